	.target	sm_80

	.elftype	@"ET_EXEC"


//--------------------- .note.nv.tkinfo           --------------------------
	.section	.note.nv.tkinfo,"",@"SHT_NOTE"
	.sectionflags	@"SHF_NOTE_NV_TKINFO"
	.tkinfo
        /*0018*/ 	.word	0x00000002
        /*0030*/ 	.string	""
        /*0030*/ 	.string	"ptxas"
        /*0030*/ 	.string	"Cuda compilation tools, release 13.0, V13.0.88"
        /*0030*/ 	.string	"Build cuda_13.0.r13.0/compiler.36424714_0"
        /*0030*/ 	.string	"-arch sm_80 -m 64 "



//--------------------- .note.nv.cuinfo           --------------------------
	.section	.note.nv.cuinfo,"",@"SHT_NOTE"
	.sectionflags	@"SHF_NOTE_NV_CUINFO"
        /*0018*/ 	.short	0x0002
        /*001a*/ 	.short	0x0050
        /*001c*/ 	.short	0x0082
	.zero		2


//--------------------- .nv.info                  --------------------------
	.section	.nv.info,"",@"SHT_CUDA_INFO"
	.align	4


	//----- nvinfo : EIATTR_REGCOUNT
	.align		4
        /*0000*/ 	.byte	0x04, 0x2f
        /*0002*/ 	.short	(.L_12 - .L_11)
	.align		4
.L_11:
        /*0004*/ 	.word	index@(_ZN5flash25flash_bwd_dot_do_o_kernelILb1E23Flash_bwd_kernel_traitsILi96ELi64ELi128ELi8ELi2ELi4ELi4ELb0ELb0EN7cutlass10bfloat16_tE19Flash_kernel_traitsILi96ELi64ELi128ELi8ES3_EEEEvNS_16Flash_bwd_paramsE)
        /*0008*/ 	.word	0x0000002d


	//----- nvinfo : EIATTR_FRAME_SIZE
	.align		4
.L_12:
        /*000c*/ 	.byte	0x04, 0x11
        /*000e*/ 	.short	(.L_14 - .L_13)
	.align		4
.L_13:
        /*0010*/ 	.word	index@(_ZN5flash25flash_bwd_dot_do_o_kernelILb1E23Flash_bwd_kernel_traitsILi96ELi64ELi128ELi8ELi2ELi4ELi4ELb0ELb0EN7cutlass10bfloat16_tE19Flash_kernel_traitsILi96ELi64ELi128ELi8ES3_EEEEvNS_16Flash_bwd_paramsE)
        /*0014*/ 	.word	0x00000000


	//----- nvinfo : EIATTR_REGCOUNT
	.align		4
.L_14:
        /*0018*/ 	.byte	0x04, 0x2f
        /*001a*/ 	.short	(.L_16 - .L_15)
	.align		4
.L_15:
        /*001c*/ 	.word	index@(_ZN5flash25flash_bwd_dot_do_o_kernelILb0E23Flash_bwd_kernel_traitsILi96ELi64ELi128ELi8ELi2ELi4ELi4ELb0ELb0EN7cutlass10bfloat16_tE19Flash_kernel_traitsILi96ELi64ELi128ELi8ES3_EEEEvNS_16Flash_bwd_paramsE)
        /*0020*/ 	.word	0x0000002b


	//----- nvinfo : EIATTR_FRAME_SIZE
	.align		4
.L_16:
        /*0024*/ 	.byte	0x04, 0x11
        /*0026*/ 	.short	(.L_18 - .L_17)
	.align		4
.L_17:
        /*0028*/ 	.word	index@(_ZN5flash25flash_bwd_dot_do_o_kernelILb0E23Flash_bwd_kernel_traitsILi96ELi64ELi128ELi8ELi2ELi4ELi4ELb0ELb0EN7cutlass10bfloat16_tE19Flash_kernel_traitsILi96ELi64ELi128ELi8ES3_EEEEvNS_16Flash_bwd_paramsE)
        /*002c*/ 	.word	0x00000000


	//----- nvinfo : EIATTR_REGCOUNT
	.align		4
.L_18:
        /*0030*/ 	.byte	0x04, 0x2f
        /*0032*/ 	.short	(.L_20 - .L_19)
	.align		4
.L_19:
        /*0034*/ 	.word	index@(_ZN5flash44flash_bwd_dq_dk_dv_loop_seqk_parallel_kernelI23Flash_bwd_kernel_traitsILi96ELi64ELi128ELi8ELi2ELi4ELi4ELb0ELb0EN7cutlass10bfloat16_tE19Flash_kernel_traitsILi96ELi64ELi128ELi8ES3_EELb0ELb0ELb1ELb1ELb0ELb0ELb1EEEvNS_16Flash_bwd_paramsE)
        /*0038*/ 	.word	0x000000ff


	//----- nvinfo : EIATTR_FRAME_SIZE
	.align		4
.L_20:
        /*003c*/ 	.byte	0x04, 0x11
        /*003e*/ 	.short	(.L_22 - .L_21)
	.align		4
.L_21:
        /*0040*/ 	.word	index@(_ZN5flash44flash_bwd_dq_dk_dv_loop_seqk_parallel_kernelI23Flash_bwd_kernel_traitsILi96ELi64ELi128ELi8ELi2ELi4ELi4ELb0ELb0EN7cutlass10bfloat16_tE19Flash_kernel_traitsILi96ELi64ELi128ELi8ES3_EELb0ELb0ELb1ELb1ELb0ELb0ELb1EEEvNS_16Flash_bwd_paramsE)
        /*0044*/ 	.word	0x00000008


	//----- nvinfo : EIATTR_REGCOUNT
	.align		4
.L_22:
        /*0048*/ 	.byte	0x04, 0x2f
        /*004a*/ 	.short	(.L_24 - .L_23)
	.align		4
.L_23:
        /*004c*/ 	.word	index@(_ZN5flash44flash_bwd_dq_dk_dv_loop_seqk_parallel_kernelI23Flash_bwd_kernel_traitsILi96ELi64ELi128ELi8ELi2ELi4ELi4ELb0ELb0EN7cutlass10bfloat16_tE19Flash_kernel_traitsILi96ELi64ELi128ELi8ES3_EELb1ELb0ELb1ELb1ELb0ELb0ELb0EEEvNS_16Flash_bwd_paramsE)
        /*0050*/ 	.word	0x000000ff


	//----- nvinfo : EIATTR_FRAME_SIZE
	.align		4
.L_24:
        /*0054*/ 	.byte	0x04, 0x11
        /*0056*/ 	.short	(.L_26 - .L_25)
	.align		4
.L_25:
        /*0058*/ 	.word	index@(_ZN5flash44flash_bwd_dq_dk_dv_loop_seqk_parallel_kernelI23Flash_bwd_kernel_traitsILi96ELi64ELi128ELi8ELi2ELi4ELi4ELb0ELb0EN7cutlass10bfloat16_tE19Flash_kernel_traitsILi96ELi64ELi128ELi8ES3_EELb1ELb0ELb1ELb1ELb0ELb0ELb0EEEvNS_16Flash_bwd_paramsE)
        /*005c*/ 	.word	0x00000000


	//----- nvinfo : EIATTR_REGCOUNT
	.align		4
.L_26:
        /*0060*/ 	.byte	0x04, 0x2f
        /*0062*/ 	.short	(.L_28 - .L_27)
	.align		4
.L_27:
        /*0064*/ 	.word	index@(_ZN5flash44flash_bwd_dq_dk_dv_loop_seqk_parallel_kernelI23Flash_bwd_kernel_traitsILi96ELi64ELi128ELi8ELi2ELi4ELi4ELb0ELb0EN7cutlass10bfloat16_tE19Flash_kernel_traitsILi96ELi64ELi128ELi8ES3_EELb0ELb0ELb1ELb0ELb0ELb1ELb1EEEvNS_16Flash_bwd_paramsE)
        /*0068*/ 	.word	0x000000ff


	//----- nvinfo : EIATTR_FRAME_SIZE
	.align		4
.L_28:
        /*006c*/ 	.byte	0x04, 0x11
        /*006e*/ 	.short	(.L_30 - .L_29)
	.align		4
.L_29:
        /*0070*/ 	.word	index@(_ZN5flash44flash_bwd_dq_dk_dv_loop_seqk_parallel_kernelI23Flash_bwd_kernel_traitsILi96ELi64ELi128ELi8ELi2ELi4ELi4ELb0ELb0EN7cutlass10bfloat16_tE19Flash_kernel_traitsILi96ELi64ELi128ELi8ES3_EELb0ELb0ELb1ELb0ELb0ELb1ELb1EEEvNS_16Flash_bwd_paramsE)
        /*0074*/ 	.word	0x00000010


	//----- nvinfo : EIATTR_REGCOUNT
	.align		4
.L_30:
        /*0078*/ 	.byte	0x04, 0x2f
        /*007a*/ 	.short	(.L_32 - .L_31)
	.align		4
.L_31:
        /*007c*/ 	.word	index@(_ZN5flash44flash_bwd_dq_dk_dv_loop_seqk_parallel_kernelI23Flash_bwd_kernel_traitsILi96ELi64ELi128ELi8ELi2ELi4ELi4ELb0ELb0EN7cutlass10bfloat16_tE19Flash_kernel_traitsILi96ELi64ELi128ELi8ES3_EELb1ELb0ELb1ELb0ELb0ELb1ELb0EEEvNS_16Flash_bwd_paramsE)
        /*0080*/ 	.word	0x000000ff


	//----- nvinfo : EIATTR_FRAME_SIZE
	.align		4
.L_32:
        /*0084*/ 	.byte	0x04, 0x11
        /*0086*/ 	.short	(.L_34 - .L_33)
	.align		4
.L_33:
        /*0088*/ 	.word	index@(_ZN5flash44flash_bwd_dq_dk_dv_loop_seqk_parallel_kernelI23Flash_bwd_kernel_traitsILi96ELi64ELi128ELi8ELi2ELi4ELi4ELb0ELb0EN7cutlass10bfloat16_tE19Flash_kernel_traitsILi96ELi64ELi128ELi8ES3_EELb1ELb0ELb1ELb0ELb0ELb1ELb0EEEvNS_16Flash_bwd_paramsE)
        /*008c*/ 	.word	0x00000000


	//----- nvinfo : EIATTR_REGCOUNT
	.align		4
.L_34:
        /*0090*/ 	.byte	0x04, 0x2f
        /*0092*/ 	.short	(.L_36 - .L_35)
	.align		4
.L_35:
        /*0094*/ 	.word	index@(_ZN5flash44flash_bwd_dq_dk_dv_loop_seqk_parallel_kernelI23Flash_bwd_kernel_traitsILi96ELi64ELi128ELi8ELi2ELi4ELi4ELb0ELb0EN7cutlass10bfloat16_tE19Flash_kernel_traitsILi96ELi64ELi128ELi8ES3_EELb0ELb0ELb0ELb1ELb0ELb0ELb1EEEvNS_16Flash_bwd_paramsE)
        /*0098*/ 	.word	0x000000ff


	//----- nvinfo : EIATTR_FRAME_SIZE
	.align		4
.L_36:
        /*009c*/ 	.byte	0x04, 0x11
        /*009e*/ 	.short	(.L_38 - .L_37)
	.align		4
.L_37:
        /*00a0*/ 	.word	index@(_ZN5flash44flash_bwd_dq_dk_dv_loop_seqk_parallel_kernelI23Flash_bwd_kernel_traitsILi96ELi64ELi128ELi8ELi2ELi4ELi4ELb0ELb0EN7cutlass10bfloat16_tE19Flash_kernel_traitsILi96ELi64ELi128ELi8ES3_EELb0ELb0ELb0ELb1ELb0ELb0ELb1EEEvNS_16Flash_bwd_paramsE)
        /*00a4*/ 	.word	0x00000028


	//----- nvinfo : EIATTR_REGCOUNT
	.align		4
.L_38:
        /*00a8*/ 	.byte	0x04, 0x2f
        /*00aa*/ 	.short	(.L_40 - .L_39)
	.align		4
.L_39:
        /*00ac*/ 	.word	index@(_ZN5flash44flash_bwd_dq_dk_dv_loop_seqk_parallel_kernelI23Flash_bwd_kernel_traitsILi96ELi64ELi128ELi8ELi2ELi4ELi4ELb0ELb0EN7cutlass10bfloat16_tE19Flash_kernel_traitsILi96ELi64ELi128ELi8ES3_EELb1ELb0ELb0ELb1ELb0ELb0ELb0EEEvNS_16Flash_bwd_paramsE)
        /*00b0*/ 	.word	0x000000ff


	//----- nvinfo : EIATTR_FRAME_SIZE
	.align		4
.L_40:
        /*00b4*/ 	.byte	0x04, 0x11
        /*00b6*/ 	.short	(.L_42 - .L_41)
	.align		4
.L_41:
        /*00b8*/ 	.word	index@(_ZN5flash44flash_bwd_dq_dk_dv_loop_seqk_parallel_kernelI23Flash_bwd_kernel_traitsILi96ELi64ELi128ELi8ELi2ELi4ELi4ELb0ELb0EN7cutlass10bfloat16_tE19Flash_kernel_traitsILi96ELi64ELi128ELi8ES3_EELb1ELb0ELb0ELb1ELb0ELb0ELb0EEEvNS_16Flash_bwd_paramsE)
        /*00bc*/ 	.word	0x00000030


	//----- nvinfo : EIATTR_REGCOUNT
	.align		4
.L_42:
        /*00c0*/ 	.byte	0x04, 0x2f
        /*00c2*/ 	.short	(.L_44 - .L_43)
	.align		4
.L_43:
        /*00c4*/ 	.word	index@(_ZN5flash44flash_bwd_dq_dk_dv_loop_seqk_parallel_kernelI23Flash_bwd_kernel_traitsILi96ELi64ELi128ELi8ELi2ELi4ELi4ELb0ELb0EN7cutlass10bfloat16_tE19Flash_kernel_traitsILi96ELi64ELi128ELi8ES3_EELb0ELb0ELb0ELb0ELb1ELb1ELb1EEEvNS_16Flash_bwd_paramsE)
        /*00c8*/ 	.word	0x000000ff


	//----- nvinfo : EIATTR_FRAME_SIZE
	.align		4
.L_44:
        /*00cc*/ 	.byte	0x04, 0x11
        /*00ce*/ 	.short	(.L_46 - .L_45)
	.align		4
.L_45:
        /*00d0*/ 	.word	index@(_ZN5flash44flash_bwd_dq_dk_dv_loop_seqk_parallel_kernelI23Flash_bwd_kernel_traitsILi96ELi64ELi128ELi8ELi2ELi4ELi4ELb0ELb0EN7cutlass10bfloat16_tE19Flash_kernel_traitsILi96ELi64ELi128ELi8ES3_EELb0ELb0ELb0ELb0ELb1ELb1ELb1EEEvNS_16Flash_bwd_paramsE)
        /*00d4*/ 	.word	0x00000018


	//----- nvinfo : EIATTR_REGCOUNT
	.align		4
.L_46:
        /*00d8*/ 	.byte	0x04, 0x2f
        /*00da*/ 	.short	(.L_48 - .L_47)
	.align		4
.L_47:
        /*00dc*/ 	.word	index@(_ZN5flash44flash_bwd_dq_dk_dv_loop_seqk_parallel_kernelI23Flash_bwd_kernel_traitsILi96ELi64ELi128ELi8ELi2ELi4ELi4ELb0ELb0EN7cutlass10bfloat16_tE19Flash_kernel_traitsILi96ELi64ELi128ELi8ES3_EELb1ELb0ELb0ELb0ELb1ELb1ELb0EEEvNS_16Flash_bwd_paramsE)
        /*00e0*/ 	.word	0x000000ff


	//----- nvinfo : EIATTR_FRAME_SIZE
	.align		4
.L_48:
        /*00e4*/ 	.byte	0x04, 0x11
        /*00e6*/ 	.short	(.L_50 - .L_49)
	.align		4
.L_49:
        /*00e8*/ 	.word	index@(_ZN5flash44flash_bwd_dq_dk_dv_loop_seqk_parallel_kernelI23Flash_bwd_kernel_traitsILi96ELi64ELi128ELi8ELi2ELi4ELi4ELb0ELb0EN7cutlass10bfloat16_tE19Flash_kernel_traitsILi96ELi64ELi128ELi8ES3_EELb1ELb0ELb0ELb0ELb1ELb1ELb0EEEvNS_16Flash_bwd_paramsE)
        /*00ec*/ 	.word	0x00000008


	//----- nvinfo : EIATTR_REGCOUNT
	.align		4
.L_50:
        /*00f0*/ 	.byte	0x04, 0x2f
        /*00f2*/ 	.short	(.L_52 - .L_51)
	.align		4
.L_51:
        /*00f4*/ 	.word	index@(_ZN5flash44flash_bwd_dq_dk_dv_loop_seqk_parallel_kernelI23Flash_bwd_kernel_traitsILi96ELi64ELi128ELi8ELi2ELi4ELi4ELb0ELb0EN7cutlass10bfloat16_tE19Flash_kernel_traitsILi96ELi64ELi128ELi8ES3_EELb0ELb0ELb1ELb0ELb0ELb0ELb1EEEvNS_16Flash_bwd_paramsE)
        /*00f8*/ 	.word	0x000000ff


	//----- nvinfo : EIATTR_FRAME_SIZE
	.align		4
.L_52:
        /*00fc*/ 	.byte	0x04, 0x11
        /*00fe*/ 	.short	(.L_54 - .L_53)
	.align		4
.L_53:
        /*0100*/ 	.word	index@(_ZN5flash44flash_bwd_dq_dk_dv_loop_seqk_parallel_kernelI23Flash_bwd_kernel_traitsILi96ELi64ELi128ELi8ELi2ELi4ELi4ELb0ELb0EN7cutlass10bfloat16_tE19Flash_kernel_traitsILi96ELi64ELi128ELi8ES3_EELb0ELb0ELb1ELb0ELb0ELb0ELb1EEEvNS_16Flash_bwd_paramsE)
        /*0104*/ 	.word	0x00000008


	//----- nvinfo : EIATTR_REGCOUNT
	.align		4
.L_54:
        /*0108*/ 	.byte	0x04, 0x2f
        /*010a*/ 	.short	(.L_56 - .L_55)
	.align		4
.L_55:
        /*010c*/ 	.word	index@(_ZN5flash44flash_bwd_dq_dk_dv_loop_seqk_parallel_kernelI23Flash_bwd_kernel_traitsILi96ELi64ELi128ELi8ELi2ELi4ELi4ELb0ELb0EN7cutlass10bfloat16_tE19Flash_kernel_traitsILi96ELi64ELi128ELi8ES3_EELb1ELb0ELb1ELb0ELb0ELb0ELb0EEEvNS_16Flash_bwd_paramsE)
        /*0110*/ 	.word	0x000000ff


	//----- nvinfo : EIATTR_FRAME_SIZE
	.align		4
.L_56:
        /*0114*/ 	.byte	0x04, 0x11
        /*0116*/ 	.short	(.L_58 - .L_57)
	.align		4
.L_57:
        /*0118*/ 	.word	index@(_ZN5flash44flash_bwd_dq_dk_dv_loop_seqk_parallel_kernelI23Flash_bwd_kernel_traitsILi96ELi64ELi128ELi8ELi2ELi4ELi4ELb0ELb0EN7cutlass10bfloat16_tE19Flash_kernel_traitsILi96ELi64ELi128ELi8ES3_EELb1ELb0ELb1ELb0ELb0ELb0ELb0EEEvNS_16Flash_bwd_paramsE)
        /*011c*/ 	.word	0x00000000


	//----- nvinfo : EIATTR_REGCOUNT
	.align		4
.L_58:
        /*0120*/ 	.byte	0x04, 0x2f
        /*0122*/ 	.short	(.L_60 - .L_59)
	.align		4
.L_59:
        /*0124*/ 	.word	index@(_ZN5flash44flash_bwd_dq_dk_dv_loop_seqk_parallel_kernelI23Flash_bwd_kernel_traitsILi96ELi64ELi128ELi8ELi2ELi4ELi4ELb0ELb0EN7cutlass10bfloat16_tE19Flash_kernel_traitsILi96ELi64ELi128ELi8ES3_EELb0ELb0ELb0ELb0ELb0ELb0ELb1EEEvNS_16Flash_bwd_paramsE)
        /*0128*/ 	.word	0x000000ff


	//----- nvinfo : EIATTR_FRAME_SIZE
	.align		4
.L_60:
        /*012c*/ 	.byte	0x04, 0x11
        /*012e*/ 	.short	(.L_62 - .L_61)
	.align		4
.L_61:
        /*0130*/ 	.word	index@(_ZN5flash44flash_bwd_dq_dk_dv_loop_seqk_parallel_kernelI23Flash_bwd_kernel_traitsILi96ELi64ELi128ELi8ELi2ELi4ELi4ELb0ELb0EN7cutlass10bfloat16_tE19Flash_kernel_traitsILi96ELi64ELi128ELi8ES3_EELb0ELb0ELb0ELb0ELb0ELb0ELb1EEEvNS_16Flash_bwd_paramsE)
        /*0134*/ 	.word	0x00000018


	//----- nvinfo : EIATTR_REGCOUNT
	.align		4
.L_62:
        /*0138*/ 	.byte	0x04, 0x2f
        /*013a*/ 	.short	(.L_64 - .L_63)
	.align		4
.L_63:
        /*013c*/ 	.word	index@(_ZN5flash44flash_bwd_dq_dk_dv_loop_seqk_parallel_kernelI23Flash_bwd_kernel_traitsILi96ELi64ELi128ELi8ELi2ELi4ELi4ELb0ELb0EN7cutlass10bfloat16_tE19Flash_kernel_traitsILi96ELi64ELi128ELi8ES3_EELb1ELb0ELb0ELb0ELb0ELb0ELb0EEEvNS_16Flash_bwd_paramsE)
        /*0140*/ 	.word	0x000000ff


	//----- nvinfo : EIATTR_FRAME_SIZE
	.align		4
.L_64:
        /*0144*/ 	.byte	0x04, 0x11
        /*0146*/ 	.short	(.L_66 - .L_65)
	.align		4
.L_65:
        /*0148*/ 	.word	index@(_ZN5flash44flash_bwd_dq_dk_dv_loop_seqk_parallel_kernelI23Flash_bwd_kernel_traitsILi96ELi64ELi128ELi8ELi2ELi4ELi4ELb0ELb0EN7cutlass10bfloat16_tE19Flash_kernel_traitsILi96ELi64ELi128ELi8ES3_EELb1ELb0ELb0ELb0ELb0ELb0ELb0EEEvNS_16Flash_bwd_paramsE)
        /*014c*/ 	.word	0x00000008


	//----- nvinfo : EIATTR_REGCOUNT
	.align		4
.L_66:
        /*0150*/ 	.byte	0x04, 0x2f
        /*0152*/ 	.short	(.L_68 - .L_67)
	.align		4
.L_67:
        /*0154*/ 	.word	index@(_ZN5flash44flash_bwd_dq_dk_dv_loop_seqk_parallel_kernelI23Flash_bwd_kernel_traitsILi96ELi64ELi128ELi8ELi2ELi4ELi4ELb0ELb0EN7cutlass10bfloat16_tE19Flash_kernel_traitsILi96ELi64ELi128ELi8ES3_EELb0ELb0ELb0ELb0ELb0ELb1ELb1EEEvNS_16Flash_bwd_paramsE)
        /*0158*/ 	.word	0x000000ff


	//----- nvinfo : EIATTR_FRAME_SIZE
	.align		4
.L_68:
        /*015c*/ 	.byte	0x04, 0x11
        /*015e*/ 	.short	(.L_70 - .L_69)
	.align		4
.L_69:
        /*0160*/ 	.word	index@(_ZN5flash44flash_bwd_dq_dk_dv_loop_seqk_parallel_kernelI23Flash_bwd_kernel_traitsILi96ELi64ELi128ELi8ELi2ELi4ELi4ELb0ELb0EN7cutlass10bfloat16_tE19Flash_kernel_traitsILi96ELi64ELi128ELi8ES3_EELb0ELb0ELb0ELb0ELb0ELb1ELb1EEEvNS_16Flash_bwd_paramsE)
        /*0164*/ 	.word	0x00000020


	//----- nvinfo : EIATTR_REGCOUNT
	.align		4
.L_70:
        /*0168*/ 	.byte	0x04, 0x2f
        /*016a*/ 	.short	(.L_72 - .L_71)
	.align		4
.L_71:
        /*016c*/ 	.word	index@(_ZN5flash44flash_bwd_dq_dk_dv_loop_seqk_parallel_kernelI23Flash_bwd_kernel_traitsILi96ELi64ELi128ELi8ELi2ELi4ELi4ELb0ELb0EN7cutlass10bfloat16_tE19Flash_kernel_traitsILi96ELi64ELi128ELi8ES3_EELb1ELb0ELb0ELb0ELb0ELb1ELb0EEEvNS_16Flash_bwd_paramsE)
        /*0170*/ 	.word	0x000000ff


	//----- nvinfo : EIATTR_FRAME_SIZE
	.align		4
.L_72:
        /*0174*/ 	.byte	0x04, 0x11
        /*0176*/ 	.short	(.L_74 - .L_73)
	.align		4
.L_73:
        /*0178*/ 	.word	index@(_ZN5flash44flash_bwd_dq_dk_dv_loop_seqk_parallel_kernelI23Flash_bwd_kernel_traitsILi96ELi64ELi128ELi8ELi2ELi4ELi4ELb0ELb0EN7cutlass10bfloat16_tE19Flash_kernel_traitsILi96ELi64ELi128ELi8ES3_EELb1ELb0ELb0ELb0ELb0ELb1ELb0EEEvNS_16Flash_bwd_paramsE)
        /*017c*/ 	.word	0x00000008


	//----- nvinfo : EIATTR_REGCOUNT
	.align		4
.L_74:
        /*0180*/ 	.byte	0x04, 0x2f
        /*0182*/ 	.short	(.L_76 - .L_75)
	.align		4
.L_75:
        /*0184*/ 	.word	index@(_ZN5flash27flash_bwd_convert_dq_kernelI23Flash_bwd_kernel_traitsILi96ELi64ELi128ELi8ELi2ELi4ELi4ELb0ELb0EN7cutlass10bfloat16_tE19Flash_kernel_traitsILi96ELi64ELi128ELi8ES3_EEEEvNS_16Flash_bwd_paramsEi)
        /*0188*/ 	.word	0x00000040


	//----- nvinfo : EIATTR_FRAME_SIZE
	.align		4
.L_76:
        /*018c*/ 	.byte	0x04, 0x11
        /*018e*/ 	.short	(.L_78 - .L_77)
	.align		4
.L_77:
        /*0190*/ 	.word	index@(_ZN5flash27flash_bwd_convert_dq_kernelI23Flash_bwd_kernel_traitsILi96ELi64ELi128ELi8ELi2ELi4ELi4ELb0ELb0EN7cutlass10bfloat16_tE19Flash_kernel_traitsILi96ELi64ELi128ELi8ES3_EEEEvNS_16Flash_bwd_paramsEi)
        /*0194*/ 	.word	0x00000000


	//----- nvinfo : EIATTR_REGCOUNT
	.align		4
.L_78:
        /*0198*/ 	.byte	0x04, 0x2f
        /*019a*/ 	.short	(.L_80 - .L_79)
	.align		4
.L_79:
        /*019c*/ 	.word	index@(_ZN5flash25flash_bwd_dot_do_o_kernelILb1E23Flash_bwd_kernel_traitsILi96ELi64ELi128ELi8ELi2ELi4ELi4ELb1ELb0EN7cutlass10bfloat16_tE19Flash_kernel_traitsILi96ELi64ELi128ELi8ES3_EEEEvNS_16Flash_bwd_paramsE)
        /*01a0*/ 	.word	0x0000002d


	//----- nvinfo : EIATTR_FRAME_SIZE
	.align		4
.L_80:
        /*01a4*/ 	.byte	0x04, 0x11
        /*01a6*/ 	.short	(.L_82 - .L_81)
	.align		4
.L_81:
        /*01a8*/ 	.word	index@(_ZN5flash25flash_bwd_dot_do_o_kernelILb1E23Flash_bwd_kernel_traitsILi96ELi64ELi128ELi8ELi2ELi4ELi4ELb1ELb0EN7cutlass10bfloat16_tE19Flash_kernel_traitsILi96ELi64ELi128ELi8ES3_EEEEvNS_16Flash_bwd_paramsE)
        /*01ac*/ 	.word	0x00000000


	//----- nvinfo : EIATTR_REGCOUNT
	.align		4
.L_82:
        /*01b0*/ 	.byte	0x04, 0x2f
        /*01b2*/ 	.short	(.L_84 - .L_83)
	.align		4
.L_83:
        /*01b4*/ 	.word	index@(_ZN5flash25flash_bwd_dot_do_o_kernelILb0E23Flash_bwd_kernel_traitsILi96ELi64ELi128ELi8ELi2ELi4ELi4ELb1ELb0EN7cutlass10bfloat16_tE19Flash_kernel_traitsILi96ELi64ELi128ELi8ES3_EEEEvNS_16Flash_bwd_paramsE)
        /*01b8*/ 	.word	0x0000002b


	//----- nvinfo : EIATTR_FRAME_SIZE
	.align		4
.L_84:
        /*01bc*/ 	.byte	0x04, 0x11
        /*01be*/ 	.short	(.L_86 - .L_85)
	.align		4
.L_85:
        /*01c0*/ 	.word	index@(_ZN5flash25flash_bwd_dot_do_o_kernelILb0E23Flash_bwd_kernel_traitsILi96ELi64ELi128ELi8ELi2ELi4ELi4ELb1ELb0EN7cutlass10bfloat16_tE19Flash_kernel_traitsILi96ELi64ELi128ELi8ES3_EEEEvNS_16Flash_bwd_paramsE)
        /*01c4*/ 	.word	0x00000000


	//----- nvinfo : EIATTR_REGCOUNT
	.align		4
.L_86:
        /*01c8*/ 	.byte	0x04, 0x2f
        /*01ca*/ 	.short	(.L_88 - .L_87)
	.align		4
.L_87:
        /*01cc*/ 	.word	index@(_ZN5flash44flash_bwd_dq_dk_dv_loop_seqk_parallel_kernelI23Flash_bwd_kernel_traitsILi96ELi64ELi128ELi8ELi2ELi4ELi4ELb1ELb0EN7cutlass10bfloat16_tE19Flash_kernel_traitsILi96ELi64ELi128ELi8ES3_EELb0ELb0ELb1ELb1ELb0ELb0ELb1EEEvNS_16Flash_bwd_paramsE)
        /*01d0*/ 	.word	0x000000ff


	//----- nvinfo : EIATTR_FRAME_SIZE
	.align		4
.L_88:
        /*01d4*/ 	.byte	0x04, 0x11
        /*01d6*/ 	.short	(.L_90 - .L_89)
	.align		4
.L_89:
        /*01d8*/ 	.word	index@(_ZN5flash44flash_bwd_dq_dk_dv_loop_seqk_parallel_kernelI23Flash_bwd_kernel_traitsILi96ELi64ELi128ELi8ELi2ELi4ELi4ELb1ELb0EN7cutlass10bfloat16_tE19Flash_kernel_traitsILi96ELi64ELi128ELi8ES3_EELb0ELb0ELb1ELb1ELb0ELb0ELb1EEEvNS_16Flash_bwd_paramsE)
        /*01dc*/ 	.word	0x000000c8


	//----- nvinfo : EIATTR_REGCOUNT
	.align		4
.L_90:
        /*01e0*/ 	.byte	0x04, 0x2f
        /*01e2*/ 	.short	(.L_92 - .L_91)
	.align		4
.L_91:
        /*01e4*/ 	.word	index@(_ZN5flash44flash_bwd_dq_dk_dv_loop_seqk_parallel_kernelI23Flash_bwd_kernel_traitsILi96ELi64ELi128ELi8ELi2ELi4ELi4ELb1ELb0EN7cutlass10bfloat16_tE19Flash_kernel_traitsILi96ELi64ELi128ELi8ES3_EELb1ELb0ELb1ELb1ELb0ELb0ELb0EEEvNS_16Flash_bwd_paramsE)
        /*01e8*/ 	.word	0x000000ff


	//----- nvinfo : EIATTR_FRAME_SIZE
	.align		4
.L_92:
        /*01ec*/ 	.byte	0x04, 0x11
        /*01ee*/ 	.short	(.L_94 - .L_93)
	.align		4
.L_93:
        /*01f0*/ 	.word	index@(_ZN5flash44flash_bwd_dq_dk_dv_loop_seqk_parallel_kernelI23Flash_bwd_kernel_traitsILi96ELi64ELi128ELi8ELi2ELi4ELi4ELb1ELb0EN7cutlass10bfloat16_tE19Flash_kernel_traitsILi96ELi64ELi128ELi8ES3_EELb1ELb0ELb1ELb1ELb0ELb0ELb0EEEvNS_16Flash_bwd_paramsE)
        /*01f4*/ 	.word	0x00000050


	//----- nvinfo : EIATTR_REGCOUNT
	.align		4
.L_94:
        /*01f8*/ 	.byte	0x04, 0x2f
        /*01fa*/ 	.short	(.L_96 - .L_95)
	.align		4
.L_95:
        /*01fc*/ 	.word	index@(_ZN5flash44flash_bwd_dq_dk_dv_loop_seqk_parallel_kernelI23Flash_bwd_kernel_traitsILi96ELi64ELi128ELi8ELi2ELi4ELi4ELb1ELb0EN7cutlass10bfloat16_tE19Flash_kernel_traitsILi96ELi64ELi128ELi8ES3_EELb0ELb0ELb1ELb0ELb0ELb1ELb1EEEvNS_16Flash_bwd_paramsE)
        /*0200*/ 	.word	0x000000ff


	//----- nvinfo : EIATTR_FRAME_SIZE
	.align		4
.L_96:
        /*0204*/ 	.byte	0x04, 0x11
        /*0206*/ 	.short	(.L_98 - .L_97)
	.align		4
.L_97:
        /*0208*/ 	.word	index@(_ZN5flash44flash_bwd_dq_dk_dv_loop_seqk_parallel_kernelI23Flash_bwd_kernel_traitsILi96ELi64ELi128ELi8ELi2ELi4ELi4ELb1ELb0EN7cutlass10bfloat16_tE19Flash_kernel_traitsILi96ELi64ELi128ELi8ES3_EELb0ELb0ELb1ELb0ELb0ELb1ELb1EEEvNS_16Flash_bwd_paramsE)
        /*020c*/ 	.word	0x000000b8


	//----- nvinfo : EIATTR_REGCOUNT
	.align		4
.L_98:
        /*0210*/ 	.byte	0x04, 0x2f
        /*0212*/ 	.short	(.L_100 - .L_99)
	.align		4
.L_99:
        /*0214*/ 	.word	index@(_ZN5flash44flash_bwd_dq_dk_dv_loop_seqk_parallel_kernelI23Flash_bwd_kernel_traitsILi96ELi64ELi128ELi8ELi2ELi4ELi4ELb1ELb0EN7cutlass10bfloat16_tE19Flash_kernel_traitsILi96ELi64ELi128ELi8ES3_EELb1ELb0ELb1ELb0ELb0ELb1ELb0EEEvNS_16Flash_bwd_paramsE)
        /*0218*/ 	.word	0x000000ff


	//----- nvinfo : EIATTR_FRAME_SIZE
	.align		4
.L_100:
        /*021c*/ 	.byte	0x04, 0x11
        /*021e*/ 	.short	(.L_102 - .L_101)
	.align		4
.L_101:
        /*0220*/ 	.word	index@(_ZN5flash44flash_bwd_dq_dk_dv_loop_seqk_parallel_kernelI23Flash_bwd_kernel_traitsILi96ELi64ELi128ELi8ELi2ELi4ELi4ELb1ELb0EN7cutlass10bfloat16_tE19Flash_kernel_traitsILi96ELi64ELi128ELi8ES3_EELb1ELb0ELb1ELb0ELb0ELb1ELb0EEEvNS_16Flash_bwd_paramsE)
        /*0224*/ 	.word	0x00000030


	//----- nvinfo : EIATTR_REGCOUNT
	.align		4
.L_102:
        /*0228*/ 	.byte	0x04, 0x2f
        /*022a*/ 	.short	(.L_104 - .L_103)
	.align		4
.L_103:
        /*022c*/ 	.word	index@(_ZN5flash44flash_bwd_dq_dk_dv_loop_seqk_parallel_kernelI23Flash_bwd_kernel_traitsILi96ELi64ELi128ELi8ELi2ELi4ELi4ELb1ELb0EN7cutlass10bfloat16_tE19Flash_kernel_traitsILi96ELi64ELi128ELi8ES3_EELb0ELb0ELb0ELb1ELb0ELb0ELb1EEEvNS_16Flash_bwd_paramsE)
        /*0230*/ 	.word	0x000000ff


	//----- nvinfo : EIATTR_FRAME_SIZE
	.align		4
.L_104:
        /*0234*/ 	.byte	0x04, 0x11
        /*0236*/ 	.short	(.L_106 - .L_105)
	.align		4
.L_105:
        /*0238*/ 	.word	index@(_ZN5flash44flash_bwd_dq_dk_dv_loop_seqk_parallel_kernelI23Flash_bwd_kernel_traitsILi96ELi64ELi128ELi8ELi2ELi4ELi4ELb1ELb0EN7cutlass10bfloat16_tE19Flash_kernel_traitsILi96ELi64ELi128ELi8ES3_EELb0ELb0ELb0ELb1ELb0ELb0ELb1EEEvNS_16Flash_bwd_paramsE)
        /*023c*/ 	.word	0x000000c8


	//----- nvinfo : EIATTR_REGCOUNT
	.align		4
.L_106:
        /*0240*/ 	.byte	0x04, 0x2f
        /*0242*/ 	.short	(.L_108 - .L_107)
	.align		4
.L_107:
        /*0244*/ 	.word	index@(_ZN5flash44flash_bwd_dq_dk_dv_loop_seqk_parallel_kernelI23Flash_bwd_kernel_traitsILi96ELi64ELi128ELi8ELi2ELi4ELi4ELb1ELb0EN7cutlass10bfloat16_tE19Flash_kernel_traitsILi96ELi64ELi128ELi8ES3_EELb1ELb0ELb0ELb1ELb0ELb0ELb0EEEvNS_16Flash_bwd_paramsE)
        /*0248*/ 	.word	0x000000ff


	//----- nvinfo : EIATTR_FRAME_SIZE
	.align		4
.L_108:
        /*024c*/ 	.byte	0x04, 0x11
        /*024e*/ 	.short	(.L_110 - .L_109)
	.align		4
.L_109:
        /*0250*/ 	.word	index@(_ZN5flash44flash_bwd_dq_dk_dv_loop_seqk_parallel_kernelI23Flash_bwd_kernel_traitsILi96ELi64ELi128ELi8ELi2ELi4ELi4ELb1ELb0EN7cutlass10bfloat16_tE19Flash_kernel_traitsILi96ELi64ELi128ELi8ES3_EELb1ELb0ELb0ELb1ELb0ELb0ELb0EEEvNS_16Flash_bwd_paramsE)
        /*0254*/ 	.word	0x00000078


	//----- nvinfo : EIATTR_REGCOUNT
	.align		4
.L_110:
        /*0258*/ 	.byte	0x04, 0x2f
        /*025a*/ 	.short	(.L_112 - .L_111)
	.align		4
.L_111:
        /*025c*/ 	.word	index@(_ZN5flash44flash_bwd_dq_dk_dv_loop_seqk_parallel_kernelI23Flash_bwd_kernel_traitsILi96ELi64ELi128ELi8ELi2ELi4ELi4ELb1ELb0EN7cutlass10bfloat16_tE19Flash_kernel_traitsILi96ELi64ELi128ELi8ES3_EELb0ELb0ELb0ELb0ELb1ELb1ELb1EEEvNS_16Flash_bwd_paramsE)
        /*0260*/ 	.word	0x000000ff


	//----- nvinfo : EIATTR_FRAME_SIZE
	.align		4
.L_112:
        /*0264*/ 	.byte	0x04, 0x11
        /*0266*/ 	.short	(.L_114 - .L_113)
	.align		4
.L_113:
        /*0268*/ 	.word	index@(_ZN5flash44flash_bwd_dq_dk_dv_loop_seqk_parallel_kernelI23Flash_bwd_kernel_traitsILi96ELi64ELi128ELi8ELi2ELi4ELi4ELb1ELb0EN7cutlass10bfloat16_tE19Flash_kernel_traitsILi96ELi64ELi128ELi8ES3_EELb0ELb0ELb0ELb0ELb1ELb1ELb1EEEvNS_16Flash_bwd_paramsE)
        /*026c*/ 	.word	0x000000b0


	//----- nvinfo : EIATTR_REGCOUNT
	.align		4
.L_114:
        /*0270*/ 	.byte	0x04, 0x2f
        /*0272*/ 	.short	(.L_116 - .L_115)
	.align		4
.L_115:
        /*0274*/ 	.word	index@(_ZN5flash44flash_bwd_dq_dk_dv_loop_seqk_parallel_kernelI23Flash_bwd_kernel_traitsILi96ELi64ELi128ELi8ELi2ELi4ELi4ELb1ELb0EN7cutlass10bfloat16_tE19Flash_kernel_traitsILi96ELi64ELi128ELi8ES3_EELb1ELb0ELb0ELb0ELb1ELb1ELb0EEEvNS_16Flash_bwd_paramsE)
        /*0278*/ 	.word	0x000000ff


	//----- nvinfo : EIATTR_FRAME_SIZE
	.align		4
.L_116:
        /*027c*/ 	.byte	0x04, 0x11
        /*027e*/ 	.short	(.L_118 - .L_117)
	.align		4
.L_117:
        /*0280*/ 	.word	index@(_ZN5flash44flash_bwd_dq_dk_dv_loop_seqk_parallel_kernelI23Flash_bwd_kernel_traitsILi96ELi64ELi128ELi8ELi2ELi4ELi4ELb1ELb0EN7cutlass10bfloat16_tE19Flash_kernel_traitsILi96ELi64ELi128ELi8ES3_EELb1ELb0ELb0ELb0ELb1ELb1ELb0EEEvNS_16Flash_bwd_paramsE)
        /*0284*/ 	.word	0x00000050


	//----- nvinfo : EIATTR_REGCOUNT
	.align		4
.L_118:
        /*0288*/ 	.byte	0x04, 0x2f
        /*028a*/ 	.short	(.L_120 - .L_119)
	.align		4
.L_119:
        /*028c*/ 	.word	index@(_ZN5flash44flash_bwd_dq_dk_dv_loop_seqk_parallel_kernelI23Flash_bwd_kernel_traitsILi96ELi64ELi128ELi8ELi2ELi4ELi4ELb1ELb0EN7cutlass10bfloat16_tE19Flash_kernel_traitsILi96ELi64ELi128ELi8ES3_EELb0ELb0ELb1ELb0ELb0ELb0ELb1EEEvNS_16Flash_bwd_paramsE)
        /*0290*/ 	.word	0x000000ff


	//----- nvinfo : EIATTR_FRAME_SIZE
	.align		4
.L_120:
        /*0294*/ 	.byte	0x04, 0x11
        /*0296*/ 	.short	(.L_122 - .L_121)
	.align		4
.L_121:
        /*0298*/ 	.word	index@(_ZN5flash44flash_bwd_dq_dk_dv_loop_seqk_parallel_kernelI23Flash_bwd_kernel_traitsILi96ELi64ELi128ELi8ELi2ELi4ELi4ELb1ELb0EN7cutlass10bfloat16_tE19Flash_kernel_traitsILi96ELi64ELi128ELi8ES3_EELb0ELb0ELb1ELb0ELb0ELb0ELb1EEEvNS_16Flash_bwd_paramsE)
        /*029c*/ 	.word	0x000000c8


	//----- nvinfo : EIATTR_REGCOUNT
	.align		4
.L_122:
        /*02a0*/ 	.byte	0x04, 0x2f
        /*02a2*/ 	.short	(.L_124 - .L_123)
	.align		4
.L_123:
        /*02a4*/ 	.word	index@(_ZN5flash44flash_bwd_dq_dk_dv_loop_seqk_parallel_kernelI23Flash_bwd_kernel_traitsILi96ELi64ELi128ELi8ELi2ELi4ELi4ELb1ELb0EN7cutlass10bfloat16_tE19Flash_kernel_traitsILi96ELi64ELi128ELi8ES3_EELb1ELb0ELb1ELb0ELb0ELb0ELb0EEEvNS_16Flash_bwd_paramsE)
        /*02a8*/ 	.word	0x000000ff


	//----- nvinfo : EIATTR_FRAME_SIZE
	.align		4
.L_124:
        /*02ac*/ 	.byte	0x04, 0x11
        /*02ae*/ 	.short	(.L_126 - .L_125)
	.align		4
.L_125:
        /*02b0*/ 	.word	index@(_ZN5flash44flash_bwd_dq_dk_dv_loop_seqk_parallel_kernelI23Flash_bwd_kernel_traitsILi96ELi64ELi128ELi8ELi2ELi4ELi4ELb1ELb0EN7cutlass10bfloat16_tE19Flash_kernel_traitsILi96ELi64ELi128ELi8ES3_EELb1ELb0ELb1ELb0ELb0ELb0ELb0EEEvNS_16Flash_bwd_paramsE)
        /*02b4*/ 	.word	0x00000048


	//----- nvinfo : EIATTR_REGCOUNT
	.align		4
.L_126:
        /*02b8*/ 	.byte	0x04, 0x2f
        /*02ba*/ 	.short	(.L_128 - .L_127)
	.align		4
.L_127:
        /*02bc*/ 	.word	index@(_ZN5flash44flash_bwd_dq_dk_dv_loop_seqk_parallel_kernelI23Flash_bwd_kernel_traitsILi96ELi64ELi128ELi8ELi2ELi4ELi4ELb1ELb0EN7cutlass10bfloat16_tE19Flash_kernel_traitsILi96ELi64ELi128ELi8ES3_EELb0ELb0ELb0ELb0ELb0ELb0ELb1EEEvNS_16Flash_bwd_paramsE)
        /*02c0*/ 	.word	0x000000ff


	//----- nvinfo : EIATTR_FRAME_SIZE
	.align		4
.L_128:
        /*02c4*/ 	.byte	0x04, 0x11
        /*02c6*/ 	.short	(.L_130 - .L_129)
	.align		4
.L_129:
        /*02c8*/ 	.word	index@(_ZN5flash44flash_bwd_dq_dk_dv_loop_seqk_parallel_kernelI23Flash_bwd_kernel_traitsILi96ELi64ELi128ELi8ELi2ELi4ELi4ELb1ELb0EN7cutlass10bfloat16_tE19Flash_kernel_traitsILi96ELi64ELi128ELi8ES3_EELb0ELb0ELb0ELb0ELb0ELb0ELb1EEEvNS_16Flash_bwd_paramsE)
        /*02cc*/ 	.word	0x000000c0


	//----- nvinfo : EIATTR_REGCOUNT
	.align		4
.L_130:
        /*02d0*/ 	.byte	0x04, 0x2f
        /*02d2*/ 	.short	(.L_132 - .L_131)
	.align		4
.L_131:
        /*02d4*/ 	.word	index@(_ZN5flash44flash_bwd_dq_dk_dv_loop_seqk_parallel_kernelI23Flash_bwd_kernel_traitsILi96ELi64ELi128ELi8ELi2ELi4ELi4ELb1ELb0EN7cutlass10bfloat16_tE19Flash_kernel_traitsILi96ELi64ELi128ELi8ES3_EELb1ELb0ELb0ELb0ELb0ELb0ELb0EEEvNS_16Flash_bwd_paramsE)
        /*02d8*/ 	.word	0x000000ff


	//----- nvinfo : EIATTR_FRAME_SIZE
	.align		4
.L_132:
        /*02dc*/ 	.byte	0x04, 0x11
        /*02de*/ 	.short	(.L_134 - .L_133)
	.align		4
.L_133:
        /*02e0*/ 	.word	index@(_ZN5flash44flash_bwd_dq_dk_dv_loop_seqk_parallel_kernelI23Flash_bwd_kernel_traitsILi96ELi64ELi128ELi8ELi2ELi4ELi4ELb1ELb0EN7cutlass10bfloat16_tE19Flash_kernel_traitsILi96ELi64ELi128ELi8ES3_EELb1ELb0ELb0ELb0ELb0ELb0ELb0EEEvNS_16Flash_bwd_paramsE)
        /*02e4*/ 	.word	0x00000050


	//----- nvinfo : EIATTR_REGCOUNT
	.align		4
.L_134:
        /*02e8*/ 	.byte	0x04, 0x2f
        /*02ea*/ 	.short	(.L_136 - .L_135)
	.align		4
.L_135:
        /*02ec*/ 	.word	index@(_ZN5flash44flash_bwd_dq_dk_dv_loop_seqk_parallel_kernelI23Flash_bwd_kernel_traitsILi96ELi64ELi128ELi8ELi2ELi4ELi4ELb1ELb0EN7cutlass10bfloat16_tE19Flash_kernel_traitsILi96ELi64ELi128ELi8ES3_EELb0ELb0ELb0ELb0ELb0ELb1ELb1EEEvNS_16Flash_bwd_paramsE)
        /*02f0*/ 	.word	0x000000ff


	//----- nvinfo : EIATTR_FRAME_SIZE
	.align		4
.L_136:
        /*02f4*/ 	.byte	0x04, 0x11
        /*02f6*/ 	.short	(.L_138 - .L_137)
	.align		4
.L_137:
        /*02f8*/ 	.word	index@(_ZN5flash44flash_bwd_dq_dk_dv_loop_seqk_parallel_kernelI23Flash_bwd_kernel_traitsILi96ELi64ELi128ELi8ELi2ELi4ELi4ELb1ELb0EN7cutlass10bfloat16_tE19Flash_kernel_traitsILi96ELi64ELi128ELi8ES3_EELb0ELb0ELb0ELb0ELb0ELb1ELb1EEEvNS_16Flash_bwd_paramsE)
        /*02fc*/ 	.word	0x000000b0


	//----- nvinfo : EIATTR_REGCOUNT
	.align		4
.L_138:
        /*0300*/ 	.byte	0x04, 0x2f
        /*0302*/ 	.short	(.L_140 - .L_139)
	.align		4
.L_139:
        /*0304*/ 	.word	index@(_ZN5flash44flash_bwd_dq_dk_dv_loop_seqk_parallel_kernelI23Flash_bwd_kernel_traitsILi96ELi64ELi128ELi8ELi2ELi4ELi4ELb1ELb0EN7cutlass10bfloat16_tE19Flash_kernel_traitsILi96ELi64ELi128ELi8ES3_EELb1ELb0ELb0ELb0ELb0ELb1ELb0EEEvNS_16Flash_bwd_paramsE)
        /*0308*/ 	.word	0x000000ff


	//----- nvinfo : EIATTR_FRAME_SIZE
	.align		4
.L_140:
        /*030c*/ 	.byte	0x04, 0x11
        /*030e*/ 	.short	(.L_142 - .L_141)
	.align		4
.L_141:
        /*0310*/ 	.word	index@(_ZN5flash44flash_bwd_dq_dk_dv_loop_seqk_parallel_kernelI23Flash_bwd_kernel_traitsILi96ELi64ELi128ELi8ELi2ELi4ELi4ELb1ELb0EN7cutlass10bfloat16_tE19Flash_kernel_traitsILi96ELi64ELi128ELi8ES3_EELb1ELb0ELb0ELb0ELb0ELb1ELb0EEEvNS_16Flash_bwd_paramsE)
        /*0314*/ 	.word	0x00000048


	//----- nvinfo : EIATTR_REGCOUNT
	.align		4
.L_142:
        /*0318*/ 	.byte	0x04, 0x2f
        /*031a*/ 	.short	(.L_144 - .L_143)
	.align		4
.L_143:
        /*031c*/ 	.word	index@(_ZN5flash27flash_bwd_convert_dq_kernelI23Flash_bwd_kernel_traitsILi96ELi64ELi128ELi8ELi2ELi4ELi4ELb1ELb0EN7cutlass10bfloat16_tE19Flash_kernel_traitsILi96ELi64ELi128ELi8ES3_EEEEvNS_16Flash_bwd_paramsEi)
        /*0320*/ 	.word	0x00000040


	//----- nvinfo : EIATTR_FRAME_SIZE
	.align		4
.L_144:
        /*0324*/ 	.byte	0x04, 0x11
        /*0326*/ 	.short	(.L_146 - .L_145)
	.align		4
.L_145:
        /*0328*/ 	.word	index@(_ZN5flash27flash_bwd_convert_dq_kernelI23Flash_bwd_kernel_traitsILi96ELi64ELi128ELi8ELi2ELi4ELi4ELb1ELb0EN7cutlass10bfloat16_tE19Flash_kernel_traitsILi96ELi64ELi128ELi8ES3_EEEEvNS_16Flash_bwd_paramsEi)
        /*032c*/ 	.word	0x00000000


	//----- nvinfo : EIATTR_REGCOUNT
	.align		4
.L_146:
        /*0330*/ 	.byte	0x04, 0x2f
        /*0332*/ 	.short	(.L_148 - .L_147)
	.align		4
.L_147:
        /*0334*/ 	.word	index@(_ZN5flash44flash_bwd_dq_dk_dv_loop_seqk_parallel_kernelI23Flash_bwd_kernel_traitsILi96ELi64ELi128ELi8ELi2ELi4ELi4ELb1ELb0EN7cutlass10bfloat16_tE19Flash_kernel_traitsILi96ELi64ELi128ELi8ES3_EELb0ELb0ELb1ELb1ELb0ELb0ELb0EEEvNS_16Flash_bwd_paramsE)
        /*0338*/ 	.word	0x000000ff


	//----- nvinfo : EIATTR_FRAME_SIZE
	.align		4
.L_148:
        /*033c*/ 	.byte	0x04, 0x11
        /*033e*/ 	.short	(.L_150 - .L_149)
	.align		4
.L_149:
        /*0340*/ 	.word	index@(_ZN5flash44flash_bwd_dq_dk_dv_loop_seqk_parallel_kernelI23Flash_bwd_kernel_traitsILi96ELi64ELi128ELi8ELi2ELi4ELi4ELb1ELb0EN7cutlass10bfloat16_tE19Flash_kernel_traitsILi96ELi64ELi128ELi8ES3_EELb0ELb0ELb1ELb1ELb0ELb0ELb0EEEvNS_16Flash_bwd_paramsE)
        /*0344*/ 	.word	0x00000048


	//----- nvinfo : EIATTR_REGCOUNT
	.align		4
.L_150:
        /*0348*/ 	.byte	0x04, 0x2f
        /*034a*/ 	.short	(.L_152 - .L_151)
	.align		4
.L_151:
        /*034c*/ 	.word	index@(_ZN5flash44flash_bwd_dq_dk_dv_loop_seqk_parallel_kernelI23Flash_bwd_kernel_traitsILi96ELi64ELi128ELi8ELi2ELi4ELi4ELb1ELb0EN7cutlass10bfloat16_tE19Flash_kernel_traitsILi96ELi64ELi128ELi8ES3_EELb0ELb0ELb1ELb0ELb0ELb1ELb0EEEvNS_16Flash_bwd_paramsE)
        /*0350*/ 	.word	0x000000ff


	//----- nvinfo : EIATTR_FRAME_SIZE
	.align		4
.L_152:
        /*0354*/ 	.byte	0x04, 0x11
        /*0356*/ 	.short	(.L_154 - .L_153)
	.align		4
.L_153:
        /*0358*/ 	.word	index@(_ZN5flash44flash_bwd_dq_dk_dv_loop_seqk_parallel_kernelI23Flash_bwd_kernel_traitsILi96ELi64ELi128ELi8ELi2ELi4ELi4ELb1ELb0EN7cutlass10bfloat16_tE19Flash_kernel_traitsILi96ELi64ELi128ELi8ES3_EELb0ELb0ELb1ELb0ELb0ELb1ELb0EEEvNS_16Flash_bwd_paramsE)
        /*035c*/ 	.word	0x00000030


	//----- nvinfo : EIATTR_REGCOUNT
	.align		4
.L_154:
        /*0360*/ 	.byte	0x04, 0x2f
        /*0362*/ 	.short	(.L_156 - .L_155)
	.align		4
.L_155:
        /*0364*/ 	.word	index@(_ZN5flash44flash_bwd_dq_dk_dv_loop_seqk_parallel_kernelI23Flash_bwd_kernel_traitsILi96ELi64ELi128ELi8ELi2ELi4ELi4ELb1ELb0EN7cutlass10bfloat16_tE19Flash_kernel_traitsILi96ELi64ELi128ELi8ES3_EELb0ELb0ELb0ELb1ELb0ELb0ELb0EEEvNS_16Flash_bwd_paramsE)
        /*0368*/ 	.word	0x000000ff


	//----- nvinfo : EIATTR_FRAME_SIZE
	.align		4
.L_156:
        /*036c*/ 	.byte	0x04, 0x11
        /*036e*/ 	.short	(.L_158 - .L_157)
	.align		4
.L_157:
        /*0370*/ 	.word	index@(_ZN5flash44flash_bwd_dq_dk_dv_loop_seqk_parallel_kernelI23Flash_bwd_kernel_traitsILi96ELi64ELi128ELi8ELi2ELi4ELi4ELb1ELb0EN7cutlass10bfloat16_tE19Flash_kernel_traitsILi96ELi64ELi128ELi8ES3_EELb0ELb0ELb0ELb1ELb0ELb0ELb0EEEvNS_16Flash_bwd_paramsE)
        /*0374*/ 	.word	0x00000050


	//----- nvinfo : EIATTR_REGCOUNT
	.align		4
.L_158:
        /*0378*/ 	.byte	0x04, 0x2f
        /*037a*/ 	.short	(.L_160 - .L_159)
	.align		4
.L_159:
        /*037c*/ 	.word	index@(_ZN5flash44flash_bwd_dq_dk_dv_loop_seqk_parallel_kernelI23Flash_bwd_kernel_traitsILi96ELi64ELi128ELi8ELi2ELi4ELi4ELb1ELb0EN7cutlass10bfloat16_tE19Flash_kernel_traitsILi96ELi64ELi128ELi8ES3_EELb0ELb0ELb0ELb0ELb1ELb1ELb0EEEvNS_16Flash_bwd_paramsE)
        /*0380*/ 	.word	0x000000ff


	//----- nvinfo : EIATTR_FRAME_SIZE
	.align		4
.L_160:
        /*0384*/ 	.byte	0x04, 0x11
        /*0386*/ 	.short	(.L_162 - .L_161)
	.align		4
.L_161:
        /*0388*/ 	.word	index@(_ZN5flash44flash_bwd_dq_dk_dv_loop_seqk_parallel_kernelI23Flash_bwd_kernel_traitsILi96ELi64ELi128ELi8ELi2ELi4ELi4ELb1ELb0EN7cutlass10bfloat16_tE19Flash_kernel_traitsILi96ELi64ELi128ELi8ES3_EELb0ELb0ELb0ELb0ELb1ELb1ELb0EEEvNS_16Flash_bwd_paramsE)
        /*038c*/ 	.word	0x00000030


	//----- nvinfo : EIATTR_REGCOUNT
	.align		4
.L_162:
        /*0390*/ 	.byte	0x04, 0x2f
        /*0392*/ 	.short	(.L_164 - .L_163)
	.align		4
.L_163:
        /*0394*/ 	.word	index@(_ZN5flash44flash_bwd_dq_dk_dv_loop_seqk_parallel_kernelI23Flash_bwd_kernel_traitsILi96ELi64ELi128ELi8ELi2ELi4ELi4ELb1ELb0EN7cutlass10bfloat16_tE19Flash_kernel_traitsILi96ELi64ELi128ELi8ES3_EELb0ELb0ELb1ELb0ELb0ELb0ELb0EEEvNS_16Flash_bwd_paramsE)
        /*0398*/ 	.word	0x000000ff


	//----- nvinfo : EIATTR_FRAME_SIZE
	.align		4
.L_164:
        /*039c*/ 	.byte	0x04, 0x11
        /*039e*/ 	.short	(.L_166 - .L_165)
	.align		4
.L_165:
        /*03a0*/ 	.word	index@(_ZN5flash44flash_bwd_dq_dk_dv_loop_seqk_parallel_kernelI23Flash_bwd_kernel_traitsILi96ELi64ELi128ELi8ELi2ELi4ELi4ELb1ELb0EN7cutlass10bfloat16_tE19Flash_kernel_traitsILi96ELi64ELi128ELi8ES3_EELb0ELb0ELb1ELb0ELb0ELb0ELb0EEEvNS_16Flash_bwd_paramsE)
        /*03a4*/ 	.word	0x00000048


	//----- nvinfo : EIATTR_REGCOUNT
	.align		4
.L_166:
        /*03a8*/ 	.byte	0x04, 0x2f
        /*03aa*/ 	.short	(.L_168 - .L_167)
	.align		4
.L_167:
        /*03ac*/ 	.word	index@(_ZN5flash44flash_bwd_dq_dk_dv_loop_seqk_parallel_kernelI23Flash_bwd_kernel_traitsILi96ELi64ELi128ELi8ELi2ELi4ELi4ELb1ELb0EN7cutlass10bfloat16_tE19Flash_kernel_traitsILi96ELi64ELi128ELi8ES3_EELb0ELb0ELb0ELb0ELb0ELb0ELb0EEEvNS_16Flash_bwd_paramsE)
        /*03b0*/ 	.word	0x000000ff


	//----- nvinfo : EIATTR_FRAME_SIZE
	.align		4
.L_168:
        /*03b4*/ 	.byte	0x04, 0x11
        /*03b6*/ 	.short	(.L_170 - .L_169)
	.align		4
.L_169:
        /*03b8*/ 	.word	index@(_ZN5flash44flash_bwd_dq_dk_dv_loop_seqk_parallel_kernelI23Flash_bwd_kernel_traitsILi96ELi64ELi128ELi8ELi2ELi4ELi4ELb1ELb0EN7cutlass10bfloat16_tE19Flash_kernel_traitsILi96ELi64ELi128ELi8ES3_EELb0ELb0ELb0ELb0ELb0ELb0ELb0EEEvNS_16Flash_bwd_paramsE)
        /*03bc*/ 	.word	0x00000050


	//----- nvinfo : EIATTR_REGCOUNT
	.align		4
.L_170:
        /*03c0*/ 	.byte	0x04, 0x2f
        /*03c2*/ 	.short	(.L_172 - .L_171)
	.align		4
.L_171:
        /*03c4*/ 	.word	index@(_ZN5flash44flash_bwd_dq_dk_dv_loop_seqk_parallel_kernelI23Flash_bwd_kernel_traitsILi96ELi64ELi128ELi8ELi2ELi4ELi4ELb1ELb0EN7cutlass10bfloat16_tE19Flash_kernel_traitsILi96ELi64ELi128ELi8ES3_EELb0ELb0ELb0ELb0ELb0ELb1ELb0EEEvNS_16Flash_bwd_paramsE)
        /*03c8*/ 	.word	0x000000ff


	//----- nvinfo : EIATTR_FRAME_SIZE
	.align		4
.L_172:
        /*03cc*/ 	.byte	0x04, 0x11
        /*03ce*/ 	.short	(.L_174 - .L_173)
	.align		4
.L_173:
        /*03d0*/ 	.word	index@(_ZN5flash44flash_bwd_dq_dk_dv_loop_seqk_parallel_kernelI23Flash_bwd_kernel_traitsILi96ELi64ELi128ELi8ELi2ELi4ELi4ELb1ELb0EN7cutlass10bfloat16_tE19Flash_kernel_traitsILi96ELi64ELi128ELi8ES3_EELb0ELb0ELb0ELb0ELb0ELb1ELb0EEEvNS_16Flash_bwd_paramsE)
        /*03d4*/ 	.word	0x00000040


	//----- nvinfo : EIATTR_MIN_STACK_SIZE
	.align		4
.L_174:
        /*03d8*/ 	.byte	0x04, 0x12
        /*03da*/ 	.short	(.L_176 - .L_175)
	.align		4
.L_175:
        /*03dc*/ 	.word	index@(_ZN5flash44flash_bwd_dq_dk_dv_loop_seqk_parallel_kernelI23Flash_bwd_kernel_traitsILi96ELi64ELi128ELi8ELi2ELi4ELi4ELb1ELb0EN7cutlass10bfloat16_tE19Flash_kernel_traitsILi96ELi64ELi128ELi8ES3_EELb0ELb0ELb0ELb0ELb0ELb1ELb0EEEvNS_16Flash_bwd_paramsE)
        /*03e0*/ 	.word	0x00000040


	//----- nvinfo : EIATTR_MIN_STACK_SIZE
	.align		4
.L_176:
        /*03e4*/ 	.byte	0x04, 0x12
        /*03e6*/ 	.short	(.L_178 - .L_177)
	.align		4
.L_177:
        /*03e8*/ 	.word	index@(_ZN5flash44flash_bwd_dq_dk_dv_loop_seqk_parallel_kernelI23Flash_bwd_kernel_traitsILi96ELi64ELi128ELi8ELi2ELi4ELi4ELb1ELb0EN7cutlass10bfloat16_tE19Flash_kernel_traitsILi96ELi64ELi128ELi8ES3_EELb0ELb0ELb0ELb0ELb0ELb0ELb0EEEvNS_16Flash_bwd_paramsE)
        /*03ec*/ 	.word	0x00000050


	//----- nvinfo : EIATTR_MIN_STACK_SIZE
	.align		4
.L_178:
        /*03f0*/ 	.byte	0x04, 0x12
        /*03f2*/ 	.short	(.L_180 - .L_179)
	.align		4
.L_179:
        /*03f4*/ 	.word	index@(_ZN5flash44flash_bwd_dq_dk_dv_loop_seqk_parallel_kernelI23Flash_bwd_kernel_traitsILi96ELi64ELi128ELi8ELi2ELi4ELi4ELb1ELb0EN7cutlass10bfloat16_tE19Flash_kernel_traitsILi96ELi64ELi128ELi8ES3_EELb0ELb0ELb1ELb0ELb0ELb0ELb0EEEvNS_16Flash_bwd_paramsE)
        /*03f8*/ 	.word	0x00000048


	//----- nvinfo : EIATTR_MIN_STACK_SIZE
	.align		4
.L_180:
        /*03fc*/ 	.byte	0x04, 0x12
        /*03fe*/ 	.short	(.L_182 - .L_181)
	.align		4
.L_181:
        /*0400*/ 	.word	index@(_ZN5flash44flash_bwd_dq_dk_dv_loop_seqk_parallel_kernelI23Flash_bwd_kernel_traitsILi96ELi64ELi128ELi8ELi2ELi4ELi4ELb1ELb0EN7cutlass10bfloat16_tE19Flash_kernel_traitsILi96ELi64ELi128ELi8ES3_EELb0ELb0ELb0ELb0ELb1ELb1ELb0EEEvNS_16Flash_bwd_paramsE)
        /*0404*/ 	.word	0x00000030


	//----- nvinfo : EIATTR_MIN_STACK_SIZE
	.align		4
.L_182:
        /*0408*/ 	.byte	0x04, 0x12
        /*040a*/ 	.short	(.L_184 - .L_183)
	.align		4
.L_183:
        /*040c*/ 	.word	index@(_ZN5flash44flash_bwd_dq_dk_dv_loop_seqk_parallel_kernelI23Flash_bwd_kernel_traitsILi96ELi64ELi128ELi8ELi2ELi4ELi4ELb1ELb0EN7cutlass10bfloat16_tE19Flash_kernel_traitsILi96ELi64ELi128ELi8ES3_EELb0ELb0ELb0ELb1ELb0ELb0ELb0EEEvNS_16Flash_bwd_paramsE)
        /*0410*/ 	.word	0x00000050


	//----- nvinfo : EIATTR_MIN_STACK_SIZE
	.align		4
.L_184:
        /*0414*/ 	.byte	0x04, 0x12
        /*0416*/ 	.short	(.L_186 - .L_185)
	.align		4
.L_185:
        /*0418*/ 	.word	index@(_ZN5flash44flash_bwd_dq_dk_dv_loop_seqk_parallel_kernelI23Flash_bwd_kernel_traitsILi96ELi64ELi128ELi8ELi2ELi4ELi4ELb1ELb0EN7cutlass10bfloat16_tE19Flash_kernel_traitsILi96ELi64ELi128ELi8ES3_EELb0ELb0ELb1ELb0ELb0ELb1ELb0EEEvNS_16Flash_bwd_paramsE)
        /*041c*/ 	.word	0x00000030


	//----- nvinfo : EIATTR_MIN_STACK_SIZE
	.align		4
.L_186:
        /*0420*/ 	.byte	0x04, 0x12
        /*0422*/ 	.short	(.L_188 - .L_187)
	.align		4
.L_187:
        /*0424*/ 	.word	index@(_ZN5flash44flash_bwd_dq_dk_dv_loop_seqk_parallel_kernelI23Flash_bwd_kernel_traitsILi96ELi64ELi128ELi8ELi2ELi4ELi4ELb1ELb0EN7cutlass10bfloat16_tE19Flash_kernel_traitsILi96ELi64ELi128ELi8ES3_EELb0ELb0ELb1ELb1ELb0ELb0ELb0EEEvNS_16Flash_bwd_paramsE)
        /*0428*/ 	.word	0x00000048


	//----- nvinfo : EIATTR_MIN_STACK_SIZE
	.align		4
.L_188:
        /*042c*/ 	.byte	0x04, 0x12
        /*042e*/ 	.short	(.L_190 - .L_189)
	.align		4
.L_189:
        /*0430*/ 	.word	index@(_ZN5flash27flash_bwd_convert_dq_kernelI23Flash_bwd_kernel_traitsILi96ELi64ELi128ELi8ELi2ELi4ELi4ELb1ELb0EN7cutlass10bfloat16_tE19Flash_kernel_traitsILi96ELi64ELi128ELi8ES3_EEEEvNS_16Flash_bwd_paramsEi)
        /*0434*/ 	.word	0x00000000


	//----- nvinfo : EIATTR_MIN_STACK_SIZE
	.align		4
.L_190:
        /*0438*/ 	.byte	0x04, 0x12
        /*043a*/ 	.short	(.L_192 - .L_191)
	.align		4
.L_191:
        /*043c*/ 	.word	index@(_ZN5flash44flash_bwd_dq_dk_dv_loop_seqk_parallel_kernelI23Flash_bwd_kernel_traitsILi96ELi64ELi128ELi8ELi2ELi4ELi4ELb1ELb0EN7cutlass10bfloat16_tE19Flash_kernel_traitsILi96ELi64ELi128ELi8ES3_EELb1ELb0ELb0ELb0ELb0ELb1ELb0EEEvNS_16Flash_bwd_paramsE)
        /*0440*/ 	.word	0x00000048


	//----- nvinfo : EIATTR_MIN_STACK_SIZE
	.align		4
.L_192:
        /*0444*/ 	.byte	0x04, 0x12
        /*0446*/ 	.short	(.L_194 - .L_193)
	.align		4
.L_193:
        /*0448*/ 	.word	index@(_ZN5flash44flash_bwd_dq_dk_dv_loop_seqk_parallel_kernelI23Flash_bwd_kernel_traitsILi96ELi64ELi128ELi8ELi2ELi4ELi4ELb1ELb0EN7cutlass10bfloat16_tE19Flash_kernel_traitsILi96ELi64ELi128ELi8ES3_EELb0ELb0ELb0ELb0ELb0ELb1ELb1EEEvNS_16Flash_bwd_paramsE)
        /*044c*/ 	.word	0x000000b0


	//----- nvinfo : EIATTR_MIN_STACK_SIZE
	.align		4
.L_194:
        /*0450*/ 	.byte	0x04, 0x12
        /*0452*/ 	.short	(.L_196 - .L_195)
	.align		4
.L_195:
        /*0454*/ 	.word	index@(_ZN5flash44flash_bwd_dq_dk_dv_loop_seqk_parallel_kernelI23Flash_bwd_kernel_traitsILi96ELi64ELi128ELi8ELi2ELi4ELi4ELb1ELb0EN7cutlass10bfloat16_tE19Flash_kernel_traitsILi96ELi64ELi128ELi8ES3_EELb1ELb0ELb0ELb0ELb0ELb0ELb0EEEvNS_16Flash_bwd_paramsE)
        /*0458*/ 	.word	0x00000050


	//----- nvinfo : EIATTR_MIN_STACK_SIZE
	.align		4
.L_196:
        /*045c*/ 	.byte	0x04, 0x12
        /*045e*/ 	.short	(.L_198 - .L_197)
	.align		4
.L_197:
        /*0460*/ 	.word	index@(_ZN5flash44flash_bwd_dq_dk_dv_loop_seqk_parallel_kernelI23Flash_bwd_kernel_traitsILi96ELi64ELi128ELi8ELi2ELi4ELi4ELb1ELb0EN7cutlass10bfloat16_tE19Flash_kernel_traitsILi96ELi64ELi128ELi8ES3_EELb0ELb0ELb0ELb0ELb0ELb0ELb1EEEvNS_16Flash_bwd_paramsE)
        /*0464*/ 	.word	0x000000c0


	//----- nvinfo : EIATTR_MIN_STACK_SIZE
	.align		4
.L_198:
        /*0468*/ 	.byte	0x04, 0x12
        /*046a*/ 	.short	(.L_200 - .L_199)
	.align		4
.L_199:
        /*046c*/ 	.word	index@(_ZN5flash44flash_bwd_dq_dk_dv_loop_seqk_parallel_kernelI23Flash_bwd_kernel_traitsILi96ELi64ELi128ELi8ELi2ELi4ELi4ELb1ELb0EN7cutlass10bfloat16_tE19Flash_kernel_traitsILi96ELi64ELi128ELi8ES3_EELb1ELb0ELb1ELb0ELb0ELb0ELb0EEEvNS_16Flash_bwd_paramsE)
        /*0470*/ 	.word	0x00000048


	//----- nvinfo : EIATTR_MIN_STACK_SIZE
	.align		4
.L_200:
        /*0474*/ 	.byte	0x04, 0x12
        /*0476*/ 	.short	(.L_202 - .L_201)
	.align		4
.L_201:
        /*0478*/ 	.word	index@(_ZN5flash44flash_bwd_dq_dk_dv_loop_seqk_parallel_kernelI23Flash_bwd_kernel_traitsILi96ELi64ELi128ELi8ELi2ELi4ELi4ELb1ELb0EN7cutlass10bfloat16_tE19Flash_kernel_traitsILi96ELi64ELi128ELi8ES3_EELb0ELb0ELb1ELb0ELb0ELb0ELb1EEEvNS_16Flash_bwd_paramsE)
        /*047c*/ 	.word	0x000000c8


	//----- nvinfo : EIATTR_MIN_STACK_SIZE
	.align		4
.L_202:
        /*0480*/ 	.byte	0x04, 0x12
        /*0482*/ 	.short	(.L_204 - .L_203)
	.align		4
.L_203:
        /*0484*/ 	.word	index@(_ZN5flash44flash_bwd_dq_dk_dv_loop_seqk_parallel_kernelI23Flash_bwd_kernel_traitsILi96ELi64ELi128ELi8ELi2ELi4ELi4ELb1ELb0EN7cutlass10bfloat16_tE19Flash_kernel_traitsILi96ELi64ELi128ELi8ES3_EELb1ELb0ELb0ELb0ELb1ELb1ELb0EEEvNS_16Flash_bwd_paramsE)
        /*0488*/ 	.word	0x00000050


	//----- nvinfo : EIATTR_MIN_STACK_SIZE
	.align		4
.L_204:
        /*048c*/ 	.byte	0x04, 0x12
        /*048e*/ 	.short	(.L_206 - .L_205)
	.align		4
.L_205:
        /*0490*/ 	.word	index@(_ZN5flash44flash_bwd_dq_dk_dv_loop_seqk_parallel_kernelI23Flash_bwd_kernel_traitsILi96ELi64ELi128ELi8ELi2ELi4ELi4ELb1ELb0EN7cutlass10bfloat16_tE19Flash_kernel_traitsILi96ELi64ELi128ELi8ES3_EELb0ELb0ELb0ELb0ELb1ELb1ELb1EEEvNS_16Flash_bwd_paramsE)
        /*0494*/ 	.word	0x000000b0


	//----- nvinfo : EIATTR_MIN_STACK_SIZE
	.align		4
.L_206:
        /*0498*/ 	.byte	0x04, 0x12
        /*049a*/ 	.short	(.L_208 - .L_207)
	.align		4
.L_207:
        /*049c*/ 	.word	index@(_ZN5flash44flash_bwd_dq_dk_dv_loop_seqk_parallel_kernelI23Flash_bwd_kernel_traitsILi96ELi64ELi128ELi8ELi2ELi4ELi4ELb1ELb0EN7cutlass10bfloat16_tE19Flash_kernel_traitsILi96ELi64ELi128ELi8ES3_EELb1ELb0ELb0ELb1ELb0ELb0ELb0EEEvNS_16Flash_bwd_paramsE)
        /*04a0*/ 	.word	0x00000078


	//----- nvinfo : EIATTR_MIN_STACK_SIZE
	.align		4
.L_208:
        /*04a4*/ 	.byte	0x04, 0x12
        /*04a6*/ 	.short	(.L_210 - .L_209)
	.align		4
.L_209:
        /*04a8*/ 	.word	index@(_ZN5flash44flash_bwd_dq_dk_dv_loop_seqk_parallel_kernelI23Flash_bwd_kernel_traitsILi96ELi64ELi128ELi8ELi2ELi4ELi4ELb1ELb0EN7cutlass10bfloat16_tE19Flash_kernel_traitsILi96ELi64ELi128ELi8ES3_EELb0ELb0ELb0ELb1ELb0ELb0ELb1EEEvNS_16Flash_bwd_paramsE)
        /*04ac*/ 	.word	0x000000c8


	//----- nvinfo : EIATTR_MIN_STACK_SIZE
	.align		4
.L_210:
        /*04b0*/ 	.byte	0x04, 0x12
        /*04b2*/ 	.short	(.L_212 - .L_211)
	.align		4
.L_211:
        /*04b4*/ 	.word	index@(_ZN5flash44flash_bwd_dq_dk_dv_loop_seqk_parallel_kernelI23Flash_bwd_kernel_traitsILi96ELi64ELi128ELi8ELi2ELi4ELi4ELb1ELb0EN7cutlass10bfloat16_tE19Flash_kernel_traitsILi96ELi64ELi128ELi8ES3_EELb1ELb0ELb1ELb0ELb0ELb1ELb0EEEvNS_16Flash_bwd_paramsE)
        /*04b8*/ 	.word	0x00000030


	//----- nvinfo : EIATTR_MIN_STACK_SIZE
	.align		4
.L_212:
        /*04bc*/ 	.byte	0x04, 0x12
        /*04be*/ 	.short	(.L_214 - .L_213)
	.align		4
.L_213:
        /*04c0*/ 	.word	index@(_ZN5flash44flash_bwd_dq_dk_dv_loop_seqk_parallel_kernelI23Flash_bwd_kernel_traitsILi96ELi64ELi128ELi8ELi2ELi4ELi4ELb1ELb0EN7cutlass10bfloat16_tE19Flash_kernel_traitsILi96ELi64ELi128ELi8ES3_EELb0ELb0ELb1ELb0ELb0ELb1ELb1EEEvNS_16Flash_bwd_paramsE)
        /*04c4*/ 	.word	0x000000b8


	//----- nvinfo : EIATTR_MIN_STACK_SIZE
	.align		4
.L_214:
        /*04c8*/ 	.byte	0x04, 0x12
        /*04ca*/ 	.short	(.L_216 - .L_215)
	.align		4
.L_215:
        /*04cc*/ 	.word	index@(_ZN5flash44flash_bwd_dq_dk_dv_loop_seqk_parallel_kernelI23Flash_bwd_kernel_traitsILi96ELi64ELi128ELi8ELi2ELi4ELi4ELb1ELb0EN7cutlass10bfloat16_tE19Flash_kernel_traitsILi96ELi64ELi128ELi8ES3_EELb1ELb0ELb1ELb1ELb0ELb0ELb0EEEvNS_16Flash_bwd_paramsE)
        /*04d0*/ 	.word	0x00000050


	//----- nvinfo : EIATTR_MIN_STACK_SIZE
	.align		4
.L_216:
        /*04d4*/ 	.byte	0x04, 0x12
        /*04d6*/ 	.short	(.L_218 - .L_217)
	.align		4
.L_217:
        /*04d8*/ 	.word	index@(_ZN5flash44flash_bwd_dq_dk_dv_loop_seqk_parallel_kernelI23Flash_bwd_kernel_traitsILi96ELi64ELi128ELi8ELi2ELi4ELi4ELb1ELb0EN7cutlass10bfloat16_tE19Flash_kernel_traitsILi96ELi64ELi128ELi8ES3_EELb0ELb0ELb1ELb1ELb0ELb0ELb1EEEvNS_16Flash_bwd_paramsE)
        /*04dc*/ 	.word	0x000000c8


	//----- nvinfo : EIATTR_MIN_STACK_SIZE
	.align		4
.L_218:
        /*04e0*/ 	.byte	0x04, 0x12
        /*04e2*/ 	.short	(.L_220 - .L_219)
	.align		4
.L_219:
        /*04e4*/ 	.word	index@(_ZN5flash25flash_bwd_dot_do_o_kernelILb0E23Flash_bwd_kernel_traitsILi96ELi64ELi128ELi8ELi2ELi4ELi4ELb1ELb0EN7cutlass10bfloat16_tE19Flash_kernel_traitsILi96ELi64ELi128ELi8ES3_EEEEvNS_16Flash_bwd_paramsE)
        /*04e8*/ 	.word	0x00000000


	//----- nvinfo : EIATTR_MIN_STACK_SIZE
	.align		4
.L_220:
        /*04ec*/ 	.byte	0x04, 0x12
        /*04ee*/ 	.short	(.L_222 - .L_221)
	.align		4
.L_221:
        /*04f0*/ 	.word	index@(_ZN5flash25flash_bwd_dot_do_o_kernelILb1E23Flash_bwd_kernel_traitsILi96ELi64ELi128ELi8ELi2ELi4ELi4ELb1ELb0EN7cutlass10bfloat16_tE19Flash_kernel_traitsILi96ELi64ELi128ELi8ES3_EEEEvNS_16Flash_bwd_paramsE)
        /*04f4*/ 	.word	0x00000000


	//----- nvinfo : EIATTR_MIN_STACK_SIZE
	.align		4
.L_222:
        /*04f8*/ 	.byte	0x04, 0x12
        /*04fa*/ 	.short	(.L_224 - .L_223)
	.align		4
.L_223:
        /*04fc*/ 	.word	index@(_ZN5flash27flash_bwd_convert_dq_kernelI23Flash_bwd_kernel_traitsILi96ELi64ELi128ELi8ELi2ELi4ELi4ELb0ELb0EN7cutlass10bfloat16_tE19Flash_kernel_traitsILi96ELi64ELi128ELi8ES3_EEEEvNS_16Flash_bwd_paramsEi)
        /*0500*/ 	.word	0x00000000


	//----- nvinfo : EIATTR_MIN_STACK_SIZE
	.align		4
.L_224:
        /*0504*/ 	.byte	0x04, 0x12
        /*0506*/ 	.short	(.L_226 - .L_225)
	.align		4
.L_225:
        /*0508*/ 	.word	index@(_ZN5flash44flash_bwd_dq_dk_dv_loop_seqk_parallel_kernelI23Flash_bwd_kernel_traitsILi96ELi64ELi128ELi8ELi2ELi4ELi4ELb0ELb0EN7cutlass10bfloat16_tE19Flash_kernel_traitsILi96ELi64ELi128ELi8ES3_EELb1ELb0ELb0ELb0ELb0ELb1ELb0EEEvNS_16Flash_bwd_paramsE)
        /*050c*/ 	.word	0x00000008


	//----- nvinfo : EIATTR_MIN_STACK_SIZE
	.align		4
.L_226:
        /*0510*/ 	.byte	0x04, 0x12
        /*0512*/ 	.short	(.L_228 - .L_227)
	.align		4
.L_227:
        /*0514*/ 	.word	index@(_ZN5flash44flash_bwd_dq_dk_dv_loop_seqk_parallel_kernelI23Flash_bwd_kernel_traitsILi96ELi64ELi128ELi8ELi2ELi4ELi4ELb0ELb0EN7cutlass10bfloat16_tE19Flash_kernel_traitsILi96ELi64ELi128ELi8ES3_EELb0ELb0ELb0ELb0ELb0ELb1ELb1EEEvNS_16Flash_bwd_paramsE)
        /*0518*/ 	.word	0x00000020


	//----- nvinfo : EIATTR_MIN_STACK_SIZE
	.align		4
.L_228:
        /*051c*/ 	.byte	0x04, 0x12
        /*051e*/ 	.short	(.L_230 - .L_229)
	.align		4
.L_229:
        /*0520*/ 	.word	index@(_ZN5flash44flash_bwd_dq_dk_dv_loop_seqk_parallel_kernelI23Flash_bwd_kernel_traitsILi96ELi64ELi128ELi8ELi2ELi4ELi4ELb0ELb0EN7cutlass10bfloat16_tE19Flash_kernel_traitsILi96ELi64ELi128ELi8ES3_EELb1ELb0ELb0ELb0ELb0ELb0ELb0EEEvNS_16Flash_bwd_paramsE)
        /*0524*/ 	.word	0x00000008


	//----- nvinfo : EIATTR_MIN_STACK_SIZE
	.align		4
.L_230:
        /*0528*/ 	.byte	0x04, 0x12
        /*052a*/ 	.short	(.L_232 - .L_231)
	.align		4
.L_231:
        /*052c*/ 	.word	index@(_ZN5flash44flash_bwd_dq_dk_dv_loop_seqk_parallel_kernelI23Flash_bwd_kernel_traitsILi96ELi64ELi128ELi8ELi2ELi4ELi4ELb0ELb0EN7cutlass10bfloat16_tE19Flash_kernel_traitsILi96ELi64ELi128ELi8ES3_EELb0ELb0ELb0ELb0ELb0ELb0ELb1EEEvNS_16Flash_bwd_paramsE)
        /*0530*/ 	.word	0x00000018


	//----- nvinfo : EIATTR_MIN_STACK_SIZE
	.align		4
.L_232:
        /*0534*/ 	.byte	0x04, 0x12
        /*0536*/ 	.short	(.L_234 - .L_233)
	.align		4
.L_233:
        /*0538*/ 	.word	index@(_ZN5flash44flash_bwd_dq_dk_dv_loop_seqk_parallel_kernelI23Flash_bwd_kernel_traitsILi96ELi64ELi128ELi8ELi2ELi4ELi4ELb0ELb0EN7cutlass10bfloat16_tE19Flash_kernel_traitsILi96ELi64ELi128ELi8ES3_EELb1ELb0ELb1ELb0ELb0ELb0ELb0EEEvNS_16Flash_bwd_paramsE)
        /*053c*/ 	.word	0x00000000


	//----- nvinfo : EIATTR_MIN_STACK_SIZE
	.align		4
.L_234:
        /*0540*/ 	.byte	0x04, 0x12
        /*0542*/ 	.short	(.L_236 - .L_235)
	.align		4
.L_235:
        /*0544*/ 	.word	index@(_ZN5flash44flash_bwd_dq_dk_dv_loop_seqk_parallel_kernelI23Flash_bwd_kernel_traitsILi96ELi64ELi128ELi8ELi2ELi4ELi4ELb0ELb0EN7cutlass10bfloat16_tE19Flash_kernel_traitsILi96ELi64ELi128ELi8ES3_EELb0ELb0ELb1ELb0ELb0ELb0ELb1EEEvNS_16Flash_bwd_paramsE)
        /*0548*/ 	.word	0x00000008


	//----- nvinfo : EIATTR_MIN_STACK_SIZE
	.align		4
.L_236:
        /*054c*/ 	.byte	0x04, 0x12
        /*054e*/ 	.short	(.L_238 - .L_237)
	.align		4
.L_237:
        /*0550*/ 	.word	index@(_ZN5flash44flash_bwd_dq_dk_dv_loop_seqk_parallel_kernelI23Flash_bwd_kernel_traitsILi96ELi64ELi128ELi8ELi2ELi4ELi4ELb0ELb0EN7cutlass10bfloat16_tE19Flash_kernel_traitsILi96ELi64ELi128ELi8ES3_EELb1ELb0ELb0ELb0ELb1ELb1ELb0EEEvNS_16Flash_bwd_paramsE)
        /*0554*/ 	.word	0x00000008


	//----- nvinfo : EIATTR_MIN_STACK_SIZE
	.align		4
.L_238:
        /*0558*/ 	.byte	0x04, 0x12
        /*055a*/ 	.short	(.L_240 - .L_239)
	.align		4
.L_239:
        /*055c*/ 	.word	index@(_ZN5flash44flash_bwd_dq_dk_dv_loop_seqk_parallel_kernelI23Flash_bwd_kernel_traitsILi96ELi64ELi128ELi8ELi2ELi4ELi4ELb0ELb0EN7cutlass10bfloat16_tE19Flash_kernel_traitsILi96ELi64ELi128ELi8ES3_EELb0ELb0ELb0ELb0ELb1ELb1ELb1EEEvNS_16Flash_bwd_paramsE)
        /*0560*/ 	.word	0x00000018


	//----- nvinfo : EIATTR_MIN_STACK_SIZE
	.align		4
.L_240:
        /*0564*/ 	.byte	0x04, 0x12
        /*0566*/ 	.short	(.L_242 - .L_241)
	.align		4
.L_241:
        /*0568*/ 	.word	index@(_ZN5flash44flash_bwd_dq_dk_dv_loop_seqk_parallel_kernelI23Flash_bwd_kernel_traitsILi96ELi64ELi128ELi8ELi2ELi4ELi4ELb0ELb0EN7cutlass10bfloat16_tE19Flash_kernel_traitsILi96ELi64ELi128ELi8ES3_EELb1ELb0ELb0ELb1ELb0ELb0ELb0EEEvNS_16Flash_bwd_paramsE)
        /*056c*/ 	.word	0x00000030


	//----- nvinfo : EIATTR_MIN_STACK_SIZE
	.align		4
.L_242:
        /*0570*/ 	.byte	0x04, 0x12
        /*0572*/ 	.short	(.L_244 - .L_243)
	.align		4
.L_243:
        /*0574*/ 	.word	index@(_ZN5flash44flash_bwd_dq_dk_dv_loop_seqk_parallel_kernelI23Flash_bwd_kernel_traitsILi96ELi64ELi128ELi8ELi2ELi4ELi4ELb0ELb0EN7cutlass10bfloat16_tE19Flash_kernel_traitsILi96ELi64ELi128ELi8ES3_EELb0ELb0ELb0ELb1ELb0ELb0ELb1EEEvNS_16Flash_bwd_paramsE)
        /*0578*/ 	.word	0x00000028


	//----- nvinfo : EIATTR_MIN_STACK_SIZE
	.align		4
.L_244:
        /*057c*/ 	.byte	0x04, 0x12
        /*057e*/ 	.short	(.L_246 - .L_245)
	.align		4
.L_245:
        /*0580*/ 	.word	index@(_ZN5flash44flash_bwd_dq_dk_dv_loop_seqk_parallel_kernelI23Flash_bwd_kernel_traitsILi96ELi64ELi128ELi8ELi2ELi4ELi4ELb0ELb0EN7cutlass10bfloat16_tE19Flash_kernel_traitsILi96ELi64ELi128ELi8ES3_EELb1ELb0ELb1ELb0ELb0ELb1ELb0EEEvNS_16Flash_bwd_paramsE)
        /*0584*/ 	.word	0x00000000


	//----- nvinfo : EIATTR_MIN_STACK_SIZE
	.align		4
.L_246:
        /*0588*/ 	.byte	0x04, 0x12
        /*058a*/ 	.short	(.L_248 - .L_247)
	.align		4
.L_247:
        /*058c*/ 	.word	index@(_ZN5flash44flash_bwd_dq_dk_dv_loop_seqk_parallel_kernelI23Flash_bwd_kernel_traitsILi96ELi64ELi128ELi8ELi2ELi4ELi4ELb0ELb0EN7cutlass10bfloat16_tE19Flash_kernel_traitsILi96ELi64ELi128ELi8ES3_EELb0ELb0ELb1ELb0ELb0ELb1ELb1EEEvNS_16Flash_bwd_paramsE)
        /*0590*/ 	.word	0x00000010


	//----- nvinfo : EIATTR_MIN_STACK_SIZE
	.align		4
.L_248:
        /*0594*/ 	.byte	0x04, 0x12
        /*0596*/ 	.short	(.L_250 - .L_249)
	.align		4
.L_249:
        /*0598*/ 	.word	index@(_ZN5flash44flash_bwd_dq_dk_dv_loop_seqk_parallel_kernelI23Flash_bwd_kernel_traitsILi96ELi64ELi128ELi8ELi2ELi4ELi4ELb0ELb0EN7cutlass10bfloat16_tE19Flash_kernel_traitsILi96ELi64ELi128ELi8ES3_EELb1ELb0ELb1ELb1ELb0ELb0ELb0EEEvNS_16Flash_bwd_paramsE)
        /*059c*/ 	.word	0x00000000


	//----- nvinfo : EIATTR_MIN_STACK_SIZE
	.align		4
.L_250:
        /*05a0*/ 	.byte	0x04, 0x12
        /*05a2*/ 	.short	(.L_252 - .L_251)
	.align		4
.L_251:
        /*05a4*/ 	.word	index@(_ZN5flash44flash_bwd_dq_dk_dv_loop_seqk_parallel_kernelI23Flash_bwd_kernel_traitsILi96ELi64ELi128ELi8ELi2ELi4ELi4ELb0ELb0EN7cutlass10bfloat16_tE19Flash_kernel_traitsILi96ELi64ELi128ELi8ES3_EELb0ELb0ELb1ELb1ELb0ELb0ELb1EEEvNS_16Flash_bwd_paramsE)
        /*05a8*/ 	.word	0x00000008


	//----- nvinfo : EIATTR_MIN_STACK_SIZE
	.align		4
.L_252:
        /*05ac*/ 	.byte	0x04, 0x12
        /*05ae*/ 	.short	(.L_254 - .L_253)
	.align		4
.L_253:
        /*05b0*/ 	.word	index@(_ZN5flash25flash_bwd_dot_do_o_kernelILb0E23Flash_bwd_kernel_traitsILi96ELi64ELi128ELi8ELi2ELi4ELi4ELb0ELb0EN7cutlass10bfloat16_tE19Flash_kernel_traitsILi96ELi64ELi128ELi8ES3_EEEEvNS_16Flash_bwd_paramsE)
        /*05b4*/ 	.word	0x00000000


	//----- nvinfo : EIATTR_MIN_STACK_SIZE
	.align		4
.L_254:
        /*05b8*/ 	.byte	0x04, 0x12
        /*05ba*/ 	.short	(.L_256 - .L_255)
	.align		4
.L_255:
        /*05bc*/ 	.word	index@(_ZN5flash25flash_bwd_dot_do_o_kernelILb1E23Flash_bwd_kernel_traitsILi96ELi64ELi128ELi8ELi2ELi4ELi4ELb0ELb0EN7cutlass10bfloat16_tE19Flash_kernel_traitsILi96ELi64ELi128ELi8ES3_EEEEvNS_16Flash_bwd_paramsE)
        /*05c0*/ 	.word	0x00000000
.L_256:


//--------------------- .nv.info._ZN5flash44flash_bwd_dq_dk_dv_loop_seqk_parallel_kernelI23Flash_bwd_kernel_traitsILi96ELi64ELi128ELi8ELi2ELi4ELi4ELb1ELb0EN7cutlass10bfloat16_tE19Flash_kernel_traitsILi96ELi64ELi128ELi8ES3_EELb0ELb0ELb0ELb0ELb0ELb1ELb0EEEvNS_16Flash_bwd_paramsE --------------------------
	.section	.nv.info._ZN5flash44flash_bwd_dq_dk_dv_loop_seqk_parallel_kernelI23Flash_bwd_kernel_traitsILi96ELi64ELi128ELi8ELi2ELi4ELi4ELb1ELb0EN7cutlass10bfloat16_tE19Flash_kernel_traitsILi96ELi64ELi128ELi8ES3_EELb0ELb0ELb0ELb0ELb0ELb1ELb0EEEvNS_16Flash_bwd_paramsE,"",@"SHT_CUDA_INFO"
	.sectionflags	@""
	.align	4


	//----- nvinfo : EIATTR_CUDA_API_VERSION
	.align		4
        /*0000*/ 	.byte	0x04, 0x37
        /*0002*/ 	.short	(.L_258 - .L_257)
.L_257:
        /*0004*/ 	.word	0x00000082


	//----- nvinfo : EIATTR_SW2861232_WAR
	.align		4
.L_258:
        /*0008*/ 	.byte	0x01, 0x35
	.zero		2


	//----- nvinfo : EIATTR_PARAM_CBANK
	.align		4
        /*000c*/ 	.byte	0x04, 0x0a
        /*000e*/ 	.short	(.L_260 - .L_259)
	.align		4
.L_259:
        /*0010*/ 	.word	index@(.nv.constant0._ZN5flash44flash_bwd_dq_dk_dv_loop_seqk_parallel_kernelI23Flash_bwd_kernel_traitsILi96ELi64ELi128ELi8ELi2ELi4ELi4ELb1ELb0EN7cutlass10bfloat16_tE19Flash_kernel_traitsILi96ELi64ELi128ELi8ES3_EELb0ELb0ELb0ELb0ELb0ELb1ELb0EEEvNS_16Flash_bwd_paramsE)
        /*0014*/ 	.short	0x0160
        /*0016*/ 	.short	0x0280


	//----- nvinfo : EIATTR_CBANK_PARAM_SIZE
	.align		4
.L_260:
        /*0018*/ 	.byte	0x03, 0x19
        /*001a*/ 	.short	0x0280


	//----- nvinfo : EIATTR_KPARAM_INFO
	.align		4
        /*001c*/ 	.byte	0x04, 0x17
        /*001e*/ 	.short	(.L_262 - .L_261)
.L_261:
        /*0020*/ 	.word	0x00000000
        /*0024*/ 	.short	0x0000
        /*0026*/ 	.short	0x0000
        /*0028*/ 	.byte	0x00, 0xf0, 0x01, 0x0a


	//----- nvinfo : EIATTR_MAXREG_COUNT
	.align		4
.L_262:
        /*002c*/ 	.byte	0x03, 0x1b
        /*002e*/ 	.short	0x00ff


	//----- nvinfo : EIATTR_NUM_BARRIERS
	.align		4
        /*0030*/ 	.byte	0x02, 0x4c
        /*0032*/ 	.byte	0x01
	.zero		1


	//----- nvinfo : EIATTR_ANNOTATIONS
	.align		4
        /*0034*/ 	.byte	0x04, 0x55
        /*0036*/ 	.short	(.L_264 - .L_263)


	//   ....[0]....
.L_263:
        /*0038*/ 	.word	0x00000001
        /*003c*/ 	.byte	0x40, 0x06, 0x00, 0x00, 0x01, 0x00, 0x00, 0x00, 0x20, 0x0a, 0x00, 0x00, 0x01, 0x00, 0x00, 0x00
        /* <DEDUP_REMOVED lines=18> */
        /*016c*/ 	.byte	0xf0, 0x65, 0x00, 0x00


	//----- nvinfo : EIATTR_MERCURY_ISA_VERSION
	.align		4
.L_264:
        /*0170*/ 	.byte	0x03, 0x5f
        /*0172*/ 	.short	0x0000


	//----- nvinfo : EIATTR_EXIT_INSTR_OFFSETS
	.align		4
        /*0174*/ 	.byte	0x04, 0x1c
        /*0176*/ 	.short	(.L_266 - .L_265)


	//   ....[0]....
.L_265:
        /*0178*/ 	.word	0x000000a0


	//   ....[1]....
        /*017c*/ 	.word	0x000081e0


	//----- nvinfo : EIATTR_CTAIDZ_USED
	.align		4
.L_266:
        /*0180*/ 	.byte	0x01, 0x04
	.zero		2


	//----- nvinfo : EIATTR_CRS_STACK_SIZE
	.align		4
        /*0184*/ 	.byte	0x04, 0x1e
        /*0186*/ 	.short	(.L_268 - .L_267)
.L_267:
        /*0188*/ 	.word	0x00000000
.L_268:


//--------------------- .nv.info._ZN5flash44flash_bwd_dq_dk_dv_loop_seqk_parallel_kernelI23Flash_bwd_kernel_traitsILi96ELi64ELi128ELi8ELi2ELi4ELi4ELb1ELb0EN7cutlass10bfloat16_tE19Flash_kernel_traitsILi96ELi64ELi128ELi8ES3_EELb0ELb0ELb0ELb0ELb0ELb0ELb0EEEvNS_16Flash_bwd_paramsE --------------------------
	.section	.nv.info._ZN5flash44flash_bwd_dq_dk_dv_loop_seqk_parallel_kernelI23Flash_bwd_kernel_traitsILi96ELi64ELi128ELi8ELi2ELi4ELi4ELb1ELb0EN7cutlass10bfloat16_tE19Flash_kernel_traitsILi96ELi64ELi128ELi8ES3_EELb0ELb0ELb0ELb0ELb0ELb0ELb0EEEvNS_16Flash_bwd_paramsE,"",@"SHT_CUDA_INFO"
	.sectionflags	@""
	.align	4


	//----- nvinfo : EIATTR_CUDA_API_VERSION
	.align		4
        /*0000*/ 	.byte	0x04, 0x37
        /*0002*/ 	.short	(.L_270 - .L_269)
.L_269:
        /*0004*/ 	.word	0x00000082


	//----- nvinfo : EIATTR_SW2861232_WAR
	.align		4
.L_270:
        /*0008*/ 	.byte	0x01, 0x35
	.zero		2


	//----- nvinfo : EIATTR_PARAM_CBANK
	.align		4
        /*000c*/ 	.byte	0x04, 0x0a
        /*000e*/ 	.short	(.L_272 - .L_271)
	.align		4
.L_271:
        /*0010*/ 	.word	index@(.nv.constant0._ZN5flash44flash_bwd_dq_dk_dv_loop_seqk_parallel_kernelI23Flash_bwd_kernel_traitsILi96ELi64ELi128ELi8ELi2ELi4ELi4ELb1ELb0EN7cutlass10bfloat16_tE19Flash_kernel_traitsILi96ELi64ELi128ELi8ES3_EELb0ELb0ELb0ELb0ELb0ELb0ELb0EEEvNS_16Flash_bwd_paramsE)
        /*0014*/ 	.short	0x0160
        /*0016*/ 	.short	0x0280


	//----- nvinfo : EIATTR_CBANK_PARAM_SIZE
	.align		4
.L_272:
        /*0018*/ 	.byte	0x03, 0x19
        /*001a*/ 	.short	0x0280


	//----- nvinfo : EIATTR_KPARAM_INFO
	.align		4
        /*001c*/ 	.byte	0x04, 0x17
        /*001e*/ 	.short	(.L_274 - .L_273)
.L_273:
        /*0020*/ 	.word	0x00000000
        /*0024*/ 	.short	0x0000
        /*0026*/ 	.short	0x0000
        /*0028*/ 	.byte	0x00, 0xf0, 0x01, 0x0a


	//----- nvinfo : EIATTR_MAXREG_COUNT
	.align		4
.L_274:
        /*002c*/ 	.byte	0x03, 0x1b
        /*002e*/ 	.short	0x00ff


	//----- nvinfo : EIATTR_NUM_BARRIERS
	.align		4
        /*0030*/ 	.byte	0x02, 0x4c
        /*0032*/ 	.byte	0x01
	.zero		1


	//----- nvinfo : EIATTR_ANNOTATIONS
	.align		4
        /*0034*/ 	.byte	0x04, 0x55
        /*0036*/ 	.short	(.L_276 - .L_275)


	//   ....[0]....
.L_275:
        /* <DEDUP_REMOVED lines=32> */


	//----- nvinfo : EIATTR_MERCURY_ISA_VERSION
	.align		4
.L_276:
        /*0220*/ 	.byte	0x03, 0x5f
        /*0222*/ 	.short	0x0000


	//----- nvinfo : EIATTR_EXIT_INSTR_OFFSETS
	.align		4
        /*0224*/ 	.byte	0x04, 0x1c
        /*0226*/ 	.short	(.L_278 - .L_277)


	//   ....[0]....
.L_277:
        /*0228*/ 	.word	0x000000a0


	//   ....[1]....
        /*022c*/ 	.word	0x00009080


	//----- nvinfo : EIATTR_CTAIDZ_USED
	.align		4
.L_278:
        /*0230*/ 	.byte	0x01, 0x04
	.zero		2


	//----- nvinfo : EIATTR_CRS_STACK_SIZE
	.align		4
        /*0234*/ 	.byte	0x04, 0x1e
        /*0236*/ 	.short	(.L_280 - .L_279)
.L_279:
        /*0238*/ 	.word	0x00000000
.L_280:


//--------------------- .nv.info._ZN5flash44flash_bwd_dq_dk_dv_loop_seqk_parallel_kernelI23Flash_bwd_kernel_traitsILi96ELi64ELi128ELi8ELi2ELi4ELi4ELb1ELb0EN7cutlass10bfloat16_tE19Flash_kernel_traitsILi96ELi64ELi128ELi8ES3_EELb0ELb0ELb1ELb0ELb0ELb0ELb0EEEvNS_16Flash_bwd_paramsE --------------------------
	.section	.nv.info._ZN5flash44flash_bwd_dq_dk_dv_loop_seqk_parallel_kernelI23Flash_bwd_kernel_traitsILi96ELi64ELi128ELi8ELi2ELi4ELi4ELb1ELb0EN7cutlass10bfloat16_tE19Flash_kernel_traitsILi96ELi64ELi128ELi8ES3_EELb0ELb0ELb1ELb0ELb0ELb0ELb0EEEvNS_16Flash_bwd_paramsE,"",@"SHT_CUDA_INFO"
	.sectionflags	@""
	.align	4


	//----- nvinfo : EIATTR_CUDA_API_VERSION
	.align		4
        /*0000*/ 	.byte	0x04, 0x37
        /*0002*/ 	.short	(.L_282 - .L_281)
.L_281:
        /*0004*/ 	.word	0x00000082


	//----- nvinfo : EIATTR_SW2861232_WAR
	.align		4
.L_282:
        /*0008*/ 	.byte	0x01, 0x35
	.zero		2


	//----- nvinfo : EIATTR_PARAM_CBANK
	.align		4
        /*000c*/ 	.byte	0x04, 0x0a
        /*000e*/ 	.short	(.L_284 - .L_283)
	.align		4
.L_283:
        /*0010*/ 	.word	index@(.nv.constant0._ZN5flash44flash_bwd_dq_dk_dv_loop_seqk_parallel_kernelI23Flash_bwd_kernel_traitsILi96ELi64ELi128ELi8ELi2ELi4ELi4ELb1ELb0EN7cutlass10bfloat16_tE19Flash_kernel_traitsILi96ELi64ELi128ELi8ES3_EELb0ELb0ELb1ELb0ELb0ELb0ELb0EEEvNS_16Flash_bwd_paramsE)
        /*0014*/ 	.short	0x0160
        /*0016*/ 	.short	0x0280


	//----- nvinfo : EIATTR_CBANK_PARAM_SIZE
	.align		4
.L_284:
        /*0018*/ 	.byte	0x03, 0x19
        /*001a*/ 	.short	0x0280


	//----- nvinfo : EIATTR_KPARAM_INFO
	.align		4
        /*001c*/ 	.byte	0x04, 0x17
        /*001e*/ 	.short	(.L_286 - .L_285)
.L_285:
        /*0020*/ 	.word	0x00000000
        /*0024*/ 	.short	0x0000
        /*0026*/ 	.short	0x0000
        /*0028*/ 	.byte	0x00, 0xf0, 0x01, 0x0a


	//----- nvinfo : EIATTR_MAXREG_COUNT
	.align		4
.L_286:
        /*002c*/ 	.byte	0x03, 0x1b
        /*002e*/ 	.short	0x00ff


	//----- nvinfo : EIATTR_NUM_BARRIERS
	.align		4
        /*0030*/ 	.byte	0x02, 0x4c
        /*0032*/ 	.byte	0x01
	.zero		1


	//----- nvinfo : EIATTR_ANNOTATIONS
	.align		4
        /*0034*/ 	.byte	0x04, 0x55
        /*0036*/ 	.short	(.L_288 - .L_287)


	//   ....[0]....
.L_287:
        /* <DEDUP_REMOVED lines=26> */
        /*01cc*/ 	.byte	0xf0, 0x7f, 0x00, 0x00, 0x01, 0x00, 0x00, 0x00, 0x00, 0x80, 0x00, 0x00


	//----- nvinfo : EIATTR_MERCURY_ISA_VERSION
	.align		4
.L_288:
        /*01d8*/ 	.byte	0x03, 0x5f
        /*01da*/ 	.short	0x0000


	//----- nvinfo : EIATTR_EXIT_INSTR_OFFSETS
	.align		4
        /*01dc*/ 	.byte	0x04, 0x1c
        /*01de*/ 	.short	(.L_290 - .L_289)


	//   ....[0]....
.L_289:
        /*01e0*/ 	.word	0x000000a0


	//   ....[1]....
        /*01e4*/ 	.word	0x00009430


	//----- nvinfo : EIATTR_CTAIDZ_USED
	.align		4
.L_290:
        /*01e8*/ 	.byte	0x01, 0x04
	.zero		2


	//----- nvinfo : EIATTR_CRS_STACK_SIZE
	.align		4
        /*01ec*/ 	.byte	0x04, 0x1e
        /*01ee*/ 	.short	(.L_292 - .L_291)
.L_291:
        /*01f0*/ 	.word	0x00000000
.L_292:


//--------------------- .nv.info._ZN5flash44flash_bwd_dq_dk_dv_loop_seqk_parallel_kernelI23Flash_bwd_kernel_traitsILi96ELi64ELi128ELi8ELi2ELi4ELi4ELb1ELb0EN7cutlass10bfloat16_tE19Flash_kernel_traitsILi96ELi64ELi128ELi8ES3_EELb0ELb0ELb0ELb0ELb1ELb1ELb0EEEvNS_16Flash_bwd_paramsE --------------------------
	.section	.nv.info._ZN5flash44flash_bwd_dq_dk_dv_loop_seqk_parallel_kernelI23Flash_bwd_kernel_traitsILi96ELi64ELi128ELi8ELi2ELi4ELi4ELb1ELb0EN7cutlass10bfloat16_tE19Flash_kernel_traitsILi96ELi64ELi128ELi8ES3_EELb0ELb0ELb0ELb0ELb1ELb1ELb0EEEvNS_16Flash_bwd_paramsE,"",@"SHT_CUDA_INFO"
	.sectionflags	@""
	.align	4


	//----- nvinfo : EIATTR_CUDA_API_VERSION
	.align		4
        /*0000*/ 	.byte	0x04, 0x37
        /*0002*/ 	.short	(.L_294 - .L_293)
.L_293:
        /*0004*/ 	.word	0x00000082


	//----- nvinfo : EIATTR_SW2861232_WAR
	.align		4
.L_294:
        /*0008*/ 	.byte	0x01, 0x35
	.zero		2


	//----- nvinfo : EIATTR_PARAM_CBANK
	.align		4
        /*000c*/ 	.byte	0x04, 0x0a
        /*000e*/ 	.short	(.L_296 - .L_295)
	.align		4
.L_295:
        /*0010*/ 	.word	index@(.nv.constant0._ZN5flash44flash_bwd_dq_dk_dv_loop_seqk_parallel_kernelI23Flash_bwd_kernel_traitsILi96ELi64ELi128ELi8ELi2ELi4ELi4ELb1ELb0EN7cutlass10bfloat16_tE19Flash_kernel_traitsILi96ELi64ELi128ELi8ES3_EELb0ELb0ELb0ELb0ELb1ELb1ELb0EEEvNS_16Flash_bwd_paramsE)
        /*0014*/ 	.short	0x0160
        /*0016*/ 	.short	0x0280


	//----- nvinfo : EIATTR_CBANK_PARAM_SIZE
	.align		4
.L_296:
        /*0018*/ 	.byte	0x03, 0x19
        /*001a*/ 	.short	0x0280


	//----- nvinfo : EIATTR_KPARAM_INFO
	.align		4
        /*001c*/ 	.byte	0x04, 0x17
        /*001e*/ 	.short	(.L_298 - .L_297)
.L_297:
        /*0020*/ 	.word	0x00000000
        /*0024*/ 	.short	0x0000
        /*0026*/ 	.short	0x0000
        /*0028*/ 	.byte	0x00, 0xf0, 0x01, 0x0a


	//----- nvinfo : EIATTR_MAXREG_COUNT
	.align		4
.L_298:
        /*002c*/ 	.byte	0x03, 0x1b
        /*002e*/ 	.short	0x00ff


	//----- nvinfo : EIATTR_NUM_BARRIERS
	.align		4
        /*0030*/ 	.byte	0x02, 0x4c
        /*0032*/ 	.byte	0x01
	.zero		1


	//----- nvinfo : EIATTR_ANNOTATIONS
	.align		4
        /*0034*/ 	.byte	0x04, 0x55
        /*0036*/ 	.short	(.L_300 - .L_299)


	//   ....[0]....
.L_299:
        /* <DEDUP_REMOVED lines=14> */


	//----- nvinfo : EIATTR_MERCURY_ISA_VERSION
	.align		4
.L_300:
        /*0108*/ 	.byte	0x03, 0x5f
        /*010a*/ 	.short	0x0000


	//----- nvinfo : EIATTR_EXIT_INSTR_OFFSETS
	.align		4
        /*010c*/ 	.byte	0x04, 0x1c
        /*010e*/ 	.short	(.L_302 - .L_301)


	//   ....[0]....
.L_301:
        /*0110*/ 	.word	0x000000a0


	//   ....[1]....
        /*0114*/ 	.word	0x000062c0


	//----- nvinfo : EIATTR_CTAIDZ_USED
	.align		4
.L_302:
        /*0118*/ 	.byte	0x01, 0x04
	.zero		2


//--------------------- .nv.info._ZN5flash44flash_bwd_dq_dk_dv_loop_seqk_parallel_kernelI23Flash_bwd_kernel_traitsILi96ELi64ELi128ELi8ELi2ELi4ELi4ELb1ELb0EN7cutlass10bfloat16_tE19Flash_kernel_traitsILi96ELi64ELi128ELi8ES3_EELb0ELb0ELb0ELb1ELb0ELb0ELb0EEEvNS_16Flash_bwd_paramsE --------------------------
	.section	.nv.info._ZN5flash44flash_bwd_dq_dk_dv_loop_seqk_parallel_kernelI23Flash_bwd_kernel_traitsILi96ELi64ELi128ELi8ELi2ELi4ELi4ELb1ELb0EN7cutlass10bfloat16_tE19Flash_kernel_traitsILi96ELi64ELi128ELi8ES3_EELb0ELb0ELb0ELb1ELb0ELb0ELb0EEEvNS_16Flash_bwd_paramsE,"",@"SHT_CUDA_INFO"
	.sectionflags	@""
	.align	4


	//----- nvinfo : EIATTR_CUDA_API_VERSION
	.align		4
        /*0000*/ 	.byte	0x04, 0x37
        /*0002*/ 	.short	(.L_304 - .L_303)
.L_303:
        /*0004*/ 	.word	0x00000082


	//----- nvinfo : EIATTR_SW2861232_WAR
	.align		4
.L_304:
        /*0008*/ 	.byte	0x01, 0x35
	.zero		2


	//----- nvinfo : EIATTR_PARAM_CBANK
	.align		4
        /*000c*/ 	.byte	0x04, 0x0a
        /*000e*/ 	.short	(.L_306 - .L_305)
	.align		4
.L_305:
        /*0010*/ 	.word	index@(.nv.constant0._ZN5flash44flash_bwd_dq_dk_dv_loop_seqk_parallel_kernelI23Flash_bwd_kernel_traitsILi96ELi64ELi128ELi8ELi2ELi4ELi4ELb1ELb0EN7cutlass10bfloat16_tE19Flash_kernel_traitsILi96ELi64ELi128ELi8ES3_EELb0ELb0ELb0ELb1ELb0ELb0ELb0EEEvNS_16Flash_bwd_paramsE)
        /*0014*/ 	.short	0x0160
        /*0016*/ 	.short	0x0280


	//----- nvinfo : EIATTR_CBANK_PARAM_SIZE
	.align		4
.L_306:
        /*0018*/ 	.byte	0x03, 0x19
        /*001a*/ 	.short	0x0280


	//----- nvinfo : EIATTR_KPARAM_INFO
	.align		4
        /*001c*/ 	.byte	0x04, 0x17
        /*001e*/ 	.short	(.L_308 - .L_307)
.L_307:
        /*0020*/ 	.word	0x00000000
        /*0024*/ 	.short	0x0000
        /*0026*/ 	.short	0x0000
        /*0028*/ 	.byte	0x00, 0xf0, 0x01, 0x0a


	//----- nvinfo : EIATTR_MAXREG_COUNT
	.align		4
.L_308:
        /*002c*/ 	.byte	0x03, 0x1b
        /*002e*/ 	.short	0x00ff


	//----- nvinfo : EIATTR_NUM_BARRIERS
	.align		4
        /*0030*/ 	.byte	0x02, 0x4c
        /*0032*/ 	.byte	0x01
	.zero		1


	//----- nvinfo : EIATTR_ANNOTATIONS
	.align		4
        /*0034*/ 	.byte	0x04, 0x55
        /*0036*/ 	.short	(.L_310 - .L_309)


	//   ....[0]....
.L_309:
        /* <DEDUP_REMOVED lines=33> */


	//----- nvinfo : EIATTR_MERCURY_ISA_VERSION
	.align		4
.L_310:
        /*0238*/ 	.byte	0x03, 0x5f
        /*023a*/ 	.short	0x0000


	//----- nvinfo : EIATTR_EXIT_INSTR_OFFSETS
	.align		4
        /*023c*/ 	.byte	0x04, 0x1c
        /*023e*/ 	.short	(.L_312 - .L_311)


	//   ....[0]....
.L_311:
        /*0240*/ 	.word	0x000000a0


	//   ....[1]....
        /*0244*/ 	.word	0x00009970


	//----- nvinfo : EIATTR_CTAIDZ_USED
	.align		4
.L_312:
        /*0248*/ 	.byte	0x01, 0x04
	.zero		2


	//----- nvinfo : EIATTR_CRS_STACK_SIZE
	.align		4
        /*024c*/ 	.byte	0x04, 0x1e
        /*024e*/ 	.short	(.L_314 - .L_313)
.L_313:
        /*0250*/ 	.word	0x00000000
.L_314:


//--------------------- .nv.info._ZN5flash44flash_bwd_dq_dk_dv_loop_seqk_parallel_kernelI23Flash_bwd_kernel_traitsILi96ELi64ELi128ELi8ELi2ELi4ELi4ELb1ELb0EN7cutlass10bfloat16_tE19Flash_kernel_traitsILi96ELi64ELi128ELi8ES3_EELb0ELb0ELb1ELb0ELb0ELb1ELb0EEEvNS_16Flash_bwd_paramsE --------------------------
	.section	.nv.info._ZN5flash44flash_bwd_dq_dk_dv_loop_seqk_parallel_kernelI23Flash_bwd_kernel_traitsILi96ELi64ELi128ELi8ELi2ELi4ELi4ELb1ELb0EN7cutlass10bfloat16_tE19Flash_kernel_traitsILi96ELi64ELi128ELi8ES3_EELb0ELb0ELb1ELb0ELb0ELb1ELb0EEEvNS_16Flash_bwd_paramsE,"",@"SHT_CUDA_INFO"
	.sectionflags	@""
	.align	4


	//----- nvinfo : EIATTR_CUDA_API_VERSION
	.align		4
        /*0000*/ 	.byte	0x04, 0x37
        /*0002*/ 	.short	(.L_316 - .L_315)
.L_315:
        /*0004*/ 	.word	0x00000082


	//----- nvinfo : EIATTR_SW2861232_WAR
	.align		4
.L_316:
        /*0008*/ 	.byte	0x01, 0x35
	.zero		2


	//----- nvinfo : EIATTR_PARAM_CBANK
	.align		4
        /*000c*/ 	.byte	0x04, 0x0a
        /*000e*/ 	.short	(.L_318 - .L_317)
	.align		4
.L_317:
        /*0010*/ 	.word	index@(.nv.constant0._ZN5flash44flash_bwd_dq_dk_dv_loop_seqk_parallel_kernelI23Flash_bwd_kernel_traitsILi96ELi64ELi128ELi8ELi2ELi4ELi4ELb1ELb0EN7cutlass10bfloat16_tE19Flash_kernel_traitsILi96ELi64ELi128ELi8ES3_EELb0ELb0ELb1ELb0ELb0ELb1ELb0EEEvNS_16Flash_bwd_paramsE)
        /*0014*/ 	.short	0x0160
        /*0016*/ 	.short	0x0280


	//----- nvinfo : EIATTR_CBANK_PARAM_SIZE
	.align		4
.L_318:
        /*0018*/ 	.byte	0x03, 0x19
        /*001a*/ 	.short	0x0280


	//----- nvinfo : EIATTR_KPARAM_INFO
	.align		4
        /*001c*/ 	.byte	0x04, 0x17
        /*001e*/ 	.short	(.L_320 - .L_319)
.L_319:
        /*0020*/ 	.word	0x00000000
        /*0024*/ 	.short	0x0000
        /*0026*/ 	.short	0x0000
        /*0028*/ 	.byte	0x00, 0xf0, 0x01, 0x0a


	//----- nvinfo : EIATTR_MAXREG_COUNT
	.align		4
.L_320:
        /*002c*/ 	.byte	0x03, 0x1b
        /*002e*/ 	.short	0x00ff


	//----- nvinfo : EIATTR_NUM_BARRIERS
	.align		4
        /*0030*/ 	.byte	0x02, 0x4c
        /*0032*/ 	.byte	0x01
	.zero		1


	//----- nvinfo : EIATTR_ANNOTATIONS
	.align		4
        /*0034*/ 	.byte	0x04, 0x55
        /*0036*/ 	.short	(.L_322 - .L_321)


	//   ....[0]....
.L_321:
        /* <DEDUP_REMOVED lines=13> */


	//----- nvinfo : EIATTR_MERCURY_ISA_VERSION
	.align		4
.L_322:
        /*00f8*/ 	.byte	0x03, 0x5f
        /*00fa*/ 	.short	0x0000


	//----- nvinfo : EIATTR_EXIT_INSTR_OFFSETS
	.align		4
        /*00fc*/ 	.byte	0x04, 0x1c
        /*00fe*/ 	.short	(.L_324 - .L_323)


	//   ....[0]....
.L_323:
        /*0100*/ 	.word	0x000000a0


	//   ....[1]....
        /*0104*/ 	.word	0x000083d0


	//----- nvinfo : EIATTR_CTAIDZ_USED
	.align		4
.L_324:
        /*0108*/ 	.byte	0x01, 0x04
	.zero		2


	//----- nvinfo : EIATTR_CRS_STACK_SIZE
	.align		4
        /*010c*/ 	.byte	0x04, 0x1e
        /*010e*/ 	.short	(.L_326 - .L_325)
.L_325:
        /*0110*/ 	.word	0x00000000
.L_326:


//--------------------- .nv.info._ZN5flash44flash_bwd_dq_dk_dv_loop_seqk_parallel_kernelI23Flash_bwd_kernel_traitsILi96ELi64ELi128ELi8ELi2ELi4ELi4ELb1ELb0EN7cutlass10bfloat16_tE19Flash_kernel_traitsILi96ELi64ELi128ELi8ES3_EELb0ELb0ELb1ELb1ELb0ELb0ELb0EEEvNS_16Flash_bwd_paramsE --------------------------
	.section	.nv.info._ZN5flash44flash_bwd_dq_dk_dv_loop_seqk_parallel_kernelI23Flash_bwd_kernel_traitsILi96ELi64ELi128ELi8ELi2ELi4ELi4ELb1ELb0EN7cutlass10bfloat16_tE19Flash_kernel_traitsILi96ELi64ELi128ELi8ES3_EELb0ELb0ELb1ELb1ELb0ELb0ELb0EEEvNS_16Flash_bwd_paramsE,"",@"SHT_CUDA_INFO"
	.sectionflags	@""
	.align	4


	//----- nvinfo : EIATTR_CUDA_API_VERSION
	.align		4
        /*0000*/ 	.byte	0x04, 0x37
        /*0002*/ 	.short	(.L_328 - .L_327)
.L_327:
        /*0004*/ 	.word	0x00000082


	//----- nvinfo : EIATTR_SW2861232_WAR
	.align		4
.L_328:
        /*0008*/ 	.byte	0x01, 0x35
	.zero		2


	//----- nvinfo : EIATTR_PARAM_CBANK
	.align		4
        /*000c*/ 	.byte	0x04, 0x0a
        /*000e*/ 	.short	(.L_330 - .L_329)
	.align		4
.L_329:
        /*0010*/ 	.word	index@(.nv.constant0._ZN5flash44flash_bwd_dq_dk_dv_loop_seqk_parallel_kernelI23Flash_bwd_kernel_traitsILi96ELi64ELi128ELi8ELi2ELi4ELi4ELb1ELb0EN7cutlass10bfloat16_tE19Flash_kernel_traitsILi96ELi64ELi128ELi8ES3_EELb0ELb0ELb1ELb1ELb0ELb0ELb0EEEvNS_16Flash_bwd_paramsE)
        /*0014*/ 	.short	0x0160
        /*0016*/ 	.short	0x0280


	//----- nvinfo : EIATTR_CBANK_PARAM_SIZE
	.align		4
.L_330:
        /*0018*/ 	.byte	0x03, 0x19
        /*001a*/ 	.short	0x0280


	//----- nvinfo : EIATTR_KPARAM_INFO
	.align		4
        /*001c*/ 	.byte	0x04, 0x17
        /*001e*/ 	.short	(.L_332 - .L_331)
.L_331:
        /*0020*/ 	.word	0x00000000
        /*0024*/ 	.short	0x0000
        /*0026*/ 	.short	0x0000
        /*0028*/ 	.byte	0x00, 0xf0, 0x01, 0x0a


	//----- nvinfo : EIATTR_MAXREG_COUNT
	.align		4
.L_332:
        /*002c*/ 	.byte	0x03, 0x1b
        /*002e*/ 	.short	0x00ff


	//----- nvinfo : EIATTR_NUM_BARRIERS
	.align		4
        /*0030*/ 	.byte	0x02, 0x4c
        /*0032*/ 	.byte	0x01
	.zero		1


	//----- nvinfo : EIATTR_ANNOTATIONS
	.align		4
        /*0034*/ 	.byte	0x04, 0x55
        /*0036*/ 	.short	(.L_334 - .L_333)


	//   ....[0]....
.L_333:
        /* <DEDUP_REMOVED lines=28> */


	//----- nvinfo : EIATTR_MERCURY_ISA_VERSION
	.align		4
.L_334:
        /*01e8*/ 	.byte	0x03, 0x5f
        /*01ea*/ 	.short	0x0000


	//----- nvinfo : EIATTR_EXIT_INSTR_OFFSETS
	.align		4
        /*01ec*/ 	.byte	0x04, 0x1c
        /*01ee*/ 	.short	(.L_336 - .L_335)


	//   ....[0]....
.L_335:
        /*01f0*/ 	.word	0x000000a0


	//   ....[1]....
        /*01f4*/ 	.word	0x00009bb0


	//----- nvinfo : EIATTR_CTAIDZ_USED
	.align		4
.L_336:
        /*01f8*/ 	.byte	0x01, 0x04
	.zero		2


	//----- nvinfo : EIATTR_CRS_STACK_SIZE
	.align		4
        /*01fc*/ 	.byte	0x04, 0x1e
        /*01fe*/ 	.short	(.L_338 - .L_337)
.L_337:
        /*0200*/ 	.word	0x00000000
.L_338:


//--------------------- .nv.info._ZN5flash27flash_bwd_convert_dq_kernelI23Flash_bwd_kernel_traitsILi96ELi64ELi128ELi8ELi2ELi4ELi4ELb1ELb0EN7cutlass10bfloat16_tE19Flash_kernel_traitsILi96ELi64ELi128ELi8ES3_EEEEvNS_16Flash_bwd_paramsEi --------------------------
	.section	.nv.info._ZN5flash27flash_bwd_convert_dq_kernelI23Flash_bwd_kernel_traitsILi96ELi64ELi128ELi8ELi2ELi4ELi4ELb1ELb0EN7cutlass10bfloat16_tE19Flash_kernel_traitsILi96ELi64ELi128ELi8ES3_EEEEvNS_16Flash_bwd_paramsEi,"",@"SHT_CUDA_INFO"
	.sectionflags	@""
	.align	4


	//----- nvinfo : EIATTR_CUDA_API_VERSION
	.align		4
        /*0000*/ 	.byte	0x04, 0x37
        /*0002*/ 	.short	(.L_340 - .L_339)
.L_339:
        /*0004*/ 	.word	0x00000082


	//----- nvinfo : EIATTR_SW2861232_WAR
	.align		4
.L_340:
        /*0008*/ 	.byte	0x01, 0x35
	.zero		2


	//----- nvinfo : EIATTR_PARAM_CBANK
	.align		4
        /*000c*/ 	.byte	0x04, 0x0a
        /*000e*/ 	.short	(.L_342 - .L_341)
	.align		4
.L_341:
        /*0010*/ 	.word	index@(.nv.constant0._ZN5flash27flash_bwd_convert_dq_kernelI23Flash_bwd_kernel_traitsILi96ELi64ELi128ELi8ELi2ELi4ELi4ELb1ELb0EN7cutlass10bfloat16_tE19Flash_kernel_traitsILi96ELi64ELi128ELi8ES3_EEEEvNS_16Flash_bwd_paramsEi)
        /*0014*/ 	.short	0x0160
        /*0016*/ 	.short	0x0284


	//----- nvinfo : EIATTR_CBANK_PARAM_SIZE
	.align		4
.L_342:
        /*0018*/ 	.byte	0x03, 0x19
        /*001a*/ 	.short	0x0284


	//----- nvinfo : EIATTR_KPARAM_INFO
	.align		4
        /*001c*/ 	.byte	0x04, 0x17
        /*001e*/ 	.short	(.L_344 - .L_343)
.L_343:
        /*0020*/ 	.word	0x00000000
        /*0024*/ 	.short	0x0001
        /*0026*/ 	.short	0x0280
        /*0028*/ 	.byte	0x00, 0xf0, 0x11, 0x00


	//----- nvinfo : EIATTR_KPARAM_INFO
	.align		4
.L_344:
        /*002c*/ 	.byte	0x04, 0x17
        /*002e*/ 	.short	(.L_346 - .L_345)
.L_345:
        /*0030*/ 	.word	0x00000000
        /*0034*/ 	.short	0x0000
        /*0036*/ 	.short	0x0000
        /*0038*/ 	.byte	0x00, 0xf0, 0x01, 0x0a


	//----- nvinfo : EIATTR_MAXREG_COUNT
	.align		4
.L_346:
        /*003c*/ 	.byte	0x03, 0x1b
        /*003e*/ 	.short	0x00ff


	//----- nvinfo : EIATTR_NUM_BARRIERS
	.align		4
        /*0040*/ 	.byte	0x02, 0x4c
        /*0042*/ 	.byte	0x01
	.zero		1


	//----- nvinfo : EIATTR_MERCURY_ISA_VERSION
	.align		4
        /*0044*/ 	.byte	0x03, 0x5f
        /*0046*/ 	.short	0x0000


	//----- nvinfo : EIATTR_EXIT_INSTR_OFFSETS
	.align		4
        /*0048*/ 	.byte	0x04, 0x1c
        /*004a*/ 	.short	(.L_348 - .L_347)


	//   ....[0]....
.L_347:
        /*004c*/ 	.word	0x00000170


	//   ....[1]....
        /*0050*/ 	.word	0x000014f0


	//   ....[2]....
        /*0054*/ 	.word	0x00001710


	//   ....[3]....
        /*0058*/ 	.word	0x00001740


	//----- nvinfo : EIATTR_CTAIDZ_USED
	.align		4
.L_348:
        /*005c*/ 	.byte	0x01, 0x04
	.zero		2


//--------------------- .nv.info._ZN5flash44flash_bwd_dq_dk_dv_loop_seqk_parallel_kernelI23Flash_bwd_kernel_traitsILi96ELi64ELi128ELi8ELi2ELi4ELi4ELb1ELb0EN7cutlass10bfloat16_tE19Flash_kernel_traitsILi96ELi64ELi128ELi8ES3_EELb1ELb0ELb0ELb0ELb0ELb1ELb0EEEvNS_16Flash_bwd_paramsE --------------------------
	.section	.nv.info._ZN5flash44flash_bwd_dq_dk_dv_loop_seqk_parallel_kernelI23Flash_bwd_kernel_traitsILi96ELi64ELi128ELi8ELi2ELi4ELi4ELb1ELb0EN7cutlass10bfloat16_tE19Flash_kernel_traitsILi96ELi64ELi128ELi8ES3_EELb1ELb0ELb0ELb0ELb0ELb1ELb0EEEvNS_16Flash_bwd_paramsE,"",@"SHT_CUDA_INFO"
	.sectionflags	@""
	.align	4


	//----- nvinfo : EIATTR_CUDA_API_VERSION
	.align		4
        /*0000*/ 	.byte	0x04, 0x37
        /*0002*/ 	.short	(.L_350 - .L_349)
.L_349:
        /*0004*/ 	.word	0x00000082


	//----- nvinfo : EIATTR_SW2861232_WAR
	.align		4
.L_350:
        /*0008*/ 	.byte	0x01, 0x35
	.zero		2


	//----- nvinfo : EIATTR_PARAM_CBANK
	.align		4
        /*000c*/ 	.byte	0x04, 0x0a
        /*000e*/ 	.short	(.L_352 - .L_351)
	.align		4
.L_351:
        /*0010*/ 	.word	index@(.nv.constant0._ZN5flash44flash_bwd_dq_dk_dv_loop_seqk_parallel_kernelI23Flash_bwd_kernel_traitsILi96ELi64ELi128ELi8ELi2ELi4ELi4ELb1ELb0EN7cutlass10bfloat16_tE19Flash_kernel_traitsILi96ELi64ELi128ELi8ES3_EELb1ELb0ELb0ELb0ELb0ELb1ELb0EEEvNS_16Flash_bwd_paramsE)
        /*0014*/ 	.short	0x0160
        /*0016*/ 	.short	0x0280


	//----- nvinfo : EIATTR_CBANK_PARAM_SIZE
	.align		4
.L_352:
        /*0018*/ 	.byte	0x03, 0x19
        /*001a*/ 	.short	0x0280


	//----- nvinfo : EIATTR_KPARAM_INFO
	.align		4
        /*001c*/ 	.byte	0x04, 0x17
        /*001e*/ 	.short	(.L_354 - .L_353)
.L_353:
        /*0020*/ 	.word	0x00000000
        /*0024*/ 	.short	0x0000
        /*0026*/ 	.short	0x0000
        /*0028*/ 	.byte	0x00, 0xf0, 0x01, 0x0a


	//----- nvinfo : EIATTR_MAXREG_COUNT
	.align		4
.L_354:
        /*002c*/ 	.byte	0x03, 0x1b
        /*002e*/ 	.short	0x00ff


	//----- nvinfo : EIATTR_NUM_BARRIERS
	.align		4
        /*0030*/ 	.byte	0x02, 0x4c
        /*0032*/ 	.byte	0x01
	.zero		1


	//----- nvinfo : EIATTR_ANNOTATIONS
	.align		4
        /*0034*/ 	.byte	0x04, 0x55
        /*0036*/ 	.short	(.L_356 - .L_355)


	//   ....[0]....
.L_355:
        /* <DEDUP_REMOVED lines=17> */


	//----- nvinfo : EIATTR_MERCURY_ISA_VERSION
	.align		4
.L_356:
        /*0138*/ 	.byte	0x03, 0x5f
        /*013a*/ 	.short	0x0000


	//----- nvinfo : EIATTR_EXIT_INSTR_OFFSETS
	.align		4
        /*013c*/ 	.byte	0x04, 0x1c
        /*013e*/ 	.short	(.L_358 - .L_357)


	//   ....[0]....
.L_357:
        /*0140*/ 	.word	0x000000a0


	//   ....[1]....
        /*0144*/ 	.word	0x00009550


	//----- nvinfo : EIATTR_CTAIDZ_USED
	.align		4
.L_358:
        /*0148*/ 	.byte	0x01, 0x04
	.zero		2


	//----- nvinfo : EIATTR_CRS_STACK_SIZE
	.align		4
        /*014c*/ 	.byte	0x04, 0x1e
        /*014e*/ 	.short	(.L_360 - .L_359)
.L_359:
        /*0150*/ 	.word	0x00000000
.L_360:


//--------------------- .nv.info._ZN5flash44flash_bwd_dq_dk_dv_loop_seqk_parallel_kernelI23Flash_bwd_kernel_traitsILi96ELi64ELi128ELi8ELi2ELi4ELi4ELb1ELb0EN7cutlass10bfloat16_tE19Flash_kernel_traitsILi96ELi64ELi128ELi8ES3_EELb0ELb0ELb0ELb0ELb0ELb1ELb1EEEvNS_16Flash_bwd_paramsE --------------------------
	.section	.nv.info._ZN5flash44flash_bwd_dq_dk_dv_loop_seqk_parallel_kernelI23Flash_bwd_kernel_traitsILi96ELi64ELi128ELi8ELi2ELi4ELi4ELb1ELb0EN7cutlass10bfloat16_tE19Flash_kernel_traitsILi96ELi64ELi128ELi8ES3_EELb0ELb0ELb0ELb0ELb0ELb1ELb1EEEvNS_16Flash_bwd_paramsE,"",@"SHT_CUDA_INFO"
	.sectionflags	@""
	.align	4


	//----- nvinfo : EIATTR_CUDA_API_VERSION
	.align		4
        /*0000*/ 	.byte	0x04, 0x37
        /*0002*/ 	.short	(.L_362 - .L_361)
.L_361:
        /*0004*/ 	.word	0x00000082


	//----- nvinfo : EIATTR_SW2861232_WAR
	.align		4
.L_362:
        /*0008*/ 	.byte	0x01, 0x35
	.zero		2


	//----- nvinfo : EIATTR_PARAM_CBANK
	.align		4
        /*000c*/ 	.byte	0x04, 0x0a
        /*000e*/ 	.short	(.L_364 - .L_363)
	.align		4
.L_363:
        /*0010*/ 	.word	index@(.nv.constant0._ZN5flash44flash_bwd_dq_dk_dv_loop_seqk_parallel_kernelI23Flash_bwd_kernel_traitsILi96ELi64ELi128ELi8ELi2ELi4ELi4ELb1ELb0EN7cutlass10bfloat16_tE19Flash_kernel_traitsILi96ELi64ELi128ELi8ES3_EELb0ELb0ELb0ELb0ELb0ELb1ELb1EEEvNS_16Flash_bwd_paramsE)
        /*0014*/ 	.short	0x0160
        /*0016*/ 	.short	0x0280


	//----- nvinfo : EIATTR_CBANK_PARAM_SIZE
	.align		4
.L_364:
        /*0018*/ 	.byte	0x03, 0x19
        /*001a*/ 	.short	0x0280


	//----- nvinfo : EIATTR_KPARAM_INFO
	.align		4
        /*001c*/ 	.byte	0x04, 0x17
        /*001e*/ 	.short	(.L_366 - .L_365)
.L_365:
        /*0020*/ 	.word	0x00000000
        /*0024*/ 	.short	0x0000
        /*0026*/ 	.short	0x0000
        /*0028*/ 	.byte	0x00, 0xf0, 0x01, 0x0a


	//----- nvinfo : EIATTR_MAXREG_COUNT
	.align		4
.L_366:
        /*002c*/ 	.byte	0x03, 0x1b
        /*002e*/ 	.short	0x00ff


	//----- nvinfo : EIATTR_NUM_BARRIERS
	.align		4
        /*0030*/ 	.byte	0x02, 0x4c
        /*0032*/ 	.byte	0x01
	.zero		1


	//----- nvinfo : EIATTR_ANNOTATIONS
	.align		4
        /*0034*/ 	.byte	0x04, 0x55
        /*0036*/ 	.short	(.L_368 - .L_367)


	//   ....[0]....
.L_367:
        /* <DEDUP_REMOVED lines=51> */


	//----- nvinfo : EIATTR_MERCURY_ISA_VERSION
	.align		4
.L_368:
        /*0350*/ 	.byte	0x03, 0x5f
        /*0352*/ 	.short	0x0000


	//----- nvinfo : EIATTR_EXIT_INSTR_OFFSETS
	.align		4
        /*0354*/ 	.byte	0x04, 0x1c
        /*0356*/ 	.short	(.L_370 - .L_369)


	//   ....[0]....
.L_369:
        /*0358*/ 	.word	0x000000a0


	//   ....[1]....
        /*035c*/ 	.word	0x00009150


	//----- nvinfo : EIATTR_CTAIDZ_USED
	.align		4
.L_370:
        /*0360*/ 	.byte	0x01, 0x04
	.zero		2


	//----- nvinfo : EIATTR_CRS_STACK_SIZE
	.align		4
        /*0364*/ 	.byte	0x04, 0x1e
        /*0366*/ 	.short	(.L_372 - .L_371)
.L_371:
        /*0368*/ 	.word	0x00000000
.L_372:


//--------------------- .nv.info._ZN5flash44flash_bwd_dq_dk_dv_loop_seqk_parallel_kernelI23Flash_bwd_kernel_traitsILi96ELi64ELi128ELi8ELi2ELi4ELi4ELb1ELb0EN7cutlass10bfloat16_tE19Flash_kernel_traitsILi96ELi64ELi128ELi8ES3_EELb1ELb0ELb0ELb0ELb0ELb0ELb0EEEvNS_16Flash_bwd_paramsE --------------------------
	.section	.nv.info._ZN5flash44flash_bwd_dq_dk_dv_loop_seqk_parallel_kernelI23Flash_bwd_kernel_traitsILi96ELi64ELi128ELi8ELi2ELi4ELi4ELb1ELb0EN7cutlass10bfloat16_tE19Flash_kernel_traitsILi96ELi64ELi128ELi8ES3_EELb1ELb0ELb0ELb0ELb0ELb0ELb0EEEvNS_16Flash_bwd_paramsE,"",@"SHT_CUDA_INFO"
	.sectionflags	@""
	.align	4


	//----- nvinfo : EIATTR_CUDA_API_VERSION
	.align		4
        /*0000*/ 	.byte	0x04, 0x37
        /*0002*/ 	.short	(.L_374 - .L_373)
.L_373:
        /*0004*/ 	.word	0x00000082


	//----- nvinfo : EIATTR_SW2861232_WAR
	.align		4
.L_374:
        /*0008*/ 	.byte	0x01, 0x35
	.zero		2


	//----- nvinfo : EIATTR_PARAM_CBANK
	.align		4
        /*000c*/ 	.byte	0x04, 0x0a
        /*000e*/ 	.short	(.L_376 - .L_375)
	.align		4
.L_375:
        /*0010*/ 	.word	index@(.nv.constant0._ZN5flash44flash_bwd_dq_dk_dv_loop_seqk_parallel_kernelI23Flash_bwd_kernel_traitsILi96ELi64ELi128ELi8ELi2ELi4ELi4ELb1ELb0EN7cutlass10bfloat16_tE19Flash_kernel_traitsILi96ELi64ELi128ELi8ES3_EELb1ELb0ELb0ELb0ELb0ELb0ELb0EEEvNS_16Flash_bwd_paramsE)
        /*0014*/ 	.short	0x0160
        /*0016*/ 	.short	0x0280


	//----- nvinfo : EIATTR_CBANK_PARAM_SIZE
	.align		4
.L_376:
        /*0018*/ 	.byte	0x03, 0x19
        /*001a*/ 	.short	0x0280


	//----- nvinfo : EIATTR_KPARAM_INFO
	.align		4
        /*001c*/ 	.byte	0x04, 0x17
        /*001e*/ 	.short	(.L_378 - .L_377)
.L_377:
        /*0020*/ 	.word	0x00000000
        /*0024*/ 	.short	0x0000
        /*0026*/ 	.short	0x0000
        /*0028*/ 	.byte	0x00, 0xf0, 0x01, 0x0a


	//----- nvinfo : EIATTR_MAXREG_COUNT
	.align		4
.L_378:
        /*002c*/ 	.byte	0x03, 0x1b
        /*002e*/ 	.short	0x00ff


	//----- nvinfo : EIATTR_NUM_BARRIERS
	.align		4
        /*0030*/ 	.byte	0x02, 0x4c
        /*0032*/ 	.byte	0x01
	.zero		1


	//----- nvinfo : EIATTR_ANNOTATIONS
	.align		4
        /*0034*/ 	.byte	0x04, 0x55
        /*0036*/ 	.short	(.L_380 - .L_379)


	//   ....[0]....
.L_379:
        /* <DEDUP_REMOVED lines=30> */


	//----- nvinfo : EIATTR_MERCURY_ISA_VERSION
	.align		4
.L_380:
        /*0200*/ 	.byte	0x03, 0x5f
        /*0202*/ 	.short	0x0000


	//----- nvinfo : EIATTR_EXIT_INSTR_OFFSETS
	.align		4
        /*0204*/ 	.byte	0x04, 0x1c
        /*0206*/ 	.short	(.L_382 - .L_381)


	//   ....[0]....
.L_381:
        /*0208*/ 	.word	0x000000a0


	//   ....[1]....
        /*020c*/ 	.word	0x0000a4f0


	//----- nvinfo : EIATTR_CTAIDZ_USED
	.align		4
.L_382:
        /*0210*/ 	.byte	0x01, 0x04
	.zero		2


	//----- nvinfo : EIATTR_CRS_STACK_SIZE
	.align		4
        /*0214*/ 	.byte	0x04, 0x1e
        /*0216*/ 	.short	(.L_384 - .L_383)
.L_383:
        /*0218*/ 	.word	0x00000000
.L_384:


//--------------------- .nv.info._ZN5flash44flash_bwd_dq_dk_dv_loop_seqk_parallel_kernelI23Flash_bwd_kernel_traitsILi96ELi64ELi128ELi8ELi2ELi4ELi4ELb1ELb0EN7cutlass10bfloat16_tE19Flash_kernel_traitsILi96ELi64ELi128ELi8ES3_EELb0ELb0ELb0ELb0ELb0ELb0ELb1EEEvNS_16Flash_bwd_paramsE --------------------------
	.section	.nv.info._ZN5flash44flash_bwd_dq_dk_dv_loop_seqk_parallel_kernelI23Flash_bwd_kernel_traitsILi96ELi64ELi128ELi8ELi2ELi4ELi4ELb1ELb0EN7cutlass10bfloat16_tE19Flash_kernel_traitsILi96ELi64ELi128ELi8ES3_EELb0ELb0ELb0ELb0ELb0ELb0ELb1EEEvNS_16Flash_bwd_paramsE,"",@"SHT_CUDA_INFO"
	.sectionflags	@""
	.align	4


	//----- nvinfo : EIATTR_CUDA_API_VERSION
	.align		4
        /*0000*/ 	.byte	0x04, 0x37
        /*0002*/ 	.short	(.L_386 - .L_385)
.L_385:
        /*0004*/ 	.word	0x00000082


	//----- nvinfo : EIATTR_SW2861232_WAR
	.align		4
.L_386:
        /*0008*/ 	.byte	0x01, 0x35
	.zero		2


	//----- nvinfo : EIATTR_PARAM_CBANK
	.align		4
        /*000c*/ 	.byte	0x04, 0x0a
        /*000e*/ 	.short	(.L_388 - .L_387)
	.align		4
.L_387:
        /*0010*/ 	.word	index@(.nv.constant0._ZN5flash44flash_bwd_dq_dk_dv_loop_seqk_parallel_kernelI23Flash_bwd_kernel_traitsILi96ELi64ELi128ELi8ELi2ELi4ELi4ELb1ELb0EN7cutlass10bfloat16_tE19Flash_kernel_traitsILi96ELi64ELi128ELi8ES3_EELb0ELb0ELb0ELb0ELb0ELb0ELb1EEEvNS_16Flash_bwd_paramsE)
        /*0014*/ 	.short	0x0160
        /*0016*/ 	.short	0x0280


	//----- nvinfo : EIATTR_CBANK_PARAM_SIZE
	.align		4
.L_388:
        /*0018*/ 	.byte	0x03, 0x19
        /*001a*/ 	.short	0x0280


	//----- nvinfo : EIATTR_KPARAM_INFO
	.align		4
        /*001c*/ 	.byte	0x04, 0x17
        /*001e*/ 	.short	(.L_390 - .L_389)
.L_389:
        /*0020*/ 	.word	0x00000000
        /*0024*/ 	.short	0x0000
        /*0026*/ 	.short	0x0000
        /*0028*/ 	.byte	0x00, 0xf0, 0x01, 0x0a


	//----- nvinfo : EIATTR_MAXREG_COUNT
	.align		4
.L_390:
        /*002c*/ 	.byte	0x03, 0x1b
        /*002e*/ 	.short	0x00ff


	//----- nvinfo : EIATTR_NUM_BARRIERS
	.align		4
        /*0030*/ 	.byte	0x02, 0x4c
        /*0032*/ 	.byte	0x01
	.zero		1


	//----- nvinfo : EIATTR_ANNOTATIONS
	.align		4
        /*0034*/ 	.byte	0x04, 0x55
        /*0036*/ 	.short	(.L_392 - .L_391)


	//   ....[0]....
.L_391:
        /* <DEDUP_REMOVED lines=61> */


	//----- nvinfo : EIATTR_MERCURY_ISA_VERSION
	.align		4
.L_392:
        /*03f8*/ 	.byte	0x03, 0x5f
        /*03fa*/ 	.short	0x0000


	//----- nvinfo : EIATTR_EXIT_INSTR_OFFSETS
	.align		4
        /*03fc*/ 	.byte	0x04, 0x1c
        /*03fe*/ 	.short	(.L_394 - .L_393)


	//   ....[0]....
.L_393:
        /*0400*/ 	.word	0x000000a0


	//   ....[1]....
        /*0404*/ 	.word	0x0000a040


	//----- nvinfo : EIATTR_CTAIDZ_USED
	.align		4
.L_394:
        /*0408*/ 	.byte	0x01, 0x04
	.zero		2


	//----- nvinfo : EIATTR_CRS_STACK_SIZE
	.align		4
        /*040c*/ 	.byte	0x04, 0x1e
        /*040e*/ 	.short	(.L_396 - .L_395)
.L_395:
        /*0410*/ 	.word	0x00000000
.L_396:


//--------------------- .nv.info._ZN5flash44flash_bwd_dq_dk_dv_loop_seqk_parallel_kernelI23Flash_bwd_kernel_traitsILi96ELi64ELi128ELi8ELi2ELi4ELi4ELb1ELb0EN7cutlass10bfloat16_tE19Flash_kernel_traitsILi96ELi64ELi128ELi8ES3_EELb1ELb0ELb1ELb0ELb0ELb0ELb0EEEvNS_16Flash_bwd_paramsE --------------------------
	.section	.nv.info._ZN5flash44flash_bwd_dq_dk_dv_loop_seqk_parallel_kernelI23Flash_bwd_kernel_traitsILi96ELi64ELi128ELi8ELi2ELi4ELi4ELb1ELb0EN7cutlass10bfloat16_tE19Flash_kernel_traitsILi96ELi64ELi128ELi8ES3_EELb1ELb0ELb1ELb0ELb0ELb0ELb0EEEvNS_16Flash_bwd_paramsE,"",@"SHT_CUDA_INFO"
	.sectionflags	@""
	.align	4


	//----- nvinfo : EIATTR_CUDA_API_VERSION
	.align		4
        /*0000*/ 	.byte	0x04, 0x37
        /*0002*/ 	.short	(.L_398 - .L_397)
.L_397:
        /*0004*/ 	.word	0x00000082


	//----- nvinfo : EIATTR_SW2861232_WAR
	.align		4
.L_398:
        /*0008*/ 	.byte	0x01, 0x35
	.zero		2


	//----- nvinfo : EIATTR_PARAM_CBANK
	.align		4
        /*000c*/ 	.byte	0x04, 0x0a
        /*000e*/ 	.short	(.L_400 - .L_399)
	.align		4
.L_399:
        /*0010*/ 	.word	index@(.nv.constant0._ZN5flash44flash_bwd_dq_dk_dv_loop_seqk_parallel_kernelI23Flash_bwd_kernel_traitsILi96ELi64ELi128ELi8ELi2ELi4ELi4ELb1ELb0EN7cutlass10bfloat16_tE19Flash_kernel_traitsILi96ELi64ELi128ELi8ES3_EELb1ELb0ELb1ELb0ELb0ELb0ELb0EEEvNS_16Flash_bwd_paramsE)
        /*0014*/ 	.short	0x0160
        /*0016*/ 	.short	0x0280


	//----- nvinfo : EIATTR_CBANK_PARAM_SIZE
	.align		4
.L_400:
        /*0018*/ 	.byte	0x03, 0x19
        /*001a*/ 	.short	0x0280


	//----- nvinfo : EIATTR_KPARAM_INFO
	.align		4
        /*001c*/ 	.byte	0x04, 0x17
        /*001e*/ 	.short	(.L_402 - .L_401)
.L_401:
        /*0020*/ 	.word	0x00000000
        /*0024*/ 	.short	0x0000
        /*0026*/ 	.short	0x0000
        /*0028*/ 	.byte	0x00, 0xf0, 0x01, 0x0a


	//----- nvinfo : EIATTR_MAXREG_COUNT
	.align		4
.L_402:
        /*002c*/ 	.byte	0x03, 0x1b
        /*002e*/ 	.short	0x00ff


	//----- nvinfo : EIATTR_NUM_BARRIERS
	.align		4
        /*0030*/ 	.byte	0x02, 0x4c
        /*0032*/ 	.byte	0x01
	.zero		1


	//----- nvinfo : EIATTR_ANNOTATIONS
	.align		4
        /*0034*/ 	.byte	0x04, 0x55
        /*0036*/ 	.short	(.L_404 - .L_403)


	//   ....[0]....
.L_403:
        /* <DEDUP_REMOVED lines=29> */


	//----- nvinfo : EIATTR_MERCURY_ISA_VERSION
	.align		4
.L_404:
        /*01f0*/ 	.byte	0x03, 0x5f
        /*01f2*/ 	.short	0x0000


	//----- nvinfo : EIATTR_EXIT_INSTR_OFFSETS
	.align		4
        /*01f4*/ 	.byte	0x04, 0x1c
        /*01f6*/ 	.short	(.L_406 - .L_405)


	//   ....[0]....
.L_405:
        /*01f8*/ 	.word	0x000000a0


	//   ....[1]....
        /*01fc*/ 	.word	0x0000ad30


	//----- nvinfo : EIATTR_CTAIDZ_USED
	.align		4
.L_406:
        /*0200*/ 	.byte	0x01, 0x04
	.zero		2


	//----- nvinfo : EIATTR_CRS_STACK_SIZE
	.align		4
        /*0204*/ 	.byte	0x04, 0x1e
        /*0206*/ 	.short	(.L_408 - .L_407)
.L_407:
        /*0208*/ 	.word	0x00000000
.L_408:


//--------------------- .nv.info._ZN5flash44flash_bwd_dq_dk_dv_loop_seqk_parallel_kernelI23Flash_bwd_kernel_traitsILi96ELi64ELi128ELi8ELi2ELi4ELi4ELb1ELb0EN7cutlass10bfloat16_tE19Flash_kernel_traitsILi96ELi64ELi128ELi8ES3_EELb0ELb0ELb1ELb0ELb0ELb0ELb1EEEvNS_16Flash_bwd_paramsE --------------------------
	.section	.nv.info._ZN5flash44flash_bwd_dq_dk_dv_loop_seqk_parallel_kernelI23Flash_bwd_kernel_traitsILi96ELi64ELi128ELi8ELi2ELi4ELi4ELb1ELb0EN7cutlass10bfloat16_tE19Flash_kernel_traitsILi96ELi64ELi128ELi8ES3_EELb0ELb0ELb1ELb0ELb0ELb0ELb1EEEvNS_16Flash_bwd_paramsE,"",@"SHT_CUDA_INFO"
	.sectionflags	@""
	.align	4


	//----- nvinfo : EIATTR_CUDA_API_VERSION
	.align		4
        /*0000*/ 	.byte	0x04, 0x37
        /*0002*/ 	.short	(.L_410 - .L_409)
.L_409:
        /*0004*/ 	.word	0x00000082


	//----- nvinfo : EIATTR_SW2861232_WAR
	.align		4
.L_410:
        /*0008*/ 	.byte	0x01, 0x35
	.zero		2


	//----- nvinfo : EIATTR_PARAM_CBANK
	.align		4
        /*000c*/ 	.byte	0x04, 0x0a
        /*000e*/ 	.short	(.L_412 - .L_411)
	.align		4
.L_411:
        /*0010*/ 	.word	index@(.nv.constant0._ZN5flash44flash_bwd_dq_dk_dv_loop_seqk_parallel_kernelI23Flash_bwd_kernel_traitsILi96ELi64ELi128ELi8ELi2ELi4ELi4ELb1ELb0EN7cutlass10bfloat16_tE19Flash_kernel_traitsILi96ELi64ELi128ELi8ES3_EELb0ELb0ELb1ELb0ELb0ELb0ELb1EEEvNS_16Flash_bwd_paramsE)
        /*0014*/ 	.short	0x0160
        /*0016*/ 	.short	0x0280


	//----- nvinfo : EIATTR_CBANK_PARAM_SIZE
	.align		4
.L_412:
        /*0018*/ 	.byte	0x03, 0x19
        /*001a*/ 	.short	0x0280


	//----- nvinfo : EIATTR_KPARAM_INFO
	.align		4
        /*001c*/ 	.byte	0x04, 0x17
        /*001e*/ 	.short	(.L_414 - .L_413)
.L_413:
        /*0020*/ 	.word	0x00000000
        /*0024*/ 	.short	0x0000
        /*0026*/ 	.short	0x0000
        /*0028*/ 	.byte	0x00, 0xf0, 0x01, 0x0a


	//----- nvinfo : EIATTR_MAXREG_COUNT
	.align		4
.L_414:
        /*002c*/ 	.byte	0x03, 0x1b
        /*002e*/ 	.short	0x00ff


	//----- nvinfo : EIATTR_NUM_BARRIERS
	.align		4
        /*0030*/ 	.byte	0x02, 0x4c
        /*0032*/ 	.byte	0x01
	.zero		1


	//----- nvinfo : EIATTR_ANNOTATIONS
	.align		4
        /*0034*/ 	.byte	0x04, 0x55
        /*0036*/ 	.short	(.L_416 - .L_415)


	//   ....[0]....
.L_415:
        /* <DEDUP_REMOVED lines=63> */


	//----- nvinfo : EIATTR_MERCURY_ISA_VERSION
	.align		4
.L_416:
        /*0410*/ 	.byte	0x03, 0x5f
        /*0412*/ 	.short	0x0000


	//----- nvinfo : EIATTR_EXIT_INSTR_OFFSETS
	.align		4
        /*0414*/ 	.byte	0x04, 0x1c
        /*0416*/ 	.short	(.L_418 - .L_417)


	//   ....[0]....
.L_417:
        /*0418*/ 	.word	0x000000a0


	//   ....[1]....
        /*041c*/ 	.word	0x0000a410


	//----- nvinfo : EIATTR_CTAIDZ_USED
	.align		4
.L_418:
        /*0420*/ 	.byte	0x01, 0x04
	.zero		2


	//----- nvinfo : EIATTR_CRS_STACK_SIZE
	.align		4
        /*0424*/ 	.byte	0x04, 0x1e
        /*0426*/ 	.short	(.L_420 - .L_419)
.L_419:
        /*0428*/ 	.word	0x00000000
.L_420:


//--------------------- .nv.info._ZN5flash44flash_bwd_dq_dk_dv_loop_seqk_parallel_kernelI23Flash_bwd_kernel_traitsILi96ELi64ELi128ELi8ELi2ELi4ELi4ELb1ELb0EN7cutlass10bfloat16_tE19Flash_kernel_traitsILi96ELi64ELi128ELi8ES3_EELb1ELb0ELb0ELb0ELb1ELb1ELb0EEEvNS_16Flash_bwd_paramsE --------------------------
	.section	.nv.info._ZN5flash44flash_bwd_dq_dk_dv_loop_seqk_parallel_kernelI23Flash_bwd_kernel_traitsILi96ELi64ELi128ELi8ELi2ELi4ELi4ELb1ELb0EN7cutlass10bfloat16_tE19Flash_kernel_traitsILi96ELi64ELi128ELi8ES3_EELb1ELb0ELb0ELb0ELb1ELb1ELb0EEEvNS_16Flash_bwd_paramsE,"",@"SHT_CUDA_INFO"
	.sectionflags	@""
	.align	4


	//----- nvinfo : EIATTR_CUDA_API_VERSION
	.align		4
        /*0000*/ 	.byte	0x04, 0x37
        /*0002*/ 	.short	(.L_422 - .L_421)
.L_421:
        /*0004*/ 	.word	0x00000082


	//----- nvinfo : EIATTR_SW2861232_WAR
	.align		4
.L_422:
        /*0008*/ 	.byte	0x01, 0x35
	.zero		2


	//----- nvinfo : EIATTR_PARAM_CBANK
	.align		4
        /*000c*/ 	.byte	0x04, 0x0a
        /*000e*/ 	.short	(.L_424 - .L_423)
	.align		4
.L_423:
        /*0010*/ 	.word	index@(.nv.constant0._ZN5flash44flash_bwd_dq_dk_dv_loop_seqk_parallel_kernelI23Flash_bwd_kernel_traitsILi96ELi64ELi128ELi8ELi2ELi4ELi4ELb1ELb0EN7cutlass10bfloat16_tE19Flash_kernel_traitsILi96ELi64ELi128ELi8ES3_EELb1ELb0ELb0ELb0ELb1ELb1ELb0EEEvNS_16Flash_bwd_paramsE)
        /*0014*/ 	.short	0x0160
        /*0016*/ 	.short	0x0280


	//----- nvinfo : EIATTR_CBANK_PARAM_SIZE
	.align		4
.L_424:
        /*0018*/ 	.byte	0x03, 0x19
        /*001a*/ 	.short	0x0280


	//----- nvinfo : EIATTR_KPARAM_INFO
	.align		4
        /*001c*/ 	.byte	0x04, 0x17
        /*001e*/ 	.short	(.L_426 - .L_425)
.L_425:
        /*0020*/ 	.word	0x00000000
        /*0024*/ 	.short	0x0000
        /*0026*/ 	.short	0x0000
        /*0028*/ 	.byte	0x00, 0xf0, 0x01, 0x0a


	//----- nvinfo : EIATTR_MAXREG_COUNT
	.align		4
.L_426:
        /*002c*/ 	.byte	0x03, 0x1b
        /*002e*/ 	.short	0x00ff


	//----- nvinfo : EIATTR_NUM_BARRIERS
	.align		4
        /*0030*/ 	.byte	0x02, 0x4c
        /*0032*/ 	.byte	0x01
	.zero		1


	//----- nvinfo : EIATTR_ANNOTATIONS
	.align		4
        /*0034*/ 	.byte	0x04, 0x55
        /*0036*/ 	.short	(.L_428 - .L_427)


	//   ....[0]....
.L_427:
        /* <DEDUP_REMOVED lines=19> */


	//----- nvinfo : EIATTR_MERCURY_ISA_VERSION
	.align		4
.L_428:
        /*0158*/ 	.byte	0x03, 0x5f
        /*015a*/ 	.short	0x0000


	//----- nvinfo : EIATTR_EXIT_INSTR_OFFSETS
	.align		4
        /*015c*/ 	.byte	0x04, 0x1c
        /*015e*/ 	.short	(.L_430 - .L_429)


	//   ....[0]....
.L_429:
        /*0160*/ 	.word	0x000000a0


	//   ....[1]....
        /*0164*/ 	.word	0x000076d0


	//----- nvinfo : EIATTR_CTAIDZ_USED
	.align		4
.L_430:
        /*0168*/ 	.byte	0x01, 0x04
	.zero		2


//--------------------- .nv.info._ZN5flash44flash_bwd_dq_dk_dv_loop_seqk_parallel_kernelI23Flash_bwd_kernel_traitsILi96ELi64ELi128ELi8ELi2ELi4ELi4ELb1ELb0EN7cutlass10bfloat16_tE19Flash_kernel_traitsILi96ELi64ELi128ELi8ES3_EELb0ELb0ELb0ELb0ELb1ELb1ELb1EEEvNS_16Flash_bwd_paramsE --------------------------
	.section	.nv.info._ZN5flash44flash_bwd_dq_dk_dv_loop_seqk_parallel_kernelI23Flash_bwd_kernel_traitsILi96ELi64ELi128ELi8ELi2ELi4ELi4ELb1ELb0EN7cutlass10bfloat16_tE19Flash_kernel_traitsILi96ELi64ELi128ELi8ES3_EELb0ELb0ELb0ELb0ELb1ELb1ELb1EEEvNS_16Flash_bwd_paramsE,"",@"SHT_CUDA_INFO"
	.sectionflags	@""
	.align	4


	//----- nvinfo : EIATTR_CUDA_API_VERSION
	.align		4
        /*0000*/ 	.byte	0x04, 0x37
        /*0002*/ 	.short	(.L_432 - .L_431)
.L_431:
        /*0004*/ 	.word	0x00000082


	//----- nvinfo : EIATTR_SW2861232_WAR
	.align		4
.L_432:
        /*0008*/ 	.byte	0x01, 0x35
	.zero		2


	//----- nvinfo : EIATTR_PARAM_CBANK
	.align		4
        /*000c*/ 	.byte	0x04, 0x0a
        /*000e*/ 	.short	(.L_434 - .L_433)
	.align		4
.L_433:
        /*0010*/ 	.word	index@(.nv.constant0._ZN5flash44flash_bwd_dq_dk_dv_loop_seqk_parallel_kernelI23Flash_bwd_kernel_traitsILi96ELi64ELi128ELi8ELi2ELi4ELi4ELb1ELb0EN7cutlass10bfloat16_tE19Flash_kernel_traitsILi96ELi64ELi128ELi8ES3_EELb0ELb0ELb0ELb0ELb1ELb1ELb1EEEvNS_16Flash_bwd_paramsE)
        /*0014*/ 	.short	0x0160
        /*0016*/ 	.short	0x0280


	//----- nvinfo : EIATTR_CBANK_PARAM_SIZE
	.align		4
.L_434:
        /*0018*/ 	.byte	0x03, 0x19
        /*001a*/ 	.short	0x0280


	//----- nvinfo : EIATTR_KPARAM_INFO
	.align		4
        /*001c*/ 	.byte	0x04, 0x17
        /*001e*/ 	.short	(.L_436 - .L_435)
.L_435:
        /*0020*/ 	.word	0x00000000
        /*0024*/ 	.short	0x0000
        /*0026*/ 	.short	0x0000
        /*0028*/ 	.byte	0x00, 0xf0, 0x01, 0x0a


	//----- nvinfo : EIATTR_MAXREG_COUNT
	.align		4
.L_436:
        /*002c*/ 	.byte	0x03, 0x1b
        /*002e*/ 	.short	0x00ff


	//----- nvinfo : EIATTR_NUM_BARRIERS
	.align		4
        /*0030*/ 	.byte	0x02, 0x4c
        /*0032*/ 	.byte	0x01
	.zero		1


	//----- nvinfo : EIATTR_ANNOTATIONS
	.align		4
        /*0034*/ 	.byte	0x04, 0x55
        /*0036*/ 	.short	(.L_438 - .L_437)


	//   ....[0]....
.L_437:
        /* <DEDUP_REMOVED lines=50> */


	//----- nvinfo : EIATTR_MERCURY_ISA_VERSION
	.align		4
.L_438:
        /*0340*/ 	.byte	0x03, 0x5f
        /*0342*/ 	.short	0x0000


	//----- nvinfo : EIATTR_EXIT_INSTR_OFFSETS
	.align		4
        /*0344*/ 	.byte	0x04, 0x1c
        /*0346*/ 	.short	(.L_440 - .L_439)


	//   ....[0]....
.L_439:
        /*0348*/ 	.word	0x000000a0


	//   ....[1]....
        /*034c*/ 	.word	0x00007140


	//----- nvinfo : EIATTR_CTAIDZ_USED
	.align		4
.L_440:
        /*0350*/ 	.byte	0x01, 0x04
	.zero		2


//--------------------- .nv.info._ZN5flash44flash_bwd_dq_dk_dv_loop_seqk_parallel_kernelI23Flash_bwd_kernel_traitsILi96ELi64ELi128ELi8ELi2ELi4ELi4ELb1ELb0EN7cutlass10bfloat16_tE19Flash_kernel_traitsILi96ELi64ELi128ELi8ES3_EELb1ELb0ELb0ELb1ELb0ELb0ELb0EEEvNS_16Flash_bwd_paramsE --------------------------
	.section	.nv.info._ZN5flash44flash_bwd_dq_dk_dv_loop_seqk_parallel_kernelI23Flash_bwd_kernel_traitsILi96ELi64ELi128ELi8ELi2ELi4ELi4ELb1ELb0EN7cutlass10bfloat16_tE19Flash_kernel_traitsILi96ELi64ELi128ELi8ES3_EELb1ELb0ELb0ELb1ELb0ELb0ELb0EEEvNS_16Flash_bwd_paramsE,"",@"SHT_CUDA_INFO"
	.sectionflags	@""
	.align	4


	//----- nvinfo : EIATTR_CUDA_API_VERSION
	.align		4
        /*0000*/ 	.byte	0x04, 0x37
        /*0002*/ 	.short	(.L_442 - .L_441)
.L_441:
        /*0004*/ 	.word	0x00000082


	//----- nvinfo : EIATTR_SW2861232_WAR
	.align		4
.L_442:
        /*0008*/ 	.byte	0x01, 0x35
	.zero		2


	//----- nvinfo : EIATTR_PARAM_CBANK
	.align		4
        /*000c*/ 	.byte	0x04, 0x0a
        /*000e*/ 	.short	(.L_444 - .L_443)
	.align		4
.L_443:
        /*0010*/ 	.word	index@(.nv.constant0._ZN5flash44flash_bwd_dq_dk_dv_loop_seqk_parallel_kernelI23Flash_bwd_kernel_traitsILi96ELi64ELi128ELi8ELi2ELi4ELi4ELb1ELb0EN7cutlass10bfloat16_tE19Flash_kernel_traitsILi96ELi64ELi128ELi8ES3_EELb1ELb0ELb0ELb1ELb0ELb0ELb0EEEvNS_16Flash_bwd_paramsE)
        /*0014*/ 	.short	0x0160
        /*0016*/ 	.short	0x0280


	//----- nvinfo : EIATTR_CBANK_PARAM_SIZE
	.align		4
.L_444:
        /*0018*/ 	.byte	0x03, 0x19
        /*001a*/ 	.short	0x0280


	//----- nvinfo : EIATTR_KPARAM_INFO
	.align		4
        /*001c*/ 	.byte	0x04, 0x17
        /*001e*/ 	.short	(.L_446 - .L_445)
.L_445:
        /*0020*/ 	.word	0x00000000
        /*0024*/ 	.short	0x0000
        /*0026*/ 	.short	0x0000
        /*0028*/ 	.byte	0x00, 0xf0, 0x01, 0x0a


	//----- nvinfo : EIATTR_MAXREG_COUNT
	.align		4
.L_446:
        /*002c*/ 	.byte	0x03, 0x1b
        /*002e*/ 	.short	0x00ff


	//----- nvinfo : EIATTR_NUM_BARRIERS
	.align		4
        /*0030*/ 	.byte	0x02, 0x4c
        /*0032*/ 	.byte	0x01
	.zero		1


	//----- nvinfo : EIATTR_ANNOTATIONS
	.align		4
        /*0034*/ 	.byte	0x04, 0x55
        /*0036*/ 	.short	(.L_448 - .L_447)


	//   ....[0]....
.L_447:
        /* <DEDUP_REMOVED lines=44> */


	//----- nvinfo : EIATTR_MERCURY_ISA_VERSION
	.align		4
.L_448:
        /*02e8*/ 	.byte	0x03, 0x5f
        /*02ea*/ 	.short	0x0000


	//----- nvinfo : EIATTR_EXIT_INSTR_OFFSETS
	.align		4
        /*02ec*/ 	.byte	0x04, 0x1c
        /*02ee*/ 	.short	(.L_450 - .L_449)


	//   ....[0]....
.L_449:
        /*02f0*/ 	.word	0x000000a0


	//   ....[1]....
        /*02f4*/ 	.word	0x0000ada0


	//----- nvinfo : EIATTR_CTAIDZ_USED
	.align		4
.L_450:
        /*02f8*/ 	.byte	0x01, 0x04
	.zero		2


	//----- nvinfo : EIATTR_CRS_STACK_SIZE
	.align		4
        /*02fc*/ 	.byte	0x04, 0x1e
        /*02fe*/ 	.short	(.L_452 - .L_451)
.L_451:
        /*0300*/ 	.word	0x00000000
.L_452:


//--------------------- .nv.info._ZN5flash44flash_bwd_dq_dk_dv_loop_seqk_parallel_kernelI23Flash_bwd_kernel_traitsILi96ELi64ELi128ELi8ELi2ELi4ELi4ELb1ELb0EN7cutlass10bfloat16_tE19Flash_kernel_traitsILi96ELi64ELi128ELi8ES3_EELb0ELb0ELb0ELb1ELb0ELb0ELb1EEEvNS_16Flash_bwd_paramsE --------------------------
	.section	.nv.info._ZN5flash44flash_bwd_dq_dk_dv_loop_seqk_parallel_kernelI23Flash_bwd_kernel_traitsILi96ELi64ELi128ELi8ELi2ELi4ELi4ELb1ELb0EN7cutlass10bfloat16_tE19Flash_kernel_traitsILi96ELi64ELi128ELi8ES3_EELb0ELb0ELb0ELb1ELb0ELb0ELb1EEEvNS_16Flash_bwd_paramsE,"",@"SHT_CUDA_INFO"
	.sectionflags	@""
	.align	4


	//----- nvinfo : EIATTR_CUDA_API_VERSION
	.align		4
        /*0000*/ 	.byte	0x04, 0x37
        /*0002*/ 	.short	(.L_454 - .L_453)
.L_453:
        /*0004*/ 	.word	0x00000082


	//----- nvinfo : EIATTR_SW2861232_WAR
	.align		4
.L_454:
        /*0008*/ 	.byte	0x01, 0x35
	.zero		2


	//----- nvinfo : EIATTR_PARAM_CBANK
	.align		4
        /*000c*/ 	.byte	0x04, 0x0a
        /*000e*/ 	.short	(.L_456 - .L_455)
	.align		4
.L_455:
        /*0010*/ 	.word	index@(.nv.constant0._ZN5flash44flash_bwd_dq_dk_dv_loop_seqk_parallel_kernelI23Flash_bwd_kernel_traitsILi96ELi64ELi128ELi8ELi2ELi4ELi4ELb1ELb0EN7cutlass10bfloat16_tE19Flash_kernel_traitsILi96ELi64ELi128ELi8ES3_EELb0ELb0ELb0ELb1ELb0ELb0ELb1EEEvNS_16Flash_bwd_paramsE)
        /*0014*/ 	.short	0x0160
        /*0016*/ 	.short	0x0280


	//----- nvinfo : EIATTR_CBANK_PARAM_SIZE
	.align		4
.L_456:
        /*0018*/ 	.byte	0x03, 0x19
        /*001a*/ 	.short	0x0280


	//----- nvinfo : EIATTR_KPARAM_INFO
	.align		4
        /*001c*/ 	.byte	0x04, 0x17
        /*001e*/ 	.short	(.L_458 - .L_457)
.L_457:
        /*0020*/ 	.word	0x00000000
        /*0024*/ 	.short	0x0000
        /*0026*/ 	.short	0x0000
        /*0028*/ 	.byte	0x00, 0xf0, 0x01, 0x0a


	//----- nvinfo : EIATTR_MAXREG_COUNT
	.align		4
.L_458:
        /*002c*/ 	.byte	0x03, 0x1b
        /*002e*/ 	.short	0x00ff


	//----- nvinfo : EIATTR_NUM_BARRIERS
	.align		4
        /*0030*/ 	.byte	0x02, 0x4c
        /*0032*/ 	.byte	0x01
	.zero		1


	//----- nvinfo : EIATTR_ANNOTATIONS
	.align		4
        /*0034*/ 	.byte	0x04, 0x55
        /*0036*/ 	.short	(.L_460 - .L_459)


	//   ....[0]....
.L_459:
        /* <DEDUP_REMOVED lines=63> */


	//----- nvinfo : EIATTR_MERCURY_ISA_VERSION
	.align		4
.L_460:
        /*0418*/ 	.byte	0x03, 0x5f
        /*041a*/ 	.short	0x0000


	//----- nvinfo : EIATTR_EXIT_INSTR_OFFSETS
	.align		4
        /*041c*/ 	.byte	0x04, 0x1c
        /*041e*/ 	.short	(.L_462 - .L_461)


	//   ....[0]....
.L_461:
        /*0420*/ 	.word	0x000000a0


	//   ....[1]....
        /*0424*/ 	.word	0x0000a6a0


	//----- nvinfo : EIATTR_CTAIDZ_USED
	.align		4
.L_462:
        /*0428*/ 	.byte	0x01, 0x04
	.zero		2


	//----- nvinfo : EIATTR_CRS_STACK_SIZE
	.align		4
        /*042c*/ 	.byte	0x04, 0x1e
        /*042e*/ 	.short	(.L_464 - .L_463)
.L_463:
        /*0430*/ 	.word	0x00000000
.L_464:


//--------------------- .nv.info._ZN5flash44flash_bwd_dq_dk_dv_loop_seqk_parallel_kernelI23Flash_bwd_kernel_traitsILi96ELi64ELi128ELi8ELi2ELi4ELi4ELb1ELb0EN7cutlass10bfloat16_tE19Flash_kernel_traitsILi96ELi64ELi128ELi8ES3_EELb1ELb0ELb1ELb0ELb0ELb1ELb0EEEvNS_16Flash_bwd_paramsE --------------------------
	.section	.nv.info._ZN5flash44flash_bwd_dq_dk_dv_loop_seqk_parallel_kernelI23Flash_bwd_kernel_traitsILi96ELi64ELi128ELi8ELi2ELi4ELi4ELb1ELb0EN7cutlass10bfloat16_tE19Flash_kernel_traitsILi96ELi64ELi128ELi8ES3_EELb1ELb0ELb1ELb0ELb0ELb1ELb0EEEvNS_16Flash_bwd_paramsE,"",@"SHT_CUDA_INFO"
	.sectionflags	@""
	.align	4


	//----- nvinfo : EIATTR_CUDA_API_VERSION
	.align		4
        /*0000*/ 	.byte	0x04, 0x37
        /*0002*/ 	.short	(.L_466 - .L_465)
.L_465:
        /*0004*/ 	.word	0x00000082


	//----- nvinfo : EIATTR_SW2861232_WAR
	.align		4
.L_466:
        /*0008*/ 	.byte	0x01, 0x35
	.zero		2


	//----- nvinfo : EIATTR_PARAM_CBANK
	.align		4
        /*000c*/ 	.byte	0x04, 0x0a
        /*000e*/ 	.short	(.L_468 - .L_467)
	.align		4
.L_467:
        /*0010*/ 	.word	index@(.nv.constant0._ZN5flash44flash_bwd_dq_dk_dv_loop_seqk_parallel_kernelI23Flash_bwd_kernel_traitsILi96ELi64ELi128ELi8ELi2ELi4ELi4ELb1ELb0EN7cutlass10bfloat16_tE19Flash_kernel_traitsILi96ELi64ELi128ELi8ES3_EELb1ELb0ELb1ELb0ELb0ELb1ELb0EEEvNS_16Flash_bwd_paramsE)
        /*0014*/ 	.short	0x0160
        /*0016*/ 	.short	0x0280


	//----- nvinfo : EIATTR_CBANK_PARAM_SIZE
	.align		4
.L_468:
        /*0018*/ 	.byte	0x03, 0x19
        /*001a*/ 	.short	0x0280


	//----- nvinfo : EIATTR_KPARAM_INFO
	.align		4
        /*001c*/ 	.byte	0x04, 0x17
        /*001e*/ 	.short	(.L_470 - .L_469)
.L_469:
        /*0020*/ 	.word	0x00000000
        /*0024*/ 	.short	0x0000
        /*0026*/ 	.short	0x0000
        /*0028*/ 	.byte	0x00, 0xf0, 0x01, 0x0a


	//----- nvinfo : EIATTR_MAXREG_COUNT
	.align		4
.L_470:
        /*002c*/ 	.byte	0x03, 0x1b
        /*002e*/ 	.short	0x00ff


	//----- nvinfo : EIATTR_NUM_BARRIERS
	.align		4
        /*0030*/ 	.byte	0x02, 0x4c
        /*0032*/ 	.byte	0x01
	.zero		1


	//----- nvinfo : EIATTR_ANNOTATIONS
	.align		4
        /*0034*/ 	.byte	0x04, 0x55
        /*0036*/ 	.short	(.L_472 - .L_471)


	//   ....[0]....
.L_471:
        /* <DEDUP_REMOVED lines=14> */


	//----- nvinfo : EIATTR_MERCURY_ISA_VERSION
	.align		4
.L_472:
        /*0108*/ 	.byte	0x03, 0x5f
        /*010a*/ 	.short	0x0000


	//----- nvinfo : EIATTR_EXIT_INSTR_OFFSETS
	.align		4
        /*010c*/ 	.byte	0x04, 0x1c
        /*010e*/ 	.short	(.L_474 - .L_473)


	//   ....[0]....
.L_473:
        /*0110*/ 	.word	0x000000a0


	//   ....[1]....
        /*0114*/ 	.word	0x00009a20


	//----- nvinfo : EIATTR_CTAIDZ_USED
	.align		4
.L_474:
        /*0118*/ 	.byte	0x01, 0x04
	.zero		2


	//----- nvinfo : EIATTR_CRS_STACK_SIZE
	.align		4
        /*011c*/ 	.byte	0x04, 0x1e
        /*011e*/ 	.short	(.L_476 - .L_475)
.L_475:
        /*0120*/ 	.word	0x00000000
.L_476:


//--------------------- .nv.info._ZN5flash44flash_bwd_dq_dk_dv_loop_seqk_parallel_kernelI23Flash_bwd_kernel_traitsILi96ELi64ELi128ELi8ELi2ELi4ELi4ELb1ELb0EN7cutlass10bfloat16_tE19Flash_kernel_traitsILi96ELi64ELi128ELi8ES3_EELb0ELb0ELb1ELb0ELb0ELb1ELb1EEEvNS_16Flash_bwd_paramsE --------------------------
	.section	.nv.info._ZN5flash44flash_bwd_dq_dk_dv_loop_seqk_parallel_kernelI23Flash_bwd_kernel_traitsILi96ELi64ELi128ELi8ELi2ELi4ELi4ELb1ELb0EN7cutlass10bfloat16_tE19Flash_kernel_traitsILi96ELi64ELi128ELi8ES3_EELb0ELb0ELb1ELb0ELb0ELb1ELb1EEEvNS_16Flash_bwd_paramsE,"",@"SHT_CUDA_INFO"
	.sectionflags	@""
	.align	4


	//----- nvinfo : EIATTR_CUDA_API_VERSION
	.align		4
        /*0000*/ 	.byte	0x04, 0x37
        /*0002*/ 	.short	(.L_478 - .L_477)
.L_477:
        /*0004*/ 	.word	0x00000082


	//----- nvinfo : EIATTR_SW2861232_WAR
	.align		4
.L_478:
        /*0008*/ 	.byte	0x01, 0x35
	.zero		2


	//----- nvinfo : EIATTR_PARAM_CBANK
	.align		4
        /*000c*/ 	.byte	0x04, 0x0a
        /*000e*/ 	.short	(.L_480 - .L_479)
	.align		4
.L_479:
        /*0010*/ 	.word	index@(.nv.constant0._ZN5flash44flash_bwd_dq_dk_dv_loop_seqk_parallel_kernelI23Flash_bwd_kernel_traitsILi96ELi64ELi128ELi8ELi2ELi4ELi4ELb1ELb0EN7cutlass10bfloat16_tE19Flash_kernel_traitsILi96ELi64ELi128ELi8ES3_EELb0ELb0ELb1ELb0ELb0ELb1ELb1EEEvNS_16Flash_bwd_paramsE)
        /*0014*/ 	.short	0x0160
        /*0016*/ 	.short	0x0280


	//----- nvinfo : EIATTR_CBANK_PARAM_SIZE
	.align		4
.L_480:
        /*0018*/ 	.byte	0x03, 0x19
        /*001a*/ 	.short	0x0280


	//----- nvinfo : EIATTR_KPARAM_INFO
	.align		4
        /*001c*/ 	.byte	0x04, 0x17
        /*001e*/ 	.short	(.L_482 - .L_481)
.L_481:
        /*0020*/ 	.word	0x00000000
        /*0024*/ 	.short	0x0000
        /*0026*/ 	.short	0x0000
        /*0028*/ 	.byte	0x00, 0xf0, 0x01, 0x0a


	//----- nvinfo : EIATTR_MAXREG_COUNT
	.align		4
.L_482:
        /*002c*/ 	.byte	0x03, 0x1b
        /*002e*/ 	.short	0x00ff


	//----- nvinfo : EIATTR_NUM_BARRIERS
	.align		4
        /*0030*/ 	.byte	0x02, 0x4c
        /*0032*/ 	.byte	0x01
	.zero		1


	//----- nvinfo : EIATTR_ANNOTATIONS
	.align		4
        /*0034*/ 	.byte	0x04, 0x55
        /*0036*/ 	.short	(.L_484 - .L_483)


	//   ....[0]....
.L_483:
        /* <DEDUP_REMOVED lines=51> */


	//----- nvinfo : EIATTR_MERCURY_ISA_VERSION
	.align		4
.L_484:
        /*0350*/ 	.byte	0x03, 0x5f
        /*0352*/ 	.short	0x0000


	//----- nvinfo : EIATTR_EXIT_INSTR_OFFSETS
	.align		4
        /*0354*/ 	.byte	0x04, 0x1c
        /*0356*/ 	.short	(.L_486 - .L_485)


	//   ....[0]....
.L_485:
        /*0358*/ 	.word	0x000000a0


	//   ....[1]....
        /*035c*/ 	.word	0x00009490


	//----- nvinfo : EIATTR_CTAIDZ_USED
	.align		4
.L_486:
        /*0360*/ 	.byte	0x01, 0x04
	.zero		2


	//----- nvinfo : EIATTR_CRS_STACK_SIZE
	.align		4
        /*0364*/ 	.byte	0x04, 0x1e
        /*0366*/ 	.short	(.L_488 - .L_487)
.L_487:
        /*0368*/ 	.word	0x00000000
.L_488:


//--------------------- .nv.info._ZN5flash44flash_bwd_dq_dk_dv_loop_seqk_parallel_kernelI23Flash_bwd_kernel_traitsILi96ELi64ELi128ELi8ELi2ELi4ELi4ELb1ELb0EN7cutlass10bfloat16_tE19Flash_kernel_traitsILi96ELi64ELi128ELi8ES3_EELb1ELb0ELb1ELb1ELb0ELb0ELb0EEEvNS_16Flash_bwd_paramsE --------------------------
	.section	.nv.info._ZN5flash44flash_bwd_dq_dk_dv_loop_seqk_parallel_kernelI23Flash_bwd_kernel_traitsILi96ELi64ELi128ELi8ELi2ELi4ELi4ELb1ELb0EN7cutlass10bfloat16_tE19Flash_kernel_traitsILi96ELi64ELi128ELi8ES3_EELb1ELb0ELb1ELb1ELb0ELb0ELb0EEEvNS_16Flash_bwd_paramsE,"",@"SHT_CUDA_INFO"
	.sectionflags	@""
	.align	4


	//----- nvinfo : EIATTR_CUDA_API_VERSION
	.align		4
        /*0000*/ 	.byte	0x04, 0x37
        /*0002*/ 	.short	(.L_490 - .L_489)
.L_489:
        /*0004*/ 	.word	0x00000082


	//----- nvinfo : EIATTR_SW2861232_WAR
	.align		4
.L_490:
        /*0008*/ 	.byte	0x01, 0x35
	.zero		2


	//----- nvinfo : EIATTR_PARAM_CBANK
	.align		4
        /*000c*/ 	.byte	0x04, 0x0a
        /*000e*/ 	.short	(.L_492 - .L_491)
	.align		4
.L_491:
        /*0010*/ 	.word	index@(.nv.constant0._ZN5flash44flash_bwd_dq_dk_dv_loop_seqk_parallel_kernelI23Flash_bwd_kernel_traitsILi96ELi64ELi128ELi8ELi2ELi4ELi4ELb1ELb0EN7cutlass10bfloat16_tE19Flash_kernel_traitsILi96ELi64ELi128ELi8ES3_EELb1ELb0ELb1ELb1ELb0ELb0ELb0EEEvNS_16Flash_bwd_paramsE)
        /*0014*/ 	.short	0x0160
        /*0016*/ 	.short	0x0280


	//----- nvinfo : EIATTR_CBANK_PARAM_SIZE
	.align		4
.L_492:
        /*0018*/ 	.byte	0x03, 0x19
        /*001a*/ 	.short	0x0280


	//----- nvinfo : EIATTR_KPARAM_INFO
	.align		4
        /*001c*/ 	.byte	0x04, 0x17
        /*001e*/ 	.short	(.L_494 - .L_493)
.L_493:
        /*0020*/ 	.word	0x00000000
        /*0024*/ 	.short	0x0000
        /*0026*/ 	.short	0x0000
        /*0028*/ 	.byte	0x00, 0xf0, 0x01, 0x0a


	//----- nvinfo : EIATTR_MAXREG_COUNT
	.align		4
.L_494:
        /*002c*/ 	.byte	0x03, 0x1b
        /*002e*/ 	.short	0x00ff


	//----- nvinfo : EIATTR_NUM_BARRIERS
	.align		4
        /*0030*/ 	.byte	0x02, 0x4c
        /*0032*/ 	.byte	0x01
	.zero		1


	//----- nvinfo : EIATTR_ANNOTATIONS
	.align		4
        /*0034*/ 	.byte	0x04, 0x55
        /*0036*/ 	.short	(.L_496 - .L_495)


	//   ....[0]....
.L_495:
        /* <DEDUP_REMOVED lines=29> */


	//----- nvinfo : EIATTR_MERCURY_ISA_VERSION
	.align		4
.L_496:
        /*01f0*/ 	.byte	0x03, 0x5f
        /*01f2*/ 	.short	0x0000


	//----- nvinfo : EIATTR_EXIT_INSTR_OFFSETS
	.align		4
        /*01f4*/ 	.byte	0x04, 0x1c
        /*01f6*/ 	.short	(.L_498 - .L_497)


	//   ....[0]....
.L_497:
        /*01f8*/ 	.word	0x000000a0


	//   ....[1]....
        /*01fc*/ 	.word	0x0000af20


	//----- nvinfo : EIATTR_CTAIDZ_USED
	.align		4
.L_498:
        /*0200*/ 	.byte	0x01, 0x04
	.zero		2


	//----- nvinfo : EIATTR_CRS_STACK_SIZE
	.align		4
        /*0204*/ 	.byte	0x04, 0x1e
        /*0206*/ 	.short	(.L_500 - .L_499)
.L_499:
        /*0208*/ 	.word	0x00000000
.L_500:


//--------------------- .nv.info._ZN5flash44flash_bwd_dq_dk_dv_loop_seqk_parallel_kernelI23Flash_bwd_kernel_traitsILi96ELi64ELi128ELi8ELi2ELi4ELi4ELb1ELb0EN7cutlass10bfloat16_tE19Flash_kernel_traitsILi96ELi64ELi128ELi8ES3_EELb0ELb0ELb1ELb1ELb0ELb0ELb1EEEvNS_16Flash_bwd_paramsE --------------------------
	.section	.nv.info._ZN5flash44flash_bwd_dq_dk_dv_loop_seqk_parallel_kernelI23Flash_bwd_kernel_traitsILi96ELi64ELi128ELi8ELi2ELi4ELi4ELb1ELb0EN7cutlass10bfloat16_tE19Flash_kernel_traitsILi96ELi64ELi128ELi8ES3_EELb0ELb0ELb1ELb1ELb0ELb0ELb1EEEvNS_16Flash_bwd_paramsE,"",@"SHT_CUDA_INFO"
	.sectionflags	@""
	.align	4


	//----- nvinfo : EIATTR_CUDA_API_VERSION
	.align		4
        /*0000*/ 	.byte	0x04, 0x37
        /*0002*/ 	.short	(.L_502 - .L_501)
.L_501:
        /*0004*/ 	.word	0x00000082


	//----- nvinfo : EIATTR_SW2861232_WAR
	.align		4
.L_502:
        /*0008*/ 	.byte	0x01, 0x35
	.zero		2


	//----- nvinfo : EIATTR_PARAM_CBANK
	.align		4
        /*000c*/ 	.byte	0x04, 0x0a
        /*000e*/ 	.short	(.L_504 - .L_503)
	.align		4
.L_503:
        /*0010*/ 	.word	index@(.nv.constant0._ZN5flash44flash_bwd_dq_dk_dv_loop_seqk_parallel_kernelI23Flash_bwd_kernel_traitsILi96ELi64ELi128ELi8ELi2ELi4ELi4ELb1ELb0EN7cutlass10bfloat16_tE19Flash_kernel_traitsILi96ELi64ELi128ELi8ES3_EELb0ELb0ELb1ELb1ELb0ELb0ELb1EEEvNS_16Flash_bwd_paramsE)
        /*0014*/ 	.short	0x0160
        /*0016*/ 	.short	0x0280


	//----- nvinfo : EIATTR_CBANK_PARAM_SIZE
	.align		4
.L_504:
        /*0018*/ 	.byte	0x03, 0x19
        /*001a*/ 	.short	0x0280


	//----- nvinfo : EIATTR_KPARAM_INFO
	.align		4
        /*001c*/ 	.byte	0x04, 0x17
        /*001e*/ 	.short	(.L_506 - .L_505)
.L_505:
        /*0020*/ 	.word	0x00000000
        /*0024*/ 	.short	0x0000
        /*0026*/ 	.short	0x0000
        /*0028*/ 	.byte	0x00, 0xf0, 0x01, 0x0a


	//----- nvinfo : EIATTR_MAXREG_COUNT
	.align		4
.L_506:
        /*002c*/ 	.byte	0x03, 0x1b
        /*002e*/ 	.short	0x00ff


	//----- nvinfo : EIATTR_NUM_BARRIERS
	.align		4
        /*0030*/ 	.byte	0x02, 0x4c
        /*0032*/ 	.byte	0x01
	.zero		1


	//----- nvinfo : EIATTR_ANNOTATIONS
	.align		4
        /*0034*/ 	.byte	0x04, 0x55
        /*0036*/ 	.short	(.L_508 - .L_507)


	//   ....[0]....
.L_507:
        /* <DEDUP_REMOVED lines=64> */


	//----- nvinfo : EIATTR_MERCURY_ISA_VERSION
	.align		4
.L_508:
        /*0428*/ 	.byte	0x03, 0x5f
        /*042a*/ 	.short	0x0000


	//----- nvinfo : EIATTR_EXIT_INSTR_OFFSETS
	.align		4
        /*042c*/ 	.byte	0x04, 0x1c
        /*042e*/ 	.short	(.L_510 - .L_509)


	//   ....[0]....
.L_509:
        /*0430*/ 	.word	0x000000a0


	//   ....[1]....
        /*0434*/ 	.word	0x0000aa20


	//----- nvinfo : EIATTR_CTAIDZ_USED
	.align		4
.L_510:
        /*0438*/ 	.byte	0x01, 0x04
	.zero		2


	//----- nvinfo : EIATTR_CRS_STACK_SIZE
	.align		4
        /*043c*/ 	.byte	0x04, 0x1e
        /*043e*/ 	.short	(.L_512 - .L_511)
.L_511:
        /*0440*/ 	.word	0x00000000
.L_512:


//--------------------- .nv.info._ZN5flash25flash_bwd_dot_do_o_kernelILb0E23Flash_bwd_kernel_traitsILi96ELi64ELi128ELi8ELi2ELi4ELi4ELb1ELb0EN7cutlass10bfloat16_tE19Flash_kernel_traitsILi96ELi64ELi128ELi8ES3_EEEEvNS_16Flash_bwd_paramsE --------------------------
	.section	.nv.info._ZN5flash25flash_bwd_dot_do_o_kernelILb0E23Flash_bwd_kernel_traitsILi96ELi64ELi128ELi8ELi2ELi4ELi4ELb1ELb0EN7cutlass10bfloat16_tE19Flash_kernel_traitsILi96ELi64ELi128ELi8ES3_EEEEvNS_16Flash_bwd_paramsE,"",@"SHT_CUDA_INFO"
	.sectionflags	@""
	.align	4


	//----- nvinfo : EIATTR_CUDA_API_VERSION
	.align		4
        /*0000*/ 	.byte	0x04, 0x37
        /*0002*/ 	.short	(.L_514 - .L_513)
.L_513:
        /*0004*/ 	.word	0x00000082


	//----- nvinfo : EIATTR_SW2861232_WAR
	.align		4
.L_514:
        /*0008*/ 	.byte	0x01, 0x35
	.zero		2


	//----- nvinfo : EIATTR_PARAM_CBANK
	.align		4
        /*000c*/ 	.byte	0x04, 0x0a
        /*000e*/ 	.short	(.L_516 - .L_515)
	.align		4
.L_515:
        /*0010*/ 	.word	index@(.nv.constant0._ZN5flash25flash_bwd_dot_do_o_kernelILb0E23Flash_bwd_kernel_traitsILi96ELi64ELi128ELi8ELi2ELi4ELi4ELb1ELb0EN7cutlass10bfloat16_tE19Flash_kernel_traitsILi96ELi64ELi128ELi8ES3_EEEEvNS_16Flash_bwd_paramsE)
        /*0014*/ 	.short	0x0160
        /*0016*/ 	.short	0x0280


	//----- nvinfo : EIATTR_CBANK_PARAM_SIZE
	.align		4
.L_516:
        /*0018*/ 	.byte	0x03, 0x19
        /*001a*/ 	.short	0x0280


	//----- nvinfo : EIATTR_KPARAM_INFO
	.align		4
        /*001c*/ 	.byte	0x04, 0x17
        /*001e*/ 	.short	(.L_518 - .L_517)
.L_517:
        /*0020*/ 	.word	0x00000000
        /*0024*/ 	.short	0x0000
        /*0026*/ 	.short	0x0000
        /*0028*/ 	.byte	0x00, 0xf0, 0x01, 0x0a


	//----- nvinfo : EIATTR_MAXREG_COUNT
	.align		4
.L_518:
        /*002c*/ 	.byte	0x03, 0x1b
        /*002e*/ 	.short	0x00ff


	//----- nvinfo : EIATTR_MERCURY_ISA_VERSION
	.align		4
        /*0030*/ 	.byte	0x03, 0x5f
        /*0032*/ 	.short	0x0000


	//----- nvinfo : EIATTR_COOP_GROUP_MASK_REGIDS
	.align		4
        /*0034*/ 	.byte	0x04, 0x29
        /*0036*/ 	.short	(.L_520 - .L_519)


	//   ....[0]....
.L_519:
        /*0038*/ 	.word	0xffffffff


	//   ....[1]....
        /*003c*/ 	.word	0xffffffff


	//----- nvinfo : EIATTR_COOP_GROUP_INSTR_OFFSETS
	.align		4
.L_520:
        /*0040*/ 	.byte	0x04, 0x28
        /*0042*/ 	.short	(.L_522 - .L_521)


	//   ....[0]....
.L_521:
        /*0044*/ 	.word	0x00000cb0


	//   ....[1]....
        /*0048*/ 	.word	0x00000cd0


	//----- nvinfo : EIATTR_EXIT_INSTR_OFFSETS
	.align		4
.L_522:
        /*004c*/ 	.byte	0x04, 0x1c
        /*004e*/ 	.short	(.L_524 - .L_523)


	//   ....[0]....
.L_523:
        /*0050*/ 	.word	0x00000120


	//   ....[1]....
        /*0054*/ 	.word	0x00000ce0


	//   ....[2]....
        /*0058*/ 	.word	0x00000d60


	//----- nvinfo : EIATTR_CTAIDZ_USED
	.align		4
.L_524:
        /*005c*/ 	.byte	0x01, 0x04
	.zero		2


	//----- nvinfo : EIATTR_CRS_STACK_SIZE
	.align		4
        /*0060*/ 	.byte	0x04, 0x1e
        /*0062*/ 	.short	(.L_526 - .L_525)
.L_525:
        /*0064*/ 	.word	0x00000000
.L_526:


//--------------------- .nv.info._ZN5flash25flash_bwd_dot_do_o_kernelILb1E23Flash_bwd_kernel_traitsILi96ELi64ELi128ELi8ELi2ELi4ELi4ELb1ELb0EN7cutlass10bfloat16_tE19Flash_kernel_traitsILi96ELi64ELi128ELi8ES3_EEEEvNS_16Flash_bwd_paramsE --------------------------
	.section	.nv.info._ZN5flash25flash_bwd_dot_do_o_kernelILb1E23Flash_bwd_kernel_traitsILi96ELi64ELi128ELi8ELi2ELi4ELi4ELb1ELb0EN7cutlass10bfloat16_tE19Flash_kernel_traitsILi96ELi64ELi128ELi8ES3_EEEEvNS_16Flash_bwd_paramsE,"",@"SHT_CUDA_INFO"
	.sectionflags	@""
	.align	4


	//----- nvinfo : EIATTR_CUDA_API_VERSION
	.align		4
        /*0000*/ 	.byte	0x04, 0x37
        /*0002*/ 	.short	(.L_528 - .L_527)
.L_527:
        /*0004*/ 	.word	0x00000082


	//----- nvinfo : EIATTR_SW2861232_WAR
	.align		4
.L_528:
        /*0008*/ 	.byte	0x01, 0x35
	.zero		2


	//----- nvinfo : EIATTR_PARAM_CBANK
	.align		4
        /*000c*/ 	.byte	0x04, 0x0a
        /*000e*/ 	.short	(.L_530 - .L_529)
	.align		4
.L_529:
        /*0010*/ 	.word	index@(.nv.constant0._ZN5flash25flash_bwd_dot_do_o_kernelILb1E23Flash_bwd_kernel_traitsILi96ELi64ELi128ELi8ELi2ELi4ELi4ELb1ELb0EN7cutlass10bfloat16_tE19Flash_kernel_traitsILi96ELi64ELi128ELi8ES3_EEEEvNS_16Flash_bwd_paramsE)
        /*0014*/ 	.short	0x0160
        /*0016*/ 	.short	0x0280


	//----- nvinfo : EIATTR_CBANK_PARAM_SIZE
	.align		4
.L_530:
        /*0018*/ 	.byte	0x03, 0x19
        /*001a*/ 	.short	0x0280


	//----- nvinfo : EIATTR_KPARAM_INFO
	.align		4
        /*001c*/ 	.byte	0x04, 0x17
        /*001e*/ 	.short	(.L_532 - .L_531)
.L_531:
        /*0020*/ 	.word	0x00000000
        /*0024*/ 	.short	0x0000
        /*0026*/ 	.short	0x0000
        /*0028*/ 	.byte	0x00, 0xf0, 0x01, 0x0a


	//----- nvinfo : EIATTR_MAXREG_COUNT
	.align		4
.L_532:
        /*002c*/ 	.byte	0x03, 0x1b
        /*002e*/ 	.short	0x00ff


	//----- nvinfo : EIATTR_MERCURY_ISA_VERSION
	.align		4
        /*0030*/ 	.byte	0x03, 0x5f
        /*0032*/ 	.short	0x0000


	//----- nvinfo : EIATTR_COOP_GROUP_MASK_REGIDS
	.align		4
        /*0034*/ 	.byte	0x04, 0x29
        /*0036*/ 	.short	(.L_534 - .L_533)


	//   ....[0]....
.L_533:
        /*0038*/ 	.word	0xffffffff


	//   ....[1]....
        /*003c*/ 	.word	0xffffffff


	//----- nvinfo : EIATTR_COOP_GROUP_INSTR_OFFSETS
	.align		4
.L_534:
        /*0040*/ 	.byte	0x04, 0x28
        /*0042*/ 	.short	(.L_536 - .L_535)


	//   ....[0]....
.L_535:
        /*0044*/ 	.word	0x00000fe0


	//   ....[1]....
        /*0048*/ 	.word	0x00001000


	//----- nvinfo : EIATTR_EXIT_INSTR_OFFSETS
	.align		4
.L_536:
        /*004c*/ 	.byte	0x04, 0x1c
        /*004e*/ 	.short	(.L_538 - .L_537)


	//   ....[0]....
.L_537:
        /*0050*/ 	.word	0x00000120


	//   ....[1]....
        /*0054*/ 	.word	0x000010b0


	//----- nvinfo : EIATTR_CTAIDZ_USED
	.align		4
.L_538:
        /*0058*/ 	.byte	0x01, 0x04
	.zero		2


	//----- nvinfo : EIATTR_CRS_STACK_SIZE
	.align		4
        /*005c*/ 	.byte	0x04, 0x1e
        /*005e*/ 	.short	(.L_540 - .L_539)
.L_539:
        /*0060*/ 	.word	0x00000000
.L_540:


//--------------------- .nv.info._ZN5flash27flash_bwd_convert_dq_kernelI23Flash_bwd_kernel_traitsILi96ELi64ELi128ELi8ELi2ELi4ELi4ELb0ELb0EN7cutlass10bfloat16_tE19Flash_kernel_traitsILi96ELi64ELi128ELi8ES3_EEEEvNS_16Flash_bwd_paramsEi --------------------------
	.section	.nv.info._ZN5flash27flash_bwd_convert_dq_kernelI23Flash_bwd_kernel_traitsILi96ELi64ELi128ELi8ELi2ELi4ELi4ELb0ELb0EN7cutlass10bfloat16_tE19Flash_kernel_traitsILi96ELi64ELi128ELi8ES3_EEEEvNS_16Flash_bwd_paramsEi,"",@"SHT_CUDA_INFO"
	.sectionflags	@""
	.align	4


	//----- nvinfo : EIATTR_CUDA_API_VERSION
	.align		4
        /*0000*/ 	.byte	0x04, 0x37
        /*0002*/ 	.short	(.L_542 - .L_541)
.L_541:
        /*0004*/ 	.word	0x00000082


	//----- nvinfo : EIATTR_SW2861232_WAR
	.align		4
.L_542:
        /*0008*/ 	.byte	0x01, 0x35
	.zero		2


	//----- nvinfo : EIATTR_PARAM_CBANK
	.align		4
        /*000c*/ 	.byte	0x04, 0x0a
        /*000e*/ 	.short	(.L_544 - .L_543)
	.align		4
.L_543:
        /*0010*/ 	.word	index@(.nv.constant0._ZN5flash27flash_bwd_convert_dq_kernelI23Flash_bwd_kernel_traitsILi96ELi64ELi128ELi8ELi2ELi4ELi4ELb0ELb0EN7cutlass10bfloat16_tE19Flash_kernel_traitsILi96ELi64ELi128ELi8ES3_EEEEvNS_16Flash_bwd_paramsEi)
        /*0014*/ 	.short	0x0160
        /*0016*/ 	.short	0x0284


	//----- nvinfo : EIATTR_CBANK_PARAM_SIZE
	.align		4
.L_544:
        /*0018*/ 	.byte	0x03, 0x19
        /*001a*/ 	.short	0x0284


	//----- nvinfo : EIATTR_KPARAM_INFO
	.align		4
        /*001c*/ 	.byte	0x04, 0x17
        /*001e*/ 	.short	(.L_546 - .L_545)
.L_545:
        /*0020*/ 	.word	0x00000000
        /*0024*/ 	.short	0x0001
        /*0026*/ 	.short	0x0280
        /*0028*/ 	.byte	0x00, 0xf0, 0x11, 0x00


	//----- nvinfo : EIATTR_KPARAM_INFO
	.align		4
.L_546:
        /*002c*/ 	.byte	0x04, 0x17
        /*002e*/ 	.short	(.L_548 - .L_547)
.L_547:
        /*0030*/ 	.word	0x00000000
        /*0034*/ 	.short	0x0000
        /*0036*/ 	.short	0x0000
        /*0038*/ 	.byte	0x00, 0xf0, 0x01, 0x0a


	//----- nvinfo : EIATTR_MAXREG_COUNT
	.align		4
.L_548:
        /*003c*/ 	.byte	0x03, 0x1b
        /*003e*/ 	.short	0x00ff


	//----- nvinfo : EIATTR_NUM_BARRIERS
	.align		4
        /*0040*/ 	.byte	0x02, 0x4c
        /*0042*/ 	.byte	0x01
	.zero		1


	//----- nvinfo : EIATTR_MERCURY_ISA_VERSION
	.align		4
        /*0044*/ 	.byte	0x03, 0x5f
        /*0046*/ 	.short	0x0000


	//----- nvinfo : EIATTR_EXIT_INSTR_OFFSETS
	.align		4
        /*0048*/ 	.byte	0x04, 0x1c
        /*004a*/ 	.short	(.L_550 - .L_549)


	//   ....[0]....
.L_549:
        /*004c*/ 	.word	0x00000170


	//   ....[1]....
        /*0050*/ 	.word	0x000014f0


	//   ....[2]....
        /*0054*/ 	.word	0x00001710


	//   ....[3]....
        /*0058*/ 	.word	0x00001740


	//----- nvinfo : EIATTR_CTAIDZ_USED
	.align		4
.L_550:
        /*005c*/ 	.byte	0x01, 0x04
	.zero		2


//--------------------- .nv.info._ZN5flash44flash_bwd_dq_dk_dv_loop_seqk_parallel_kernelI23Flash_bwd_kernel_traitsILi96ELi64ELi128ELi8ELi2ELi4ELi4ELb0ELb0EN7cutlass10bfloat16_tE19Flash_kernel_traitsILi96ELi64ELi128ELi8ES3_EELb1ELb0ELb0ELb0ELb0ELb1ELb0EEEvNS_16Flash_bwd_paramsE --------------------------
	.section	.nv.info._ZN5flash44flash_bwd_dq_dk_dv_loop_seqk_parallel_kernelI23Flash_bwd_kernel_traitsILi96ELi64ELi128ELi8ELi2ELi4ELi4ELb0ELb0EN7cutlass10bfloat16_tE19Flash_kernel_traitsILi96ELi64ELi128ELi8ES3_EELb1ELb0ELb0ELb0ELb0ELb1ELb0EEEvNS_16Flash_bwd_paramsE,"",@"SHT_CUDA_INFO"
	.sectionflags	@""
	.align	4


	//----- nvinfo : EIATTR_CUDA_API_VERSION
	.align		4
        /*0000*/ 	.byte	0x04, 0x37
        /*0002*/ 	.short	(.L_552 - .L_551)
.L_551:
        /*0004*/ 	.word	0x00000082


	//----- nvinfo : EIATTR_SW2861232_WAR
	.align		4
.L_552:
        /*0008*/ 	.byte	0x01, 0x35
	.zero		2


	//----- nvinfo : EIATTR_PARAM_CBANK
	.align		4
        /*000c*/ 	.byte	0x04, 0x0a
        /*000e*/ 	.short	(.L_554 - .L_553)
	.align		4
.L_553:
        /*0010*/ 	.word	index@(.nv.constant0._ZN5flash44flash_bwd_dq_dk_dv_loop_seqk_parallel_kernelI23Flash_bwd_kernel_traitsILi96ELi64ELi128ELi8ELi2ELi4ELi4ELb0ELb0EN7cutlass10bfloat16_tE19Flash_kernel_traitsILi96ELi64ELi128ELi8ES3_EELb1ELb0ELb0ELb0ELb0ELb1ELb0EEEvNS_16Flash_bwd_paramsE)
        /*0014*/ 	.short	0x0160
        /*0016*/ 	.short	0x0280


	//----- nvinfo : EIATTR_CBANK_PARAM_SIZE
	.align		4
.L_554:
        /*0018*/ 	.byte	0x03, 0x19
        /*001a*/ 	.short	0x0280


	//----- nvinfo : EIATTR_KPARAM_INFO
	.align		4
        /*001c*/ 	.byte	0x04, 0x17
        /*001e*/ 	.short	(.L_556 - .L_555)
.L_555:
        /*0020*/ 	.word	0x00000000
        /*0024*/ 	.short	0x0000
        /*0026*/ 	.short	0x0000
        /*0028*/ 	.byte	0x00, 0xf0, 0x01, 0x0a


	//----- nvinfo : EIATTR_MAXREG_COUNT
	.align		4
.L_556:
        /*002c*/ 	.byte	0x03, 0x1b
        /*002e*/ 	.short	0x00ff


	//----- nvinfo : EIATTR_NUM_BARRIERS
	.align		4
        /*0030*/ 	.byte	0x02, 0x4c
        /*0032*/ 	.byte	0x01
	.zero		1


	//----- nvinfo : EIATTR_ANNOTATIONS
	.align		4
        /*0034*/ 	.byte	0x04, 0x55
        /*0036*/ 	.short	(.L_558 - .L_557)


	//   ....[0]....
.L_557:
        /*0038*/ 	.word	0x00000001
        /*003c*/ 	.byte	0xf0, 0x04, 0x00, 0x00, 0x01, 0x00, 0x00, 0x00, 0xe0, 0x19, 0x00, 0x00


	//----- nvinfo : EIATTR_MERCURY_ISA_VERSION
	.align		4
.L_558:
        /*0048*/ 	.byte	0x03, 0x5f
        /*004a*/ 	.short	0x0000


	//----- nvinfo : EIATTR_EXIT_INSTR_OFFSETS
	.align		4
        /*004c*/ 	.byte	0x04, 0x1c
        /*004e*/ 	.short	(.L_560 - .L_559)


	//   ....[0]....
.L_559:
        /*0050*/ 	.word	0x00000090


	//   ....[1]....
        /*0054*/ 	.word	0x00008580


	//----- nvinfo : EIATTR_CTAIDZ_USED
	.align		4
.L_560:
        /*0058*/ 	.byte	0x01, 0x04
	.zero		2


	//----- nvinfo : EIATTR_CRS_STACK_SIZE
	.align		4
        /*005c*/ 	.byte	0x04, 0x1e
        /*005e*/ 	.short	(.L_562 - .L_561)
.L_561:
        /*0060*/ 	.word	0x00000000
.L_562:


//--------------------- .nv.info._ZN5flash44flash_bwd_dq_dk_dv_loop_seqk_parallel_kernelI23Flash_bwd_kernel_traitsILi96ELi64ELi128ELi8ELi2ELi4ELi4ELb0ELb0EN7cutlass10bfloat16_tE19Flash_kernel_traitsILi96ELi64ELi128ELi8ES3_EELb0ELb0ELb0ELb0ELb0ELb1ELb1EEEvNS_16Flash_bwd_paramsE --------------------------
	.section	.nv.info._ZN5flash44flash_bwd_dq_dk_dv_loop_seqk_parallel_kernelI23Flash_bwd_kernel_traitsILi96ELi64ELi128ELi8ELi2ELi4ELi4ELb0ELb0EN7cutlass10bfloat16_tE19Flash_kernel_traitsILi96ELi64ELi128ELi8ES3_EELb0ELb0ELb0ELb0ELb0ELb1ELb1EEEvNS_16Flash_bwd_paramsE,"",@"SHT_CUDA_INFO"
	.sectionflags	@""
	.align	4


	//----- nvinfo : EIATTR_CUDA_API_VERSION
	.align		4
        /*0000*/ 	.byte	0x04, 0x37
        /*0002*/ 	.short	(.L_564 - .L_563)
.L_563:
        /*0004*/ 	.word	0x00000082


	//----- nvinfo : EIATTR_SW2861232_WAR
	.align		4
.L_564:
        /*0008*/ 	.byte	0x01, 0x35
	.zero		2


	//----- nvinfo : EIATTR_PARAM_CBANK
	.align		4
        /*000c*/ 	.byte	0x04, 0x0a
        /*000e*/ 	.short	(.L_566 - .L_565)
	.align		4
.L_565:
        /*0010*/ 	.word	index@(.nv.constant0._ZN5flash44flash_bwd_dq_dk_dv_loop_seqk_parallel_kernelI23Flash_bwd_kernel_traitsILi96ELi64ELi128ELi8ELi2ELi4ELi4ELb0ELb0EN7cutlass10bfloat16_tE19Flash_kernel_traitsILi96ELi64ELi128ELi8ES3_EELb0ELb0ELb0ELb0ELb0ELb1ELb1EEEvNS_16Flash_bwd_paramsE)
        /*0014*/ 	.short	0x0160
        /*0016*/ 	.short	0x0280


	//----- nvinfo : EIATTR_CBANK_PARAM_SIZE
	.align		4
.L_566:
        /*0018*/ 	.byte	0x03, 0x19
        /*001a*/ 	.short	0x0280


	//----- nvinfo : EIATTR_KPARAM_INFO
	.align		4
        /*001c*/ 	.byte	0x04, 0x17
        /*001e*/ 	.short	(.L_568 - .L_567)
.L_567:
        /*0020*/ 	.word	0x00000000
        /*0024*/ 	.short	0x0000
        /*0026*/ 	.short	0x0000
        /*0028*/ 	.byte	0x00, 0xf0, 0x01, 0x0a


	//----- nvinfo : EIATTR_MAXREG_COUNT
	.align		4
.L_568:
        /*002c*/ 	.byte	0x03, 0x1b
        /*002e*/ 	.short	0x00ff


	//----- nvinfo : EIATTR_NUM_BARRIERS
	.align		4
        /*0030*/ 	.byte	0x02, 0x4c
        /*0032*/ 	.byte	0x01
	.zero		1


	//----- nvinfo : EIATTR_ANNOTATIONS
	.align		4
        /*0034*/ 	.byte	0x04, 0x55
        /*0036*/ 	.short	(.L_570 - .L_569)


	//   ....[0]....
.L_569:
        /*0038*/ 	.word	0x00000001
        /*003c*/ 	.byte	0x40, 0x05, 0x00, 0x00, 0x01, 0x00, 0x00, 0x00, 0x20, 0x0a, 0x00, 0x00, 0x01, 0x00, 0x00, 0x00
        /*004c*/ 	.byte	0x30, 0x0d, 0x00, 0x00, 0x01, 0x00, 0x00, 0x00, 0xd0, 0x0d, 0x00, 0x00, 0x01, 0x00, 0x00, 0x00
        /*005c*/ 	.byte	0xe0, 0x0d, 0x00, 0x00, 0x01, 0x00, 0x00, 0x00, 0x80, 0x1a, 0x00, 0x00, 0x01, 0x00, 0x00, 0x00
        /*006c*/ 	.byte	0x90, 0x1a, 0x00, 0x00, 0x01, 0x00, 0x00, 0x00, 0x30, 0x1c, 0x00, 0x00, 0x01, 0x00, 0x00, 0x00
        /*007c*/ 	.byte	0xc0, 0x1e, 0x00, 0x00, 0x01, 0x00, 0x00, 0x00, 0x90, 0x2e, 0x00, 0x00, 0x01, 0x00, 0x00, 0x00
        /*008c*/ 	.byte	0x90, 0x5e, 0x00, 0x00, 0x01, 0x00, 0x00, 0x00, 0xd0, 0x5e, 0x00, 0x00, 0x01, 0x00, 0x00, 0x00
        /*009c*/ 	.byte	0xa0, 0x79, 0x00, 0x00, 0x01, 0x00, 0x00, 0x00, 0xc0, 0x82, 0x00, 0x00


	//----- nvinfo : EIATTR_MERCURY_ISA_VERSION
	.align		4
.L_570:
        /*00a8*/ 	.byte	0x03, 0x5f
        /*00aa*/ 	.short	0x0000


	//----- nvinfo : EIATTR_EXIT_INSTR_OFFSETS
	.align		4
        /*00ac*/ 	.byte	0x04, 0x1c
        /*00ae*/ 	.short	(.L_572 - .L_571)


	//   ....[0]....
.L_571:
        /*00b0*/ 	.word	0x000000a0


	//   ....[1]....
        /*00b4*/ 	.word	0x00008930


	//----- nvinfo : EIATTR_CTAIDZ_USED
	.align		4
.L_572:
        /*00b8*/ 	.byte	0x01, 0x04
	.zero		2


	//----- nvinfo : EIATTR_CRS_STACK_SIZE
	.align		4
        /*00bc*/ 	.byte	0x04, 0x1e
        /*00be*/ 	.short	(.L_574 - .L_573)
.L_573:
        /*00c0*/ 	.word	0x00000000
.L_574:


//--------------------- .nv.info._ZN5flash44flash_bwd_dq_dk_dv_loop_seqk_parallel_kernelI23Flash_bwd_kernel_traitsILi96ELi64ELi128ELi8ELi2ELi4ELi4ELb0ELb0EN7cutlass10bfloat16_tE19Flash_kernel_traitsILi96ELi64ELi128ELi8ES3_EELb1ELb0ELb0ELb0ELb0ELb0ELb0EEEvNS_16Flash_bwd_paramsE --------------------------
	.section	.nv.info._ZN5flash44flash_bwd_dq_dk_dv_loop_seqk_parallel_kernelI23Flash_bwd_kernel_traitsILi96ELi64ELi128ELi8ELi2ELi4ELi4ELb0ELb0EN7cutlass10bfloat16_tE19Flash_kernel_traitsILi96ELi64ELi128ELi8ES3_EELb1ELb0ELb0ELb0ELb0ELb0ELb0EEEvNS_16Flash_bwd_paramsE,"",@"SHT_CUDA_INFO"
	.sectionflags	@""
	.align	4


	//----- nvinfo : EIATTR_CUDA_API_VERSION
	.align		4
        /*0000*/ 	.byte	0x04, 0x37
        /*0002*/ 	.short	(.L_576 - .L_575)
.L_575:
        /*0004*/ 	.word	0x00000082


	//----- nvinfo : EIATTR_SW2861232_WAR
	.align		4
.L_576:
        /*0008*/ 	.byte	0x01, 0x35
	.zero		2


	//----- nvinfo : EIATTR_PARAM_CBANK
	.align		4
        /*000c*/ 	.byte	0x04, 0x0a
        /*000e*/ 	.short	(.L_578 - .L_577)
	.align		4
.L_577:
        /*0010*/ 	.word	index@(.nv.constant0._ZN5flash44flash_bwd_dq_dk_dv_loop_seqk_parallel_kernelI23Flash_bwd_kernel_traitsILi96ELi64ELi128ELi8ELi2ELi4ELi4ELb0ELb0EN7cutlass10bfloat16_tE19Flash_kernel_traitsILi96ELi64ELi128ELi8ES3_EELb1ELb0ELb0ELb0ELb0ELb0ELb0EEEvNS_16Flash_bwd_paramsE)
        /*0014*/ 	.short	0x0160
        /*0016*/ 	.short	0x0280


	//----- nvinfo : EIATTR_CBANK_PARAM_SIZE
	.align		4
.L_578:
        /*0018*/ 	.byte	0x03, 0x19
        /*001a*/ 	.short	0x0280


	//----- nvinfo : EIATTR_KPARAM_INFO
	.align		4
        /*001c*/ 	.byte	0x04, 0x17
        /*001e*/ 	.short	(.L_580 - .L_579)
.L_579:
        /*0020*/ 	.word	0x00000000
        /*0024*/ 	.short	0x0000
        /*0026*/ 	.short	0x0000
        /*0028*/ 	.byte	0x00, 0xf0, 0x01, 0x0a


	//----- nvinfo : EIATTR_MAXREG_COUNT
	.align		4
.L_580:
        /*002c*/ 	.byte	0x03, 0x1b
        /*002e*/ 	.short	0x00ff


	//----- nvinfo : EIATTR_NUM_BARRIERS
	.align		4
        /*0030*/ 	.byte	0x02, 0x4c
        /*0032*/ 	.byte	0x01
	.zero		1


	//----- nvinfo : EIATTR_ANNOTATIONS
	.align		4
        /*0034*/ 	.byte	0x04, 0x55
        /*0036*/ 	.short	(.L_582 - .L_581)


	//   ....[0]....
.L_581:
        /*0038*/ 	.word	0x00000001
        /*003c*/ 	.byte	0x90, 0x0c, 0x00, 0x00, 0x01, 0x00, 0x00, 0x00, 0x10, 0x76, 0x00, 0x00, 0x01, 0x00, 0x00, 0x00
        /*004c*/ 	.byte	0x50, 0x8b, 0x00, 0x00


	//----- nvinfo : EIATTR_MERCURY_ISA_VERSION
	.align		4
.L_582:
        /*0050*/ 	.byte	0x03, 0x5f
        /*0052*/ 	.short	0x0000


	//----- nvinfo : EIATTR_EXIT_INSTR_OFFSETS
	.align		4
        /*0054*/ 	.byte	0x04, 0x1c
        /*0056*/ 	.short	(.L_584 - .L_583)


	//   ....[0]....
.L_583:
        /*0058*/ 	.word	0x00000090


	//   ....[1]....
        /*005c*/ 	.word	0x00009420


	//----- nvinfo : EIATTR_CTAIDZ_USED
	.align		4
.L_584:
        /*0060*/ 	.byte	0x01, 0x04
	.zero		2


	//----- nvinfo : EIATTR_CRS_STACK_SIZE
	.align		4
        /*0064*/ 	.byte	0x04, 0x1e
        /*0066*/ 	.short	(.L_586 - .L_585)
.L_585:
        /*0068*/ 	.word	0x00000000
.L_586:


//--------------------- .nv.info._ZN5flash44flash_bwd_dq_dk_dv_loop_seqk_parallel_kernelI23Flash_bwd_kernel_traitsILi96ELi64ELi128ELi8ELi2ELi4ELi4ELb0ELb0EN7cutlass10bfloat16_tE19Flash_kernel_traitsILi96ELi64ELi128ELi8ES3_EELb0ELb0ELb0ELb0ELb0ELb0ELb1EEEvNS_16Flash_bwd_paramsE --------------------------
	.section	.nv.info._ZN5flash44flash_bwd_dq_dk_dv_loop_seqk_parallel_kernelI23Flash_bwd_kernel_traitsILi96ELi64ELi128ELi8ELi2ELi4ELi4ELb0ELb0EN7cutlass10bfloat16_tE19Flash_kernel_traitsILi96ELi64ELi128ELi8ES3_EELb0ELb0ELb0ELb0ELb0ELb0ELb1EEEvNS_16Flash_bwd_paramsE,"",@"SHT_CUDA_INFO"
	.sectionflags	@""
	.align	4


	//----- nvinfo : EIATTR_CUDA_API_VERSION
	.align		4
        /*0000*/ 	.byte	0x04, 0x37
        /*0002*/ 	.short	(.L_588 - .L_587)
.L_587:
        /*0004*/ 	.word	0x00000082


	//----- nvinfo : EIATTR_SW2861232_WAR
	.align		4
.L_588:
        /*0008*/ 	.byte	0x01, 0x35
	.zero		2


	//----- nvinfo : EIATTR_PARAM_CBANK
	.align		4
        /*000c*/ 	.byte	0x04, 0x0a
        /*000e*/ 	.short	(.L_590 - .L_589)
	.align		4
.L_589:
        /*0010*/ 	.word	index@(.nv.constant0._ZN5flash44flash_bwd_dq_dk_dv_loop_seqk_parallel_kernelI23Flash_bwd_kernel_traitsILi96ELi64ELi128ELi8ELi2ELi4ELi4ELb0ELb0EN7cutlass10bfloat16_tE19Flash_kernel_traitsILi96ELi64ELi128ELi8ES3_EELb0ELb0ELb0ELb0ELb0ELb0ELb1EEEvNS_16Flash_bwd_paramsE)
        /*0014*/ 	.short	0x0160
        /*0016*/ 	.short	0x0280


	//----- nvinfo : EIATTR_CBANK_PARAM_SIZE
	.align		4
.L_590:
        /*0018*/ 	.byte	0x03, 0x19
        /*001a*/ 	.short	0x0280


	//----- nvinfo : EIATTR_KPARAM_INFO
	.align		4
        /*001c*/ 	.byte	0x04, 0x17
        /*001e*/ 	.short	(.L_592 - .L_591)
.L_591:
        /*0020*/ 	.word	0x00000000
        /*0024*/ 	.short	0x0000
        /*0026*/ 	.short	0x0000
        /*0028*/ 	.byte	0x00, 0xf0, 0x01, 0x0a


	//----- nvinfo : EIATTR_MAXREG_COUNT
	.align		4
.L_592:
        /*002c*/ 	.byte	0x03, 0x1b
        /*002e*/ 	.short	0x00ff


	//----- nvinfo : EIATTR_NUM_BARRIERS
	.align		4
        /*0030*/ 	.byte	0x02, 0x4c
        /*0032*/ 	.byte	0x01
	.zero		1


	//----- nvinfo : EIATTR_ANNOTATIONS
	.align		4
        /*0034*/ 	.byte	0x04, 0x55
        /*0036*/ 	.short	(.L_594 - .L_593)


	//   ....[0]....
.L_593:
        /*0038*/ 	.word	0x00000001
        /*003c*/ 	.byte	0x30, 0x07, 0x00, 0x00, 0x01, 0x00, 0x00, 0x00, 0x50, 0x0a, 0x00, 0x00, 0x01, 0x00, 0x00, 0x00
        /*004c*/ 	.byte	0x40, 0x0d, 0x00, 0x00, 0x01, 0x00, 0x00, 0x00, 0xe0, 0x0d, 0x00, 0x00, 0x01, 0x00, 0x00, 0x00
        /*005c*/ 	.byte	0xf0, 0x0d, 0x00, 0x00, 0x01, 0x00, 0x00, 0x00, 0xc0, 0x1e, 0x00, 0x00, 0x01, 0x00, 0x00, 0x00
        /*006c*/ 	.byte	0xa0, 0x25, 0x00, 0x00, 0x01, 0x00, 0x00, 0x00, 0x80, 0x33, 0x00, 0x00, 0x01, 0x00, 0x00, 0x00
        /*007c*/ 	.byte	0x20, 0x38, 0x00, 0x00, 0x01, 0x00, 0x00, 0x00, 0x80, 0x3c, 0x00, 0x00, 0x01, 0x00, 0x00, 0x00
        /*008c*/ 	.byte	0xe0, 0x61, 0x00, 0x00, 0x01, 0x00, 0x00, 0x00, 0x50, 0x6b, 0x00, 0x00, 0x01, 0x00, 0x00, 0x00
        /*009c*/ 	.byte	0x90, 0x6b, 0x00, 0x00


	//----- nvinfo : EIATTR_MERCURY_ISA_VERSION
	.align		4
.L_594:
        /*00a0*/ 	.byte	0x03, 0x5f
        /*00a2*/ 	.short	0x0000


	//----- nvinfo : EIATTR_EXIT_INSTR_OFFSETS
	.align		4
        /*00a4*/ 	.byte	0x04, 0x1c
        /*00a6*/ 	.short	(.L_596 - .L_595)


	//   ....[0]....
.L_595:
        /*00a8*/ 	.word	0x000000a0


	//   ....[1]....
        /*00ac*/ 	.word	0x00009880


	//----- nvinfo : EIATTR_CTAIDZ_USED
	.align		4
.L_596:
        /*00b0*/ 	.byte	0x01, 0x04
	.zero		2


	//----- nvinfo : EIATTR_CRS_STACK_SIZE
	.align		4
        /*00b4*/ 	.byte	0x04, 0x1e
        /*00b6*/ 	.short	(.L_598 - .L_597)
.L_597:
        /*00b8*/ 	.word	0x00000000
.L_598:


//--------------------- .nv.info._ZN5flash44flash_bwd_dq_dk_dv_loop_seqk_parallel_kernelI23Flash_bwd_kernel_traitsILi96ELi64ELi128ELi8ELi2ELi4ELi4ELb0ELb0EN7cutlass10bfloat16_tE19Flash_kernel_traitsILi96ELi64ELi128ELi8ES3_EELb1ELb0ELb1ELb0ELb0ELb0ELb0EEEvNS_16Flash_bwd_paramsE --------------------------
	.section	.nv.info._ZN5flash44flash_bwd_dq_dk_dv_loop_seqk_parallel_kernelI23Flash_bwd_kernel_traitsILi96ELi64ELi128ELi8ELi2ELi4ELi4ELb0ELb0EN7cutlass10bfloat16_tE19Flash_kernel_traitsILi96ELi64ELi128ELi8ES3_EELb1ELb0ELb1ELb0ELb0ELb0ELb0EEEvNS_16Flash_bwd_paramsE,"",@"SHT_CUDA_INFO"
	.sectionflags	@""
	.align	4


	//----- nvinfo : EIATTR_CUDA_API_VERSION
	.align		4
        /*0000*/ 	.byte	0x04, 0x37
        /*0002*/ 	.short	(.L_600 - .L_599)
.L_599:
        /*0004*/ 	.word	0x00000082


	//----- nvinfo : EIATTR_SW2861232_WAR
	.align		4
.L_600:
        /*0008*/ 	.byte	0x01, 0x35
	.zero		2


	//----- nvinfo : EIATTR_PARAM_CBANK
	.align		4
        /*000c*/ 	.byte	0x04, 0x0a
        /*000e*/ 	.short	(.L_602 - .L_601)
	.align		4
.L_601:
        /*0010*/ 	.word	index@(.nv.constant0._ZN5flash44flash_bwd_dq_dk_dv_loop_seqk_parallel_kernelI23Flash_bwd_kernel_traitsILi96ELi64ELi128ELi8ELi2ELi4ELi4ELb0ELb0EN7cutlass10bfloat16_tE19Flash_kernel_traitsILi96ELi64ELi128ELi8ES3_EELb1ELb0ELb1ELb0ELb0ELb0ELb0EEEvNS_16Flash_bwd_paramsE)
        /*0014*/ 	.short	0x0160
        /*0016*/ 	.short	0x0280


	//----- nvinfo : EIATTR_CBANK_PARAM_SIZE
	.align		4
.L_602:
        /*0018*/ 	.byte	0x03, 0x19
        /*001a*/ 	.short	0x0280


	//----- nvinfo : EIATTR_KPARAM_INFO
	.align		4
        /*001c*/ 	.byte	0x04, 0x17
        /*001e*/ 	.short	(.L_604 - .L_603)
.L_603:
        /*0020*/ 	.word	0x00000000
        /*0024*/ 	.short	0x0000
        /*0026*/ 	.short	0x0000
        /*0028*/ 	.byte	0x00, 0xf0, 0x01, 0x0a


	//----- nvinfo : EIATTR_MAXREG_COUNT
	.align		4
.L_604:
        /*002c*/ 	.byte	0x03, 0x1b
        /*002e*/ 	.short	0x00ff


	//----- nvinfo : EIATTR_NUM_BARRIERS
	.align		4
        /*0030*/ 	.byte	0x02, 0x4c
        /*0032*/ 	.byte	0x01
	.zero		1


	//----- nvinfo : EIATTR_MERCURY_ISA_VERSION
	.align		4
        /*0034*/ 	.byte	0x03, 0x5f
        /*0036*/ 	.short	0x0000


	//----- nvinfo : EIATTR_EXIT_INSTR_OFFSETS
	.align		4
        /*0038*/ 	.byte	0x04, 0x1c
        /*003a*/ 	.short	(.L_606 - .L_605)


	//   ....[0]....
.L_605:
        /*003c*/ 	.word	0x00000080


	//   ....[1]....
        /*0040*/ 	.word	0x000097d0


	//----- nvinfo : EIATTR_CTAIDZ_USED
	.align		4
.L_606:
        /*0044*/ 	.byte	0x01, 0x04
	.zero		2


	//----- nvinfo : EIATTR_CRS_STACK_SIZE
	.align		4
        /*0048*/ 	.byte	0x04, 0x1e
        /*004a*/ 	.short	(.L_608 - .L_607)
.L_607:
        /*004c*/ 	.word	0x00000000
.L_608:


//--------------------- .nv.info._ZN5flash44flash_bwd_dq_dk_dv_loop_seqk_parallel_kernelI23Flash_bwd_kernel_traitsILi96ELi64ELi128ELi8ELi2ELi4ELi4ELb0ELb0EN7cutlass10bfloat16_tE19Flash_kernel_traitsILi96ELi64ELi128ELi8ES3_EELb0ELb0ELb1ELb0ELb0ELb0ELb1EEEvNS_16Flash_bwd_paramsE --------------------------
	.section	.nv.info._ZN5flash44flash_bwd_dq_dk_dv_loop_seqk_parallel_kernelI23Flash_bwd_kernel_traitsILi96ELi64ELi128ELi8ELi2ELi4ELi4ELb0ELb0EN7cutlass10bfloat16_tE19Flash_kernel_traitsILi96ELi64ELi128ELi8ES3_EELb0ELb0ELb1ELb0ELb0ELb0ELb1EEEvNS_16Flash_bwd_paramsE,"",@"SHT_CUDA_INFO"
	.sectionflags	@""
	.align	4


	//----- nvinfo : EIATTR_CUDA_API_VERSION
	.align		4
        /*0000*/ 	.byte	0x04, 0x37
        /*0002*/ 	.short	(.L_610 - .L_609)
.L_609:
        /*0004*/ 	.word	0x00000082


	//----- nvinfo : EIATTR_SW2861232_WAR
	.align		4
.L_610:
        /*0008*/ 	.byte	0x01, 0x35
	.zero		2


	//----- nvinfo : EIATTR_PARAM_CBANK
	.align		4
        /*000c*/ 	.byte	0x04, 0x0a
        /*000e*/ 	.short	(.L_612 - .L_611)
	.align		4
.L_611:
        /*0010*/ 	.word	index@(.nv.constant0._ZN5flash44flash_bwd_dq_dk_dv_loop_seqk_parallel_kernelI23Flash_bwd_kernel_traitsILi96ELi64ELi128ELi8ELi2ELi4ELi4ELb0ELb0EN7cutlass10bfloat16_tE19Flash_kernel_traitsILi96ELi64ELi128ELi8ES3_EELb0ELb0ELb1ELb0ELb0ELb0ELb1EEEvNS_16Flash_bwd_paramsE)
        /*0014*/ 	.short	0x0160
        /*0016*/ 	.short	0x0280


	//----- nvinfo : EIATTR_CBANK_PARAM_SIZE
	.align		4
.L_612:
        /*0018*/ 	.byte	0x03, 0x19
        /*001a*/ 	.short	0x0280


	//----- nvinfo : EIATTR_KPARAM_INFO
	.align		4
        /*001c*/ 	.byte	0x04, 0x17
        /*001e*/ 	.short	(.L_614 - .L_613)
.L_613:
        /*0020*/ 	.word	0x00000000
        /*0024*/ 	.short	0x0000
        /*0026*/ 	.short	0x0000
        /*0028*/ 	.byte	0x00, 0xf0, 0x01, 0x0a


	//----- nvinfo : EIATTR_MAXREG_COUNT
	.align		4
.L_614:
        /*002c*/ 	.byte	0x03, 0x1b
        /*002e*/ 	.short	0x00ff


	//----- nvinfo : EIATTR_NUM_BARRIERS
	.align		4
        /*0030*/ 	.byte	0x02, 0x4c
        /*0032*/ 	.byte	0x01
	.zero		1


	//----- nvinfo : EIATTR_ANNOTATIONS
	.align		4
        /*0034*/ 	.byte	0x04, 0x55
        /*0036*/ 	.short	(.L_616 - .L_615)


	//   ....[0]....
.L_615:
        /*0038*/ 	.word	0x00000001
        /*003c*/ 	.byte	0x50, 0x07, 0x00, 0x00, 0x01, 0x00, 0x00, 0x00, 0x40, 0x0a, 0x00, 0x00, 0x01, 0x00, 0x00, 0x00
        /*004c*/ 	.byte	0x90, 0x28, 0x00, 0x00, 0x01, 0x00, 0x00, 0x00, 0x10, 0x4d, 0x00, 0x00, 0x01, 0x00, 0x00, 0x00
        /*005c*/ 	.byte	0xe0, 0x6d, 0x00, 0x00


	//----- nvinfo : EIATTR_MERCURY_ISA_VERSION
	.align		4
.L_616:
        /*0060*/ 	.byte	0x03, 0x5f
        /*0062*/ 	.short	0x0000


	//----- nvinfo : EIATTR_EXIT_INSTR_OFFSETS
	.align		4
        /*0064*/ 	.byte	0x04, 0x1c
        /*0066*/ 	.short	(.L_618 - .L_617)


	//   ....[0]....
.L_617:
        /*0068*/ 	.word	0x000000a0


	//   ....[1]....
        /*006c*/ 	.word	0x00009bc0


	//----- nvinfo : EIATTR_CTAIDZ_USED
	.align		4
.L_618:
        /*0070*/ 	.byte	0x01, 0x04
	.zero		2


	//----- nvinfo : EIATTR_CRS_STACK_SIZE
	.align		4
        /*0074*/ 	.byte	0x04, 0x1e
        /*0076*/ 	.short	(.L_620 - .L_619)
.L_619:
        /*0078*/ 	.word	0x00000000
.L_620:


//--------------------- .nv.info._ZN5flash44flash_bwd_dq_dk_dv_loop_seqk_parallel_kernelI23Flash_bwd_kernel_traitsILi96ELi64ELi128ELi8ELi2ELi4ELi4ELb0ELb0EN7cutlass10bfloat16_tE19Flash_kernel_traitsILi96ELi64ELi128ELi8ES3_EELb1ELb0ELb0ELb0ELb1ELb1ELb0EEEvNS_16Flash_bwd_paramsE --------------------------
	.section	.nv.info._ZN5flash44flash_bwd_dq_dk_dv_loop_seqk_parallel_kernelI23Flash_bwd_kernel_traitsILi96ELi64ELi128ELi8ELi2ELi4ELi4ELb0ELb0EN7cutlass10bfloat16_tE19Flash_kernel_traitsILi96ELi64ELi128ELi8ES3_EELb1ELb0ELb0ELb0ELb1ELb1ELb0EEEvNS_16Flash_bwd_paramsE,"",@"SHT_CUDA_INFO"
	.sectionflags	@""
	.align	4


	//----- nvinfo : EIATTR_CUDA_API_VERSION
	.align		4
        /*0000*/ 	.byte	0x04, 0x37
        /*0002*/ 	.short	(.L_622 - .L_621)
.L_621:
        /*0004*/ 	.word	0x00000082


	//----- nvinfo : EIATTR_SW2861232_WAR
	.align		4
.L_622:
        /*0008*/ 	.byte	0x01, 0x35
	.zero		2


	//----- nvinfo : EIATTR_PARAM_CBANK
	.align		4
        /*000c*/ 	.byte	0x04, 0x0a
        /*000e*/ 	.short	(.L_624 - .L_623)
	.align		4
.L_623:
        /*0010*/ 	.word	index@(.nv.constant0._ZN5flash44flash_bwd_dq_dk_dv_loop_seqk_parallel_kernelI23Flash_bwd_kernel_traitsILi96ELi64ELi128ELi8ELi2ELi4ELi4ELb0ELb0EN7cutlass10bfloat16_tE19Flash_kernel_traitsILi96ELi64ELi128ELi8ES3_EELb1ELb0ELb0ELb0ELb1ELb1ELb0EEEvNS_16Flash_bwd_paramsE)
        /*0014*/ 	.short	0x0160
        /*0016*/ 	.short	0x0280


	//----- nvinfo : EIATTR_CBANK_PARAM_SIZE
	.align		4
.L_624:
        /*0018*/ 	.byte	0x03, 0x19
        /*001a*/ 	.short	0x0280


	//----- nvinfo : EIATTR_KPARAM_INFO
	.align		4
        /*001c*/ 	.byte	0x04, 0x17
        /*001e*/ 	.short	(.L_626 - .L_625)
.L_625:
        /*0020*/ 	.word	0x00000000
        /*0024*/ 	.short	0x0000
        /*0026*/ 	.short	0x0000
        /*0028*/ 	.byte	0x00, 0xf0, 0x01, 0x0a


	//----- nvinfo : EIATTR_MAXREG_COUNT
	.align		4
.L_626:
        /*002c*/ 	.byte	0x03, 0x1b
        /*002e*/ 	.short	0x00ff


	//----- nvinfo : EIATTR_NUM_BARRIERS
	.align		4
        /*0030*/ 	.byte	0x02, 0x4c
        /*0032*/ 	.byte	0x01
	.zero		1


	//----- nvinfo : EIATTR_ANNOTATIONS
	.align		4
        /*0034*/ 	.byte	0x04, 0x55
        /*0036*/ 	.short	(.L_628 - .L_627)


	//   ....[0]....
.L_627:
        /*0038*/ 	.word	0x00000001
        /*003c*/ 	.byte	0x80, 0x04, 0x00, 0x00, 0x01, 0x00, 0x00, 0x00, 0x00, 0x06, 0x00, 0x00, 0x01, 0x00, 0x00, 0x00
        /*004c*/ 	.byte	0x40, 0x11, 0x00, 0x00, 0x01, 0x00, 0x00, 0x00, 0x50, 0x11, 0x00, 0x00


	//----- nvinfo : EIATTR_MERCURY_ISA_VERSION
	.align		4
.L_628:
        /*0058*/ 	.byte	0x03, 0x5f
        /*005a*/ 	.short	0x0000


	//----- nvinfo : EIATTR_EXIT_INSTR_OFFSETS
	.align		4
        /*005c*/ 	.byte	0x04, 0x1c
        /*005e*/ 	.short	(.L_630 - .L_629)


	//   ....[0]....
.L_629:
        /*0060*/ 	.word	0x00000090


	//   ....[1]....
        /*0064*/ 	.word	0x00006de0


	//----- nvinfo : EIATTR_CTAIDZ_USED
	.align		4
.L_630:
        /*0068*/ 	.byte	0x01, 0x04
	.zero		2


//--------------------- .nv.info._ZN5flash44flash_bwd_dq_dk_dv_loop_seqk_parallel_kernelI23Flash_bwd_kernel_traitsILi96ELi64ELi128ELi8ELi2ELi4ELi4ELb0ELb0EN7cutlass10bfloat16_tE19Flash_kernel_traitsILi96ELi64ELi128ELi8ES3_EELb0ELb0ELb0ELb0ELb1ELb1ELb1EEEvNS_16Flash_bwd_paramsE --------------------------
	.section	.nv.info._ZN5flash44flash_bwd_dq_dk_dv_loop_seqk_parallel_kernelI23Flash_bwd_kernel_traitsILi96ELi64ELi128ELi8ELi2ELi4ELi4ELb0ELb0EN7cutlass10bfloat16_tE19Flash_kernel_traitsILi96ELi64ELi128ELi8ES3_EELb0ELb0ELb0ELb0ELb1ELb1ELb1EEEvNS_16Flash_bwd_paramsE,"",@"SHT_CUDA_INFO"
	.sectionflags	@""
	.align	4


	//----- nvinfo : EIATTR_CUDA_API_VERSION
	.align		4
        /*0000*/ 	.byte	0x04, 0x37
        /*0002*/ 	.short	(.L_632 - .L_631)
.L_631:
        /*0004*/ 	.word	0x00000082


	//----- nvinfo : EIATTR_SW2861232_WAR
	.align		4
.L_632:
        /*0008*/ 	.byte	0x01, 0x35
	.zero		2


	//----- nvinfo : EIATTR_PARAM_CBANK
	.align		4
        /*000c*/ 	.byte	0x04, 0x0a
        /*000e*/ 	.short	(.L_634 - .L_633)
	.align		4
.L_633:
        /*0010*/ 	.word	index@(.nv.constant0._ZN5flash44flash_bwd_dq_dk_dv_loop_seqk_parallel_kernelI23Flash_bwd_kernel_traitsILi96ELi64ELi128ELi8ELi2ELi4ELi4ELb0ELb0EN7cutlass10bfloat16_tE19Flash_kernel_traitsILi96ELi64ELi128ELi8ES3_EELb0ELb0ELb0ELb0ELb1ELb1ELb1EEEvNS_16Flash_bwd_paramsE)
        /*0014*/ 	.short	0x0160
        /*0016*/ 	.short	0x0280


	//----- nvinfo : EIATTR_CBANK_PARAM_SIZE
	.align		4
.L_634:
        /*0018*/ 	.byte	0x03, 0x19
        /*001a*/ 	.short	0x0280


	//----- nvinfo : EIATTR_KPARAM_INFO
	.align		4
        /*001c*/ 	.byte	0x04, 0x17
        /*001e*/ 	.short	(.L_636 - .L_635)
.L_635:
        /*0020*/ 	.word	0x00000000
        /*0024*/ 	.short	0x0000
        /*0026*/ 	.short	0x0000
        /*0028*/ 	.byte	0x00, 0xf0, 0x01, 0x0a


	//----- nvinfo : EIATTR_MAXREG_COUNT
	.align		4
.L_636:
        /*002c*/ 	.byte	0x03, 0x1b
        /*002e*/ 	.short	0x00ff


	//----- nvinfo : EIATTR_NUM_BARRIERS
	.align		4
        /*0030*/ 	.byte	0x02, 0x4c
        /*0032*/ 	.byte	0x01
	.zero		1


	//----- nvinfo : EIATTR_ANNOTATIONS
	.align		4
        /*0034*/ 	.byte	0x04, 0x55
        /*0036*/ 	.short	(.L_638 - .L_637)


	//   ....[0]....
.L_637:
        /*0038*/ 	.word	0x00000001
        /*003c*/ 	.byte	0x80, 0x04, 0x00, 0x00, 0x01, 0x00, 0x00, 0x00, 0x80, 0x0b, 0x00, 0x00, 0x01, 0x00, 0x00, 0x00
        /*004c*/ 	.byte	0x40, 0x0c, 0x00, 0x00, 0x01, 0x00, 0x00, 0x00, 0x60, 0x0c, 0x00, 0x00, 0x01, 0x00, 0x00, 0x00
        /*005c*/ 	.byte	0x30, 0x13, 0x00, 0x00, 0x01, 0x00, 0x00, 0x00, 0x50, 0x13, 0x00, 0x00, 0x01, 0x00, 0x00, 0x00
        /*006c*/ 	.byte	0xb0, 0x15, 0x00, 0x00, 0x01, 0x00, 0x00, 0x00, 0xd0, 0x15, 0x00, 0x00, 0x01, 0x00, 0x00, 0x00
        /*007c*/ 	.byte	0x60, 0x4b, 0x00, 0x00, 0x01, 0x00, 0x00, 0x00, 0xa0, 0x4b, 0x00, 0x00, 0x01, 0x00, 0x00, 0x00
        /*008c*/ 	.byte	0xd0, 0x5a, 0x00, 0x00


	//----- nvinfo : EIATTR_MERCURY_ISA_VERSION
	.align		4
.L_638:
        /*0090*/ 	.byte	0x03, 0x5f
        /*0092*/ 	.short	0x0000


	//----- nvinfo : EIATTR_EXIT_INSTR_OFFSETS
	.align		4
        /*0094*/ 	.byte	0x04, 0x1c
        /*0096*/ 	.short	(.L_640 - .L_639)


	//   ....[0]....
.L_639:
        /*0098*/ 	.word	0x000000a0


	//   ....[1]....
        /*009c*/ 	.word	0x000069f0


	//----- nvinfo : EIATTR_CTAIDZ_USED
	.align		4
.L_640:
        /*00a0*/ 	.byte	0x01, 0x04
	.zero		2


//--------------------- .nv.info._ZN5flash44flash_bwd_dq_dk_dv_loop_seqk_parallel_kernelI23Flash_bwd_kernel_traitsILi96ELi64ELi128ELi8ELi2ELi4ELi4ELb0ELb0EN7cutlass10bfloat16_tE19Flash_kernel_traitsILi96ELi64ELi128ELi8ES3_EELb1ELb0ELb0ELb1ELb0ELb0ELb0EEEvNS_16Flash_bwd_paramsE --------------------------
	.section	.nv.info._ZN5flash44flash_bwd_dq_dk_dv_loop_seqk_parallel_kernelI23Flash_bwd_kernel_traitsILi96ELi64ELi128ELi8ELi2ELi4ELi4ELb0ELb0EN7cutlass10bfloat16_tE19Flash_kernel_traitsILi96ELi64ELi128ELi8ES3_EELb1ELb0ELb0ELb1ELb0ELb0ELb0EEEvNS_16Flash_bwd_paramsE,"",@"SHT_CUDA_INFO"
	.sectionflags	@""
	.align	4


	//----- nvinfo : EIATTR_CUDA_API_VERSION
	.align		4
        /*0000*/ 	.byte	0x04, 0x37
        /*0002*/ 	.short	(.L_642 - .L_641)
.L_641:
        /*0004*/ 	.word	0x00000082


	//----- nvinfo : EIATTR_SW2861232_WAR
	.align		4
.L_642:
        /*0008*/ 	.byte	0x01, 0x35
	.zero		2


	//----- nvinfo : EIATTR_PARAM_CBANK
	.align		4
        /*000c*/ 	.byte	0x04, 0x0a
        /*000e*/ 	.short	(.L_644 - .L_643)
	.align		4
.L_643:
        /*0010*/ 	.word	index@(.nv.constant0._ZN5flash44flash_bwd_dq_dk_dv_loop_seqk_parallel_kernelI23Flash_bwd_kernel_traitsILi96ELi64ELi128ELi8ELi2ELi4ELi4ELb0ELb0EN7cutlass10bfloat16_tE19Flash_kernel_traitsILi96ELi64ELi128ELi8ES3_EELb1ELb0ELb0ELb1ELb0ELb0ELb0EEEvNS_16Flash_bwd_paramsE)
        /*0014*/ 	.short	0x0160
        /*0016*/ 	.short	0x0280


	//----- nvinfo : EIATTR_CBANK_PARAM_SIZE
	.align		4
.L_644:
        /*0018*/ 	.byte	0x03, 0x19
        /*001a*/ 	.short	0x0280


	//----- nvinfo : EIATTR_KPARAM_INFO
	.align		4
        /*001c*/ 	.byte	0x04, 0x17
        /*001e*/ 	.short	(.L_646 - .L_645)
.L_645:
        /*0020*/ 	.word	0x00000000
        /*0024*/ 	.short	0x0000
        /*0026*/ 	.short	0x0000
        /*0028*/ 	.byte	0x00, 0xf0, 0x01, 0x0a


	//----- nvinfo : EIATTR_MAXREG_COUNT
	.align		4
.L_646:
        /*002c*/ 	.byte	0x03, 0x1b
        /*002e*/ 	.short	0x00ff


	//----- nvinfo : EIATTR_NUM_BARRIERS
	.align		4
        /*0030*/ 	.byte	0x02, 0x4c
        /*0032*/ 	.byte	0x01
	.zero		1


	//----- nvinfo : EIATTR_ANNOTATIONS
	.align		4
        /*0034*/ 	.byte	0x04, 0x55
        /*0036*/ 	.short	(.L_648 - .L_647)


	//   ....[0]....
.L_647:
        /* <DEDUP_REMOVED lines=16> */


	//----- nvinfo : EIATTR_MERCURY_ISA_VERSION
	.align		4
.L_648:
        /*0128*/ 	.byte	0x03, 0x5f
        /*012a*/ 	.short	0x0000


	//----- nvinfo : EIATTR_EXIT_INSTR_OFFSETS
	.align		4
        /*012c*/ 	.byte	0x04, 0x1c
        /*012e*/ 	.short	(.L_650 - .L_649)


	//   ....[0]....
.L_649:
        /*0130*/ 	.word	0x00000090


	//   ....[1]....
        /*0134*/ 	.word	0x00009f20


	//----- nvinfo : EIATTR_CTAIDZ_USED
	.align		4
.L_650:
        /*0138*/ 	.byte	0x01, 0x04
	.zero		2


	//----- nvinfo : EIATTR_CRS_STACK_SIZE
	.align		4
        /*013c*/ 	.byte	0x04, 0x1e
        /*013e*/ 	.short	(.L_652 - .L_651)
.L_651:
        /*0140*/ 	.word	0x00000000
.L_652:


//--------------------- .nv.info._ZN5flash44flash_bwd_dq_dk_dv_loop_seqk_parallel_kernelI23Flash_bwd_kernel_traitsILi96ELi64ELi128ELi8ELi2ELi4ELi4ELb0ELb0EN7cutlass10bfloat16_tE19Flash_kernel_traitsILi96ELi64ELi128ELi8ES3_EELb0ELb0ELb0ELb1ELb0ELb0ELb1EEEvNS_16Flash_bwd_paramsE --------------------------
	.section	.nv.info._ZN5flash44flash_bwd_dq_dk_dv_loop_seqk_parallel_kernelI23Flash_bwd_kernel_traitsILi96ELi64ELi128ELi8ELi2ELi4ELi4ELb0ELb0EN7cutlass10bfloat16_tE19Flash_kernel_traitsILi96ELi64ELi128ELi8ES3_EELb0ELb0ELb0ELb1ELb0ELb0ELb1EEEvNS_16Flash_bwd_paramsE,"",@"SHT_CUDA_INFO"
	.sectionflags	@""
	.align	4


	//----- nvinfo : EIATTR_CUDA_API_VERSION
	.align		4
        /*0000*/ 	.byte	0x04, 0x37
        /*0002*/ 	.short	(.L_654 - .L_653)
.L_653:
        /*0004*/ 	.word	0x00000082


	//----- nvinfo : EIATTR_SW2861232_WAR
	.align		4
.L_654:
        /*0008*/ 	.byte	0x01, 0x35
	.zero		2


	//----- nvinfo : EIATTR_PARAM_CBANK
	.align		4
        /*000c*/ 	.byte	0x04, 0x0a
        /*000e*/ 	.short	(.L_656 - .L_655)
	.align		4
.L_655:
        /*0010*/ 	.word	index@(.nv.constant0._ZN5flash44flash_bwd_dq_dk_dv_loop_seqk_parallel_kernelI23Flash_bwd_kernel_traitsILi96ELi64ELi128ELi8ELi2ELi4ELi4ELb0ELb0EN7cutlass10bfloat16_tE19Flash_kernel_traitsILi96ELi64ELi128ELi8ES3_EELb0ELb0ELb0ELb1ELb0ELb0ELb1EEEvNS_16Flash_bwd_paramsE)
        /*0014*/ 	.short	0x0160
        /*0016*/ 	.short	0x0280


	//----- nvinfo : EIATTR_CBANK_PARAM_SIZE
	.align		4
.L_656:
        /*0018*/ 	.byte	0x03, 0x19
        /*001a*/ 	.short	0x0280


	//----- nvinfo : EIATTR_KPARAM_INFO
	.align		4
        /*001c*/ 	.byte	0x04, 0x17
        /*001e*/ 	.short	(.L_658 - .L_657)
.L_657:
        /*0020*/ 	.word	0x00000000
        /*0024*/ 	.short	0x0000
        /*0026*/ 	.short	0x0000
        /*0028*/ 	.byte	0x00, 0xf0, 0x01, 0x0a


	//----- nvinfo : EIATTR_MAXREG_COUNT
	.align		4
.L_658:
        /*002c*/ 	.byte	0x03, 0x1b
        /*002e*/ 	.short	0x00ff


	//----- nvinfo : EIATTR_NUM_BARRIERS
	.align		4
        /*0030*/ 	.byte	0x02, 0x4c
        /*0032*/ 	.byte	0x01
	.zero		1


	//----- nvinfo : EIATTR_ANNOTATIONS
	.align		4
        /*0034*/ 	.byte	0x04, 0x55
        /*0036*/ 	.short	(.L_660 - .L_659)


	//   ....[0]....
.L_659:
        /* <DEDUP_REMOVED lines=11> */


	//----- nvinfo : EIATTR_MERCURY_ISA_VERSION
	.align		4
.L_660:
        /*00d8*/ 	.byte	0x03, 0x5f
        /*00da*/ 	.short	0x0000


	//----- nvinfo : EIATTR_EXIT_INSTR_OFFSETS
	.align		4
        /*00dc*/ 	.byte	0x04, 0x1c
        /*00de*/ 	.short	(.L_662 - .L_661)


	//   ....[0]....
.L_661:
        /*00e0*/ 	.word	0x000000a0


	//   ....[1]....
        /*00e4*/ 	.word	0x00009ef0


	//----- nvinfo : EIATTR_CTAIDZ_USED
	.align		4
.L_662:
        /*00e8*/ 	.byte	0x01, 0x04
	.zero		2


	//----- nvinfo : EIATTR_CRS_STACK_SIZE
	.align		4
        /*00ec*/ 	.byte	0x04, 0x1e
        /*00ee*/ 	.short	(.L_664 - .L_663)
.L_663:
        /*00f0*/ 	.word	0x00000000
.L_664:


//--------------------- .nv.info._ZN5flash44flash_bwd_dq_dk_dv_loop_seqk_parallel_kernelI23Flash_bwd_kernel_traitsILi96ELi64ELi128ELi8ELi2ELi4ELi4ELb0ELb0EN7cutlass10bfloat16_tE19Flash_kernel_traitsILi96ELi64ELi128ELi8ES3_EELb1ELb0ELb1ELb0ELb0ELb1ELb0EEEvNS_16Flash_bwd_paramsE --------------------------
	.section	.nv.info._ZN5flash44flash_bwd_dq_dk_dv_loop_seqk_parallel_kernelI23Flash_bwd_kernel_traitsILi96ELi64ELi128ELi8ELi2ELi4ELi4ELb0ELb0EN7cutlass10bfloat16_tE19Flash_kernel_traitsILi96ELi64ELi128ELi8ES3_EELb1ELb0ELb1ELb0ELb0ELb1ELb0EEEvNS_16Flash_bwd_paramsE,"",@"SHT_CUDA_INFO"
	.sectionflags	@""
	.align	4


	//----- nvinfo : EIATTR_CUDA_API_VERSION
	.align		4
        /*0000*/ 	.byte	0x04, 0x37
        /*0002*/ 	.short	(.L_666 - .L_665)
.L_665:
        /*0004*/ 	.word	0x00000082


	//----- nvinfo : EIATTR_SW2861232_WAR
	.align		4
.L_666:
        /*0008*/ 	.byte	0x01, 0x35
	.zero		2


	//----- nvinfo : EIATTR_PARAM_CBANK
	.align		4
        /*000c*/ 	.byte	0x04, 0x0a
        /*000e*/ 	.short	(.L_668 - .L_667)
	.align		4
.L_667:
        /*0010*/ 	.word	index@(.nv.constant0._ZN5flash44flash_bwd_dq_dk_dv_loop_seqk_parallel_kernelI23Flash_bwd_kernel_traitsILi96ELi64ELi128ELi8ELi2ELi4ELi4ELb0ELb0EN7cutlass10bfloat16_tE19Flash_kernel_traitsILi96ELi64ELi128ELi8ES3_EELb1ELb0ELb1ELb0ELb0ELb1ELb0EEEvNS_16Flash_bwd_paramsE)
        /*0014*/ 	.short	0x0160
        /*0016*/ 	.short	0x0280


	//----- nvinfo : EIATTR_CBANK_PARAM_SIZE
	.align		4
.L_668:
        /*0018*/ 	.byte	0x03, 0x19
        /*001a*/ 	.short	0x0280


	//----- nvinfo : EIATTR_KPARAM_INFO
	.align		4
        /*001c*/ 	.byte	0x04, 0x17
        /*001e*/ 	.short	(.L_670 - .L_669)
.L_669:
        /*0020*/ 	.word	0x00000000
        /*0024*/ 	.short	0x0000
        /*0026*/ 	.short	0x0000
        /*0028*/ 	.byte	0x00, 0xf0, 0x01, 0x0a


	//----- nvinfo : EIATTR_MAXREG_COUNT
	.align		4
.L_670:
        /*002c*/ 	.byte	0x03, 0x1b
        /*002e*/ 	.short	0x00ff


	//----- nvinfo : EIATTR_NUM_BARRIERS
	.align		4
        /*0030*/ 	.byte	0x02, 0x4c
        /*0032*/ 	.byte	0x01
	.zero		1


	//----- nvinfo : EIATTR_MERCURY_ISA_VERSION
	.align		4
        /*0034*/ 	.byte	0x03, 0x5f
        /*0036*/ 	.short	0x0000


	//----- nvinfo : EIATTR_EXIT_INSTR_OFFSETS
	.align		4
        /*0038*/ 	.byte	0x04, 0x1c
        /*003a*/ 	.short	(.L_672 - .L_671)


	//   ....[0]....
.L_671:
        /*003c*/ 	.word	0x00000080


	//   ....[1]....
        /*0040*/ 	.word	0x00008a50


	//----- nvinfo : EIATTR_CTAIDZ_USED
	.align		4
.L_672:
        /*0044*/ 	.byte	0x01, 0x04
	.zero		2


	//----- nvinfo : EIATTR_CRS_STACK_SIZE
	.align		4
        /*0048*/ 	.byte	0x04, 0x1e
        /*004a*/ 	.short	(.L_674 - .L_673)
.L_673:
        /*004c*/ 	.word	0x00000000
.L_674:


//--------------------- .nv.info._ZN5flash44flash_bwd_dq_dk_dv_loop_seqk_parallel_kernelI23Flash_bwd_kernel_traitsILi96ELi64ELi128ELi8ELi2ELi4ELi4ELb0ELb0EN7cutlass10bfloat16_tE19Flash_kernel_traitsILi96ELi64ELi128ELi8ES3_EELb0ELb0ELb1ELb0ELb0ELb1ELb1EEEvNS_16Flash_bwd_paramsE --------------------------
	.section	.nv.info._ZN5flash44flash_bwd_dq_dk_dv_loop_seqk_parallel_kernelI23Flash_bwd_kernel_traitsILi96ELi64ELi128ELi8ELi2ELi4ELi4ELb0ELb0EN7cutlass10bfloat16_tE19Flash_kernel_traitsILi96ELi64ELi128ELi8ES3_EELb0ELb0ELb1ELb0ELb0ELb1ELb1EEEvNS_16Flash_bwd_paramsE,"",@"SHT_CUDA_INFO"
	.sectionflags	@""
	.align	4


	//----- nvinfo : EIATTR_CUDA_API_VERSION
	.align		4
        /*0000*/ 	.byte	0x04, 0x37
        /*0002*/ 	.short	(.L_676 - .L_675)
.L_675:
        /*0004*/ 	.word	0x00000082


	//----- nvinfo : EIATTR_SW2861232_WAR
	.align		4
.L_676:
        /*0008*/ 	.byte	0x01, 0x35
	.zero		2


	//----- nvinfo : EIATTR_PARAM_CBANK
	.align		4
        /*000c*/ 	.byte	0x04, 0x0a
        /*000e*/ 	.short	(.L_678 - .L_677)
	.align		4
.L_677:
        /*0010*/ 	.word	index@(.nv.constant0._ZN5flash44flash_bwd_dq_dk_dv_loop_seqk_parallel_kernelI23Flash_bwd_kernel_traitsILi96ELi64ELi128ELi8ELi2ELi4ELi4ELb0ELb0EN7cutlass10bfloat16_tE19Flash_kernel_traitsILi96ELi64ELi128ELi8ES3_EELb0ELb0ELb1ELb0ELb0ELb1ELb1EEEvNS_16Flash_bwd_paramsE)
        /*0014*/ 	.short	0x0160
        /*0016*/ 	.short	0x0280


	//----- nvinfo : EIATTR_CBANK_PARAM_SIZE
	.align		4
.L_678:
        /*0018*/ 	.byte	0x03, 0x19
        /*001a*/ 	.short	0x0280


	//----- nvinfo : EIATTR_KPARAM_INFO
	.align		4
        /*001c*/ 	.byte	0x04, 0x17
        /*001e*/ 	.short	(.L_680 - .L_679)
.L_679:
        /*0020*/ 	.word	0x00000000
        /*0024*/ 	.short	0x0000
        /*0026*/ 	.short	0x0000
        /*0028*/ 	.byte	0x00, 0xf0, 0x01, 0x0a


	//----- nvinfo : EIATTR_MAXREG_COUNT
	.align		4
.L_680:
        /*002c*/ 	.byte	0x03, 0x1b
        /*002e*/ 	.short	0x00ff


	//----- nvinfo : EIATTR_NUM_BARRIERS
	.align		4
        /*0030*/ 	.byte	0x02, 0x4c
        /*0032*/ 	.byte	0x01
	.zero		1


	//----- nvinfo : EIATTR_ANNOTATIONS
	.align		4
        /*0034*/ 	.byte	0x04, 0x55
        /*0036*/ 	.short	(.L_682 - .L_681)


	//   ....[0]....
.L_681:
        /*0038*/ 	.word	0x00000001
        /*003c*/ 	.byte	0x80, 0x05, 0x00, 0x00, 0x01, 0x00, 0x00, 0x00, 0xf0, 0x09, 0x00, 0x00, 0x01, 0x00, 0x00, 0x00
        /*004c*/ 	.byte	0xd0, 0x1a, 0x00, 0x00, 0x01, 0x00, 0x00, 0x00, 0xe0, 0x1a, 0x00, 0x00, 0x01, 0x00, 0x00, 0x00
        /*005c*/ 	.byte	0x20, 0x1e, 0x00, 0x00, 0x01, 0x00, 0x00, 0x00, 0x50, 0x43, 0x00, 0x00, 0x01, 0x00, 0x00, 0x00
        /*006c*/ 	.byte	0xa0, 0x85, 0x00, 0x00


	//----- nvinfo : EIATTR_MERCURY_ISA_VERSION
	.align		4
.L_682:
        /*0070*/ 	.byte	0x03, 0x5f
        /*0072*/ 	.short	0x0000


	//----- nvinfo : EIATTR_EXIT_INSTR_OFFSETS
	.align		4
        /*0074*/ 	.byte	0x04, 0x1c
        /*0076*/ 	.short	(.L_684 - .L_683)


	//   ....[0]....
.L_683:
        /*0078*/ 	.word	0x000000a0


	//   ....[1]....
        /*007c*/ 	.word	0x00008d50


	//----- nvinfo : EIATTR_CTAIDZ_USED
	.align		4
.L_684:
        /*0080*/ 	.byte	0x01, 0x04
	.zero		2


	//----- nvinfo : EIATTR_CRS_STACK_SIZE
	.align		4
        /*0084*/ 	.byte	0x04, 0x1e
        /*0086*/ 	.short	(.L_686 - .L_685)
.L_685:
        /*0088*/ 	.word	0x00000000
.L_686:


//--------------------- .nv.info._ZN5flash44flash_bwd_dq_dk_dv_loop_seqk_parallel_kernelI23Flash_bwd_kernel_traitsILi96ELi64ELi128ELi8ELi2ELi4ELi4ELb0ELb0EN7cutlass10bfloat16_tE19Flash_kernel_traitsILi96ELi64ELi128ELi8ES3_EELb1ELb0ELb1ELb1ELb0ELb0ELb0EEEvNS_16Flash_bwd_paramsE --------------------------
	.section	.nv.info._ZN5flash44flash_bwd_dq_dk_dv_loop_seqk_parallel_kernelI23Flash_bwd_kernel_traitsILi96ELi64ELi128ELi8ELi2ELi4ELi4ELb0ELb0EN7cutlass10bfloat16_tE19Flash_kernel_traitsILi96ELi64ELi128ELi8ES3_EELb1ELb0ELb1ELb1ELb0ELb0ELb0EEEvNS_16Flash_bwd_paramsE,"",@"SHT_CUDA_INFO"
	.sectionflags	@""
	.align	4


	//----- nvinfo : EIATTR_CUDA_API_VERSION
	.align		4
        /*0000*/ 	.byte	0x04, 0x37
        /*0002*/ 	.short	(.L_688 - .L_687)
.L_687:
        /*0004*/ 	.word	0x00000082


	//----- nvinfo : EIATTR_SW2861232_WAR
	.align		4
.L_688:
        /*0008*/ 	.byte	0x01, 0x35
	.zero		2


	//----- nvinfo : EIATTR_PARAM_CBANK
	.align		4
        /*000c*/ 	.byte	0x04, 0x0a
        /*000e*/ 	.short	(.L_690 - .L_689)
	.align		4
.L_689:
        /*0010*/ 	.word	index@(.nv.constant0._ZN5flash44flash_bwd_dq_dk_dv_loop_seqk_parallel_kernelI23Flash_bwd_kernel_traitsILi96ELi64ELi128ELi8ELi2ELi4ELi4ELb0ELb0EN7cutlass10bfloat16_tE19Flash_kernel_traitsILi96ELi64ELi128ELi8ES3_EELb1ELb0ELb1ELb1ELb0ELb0ELb0EEEvNS_16Flash_bwd_paramsE)
        /*0014*/ 	.short	0x0160
        /*0016*/ 	.short	0x0280


	//----- nvinfo : EIATTR_CBANK_PARAM_SIZE
	.align		4
.L_690:
        /*0018*/ 	.byte	0x03, 0x19
        /*001a*/ 	.short	0x0280


	//----- nvinfo : EIATTR_KPARAM_INFO
	.align		4
        /*001c*/ 	.byte	0x04, 0x17
        /*001e*/ 	.short	(.L_692 - .L_691)
.L_691:
        /*0020*/ 	.word	0x00000000
        /*0024*/ 	.short	0x0000
        /*0026*/ 	.short	0x0000
        /*0028*/ 	.byte	0x00, 0xf0, 0x01, 0x0a


	//----- nvinfo : EIATTR_MAXREG_COUNT
	.align		4
.L_692:
        /*002c*/ 	.byte	0x03, 0x1b
        /*002e*/ 	.short	0x00ff


	//----- nvinfo : EIATTR_NUM_BARRIERS
	.align		4
        /*0030*/ 	.byte	0x02, 0x4c
        /*0032*/ 	.byte	0x01
	.zero		1


	//----- nvinfo : EIATTR_MERCURY_ISA_VERSION
	.align		4
        /*0034*/ 	.byte	0x03, 0x5f
        /*0036*/ 	.short	0x0000


	//----- nvinfo : EIATTR_EXIT_INSTR_OFFSETS
	.align		4
        /*0038*/ 	.byte	0x04, 0x1c
        /*003a*/ 	.short	(.L_694 - .L_693)


	//   ....[0]....
.L_693:
        /*003c*/ 	.word	0x00000080


	//   ....[1]....
        /*0040*/ 	.word	0x0000a020


	//----- nvinfo : EIATTR_CTAIDZ_USED
	.align		4
.L_694:
        /*0044*/ 	.byte	0x01, 0x04
	.zero		2


	//----- nvinfo : EIATTR_CRS_STACK_SIZE
	.align		4
        /*0048*/ 	.byte	0x04, 0x1e
        /*004a*/ 	.short	(.L_696 - .L_695)
.L_695:
        /*004c*/ 	.word	0x00000000
.L_696:


//--------------------- .nv.info._ZN5flash44flash_bwd_dq_dk_dv_loop_seqk_parallel_kernelI23Flash_bwd_kernel_traitsILi96ELi64ELi128ELi8ELi2ELi4ELi4ELb0ELb0EN7cutlass10bfloat16_tE19Flash_kernel_traitsILi96ELi64ELi128ELi8ES3_EELb0ELb0ELb1ELb1ELb0ELb0ELb1EEEvNS_16Flash_bwd_paramsE --------------------------
	.section	.nv.info._ZN5flash44flash_bwd_dq_dk_dv_loop_seqk_parallel_kernelI23Flash_bwd_kernel_traitsILi96ELi64ELi128ELi8ELi2ELi4ELi4ELb0ELb0EN7cutlass10bfloat16_tE19Flash_kernel_traitsILi96ELi64ELi128ELi8ES3_EELb0ELb0ELb1ELb1ELb0ELb0ELb1EEEvNS_16Flash_bwd_paramsE,"",@"SHT_CUDA_INFO"
	.sectionflags	@""
	.align	4


	//----- nvinfo : EIATTR_CUDA_API_VERSION
	.align		4
        /*0000*/ 	.byte	0x04, 0x37
        /*0002*/ 	.short	(.L_698 - .L_697)
.L_697:
        /*0004*/ 	.word	0x00000082


	//----- nvinfo : EIATTR_SW2861232_WAR
	.align		4
.L_698:
        /*0008*/ 	.byte	0x01, 0x35
	.zero		2


	//----- nvinfo : EIATTR_PARAM_CBANK
	.align		4
        /*000c*/ 	.byte	0x04, 0x0a
        /*000e*/ 	.short	(.L_700 - .L_699)
	.align		4
.L_699:
        /*0010*/ 	.word	index@(.nv.constant0._ZN5flash44flash_bwd_dq_dk_dv_loop_seqk_parallel_kernelI23Flash_bwd_kernel_traitsILi96ELi64ELi128ELi8ELi2ELi4ELi4ELb0ELb0EN7cutlass10bfloat16_tE19Flash_kernel_traitsILi96ELi64ELi128ELi8ES3_EELb0ELb0ELb1ELb1ELb0ELb0ELb1EEEvNS_16Flash_bwd_paramsE)
        /*0014*/ 	.short	0x0160
        /*0016*/ 	.short	0x0280


	//----- nvinfo : EIATTR_CBANK_PARAM_SIZE
	.align		4
.L_700:
        /*0018*/ 	.byte	0x03, 0x19
        /*001a*/ 	.short	0x0280


	//----- nvinfo : EIATTR_KPARAM_INFO
	.align		4
        /*001c*/ 	.byte	0x04, 0x17
        /*001e*/ 	.short	(.L_702 - .L_701)
.L_701:
        /*0020*/ 	.word	0x00000000
        /*0024*/ 	.short	0x0000
        /*0026*/ 	.short	0x0000
        /*0028*/ 	.byte	0x00, 0xf0, 0x01, 0x0a


	//----- nvinfo : EIATTR_MAXREG_COUNT
	.align		4
.L_702:
        /*002c*/ 	.byte	0x03, 0x1b
        /*002e*/ 	.short	0x00ff


	//----- nvinfo : EIATTR_NUM_BARRIERS
	.align		4
        /*0030*/ 	.byte	0x02, 0x4c
        /*0032*/ 	.byte	0x01
	.zero		1


	//----- nvinfo : EIATTR_ANNOTATIONS
	.align		4
        /*0034*/ 	.byte	0x04, 0x55
        /*0036*/ 	.short	(.L_704 - .L_703)


	//   ....[0]....
.L_703:
        /*0038*/ 	.word	0x00000001
        /*003c*/ 	.byte	0x50, 0x06, 0x00, 0x00, 0x01, 0x00, 0x00, 0x00, 0x90, 0x28, 0x00, 0x00, 0x01, 0x00, 0x00, 0x00
        /*004c*/ 	.byte	0xe0, 0x41, 0x00, 0x00, 0x01, 0x00, 0x00, 0x00, 0xa0, 0x42, 0x00, 0x00, 0x01, 0x00, 0x00, 0x00
        /*005c*/ 	.byte	0x50, 0x74, 0x00, 0x00


	//----- nvinfo : EIATTR_MERCURY_ISA_VERSION
	.align		4
.L_704:
        /*0060*/ 	.byte	0x03, 0x5f
        /*0062*/ 	.short	0x0000


	//----- nvinfo : EIATTR_EXIT_INSTR_OFFSETS
	.align		4
        /*0064*/ 	.byte	0x04, 0x1c
        /*0066*/ 	.short	(.L_706 - .L_705)


	//   ....[0]....
.L_705:
        /*0068*/ 	.word	0x000000a0


	//   ....[1]....
        /*006c*/ 	.word	0x0000a210


	//----- nvinfo : EIATTR_CTAIDZ_USED
	.align		4
.L_706:
        /*0070*/ 	.byte	0x01, 0x04
	.zero		2


	//----- nvinfo : EIATTR_CRS_STACK_SIZE
	.align		4
        /*0074*/ 	.byte	0x04, 0x1e
        /*0076*/ 	.short	(.L_708 - .L_707)
.L_707:
        /*0078*/ 	.word	0x00000000
.L_708:


//--------------------- .nv.info._ZN5flash25flash_bwd_dot_do_o_kernelILb0E23Flash_bwd_kernel_traitsILi96ELi64ELi128ELi8ELi2ELi4ELi4ELb0ELb0EN7cutlass10bfloat16_tE19Flash_kernel_traitsILi96ELi64ELi128ELi8ES3_EEEEvNS_16Flash_bwd_paramsE --------------------------
	.section	.nv.info._ZN5flash25flash_bwd_dot_do_o_kernelILb0E23Flash_bwd_kernel_traitsILi96ELi64ELi128ELi8ELi2ELi4ELi4ELb0ELb0EN7cutlass10bfloat16_tE19Flash_kernel_traitsILi96ELi64ELi128ELi8ES3_EEEEvNS_16Flash_bwd_paramsE,"",@"SHT_CUDA_INFO"
	.sectionflags	@""
	.align	4


	//----- nvinfo : EIATTR_CUDA_API_VERSION
	.align		4
        /*0000*/ 	.byte	0x04, 0x37
        /*0002*/ 	.short	(.L_710 - .L_709)
.L_709:
        /*0004*/ 	.word	0x00000082


	//----- nvinfo : EIATTR_SW2861232_WAR
	.align		4
.L_710:
        /*0008*/ 	.byte	0x01, 0x35
	.zero		2


	//----- nvinfo : EIATTR_PARAM_CBANK
	.align		4
        /*000c*/ 	.byte	0x04, 0x0a
        /*000e*/ 	.short	(.L_712 - .L_711)
	.align		4
.L_711:
        /*0010*/ 	.word	index@(.nv.constant0._ZN5flash25flash_bwd_dot_do_o_kernelILb0E23Flash_bwd_kernel_traitsILi96ELi64ELi128ELi8ELi2ELi4ELi4ELb0ELb0EN7cutlass10bfloat16_tE19Flash_kernel_traitsILi96ELi64ELi128ELi8ES3_EEEEvNS_16Flash_bwd_paramsE)
        /*0014*/ 	.short	0x0160
        /*0016*/ 	.short	0x0280


	//----- nvinfo : EIATTR_CBANK_PARAM_SIZE
	.align		4
.L_712:
        /*0018*/ 	.byte	0x03, 0x19
        /*001a*/ 	.short	0x0280


	//----- nvinfo : EIATTR_KPARAM_INFO
	.align		4
        /*001c*/ 	.byte	0x04, 0x17
        /*001e*/ 	.short	(.L_714 - .L_713)
.L_713:
        /*0020*/ 	.word	0x00000000
        /*0024*/ 	.short	0x0000
        /*0026*/ 	.short	0x0000
        /*0028*/ 	.byte	0x00, 0xf0, 0x01, 0x0a


	//----- nvinfo : EIATTR_MAXREG_COUNT
	.align		4
.L_714:
        /*002c*/ 	.byte	0x03, 0x1b
        /*002e*/ 	.short	0x00ff


	//----- nvinfo : EIATTR_MERCURY_ISA_VERSION
	.align		4
        /*0030*/ 	.byte	0x03, 0x5f
        /*0032*/ 	.short	0x0000


	//----- nvinfo : EIATTR_COOP_GROUP_MASK_REGIDS
	.align		4
        /*0034*/ 	.byte	0x04, 0x29
        /*0036*/ 	.short	(.L_716 - .L_715)


	//   ....[0]....
.L_715:
        /*0038*/ 	.word	0xffffffff


	//   ....[1]....
        /*003c*/ 	.word	0xffffffff


	//----- nvinfo : EIATTR_COOP_GROUP_INSTR_OFFSETS
	.align		4
.L_716:
        /*0040*/ 	.byte	0x04, 0x28
        /*0042*/ 	.short	(.L_718 - .L_717)


	//   ....[0]....
.L_717:
        /*0044*/ 	.word	0x00000cb0


	//   ....[1]....
        /*0048*/ 	.word	0x00000cd0


	//----- nvinfo : EIATTR_EXIT_INSTR_OFFSETS
	.align		4
.L_718:
        /*004c*/ 	.byte	0x04, 0x1c
        /*004e*/ 	.short	(.L_720 - .L_719)


	//   ....[0]....
.L_719:
        /*0050*/ 	.word	0x00000120


	//   ....[1]....
        /*0054*/ 	.word	0x00000ce0


	//   ....[2]....
        /*0058*/ 	.word	0x00000d60


	//----- nvinfo : EIATTR_CTAIDZ_USED
	.align		4
.L_720:
        /*005c*/ 	.byte	0x01, 0x04
	.zero		2


	//----- nvinfo : EIATTR_CRS_STACK_SIZE
	.align		4
        /*0060*/ 	.byte	0x04, 0x1e
        /*0062*/ 	.short	(.L_722 - .L_721)
.L_721:
        /*0064*/ 	.word	0x00000000
.L_722:


//--------------------- .nv.info._ZN5flash25flash_bwd_dot_do_o_kernelILb1E23Flash_bwd_kernel_traitsILi96ELi64ELi128ELi8ELi2ELi4ELi4ELb0ELb0EN7cutlass10bfloat16_tE19Flash_kernel_traitsILi96ELi64ELi128ELi8ES3_EEEEvNS_16Flash_bwd_paramsE --------------------------
	.section	.nv.info._ZN5flash25flash_bwd_dot_do_o_kernelILb1E23Flash_bwd_kernel_traitsILi96ELi64ELi128ELi8ELi2ELi4ELi4ELb0ELb0EN7cutlass10bfloat16_tE19Flash_kernel_traitsILi96ELi64ELi128ELi8ES3_EEEEvNS_16Flash_bwd_paramsE,"",@"SHT_CUDA_INFO"
	.sectionflags	@""
	.align	4


	//----- nvinfo : EIATTR_CUDA_API_VERSION
	.align		4
        /*0000*/ 	.byte	0x04, 0x37
        /*0002*/ 	.short	(.L_724 - .L_723)
.L_723:
        /*0004*/ 	.word	0x00000082


	//----- nvinfo : EIATTR_SW2861232_WAR
	.align		4
.L_724:
        /*0008*/ 	.byte	0x01, 0x35
	.zero		2


	//----- nvinfo : EIATTR_PARAM_CBANK
	.align		4
        /*000c*/ 	.byte	0x04, 0x0a
        /*000e*/ 	.short	(.L_726 - .L_725)
	.align		4
.L_725:
        /*0010*/ 	.word	index@(.nv.constant0._ZN5flash25flash_bwd_dot_do_o_kernelILb1E23Flash_bwd_kernel_traitsILi96ELi64ELi128ELi8ELi2ELi4ELi4ELb0ELb0EN7cutlass10bfloat16_tE19Flash_kernel_traitsILi96ELi64ELi128ELi8ES3_EEEEvNS_16Flash_bwd_paramsE)
        /*0014*/ 	.short	0x0160
        /*0016*/ 	.short	0x0280


	//----- nvinfo : EIATTR_CBANK_PARAM_SIZE
	.align		4
.L_726:
        /*0018*/ 	.byte	0x03, 0x19
        /*001a*/ 	.short	0x0280


	//----- nvinfo : EIATTR_KPARAM_INFO
	.align		4
        /*001c*/ 	.byte	0x04, 0x17
        /*001e*/ 	.short	(.L_728 - .L_727)
.L_727:
        /*0020*/ 	.word	0x00000000
        /*0024*/ 	.short	0x0000
        /*0026*/ 	.short	0x0000
        /*0028*/ 	.byte	0x00, 0xf0, 0x01, 0x0a


	//----- nvinfo : EIATTR_MAXREG_COUNT
	.align		4
.L_728:
        /*002c*/ 	.byte	0x03, 0x1b
        /*002e*/ 	.short	0x00ff


	//----- nvinfo : EIATTR_MERCURY_ISA_VERSION
	.align		4
        /*0030*/ 	.byte	0x03, 0x5f
        /*0032*/ 	.short	0x0000


	//----- nvinfo : EIATTR_COOP_GROUP_MASK_REGIDS
	.align		4
        /*0034*/ 	.byte	0x04, 0x29
        /*0036*/ 	.short	(.L_730 - .L_729)


	//   ....[0]....
.L_729:
        /*0038*/ 	.word	0xffffffff


	//   ....[1]....
        /*003c*/ 	.word	0xffffffff


	//----- nvinfo : EIATTR_COOP_GROUP_INSTR_OFFSETS
	.align		4
.L_730:
        /*0040*/ 	.byte	0x04, 0x28
        /*0042*/ 	.short	(.L_732 - .L_731)


	//   ....[0]....
.L_731:
        /*0044*/ 	.word	0x00000fe0


	//   ....[1]....
        /*0048*/ 	.word	0x00001000


	//----- nvinfo : EIATTR_EXIT_INSTR_OFFSETS
	.align		4
.L_732:
        /*004c*/ 	.byte	0x04, 0x1c
        /*004e*/ 	.short	(.L_734 - .L_733)


	//   ....[0]....
.L_733:
        /*0050*/ 	.word	0x00000120


	//   ....[1]....
        /*0054*/ 	.word	0x000010b0


	//----- nvinfo : EIATTR_CTAIDZ_USED
	.align		4
.L_734:
        /*0058*/ 	.byte	0x01, 0x04
	.zero		2


	//----- nvinfo : EIATTR_CRS_STACK_SIZE
	.align		4
        /*005c*/ 	.byte	0x04, 0x1e
        /*005e*/ 	.short	(.L_736 - .L_735)
.L_735:
        /*0060*/ 	.word	0x00000000
.L_736:


//--------------------- .nv.callgraph             --------------------------
	.section	.nv.callgraph,"",@"SHT_CUDA_CALLGRAPH"
	.align	4
	.sectionentsize	8
	.align		4
        /*0000*/ 	.word	0x00000000
	.align		4
        /*0004*/ 	.word	0xffffffff
	.align		4
        /*0008*/ 	.word	0x00000000
	.align		4
        /*000c*/ 	.word	0xfffffffe
	.align		4
        /*0010*/ 	.word	0x00000000
	.align		4
        /*0014*/ 	.word	0xfffffffd
	.align		4
        /*0018*/ 	.word	0x00000000
	.align		4
        /*001c*/ 	.word	0xfffffffc


//--------------------- .nv.rel.action            --------------------------
	.section	.nv.rel.action,"",@"SHT_CUDA_RELOCINFO"
	.align	8
	.sectionentsize	8
        /*0000*/ 	.byte	0x73, 0x00, 0x00, 0x00, 0x00, 0x00, 0x00, 0x00, 0x00, 0x00, 0x00, 0x11, 0x25, 0x00, 0x05, 0x36


//--------------------- .nv.constant4             --------------------------
	.section	.nv.constant4,"a",@progbits
	.align	8
	.align		8
.nv.constant4:
        /*0000*/ 	.dword	_ZN65_INTERNAL_960262eb_29_flash_bwd_hdim96_bf16_sm80_cu_21e1f8cb_28494cuda3std3__45__cpo5beginE
	.align		8
        /*0008*/ 	.dword	_ZN65_INTERNAL_960262eb_29_flash_bwd_hdim96_bf16_sm80_cu_21e1f8cb_28494cuda3std3__45__cpo3endE
	.align		8
        /*0010*/ 	.dword	_ZN65_INTERNAL_960262eb_29_flash_bwd_hdim96_bf16_sm80_cu_21e1f8cb_28494cuda3std3__45__cpo6cbeginE
	.align		8
        /*0018*/ 	.dword	_ZN65_INTERNAL_960262eb_29_flash_bwd_hdim96_bf16_sm80_cu_21e1f8cb_28494cuda3std3__45__cpo4cendE
	.align		8
        /*0020*/ 	.dword	_ZN65_INTERNAL_960262eb_29_flash_bwd_hdim96_bf16_sm80_cu_21e1f8cb_28494cuda3std3__467_GLOBAL__N__960262eb_29_flash_bwd_hdim96_bf16_sm80_cu_21e1f8cb_28496ignoreE
	.align		8
        /*0028*/ 	.dword	_ZN65_INTERNAL_960262eb_29_flash_bwd_hdim96_bf16_sm80_cu_21e1f8cb_28494cuda3std3__419piecewise_constructE
	.align		8
        /*0030*/ 	.dword	_ZN65_INTERNAL_960262eb_29_flash_bwd_hdim96_bf16_sm80_cu_21e1f8cb_28494cuda3std3__48in_placeE
	.align		8
        /*0038*/ 	.dword	_ZN65_INTERNAL_960262eb_29_flash_bwd_hdim96_bf16_sm80_cu_21e1f8cb_28494cuda3std6ranges3__45__cpo4swapE
	.align		8
        /*0040*/ 	.dword	_ZN65_INTERNAL_960262eb_29_flash_bwd_hdim96_bf16_sm80_cu_21e1f8cb_28494cuda3std6ranges3__45__cpo9iter_moveE
	.align		8
        /*0048*/ 	.dword	_ZN65_INTERNAL_960262eb_29_flash_bwd_hdim96_bf16_sm80_cu_21e1f8cb_28494cute7productE
	.align		8
        /*0050*/ 	.dword	_ZN65_INTERNAL_960262eb_29_flash_bwd_hdim96_bf16_sm80_cu_21e1f8cb_28494cute1_E


//--------------------- .nv.constant0._ZN5flash44flash_bwd_dq_dk_dv_loop_seqk_parallel_kernelI23Flash_bwd_kernel_traitsILi96ELi64ELi128ELi8ELi2ELi4ELi4ELb1ELb0EN7cutlass10bfloat16_tE19Flash_kernel_traitsILi96ELi64ELi128ELi8ES3_EELb0ELb0ELb0ELb0ELb0ELb1ELb0EEEvNS_16Flash_bwd_paramsE --------------------------
	.section	.nv.constant0._ZN5flash44flash_bwd_dq_dk_dv_loop_seqk_parallel_kernelI23Flash_bwd_kernel_traitsILi96ELi64ELi128ELi8ELi2ELi4ELi4ELb1ELb0EN7cutlass10bfloat16_tE19Flash_kernel_traitsILi96ELi64ELi128ELi8ES3_EELb0ELb0ELb0ELb0ELb0ELb1ELb0EEEvNS_16Flash_bwd_paramsE,"a",@progbits
	.sectionflags	@""
	.align	4
.nv.constant0._ZN5flash44flash_bwd_dq_dk_dv_loop_seqk_parallel_kernelI23Flash_bwd_kernel_traitsILi96ELi64ELi128ELi8ELi2ELi4ELi4ELb1ELb0EN7cutlass10bfloat16_tE19Flash_kernel_traitsILi96ELi64ELi128ELi8ES3_EELb0ELb0ELb0ELb0ELb0ELb1ELb0EEEvNS_16Flash_bwd_paramsE:
	.zero		992


//--------------------- .nv.constant0._ZN5flash44flash_bwd_dq_dk_dv_loop_seqk_parallel_kernelI23Flash_bwd_kernel_traitsILi96ELi64ELi128ELi8ELi2ELi4ELi4ELb1ELb0EN7cutlass10bfloat16_tE19Flash_kernel_traitsILi96ELi64ELi128ELi8ES3_EELb0ELb0ELb0ELb0ELb0ELb0ELb0EEEvNS_16Flash_bwd_paramsE --------------------------
	.section	.nv.constant0._ZN5flash44flash_bwd_dq_dk_dv_loop_seqk_parallel_kernelI23Flash_bwd_kernel_traitsILi96ELi64ELi128ELi8ELi2ELi4ELi4ELb1ELb0EN7cutlass10bfloat16_tE19Flash_kernel_traitsILi96ELi64ELi128ELi8ES3_EELb0ELb0ELb0ELb0ELb0ELb0ELb0EEEvNS_16Flash_bwd_paramsE,"a",@progbits
	.sectionflags	@""
	.align	4
.nv.constant0._ZN5flash44flash_bwd_dq_dk_dv_loop_seqk_parallel_kernelI23Flash_bwd_kernel_traitsILi96ELi64ELi128ELi8ELi2ELi4ELi4ELb1ELb0EN7cutlass10bfloat16_tE19Flash_kernel_traitsILi96ELi64ELi128ELi8ES3_EELb0ELb0ELb0ELb0ELb0ELb0ELb0EEEvNS_16Flash_bwd_paramsE:
	.zero		992


//--------------------- .nv.constant0._ZN5flash44flash_bwd_dq_dk_dv_loop_seqk_parallel_kernelI23Flash_bwd_kernel_traitsILi96ELi64ELi128ELi8ELi2ELi4ELi4ELb1ELb0EN7cutlass10bfloat16_tE19Flash_kernel_traitsILi96ELi64ELi128ELi8ES3_EELb0ELb0ELb1ELb0ELb0ELb0ELb0EEEvNS_16Flash_bwd_paramsE --------------------------
	.section	.nv.constant0._ZN5flash44flash_bwd_dq_dk_dv_loop_seqk_parallel_kernelI23Flash_bwd_kernel_traitsILi96ELi64ELi128ELi8ELi2ELi4ELi4ELb1ELb0EN7cutlass10bfloat16_tE19Flash_kernel_traitsILi96ELi64ELi128ELi8ES3_EELb0ELb0ELb1ELb0ELb0ELb0ELb0EEEvNS_16Flash_bwd_paramsE,"a",@progbits
	.sectionflags	@""
	.align	4
.nv.constant0._ZN5flash44flash_bwd_dq_dk_dv_loop_seqk_parallel_kernelI23Flash_bwd_kernel_traitsILi96ELi64ELi128ELi8ELi2ELi4ELi4ELb1ELb0EN7cutlass10bfloat16_tE19Flash_kernel_traitsILi96ELi64ELi128ELi8ES3_EELb0ELb0ELb1ELb0ELb0ELb0ELb0EEEvNS_16Flash_bwd_paramsE:
	.zero		992


//--------------------- .nv.constant0._ZN5flash44flash_bwd_dq_dk_dv_loop_seqk_parallel_kernelI23Flash_bwd_kernel_traitsILi96ELi64ELi128ELi8ELi2ELi4ELi4ELb1ELb0EN7cutlass10bfloat16_tE19Flash_kernel_traitsILi96ELi64ELi128ELi8ES3_EELb0ELb0ELb0ELb0ELb1ELb1ELb0EEEvNS_16Flash_bwd_paramsE --------------------------
	.section	.nv.constant0._ZN5flash44flash_bwd_dq_dk_dv_loop_seqk_parallel_kernelI23Flash_bwd_kernel_traitsILi96ELi64ELi128ELi8ELi2ELi4ELi4ELb1ELb0EN7cutlass10bfloat16_tE19Flash_kernel_traitsILi96ELi64ELi128ELi8ES3_EELb0ELb0ELb0ELb0ELb1ELb1ELb0EEEvNS_16Flash_bwd_paramsE,"a",@progbits
	.sectionflags	@""
	.align	4
.nv.constant0._ZN5flash44flash_bwd_dq_dk_dv_loop_seqk_parallel_kernelI23Flash_bwd_kernel_traitsILi96ELi64ELi128ELi8ELi2ELi4ELi4ELb1ELb0EN7cutlass10bfloat16_tE19Flash_kernel_traitsILi96ELi64ELi128ELi8ES3_EELb0ELb0ELb0ELb0ELb1ELb1ELb0EEEvNS_16Flash_bwd_paramsE:
	.zero		992


//--------------------- .nv.constant0._ZN5flash44flash_bwd_dq_dk_dv_loop_seqk_parallel_kernelI23Flash_bwd_kernel_traitsILi96ELi64ELi128ELi8ELi2ELi4ELi4ELb1ELb0EN7cutlass10bfloat16_tE19Flash_kernel_traitsILi96ELi64ELi128ELi8ES3_EELb0ELb0ELb0ELb1ELb0ELb0ELb0EEEvNS_16Flash_bwd_paramsE --------------------------
	.section	.nv.constant0._ZN5flash44flash_bwd_dq_dk_dv_loop_seqk_parallel_kernelI23Flash_bwd_kernel_traitsILi96ELi64ELi128ELi8ELi2ELi4ELi4ELb1ELb0EN7cutlass10bfloat16_tE19Flash_kernel_traitsILi96ELi64ELi128ELi8ES3_EELb0ELb0ELb0ELb1ELb0ELb0ELb0EEEvNS_16Flash_bwd_paramsE,"a",@progbits
	.sectionflags	@""
	.align	4
.nv.constant0._ZN5flash44flash_bwd_dq_dk_dv_loop_seqk_parallel_kernelI23Flash_bwd_kernel_traitsILi96ELi64ELi128ELi8ELi2ELi4ELi4ELb1ELb0EN7cutlass10bfloat16_tE19Flash_kernel_traitsILi96ELi64ELi128ELi8ES3_EELb0ELb0ELb0ELb1ELb0ELb0ELb0EEEvNS_16Flash_bwd_paramsE:
	.zero		992


//--------------------- .nv.constant0._ZN5flash44flash_bwd_dq_dk_dv_loop_seqk_parallel_kernelI23Flash_bwd_kernel_traitsILi96ELi64ELi128ELi8ELi2ELi4ELi4ELb1ELb0EN7cutlass10bfloat16_tE19Flash_kernel_traitsILi96ELi64ELi128ELi8ES3_EELb0ELb0ELb1ELb0ELb0ELb1ELb0EEEvNS_16Flash_bwd_paramsE --------------------------
	.section	.nv.constant0._ZN5flash44flash_bwd_dq_dk_dv_loop_seqk_parallel_kernelI23Flash_bwd_kernel_traitsILi96ELi64ELi128ELi8ELi2ELi4ELi4ELb1ELb0EN7cutlass10bfloat16_tE19Flash_kernel_traitsILi96ELi64ELi128ELi8ES3_EELb0ELb0ELb1ELb0ELb0ELb1ELb0EEEvNS_16Flash_bwd_paramsE,"a",@progbits
	.sectionflags	@""
	.align	4
.nv.constant0._ZN5flash44flash_bwd_dq_dk_dv_loop_seqk_parallel_kernelI23Flash_bwd_kernel_traitsILi96ELi64ELi128ELi8ELi2ELi4ELi4ELb1ELb0EN7cutlass10bfloat16_tE19Flash_kernel_traitsILi96ELi64ELi128ELi8ES3_EELb0ELb0ELb1ELb0ELb0ELb1ELb0EEEvNS_16Flash_bwd_paramsE:
	.zero		992


//--------------------- .nv.constant0._ZN5flash44flash_bwd_dq_dk_dv_loop_seqk_parallel_kernelI23Flash_bwd_kernel_traitsILi96ELi64ELi128ELi8ELi2ELi4ELi4ELb1ELb0EN7cutlass10bfloat16_tE19Flash_kernel_traitsILi96ELi64ELi128ELi8ES3_EELb0ELb0ELb1ELb1ELb0ELb0ELb0EEEvNS_16Flash_bwd_paramsE --------------------------
	.section	.nv.constant0._ZN5flash44flash_bwd_dq_dk_dv_loop_seqk_parallel_kernelI23Flash_bwd_kernel_traitsILi96ELi64ELi128ELi8ELi2ELi4ELi4ELb1ELb0EN7cutlass10bfloat16_tE19Flash_kernel_traitsILi96ELi64ELi128ELi8ES3_EELb0ELb0ELb1ELb1ELb0ELb0ELb0EEEvNS_16Flash_bwd_paramsE,"a",@progbits
	.sectionflags	@""
	.align	4
.nv.constant0._ZN5flash44flash_bwd_dq_dk_dv_loop_seqk_parallel_kernelI23Flash_bwd_kernel_traitsILi96ELi64ELi128ELi8ELi2ELi4ELi4ELb1ELb0EN7cutlass10bfloat16_tE19Flash_kernel_traitsILi96ELi64ELi128ELi8ES3_EELb0ELb0ELb1ELb1ELb0ELb0ELb0EEEvNS_16Flash_bwd_paramsE:
	.zero		992


//--------------------- .nv.constant0._ZN5flash27flash_bwd_convert_dq_kernelI23Flash_bwd_kernel_traitsILi96ELi64ELi128ELi8ELi2ELi4ELi4ELb1ELb0EN7cutlass10bfloat16_tE19Flash_kernel_traitsILi96ELi64ELi128ELi8ES3_EEEEvNS_16Flash_bwd_paramsEi --------------------------
	.section	.nv.constant0._ZN5flash27flash_bwd_convert_dq_kernelI23Flash_bwd_kernel_traitsILi96ELi64ELi128ELi8ELi2ELi4ELi4ELb1ELb0EN7cutlass10bfloat16_tE19Flash_kernel_traitsILi96ELi64ELi128ELi8ES3_EEEEvNS_16Flash_bwd_paramsEi,"a",@progbits
	.sectionflags	@""
	.align	4
.nv.constant0._ZN5flash27flash_bwd_convert_dq_kernelI23Flash_bwd_kernel_traitsILi96ELi64ELi128ELi8ELi2ELi4ELi4ELb1ELb0EN7cutlass10bfloat16_tE19Flash_kernel_traitsILi96ELi64ELi128ELi8ES3_EEEEvNS_16Flash_bwd_paramsEi:
	.zero		996


//--------------------- .nv.constant0._ZN5flash44flash_bwd_dq_dk_dv_loop_seqk_parallel_kernelI23Flash_bwd_kernel_traitsILi96ELi64ELi128ELi8ELi2ELi4ELi4ELb1ELb0EN7cutlass10bfloat16_tE19Flash_kernel_traitsILi96ELi64ELi128ELi8ES3_EELb1ELb0ELb0ELb0ELb0ELb1ELb0EEEvNS_16Flash_bwd_paramsE --------------------------
	.section	.nv.constant0._ZN5flash44flash_bwd_dq_dk_dv_loop_seqk_parallel_kernelI23Flash_bwd_kernel_traitsILi96ELi64ELi128ELi8ELi2ELi4ELi4ELb1ELb0EN7cutlass10bfloat16_tE19Flash_kernel_traitsILi96ELi64ELi128ELi8ES3_EELb1ELb0ELb0ELb0ELb0ELb1ELb0EEEvNS_16Flash_bwd_paramsE,"a",@progbits
	.sectionflags	@""
	.align	4
.nv.constant0._ZN5flash44flash_bwd_dq_dk_dv_loop_seqk_parallel_kernelI23Flash_bwd_kernel_traitsILi96ELi64ELi128ELi8ELi2ELi4ELi4ELb1ELb0EN7cutlass10bfloat16_tE19Flash_kernel_traitsILi96ELi64ELi128ELi8ES3_EELb1ELb0ELb0ELb0ELb0ELb1ELb0EEEvNS_16Flash_bwd_paramsE:
	.zero		992


//--------------------- .nv.constant0._ZN5flash44flash_bwd_dq_dk_dv_loop_seqk_parallel_kernelI23Flash_bwd_kernel_traitsILi96ELi64ELi128ELi8ELi2ELi4ELi4ELb1ELb0EN7cutlass10bfloat16_tE19Flash_kernel_traitsILi96ELi64ELi128ELi8ES3_EELb0ELb0ELb0ELb0ELb0ELb1ELb1EEEvNS_16Flash_bwd_paramsE --------------------------
	.section	.nv.constant0._ZN5flash44flash_bwd_dq_dk_dv_loop_seqk_parallel_kernelI23Flash_bwd_kernel_traitsILi96ELi64ELi128ELi8ELi2ELi4ELi4ELb1ELb0EN7cutlass10bfloat16_tE19Flash_kernel_traitsILi96ELi64ELi128ELi8ES3_EELb0ELb0ELb0ELb0ELb0ELb1ELb1EEEvNS_16Flash_bwd_paramsE,"a",@progbits
	.sectionflags	@""
	.align	4
.nv.constant0._ZN5flash44flash_bwd_dq_dk_dv_loop_seqk_parallel_kernelI23Flash_bwd_kernel_traitsILi96ELi64ELi128ELi8ELi2ELi4ELi4ELb1ELb0EN7cutlass10bfloat16_tE19Flash_kernel_traitsILi96ELi64ELi128ELi8ES3_EELb0ELb0ELb0ELb0ELb0ELb1ELb1EEEvNS_16Flash_bwd_paramsE:
	.zero		992


//--------------------- .nv.constant0._ZN5flash44flash_bwd_dq_dk_dv_loop_seqk_parallel_kernelI23Flash_bwd_kernel_traitsILi96ELi64ELi128ELi8ELi2ELi4ELi4ELb1ELb0EN7cutlass10bfloat16_tE19Flash_kernel_traitsILi96ELi64ELi128ELi8ES3_EELb1ELb0ELb0ELb0ELb0ELb0ELb0EEEvNS_16Flash_bwd_paramsE --------------------------
	.section	.nv.constant0._ZN5flash44flash_bwd_dq_dk_dv_loop_seqk_parallel_kernelI23Flash_bwd_kernel_traitsILi96ELi64ELi128ELi8ELi2ELi4ELi4ELb1ELb0EN7cutlass10bfloat16_tE19Flash_kernel_traitsILi96ELi64ELi128ELi8ES3_EELb1ELb0ELb0ELb0ELb0ELb0ELb0EEEvNS_16Flash_bwd_paramsE,"a",@progbits
	.sectionflags	@""
	.align	4
.nv.constant0._ZN5flash44flash_bwd_dq_dk_dv_loop_seqk_parallel_kernelI23Flash_bwd_kernel_traitsILi96ELi64ELi128ELi8ELi2ELi4ELi4ELb1ELb0EN7cutlass10bfloat16_tE19Flash_kernel_traitsILi96ELi64ELi128ELi8ES3_EELb1ELb0ELb0ELb0ELb0ELb0ELb0EEEvNS_16Flash_bwd_paramsE:
	.zero		992


//--------------------- .nv.constant0._ZN5flash44flash_bwd_dq_dk_dv_loop_seqk_parallel_kernelI23Flash_bwd_kernel_traitsILi96ELi64ELi128ELi8ELi2ELi4ELi4ELb1ELb0EN7cutlass10bfloat16_tE19Flash_kernel_traitsILi96ELi64ELi128ELi8ES3_EELb0ELb0ELb0ELb0ELb0ELb0ELb1EEEvNS_16Flash_bwd_paramsE --------------------------
	.section	.nv.constant0._ZN5flash44flash_bwd_dq_dk_dv_loop_seqk_parallel_kernelI23Flash_bwd_kernel_traitsILi96ELi64ELi128ELi8ELi2ELi4ELi4ELb1ELb0EN7cutlass10bfloat16_tE19Flash_kernel_traitsILi96ELi64ELi128ELi8ES3_EELb0ELb0ELb0ELb0ELb0ELb0ELb1EEEvNS_16Flash_bwd_paramsE,"a",@progbits
	.sectionflags	@""
	.align	4
.nv.constant0._ZN5flash44flash_bwd_dq_dk_dv_loop_seqk_parallel_kernelI23Flash_bwd_kernel_traitsILi96ELi64ELi128ELi8ELi2ELi4ELi4ELb1ELb0EN7cutlass10bfloat16_tE19Flash_kernel_traitsILi96ELi64ELi128ELi8ES3_EELb0ELb0ELb0ELb0ELb0ELb0ELb1EEEvNS_16Flash_bwd_paramsE:
	.zero		992


//--------------------- .nv.constant0._ZN5flash44flash_bwd_dq_dk_dv_loop_seqk_parallel_kernelI23Flash_bwd_kernel_traitsILi96ELi64ELi128ELi8ELi2ELi4ELi4ELb1ELb0EN7cutlass10bfloat16_tE19Flash_kernel_traitsILi96ELi64ELi128ELi8ES3_EELb1ELb0ELb1ELb0ELb0ELb0ELb0EEEvNS_16Flash_bwd_paramsE --------------------------
	.section	.nv.constant0._ZN5flash44flash_bwd_dq_dk_dv_loop_seqk_parallel_kernelI23Flash_bwd_kernel_traitsILi96ELi64ELi128ELi8ELi2ELi4ELi4ELb1ELb0EN7cutlass10bfloat16_tE19Flash_kernel_traitsILi96ELi64ELi128ELi8ES3_EELb1ELb0ELb1ELb0ELb0ELb0ELb0EEEvNS_16Flash_bwd_paramsE,"a",@progbits
	.sectionflags	@""
	.align	4
.nv.constant0._ZN5flash44flash_bwd_dq_dk_dv_loop_seqk_parallel_kernelI23Flash_bwd_kernel_traitsILi96ELi64ELi128ELi8ELi2ELi4ELi4ELb1ELb0EN7cutlass10bfloat16_tE19Flash_kernel_traitsILi96ELi64ELi128ELi8ES3_EELb1ELb0ELb1ELb0ELb0ELb0ELb0EEEvNS_16Flash_bwd_paramsE:
	.zero		992


//--------------------- .nv.constant0._ZN5flash44flash_bwd_dq_dk_dv_loop_seqk_parallel_kernelI23Flash_bwd_kernel_traitsILi96ELi64ELi128ELi8ELi2ELi4ELi4ELb1ELb0EN7cutlass10bfloat16_tE19Flash_kernel_traitsILi96ELi64ELi128ELi8ES3_EELb0ELb0ELb1ELb0ELb0ELb0ELb1EEEvNS_16Flash_bwd_paramsE --------------------------
	.section	.nv.constant0._ZN5flash44flash_bwd_dq_dk_dv_loop_seqk_parallel_kernelI23Flash_bwd_kernel_traitsILi96ELi64ELi128ELi8ELi2ELi4ELi4ELb1ELb0EN7cutlass10bfloat16_tE19Flash_kernel_traitsILi96ELi64ELi128ELi8ES3_EELb0ELb0ELb1ELb0ELb0ELb0ELb1EEEvNS_16Flash_bwd_paramsE,"a",@progbits
	.sectionflags	@""
	.align	4
.nv.constant0._ZN5flash44flash_bwd_dq_dk_dv_loop_seqk_parallel_kernelI23Flash_bwd_kernel_traitsILi96ELi64ELi128ELi8ELi2ELi4ELi4ELb1ELb0EN7cutlass10bfloat16_tE19Flash_kernel_traitsILi96ELi64ELi128ELi8ES3_EELb0ELb0ELb1ELb0ELb0ELb0ELb1EEEvNS_16Flash_bwd_paramsE:
	.zero		992


//--------------------- .nv.constant0._ZN5flash44flash_bwd_dq_dk_dv_loop_seqk_parallel_kernelI23Flash_bwd_kernel_traitsILi96ELi64ELi128ELi8ELi2ELi4ELi4ELb1ELb0EN7cutlass10bfloat16_tE19Flash_kernel_traitsILi96ELi64ELi128ELi8ES3_EELb1ELb0ELb0ELb0ELb1ELb1ELb0EEEvNS_16Flash_bwd_paramsE --------------------------
	.section	.nv.constant0._ZN5flash44flash_bwd_dq_dk_dv_loop_seqk_parallel_kernelI23Flash_bwd_kernel_traitsILi96ELi64ELi128ELi8ELi2ELi4ELi4ELb1ELb0EN7cutlass10bfloat16_tE19Flash_kernel_traitsILi96ELi64ELi128ELi8ES3_EELb1ELb0ELb0ELb0ELb1ELb1ELb0EEEvNS_16Flash_bwd_paramsE,"a",@progbits
	.sectionflags	@""
	.align	4
.nv.constant0._ZN5flash44flash_bwd_dq_dk_dv_loop_seqk_parallel_kernelI23Flash_bwd_kernel_traitsILi96ELi64ELi128ELi8ELi2ELi4ELi4ELb1ELb0EN7cutlass10bfloat16_tE19Flash_kernel_traitsILi96ELi64ELi128ELi8ES3_EELb1ELb0ELb0ELb0ELb1ELb1ELb0EEEvNS_16Flash_bwd_paramsE:
	.zero		992


//--------------------- .nv.constant0._ZN5flash44flash_bwd_dq_dk_dv_loop_seqk_parallel_kernelI23Flash_bwd_kernel_traitsILi96ELi64ELi128ELi8ELi2ELi4ELi4ELb1ELb0EN7cutlass10bfloat16_tE19Flash_kernel_traitsILi96ELi64ELi128ELi8ES3_EELb0ELb0ELb0ELb0ELb1ELb1ELb1EEEvNS_16Flash_bwd_paramsE --------------------------
	.section	.nv.constant0._ZN5flash44flash_bwd_dq_dk_dv_loop_seqk_parallel_kernelI23Flash_bwd_kernel_traitsILi96ELi64ELi128ELi8ELi2ELi4ELi4ELb1ELb0EN7cutlass10bfloat16_tE19Flash_kernel_traitsILi96ELi64ELi128ELi8ES3_EELb0ELb0ELb0ELb0ELb1ELb1ELb1EEEvNS_16Flash_bwd_paramsE,"a",@progbits
	.sectionflags	@""
	.align	4
.nv.constant0._ZN5flash44flash_bwd_dq_dk_dv_loop_seqk_parallel_kernelI23Flash_bwd_kernel_traitsILi96ELi64ELi128ELi8ELi2ELi4ELi4ELb1ELb0EN7cutlass10bfloat16_tE19Flash_kernel_traitsILi96ELi64ELi128ELi8ES3_EELb0ELb0ELb0ELb0ELb1ELb1ELb1EEEvNS_16Flash_bwd_paramsE:
	.zero		992


//--------------------- .nv.constant0._ZN5flash44flash_bwd_dq_dk_dv_loop_seqk_parallel_kernelI23Flash_bwd_kernel_traitsILi96ELi64ELi128ELi8ELi2ELi4ELi4ELb1ELb0EN7cutlass10bfloat16_tE19Flash_kernel_traitsILi96ELi64ELi128ELi8ES3_EELb1ELb0ELb0ELb1ELb0ELb0ELb0EEEvNS_16Flash_bwd_paramsE --------------------------
	.section	.nv.constant0._ZN5flash44flash_bwd_dq_dk_dv_loop_seqk_parallel_kernelI23Flash_bwd_kernel_traitsILi96ELi64ELi128ELi8ELi2ELi4ELi4ELb1ELb0EN7cutlass10bfloat16_tE19Flash_kernel_traitsILi96ELi64ELi128ELi8ES3_EELb1ELb0ELb0ELb1ELb0ELb0ELb0EEEvNS_16Flash_bwd_paramsE,"a",@progbits
	.sectionflags	@""
	.align	4
.nv.constant0._ZN5flash44flash_bwd_dq_dk_dv_loop_seqk_parallel_kernelI23Flash_bwd_kernel_traitsILi96ELi64ELi128ELi8ELi2ELi4ELi4ELb1ELb0EN7cutlass10bfloat16_tE19Flash_kernel_traitsILi96ELi64ELi128ELi8ES3_EELb1ELb0ELb0ELb1ELb0ELb0ELb0EEEvNS_16Flash_bwd_paramsE:
	.zero		992


//--------------------- .nv.constant0._ZN5flash44flash_bwd_dq_dk_dv_loop_seqk_parallel_kernelI23Flash_bwd_kernel_traitsILi96ELi64ELi128ELi8ELi2ELi4ELi4ELb1ELb0EN7cutlass10bfloat16_tE19Flash_kernel_traitsILi96ELi64ELi128ELi8ES3_EELb0ELb0ELb0ELb1ELb0ELb0ELb1EEEvNS_16Flash_bwd_paramsE --------------------------
	.section	.nv.constant0._ZN5flash44flash_bwd_dq_dk_dv_loop_seqk_parallel_kernelI23Flash_bwd_kernel_traitsILi96ELi64ELi128ELi8ELi2ELi4ELi4ELb1ELb0EN7cutlass10bfloat16_tE19Flash_kernel_traitsILi96ELi64ELi128ELi8ES3_EELb0ELb0ELb0ELb1ELb0ELb0ELb1EEEvNS_16Flash_bwd_paramsE,"a",@progbits
	.sectionflags	@""
	.align	4
.nv.constant0._ZN5flash44flash_bwd_dq_dk_dv_loop_seqk_parallel_kernelI23Flash_bwd_kernel_traitsILi96ELi64ELi128ELi8ELi2ELi4ELi4ELb1ELb0EN7cutlass10bfloat16_tE19Flash_kernel_traitsILi96ELi64ELi128ELi8ES3_EELb0ELb0ELb0ELb1ELb0ELb0ELb1EEEvNS_16Flash_bwd_paramsE:
	.zero		992


//--------------------- .nv.constant0._ZN5flash44flash_bwd_dq_dk_dv_loop_seqk_parallel_kernelI23Flash_bwd_kernel_traitsILi96ELi64ELi128ELi8ELi2ELi4ELi4ELb1ELb0EN7cutlass10bfloat16_tE19Flash_kernel_traitsILi96ELi64ELi128ELi8ES3_EELb1ELb0ELb1ELb0ELb0ELb1ELb0EEEvNS_16Flash_bwd_paramsE --------------------------
	.section	.nv.constant0._ZN5flash44flash_bwd_dq_dk_dv_loop_seqk_parallel_kernelI23Flash_bwd_kernel_traitsILi96ELi64ELi128ELi8ELi2ELi4ELi4ELb1ELb0EN7cutlass10bfloat16_tE19Flash_kernel_traitsILi96ELi64ELi128ELi8ES3_EELb1ELb0ELb1ELb0ELb0ELb1ELb0EEEvNS_16Flash_bwd_paramsE,"a",@progbits
	.sectionflags	@""
	.align	4
.nv.constant0._ZN5flash44flash_bwd_dq_dk_dv_loop_seqk_parallel_kernelI23Flash_bwd_kernel_traitsILi96ELi64ELi128ELi8ELi2ELi4ELi4ELb1ELb0EN7cutlass10bfloat16_tE19Flash_kernel_traitsILi96ELi64ELi128ELi8ES3_EELb1ELb0ELb1ELb0ELb0ELb1ELb0EEEvNS_16Flash_bwd_paramsE:
	.zero		992


//--------------------- .nv.constant0._ZN5flash44flash_bwd_dq_dk_dv_loop_seqk_parallel_kernelI23Flash_bwd_kernel_traitsILi96ELi64ELi128ELi8ELi2ELi4ELi4ELb1ELb0EN7cutlass10bfloat16_tE19Flash_kernel_traitsILi96ELi64ELi128ELi8ES3_EELb0ELb0ELb1ELb0ELb0ELb1ELb1EEEvNS_16Flash_bwd_paramsE --------------------------
	.section	.nv.constant0._ZN5flash44flash_bwd_dq_dk_dv_loop_seqk_parallel_kernelI23Flash_bwd_kernel_traitsILi96ELi64ELi128ELi8ELi2ELi4ELi4ELb1ELb0EN7cutlass10bfloat16_tE19Flash_kernel_traitsILi96ELi64ELi128ELi8ES3_EELb0ELb0ELb1ELb0ELb0ELb1ELb1EEEvNS_16Flash_bwd_paramsE,"a",@progbits
	.sectionflags	@""
	.align	4
.nv.constant0._ZN5flash44flash_bwd_dq_dk_dv_loop_seqk_parallel_kernelI23Flash_bwd_kernel_traitsILi96ELi64ELi128ELi8ELi2ELi4ELi4ELb1ELb0EN7cutlass10bfloat16_tE19Flash_kernel_traitsILi96ELi64ELi128ELi8ES3_EELb0ELb0ELb1ELb0ELb0ELb1ELb1EEEvNS_16Flash_bwd_paramsE:
	.zero		992


//--------------------- .nv.constant0._ZN5flash44flash_bwd_dq_dk_dv_loop_seqk_parallel_kernelI23Flash_bwd_kernel_traitsILi96ELi64ELi128ELi8ELi2ELi4ELi4ELb1ELb0EN7cutlass10bfloat16_tE19Flash_kernel_traitsILi96ELi64ELi128ELi8ES3_EELb1ELb0ELb1ELb1ELb0ELb0ELb0EEEvNS_16Flash_bwd_paramsE --------------------------
	.section	.nv.constant0._ZN5flash44flash_bwd_dq_dk_dv_loop_seqk_parallel_kernelI23Flash_bwd_kernel_traitsILi96ELi64ELi128ELi8ELi2ELi4ELi4ELb1ELb0EN7cutlass10bfloat16_tE19Flash_kernel_traitsILi96ELi64ELi128ELi8ES3_EELb1ELb0ELb1ELb1ELb0ELb0ELb0EEEvNS_16Flash_bwd_paramsE,"a",@progbits
	.sectionflags	@""
	.align	4
.nv.constant0._ZN5flash44flash_bwd_dq_dk_dv_loop_seqk_parallel_kernelI23Flash_bwd_kernel_traitsILi96ELi64ELi128ELi8ELi2ELi4ELi4ELb1ELb0EN7cutlass10bfloat16_tE19Flash_kernel_traitsILi96ELi64ELi128ELi8ES3_EELb1ELb0ELb1ELb1ELb0ELb0ELb0EEEvNS_16Flash_bwd_paramsE:
	.zero		992


//--------------------- .nv.constant0._ZN5flash44flash_bwd_dq_dk_dv_loop_seqk_parallel_kernelI23Flash_bwd_kernel_traitsILi96ELi64ELi128ELi8ELi2ELi4ELi4ELb1ELb0EN7cutlass10bfloat16_tE19Flash_kernel_traitsILi96ELi64ELi128ELi8ES3_EELb0ELb0ELb1ELb1ELb0ELb0ELb1EEEvNS_16Flash_bwd_paramsE --------------------------
	.section	.nv.constant0._ZN5flash44flash_bwd_dq_dk_dv_loop_seqk_parallel_kernelI23Flash_bwd_kernel_traitsILi96ELi64ELi128ELi8ELi2ELi4ELi4ELb1ELb0EN7cutlass10bfloat16_tE19Flash_kernel_traitsILi96ELi64ELi128ELi8ES3_EELb0ELb0ELb1ELb1ELb0ELb0ELb1EEEvNS_16Flash_bwd_paramsE,"a",@progbits
	.sectionflags	@""
	.align	4
.nv.constant0._ZN5flash44flash_bwd_dq_dk_dv_loop_seqk_parallel_kernelI23Flash_bwd_kernel_traitsILi96ELi64ELi128ELi8ELi2ELi4ELi4ELb1ELb0EN7cutlass10bfloat16_tE19Flash_kernel_traitsILi96ELi64ELi128ELi8ES3_EELb0ELb0ELb1ELb1ELb0ELb0ELb1EEEvNS_16Flash_bwd_paramsE:
	.zero		992


//--------------------- .nv.constant0._ZN5flash25flash_bwd_dot_do_o_kernelILb0E23Flash_bwd_kernel_traitsILi96ELi64ELi128ELi8ELi2ELi4ELi4ELb1ELb0EN7cutlass10bfloat16_tE19Flash_kernel_traitsILi96ELi64ELi128ELi8ES3_EEEEvNS_16Flash_bwd_paramsE --------------------------
	.section	.nv.constant0._ZN5flash25flash_bwd_dot_do_o_kernelILb0E23Flash_bwd_kernel_traitsILi96ELi64ELi128ELi8ELi2ELi4ELi4ELb1ELb0EN7cutlass10bfloat16_tE19Flash_kernel_traitsILi96ELi64ELi128ELi8ES3_EEEEvNS_16Flash_bwd_paramsE,"a",@progbits
	.sectionflags	@""
	.align	4
.nv.constant0._ZN5flash25flash_bwd_dot_do_o_kernelILb0E23Flash_bwd_kernel_traitsILi96ELi64ELi128ELi8ELi2ELi4ELi4ELb1ELb0EN7cutlass10bfloat16_tE19Flash_kernel_traitsILi96ELi64ELi128ELi8ES3_EEEEvNS_16Flash_bwd_paramsE:
	.zero		992


//--------------------- .nv.constant0._ZN5flash25flash_bwd_dot_do_o_kernelILb1E23Flash_bwd_kernel_traitsILi96ELi64ELi128ELi8ELi2ELi4ELi4ELb1ELb0EN7cutlass10bfloat16_tE19Flash_kernel_traitsILi96ELi64ELi128ELi8ES3_EEEEvNS_16Flash_bwd_paramsE --------------------------
	.section	.nv.constant0._ZN5flash25flash_bwd_dot_do_o_kernelILb1E23Flash_bwd_kernel_traitsILi96ELi64ELi128ELi8ELi2ELi4ELi4ELb1ELb0EN7cutlass10bfloat16_tE19Flash_kernel_traitsILi96ELi64ELi128ELi8ES3_EEEEvNS_16Flash_bwd_paramsE,"a",@progbits
	.sectionflags	@""
	.align	4
.nv.constant0._ZN5flash25flash_bwd_dot_do_o_kernelILb1E23Flash_bwd_kernel_traitsILi96ELi64ELi128ELi8ELi2ELi4ELi4ELb1ELb0EN7cutlass10bfloat16_tE19Flash_kernel_traitsILi96ELi64ELi128ELi8ES3_EEEEvNS_16Flash_bwd_paramsE:
	.zero		992


//--------------------- .nv.constant0._ZN5flash27flash_bwd_convert_dq_kernelI23Flash_bwd_kernel_traitsILi96ELi64ELi128ELi8ELi2ELi4ELi4ELb0ELb0EN7cutlass10bfloat16_tE19Flash_kernel_traitsILi96ELi64ELi128ELi8ES3_EEEEvNS_16Flash_bwd_paramsEi --------------------------
	.section	.nv.constant0._ZN5flash27flash_bwd_convert_dq_kernelI23Flash_bwd_kernel_traitsILi96ELi64ELi128ELi8ELi2ELi4ELi4ELb0ELb0EN7cutlass10bfloat16_tE19Flash_kernel_traitsILi96ELi64ELi128ELi8ES3_EEEEvNS_16Flash_bwd_paramsEi,"a",@progbits
	.sectionflags	@""
	.align	4
.nv.constant0._ZN5flash27flash_bwd_convert_dq_kernelI23Flash_bwd_kernel_traitsILi96ELi64ELi128ELi8ELi2ELi4ELi4ELb0ELb0EN7cutlass10bfloat16_tE19Flash_kernel_traitsILi96ELi64ELi128ELi8ES3_EEEEvNS_16Flash_bwd_paramsEi:
	.zero		996


//--------------------- .nv.constant0._ZN5flash44flash_bwd_dq_dk_dv_loop_seqk_parallel_kernelI23Flash_bwd_kernel_traitsILi96ELi64ELi128ELi8ELi2ELi4ELi4ELb0ELb0EN7cutlass10bfloat16_tE19Flash_kernel_traitsILi96ELi64ELi128ELi8ES3_EELb1ELb0ELb0ELb0ELb0ELb1ELb0EEEvNS_16Flash_bwd_paramsE --------------------------
	.section	.nv.constant0._ZN5flash44flash_bwd_dq_dk_dv_loop_seqk_parallel_kernelI23Flash_bwd_kernel_traitsILi96ELi64ELi128ELi8ELi2ELi4ELi4ELb0ELb0EN7cutlass10bfloat16_tE19Flash_kernel_traitsILi96ELi64ELi128ELi8ES3_EELb1ELb0ELb0ELb0ELb0ELb1ELb0EEEvNS_16Flash_bwd_paramsE,"a",@progbits
	.sectionflags	@""
	.align	4
.nv.constant0._ZN5flash44flash_bwd_dq_dk_dv_loop_seqk_parallel_kernelI23Flash_bwd_kernel_traitsILi96ELi64ELi128ELi8ELi2ELi4ELi4ELb0ELb0EN7cutlass10bfloat16_tE19Flash_kernel_traitsILi96ELi64ELi128ELi8ES3_EELb1ELb0ELb0ELb0ELb0ELb1ELb0EEEvNS_16Flash_bwd_paramsE:
	.zero		992


//--------------------- .nv.constant0._ZN5flash44flash_bwd_dq_dk_dv_loop_seqk_parallel_kernelI23Flash_bwd_kernel_traitsILi96ELi64ELi128ELi8ELi2ELi4ELi4ELb0ELb0EN7cutlass10bfloat16_tE19Flash_kernel_traitsILi96ELi64ELi128ELi8ES3_EELb0ELb0ELb0ELb0ELb0ELb1ELb1EEEvNS_16Flash_bwd_paramsE --------------------------
	.section	.nv.constant0._ZN5flash44flash_bwd_dq_dk_dv_loop_seqk_parallel_kernelI23Flash_bwd_kernel_traitsILi96ELi64ELi128ELi8ELi2ELi4ELi4ELb0ELb0EN7cutlass10bfloat16_tE19Flash_kernel_traitsILi96ELi64ELi128ELi8ES3_EELb0ELb0ELb0ELb0ELb0ELb1ELb1EEEvNS_16Flash_bwd_paramsE,"a",@progbits
	.sectionflags	@""
	.align	4
.nv.constant0._ZN5flash44flash_bwd_dq_dk_dv_loop_seqk_parallel_kernelI23Flash_bwd_kernel_traitsILi96ELi64ELi128ELi8ELi2ELi4ELi4ELb0ELb0EN7cutlass10bfloat16_tE19Flash_kernel_traitsILi96ELi64ELi128ELi8ES3_EELb0ELb0ELb0ELb0ELb0ELb1ELb1EEEvNS_16Flash_bwd_paramsE:
	.zero		992


//--------------------- .nv.constant0._ZN5flash44flash_bwd_dq_dk_dv_loop_seqk_parallel_kernelI23Flash_bwd_kernel_traitsILi96ELi64ELi128ELi8ELi2ELi4ELi4ELb0ELb0EN7cutlass10bfloat16_tE19Flash_kernel_traitsILi96ELi64ELi128ELi8ES3_EELb1ELb0ELb0ELb0ELb0ELb0ELb0EEEvNS_16Flash_bwd_paramsE --------------------------
	.section	.nv.constant0._ZN5flash44flash_bwd_dq_dk_dv_loop_seqk_parallel_kernelI23Flash_bwd_kernel_traitsILi96ELi64ELi128ELi8ELi2ELi4ELi4ELb0ELb0EN7cutlass10bfloat16_tE19Flash_kernel_traitsILi96ELi64ELi128ELi8ES3_EELb1ELb0ELb0ELb0ELb0ELb0ELb0EEEvNS_16Flash_bwd_paramsE,"a",@progbits
	.sectionflags	@""
	.align	4
.nv.constant0._ZN5flash44flash_bwd_dq_dk_dv_loop_seqk_parallel_kernelI23Flash_bwd_kernel_traitsILi96ELi64ELi128ELi8ELi2ELi4ELi4ELb0ELb0EN7cutlass10bfloat16_tE19Flash_kernel_traitsILi96ELi64ELi128ELi8ES3_EELb1ELb0ELb0ELb0ELb0ELb0ELb0EEEvNS_16Flash_bwd_paramsE:
	.zero		992


//--------------------- .nv.constant0._ZN5flash44flash_bwd_dq_dk_dv_loop_seqk_parallel_kernelI23Flash_bwd_kernel_traitsILi96ELi64ELi128ELi8ELi2ELi4ELi4ELb0ELb0EN7cutlass10bfloat16_tE19Flash_kernel_traitsILi96ELi64ELi128ELi8ES3_EELb0ELb0ELb0ELb0ELb0ELb0ELb1EEEvNS_16Flash_bwd_paramsE --------------------------
	.section	.nv.constant0._ZN5flash44flash_bwd_dq_dk_dv_loop_seqk_parallel_kernelI23Flash_bwd_kernel_traitsILi96ELi64ELi128ELi8ELi2ELi4ELi4ELb0ELb0EN7cutlass10bfloat16_tE19Flash_kernel_traitsILi96ELi64ELi128ELi8ES3_EELb0ELb0ELb0ELb0ELb0ELb0ELb1EEEvNS_16Flash_bwd_paramsE,"a",@progbits
	.sectionflags	@""
	.align	4
.nv.constant0._ZN5flash44flash_bwd_dq_dk_dv_loop_seqk_parallel_kernelI23Flash_bwd_kernel_traitsILi96ELi64ELi128ELi8ELi2ELi4ELi4ELb0ELb0EN7cutlass10bfloat16_tE19Flash_kernel_traitsILi96ELi64ELi128ELi8ES3_EELb0ELb0ELb0ELb0ELb0ELb0ELb1EEEvNS_16Flash_bwd_paramsE:
	.zero		992


//--------------------- .nv.constant0._ZN5flash44flash_bwd_dq_dk_dv_loop_seqk_parallel_kernelI23Flash_bwd_kernel_traitsILi96ELi64ELi128ELi8ELi2ELi4ELi4ELb0ELb0EN7cutlass10bfloat16_tE19Flash_kernel_traitsILi96ELi64ELi128ELi8ES3_EELb1ELb0ELb1ELb0ELb0ELb0ELb0EEEvNS_16Flash_bwd_paramsE --------------------------
	.section	.nv.constant0._ZN5flash44flash_bwd_dq_dk_dv_loop_seqk_parallel_kernelI23Flash_bwd_kernel_traitsILi96ELi64ELi128ELi8ELi2ELi4ELi4ELb0ELb0EN7cutlass10bfloat16_tE19Flash_kernel_traitsILi96ELi64ELi128ELi8ES3_EELb1ELb0ELb1ELb0ELb0ELb0ELb0EEEvNS_16Flash_bwd_paramsE,"a",@progbits
	.sectionflags	@""
	.align	4
.nv.constant0._ZN5flash44flash_bwd_dq_dk_dv_loop_seqk_parallel_kernelI23Flash_bwd_kernel_traitsILi96ELi64ELi128ELi8ELi2ELi4ELi4ELb0ELb0EN7cutlass10bfloat16_tE19Flash_kernel_traitsILi96ELi64ELi128ELi8ES3_EELb1ELb0ELb1ELb0ELb0ELb0ELb0EEEvNS_16Flash_bwd_paramsE:
	.zero		992


//--------------------- .nv.constant0._ZN5flash44flash_bwd_dq_dk_dv_loop_seqk_parallel_kernelI23Flash_bwd_kernel_traitsILi96ELi64ELi128ELi8ELi2ELi4ELi4ELb0ELb0EN7cutlass10bfloat16_tE19Flash_kernel_traitsILi96ELi64ELi128ELi8ES3_EELb0ELb0ELb1ELb0ELb0ELb0ELb1EEEvNS_16Flash_bwd_paramsE --------------------------
	.section	.nv.constant0._ZN5flash44flash_bwd_dq_dk_dv_loop_seqk_parallel_kernelI23Flash_bwd_kernel_traitsILi96ELi64ELi128ELi8ELi2ELi4ELi4ELb0ELb0EN7cutlass10bfloat16_tE19Flash_kernel_traitsILi96ELi64ELi128ELi8ES3_EELb0ELb0ELb1ELb0ELb0ELb0ELb1EEEvNS_16Flash_bwd_paramsE,"a",@progbits
	.sectionflags	@""
	.align	4
.nv.constant0._ZN5flash44flash_bwd_dq_dk_dv_loop_seqk_parallel_kernelI23Flash_bwd_kernel_traitsILi96ELi64ELi128ELi8ELi2ELi4ELi4ELb0ELb0EN7cutlass10bfloat16_tE19Flash_kernel_traitsILi96ELi64ELi128ELi8ES3_EELb0ELb0ELb1ELb0ELb0ELb0ELb1EEEvNS_16Flash_bwd_paramsE:
	.zero		992


//--------------------- .nv.constant0._ZN5flash44flash_bwd_dq_dk_dv_loop_seqk_parallel_kernelI23Flash_bwd_kernel_traitsILi96ELi64ELi128ELi8ELi2ELi4ELi4ELb0ELb0EN7cutlass10bfloat16_tE19Flash_kernel_traitsILi96ELi64ELi128ELi8ES3_EELb1ELb0ELb0ELb0ELb1ELb1ELb0EEEvNS_16Flash_bwd_paramsE --------------------------
	.section	.nv.constant0._ZN5flash44flash_bwd_dq_dk_dv_loop_seqk_parallel_kernelI23Flash_bwd_kernel_traitsILi96ELi64ELi128ELi8ELi2ELi4ELi4ELb0ELb0EN7cutlass10bfloat16_tE19Flash_kernel_traitsILi96ELi64ELi128ELi8ES3_EELb1ELb0ELb0ELb0ELb1ELb1ELb0EEEvNS_16Flash_bwd_paramsE,"a",@progbits
	.sectionflags	@""
	.align	4
.nv.constant0._ZN5flash44flash_bwd_dq_dk_dv_loop_seqk_parallel_kernelI23Flash_bwd_kernel_traitsILi96ELi64ELi128ELi8ELi2ELi4ELi4ELb0ELb0EN7cutlass10bfloat16_tE19Flash_kernel_traitsILi96ELi64ELi128ELi8ES3_EELb1ELb0ELb0ELb0ELb1ELb1ELb0EEEvNS_16Flash_bwd_paramsE:
	.zero		992


//--------------------- .nv.constant0._ZN5flash44flash_bwd_dq_dk_dv_loop_seqk_parallel_kernelI23Flash_bwd_kernel_traitsILi96ELi64ELi128ELi8ELi2ELi4ELi4ELb0ELb0EN7cutlass10bfloat16_tE19Flash_kernel_traitsILi96ELi64ELi128ELi8ES3_EELb0ELb0ELb0ELb0ELb1ELb1ELb1EEEvNS_16Flash_bwd_paramsE --------------------------
	.section	.nv.constant0._ZN5flash44flash_bwd_dq_dk_dv_loop_seqk_parallel_kernelI23Flash_bwd_kernel_traitsILi96ELi64ELi128ELi8ELi2ELi4ELi4ELb0ELb0EN7cutlass10bfloat16_tE19Flash_kernel_traitsILi96ELi64ELi128ELi8ES3_EELb0ELb0ELb0ELb0ELb1ELb1ELb1EEEvNS_16Flash_bwd_paramsE,"a",@progbits
	.sectionflags	@""
	.align	4
.nv.constant0._ZN5flash44flash_bwd_dq_dk_dv_loop_seqk_parallel_kernelI23Flash_bwd_kernel_traitsILi96ELi64ELi128ELi8ELi2ELi4ELi4ELb0ELb0EN7cutlass10bfloat16_tE19Flash_kernel_traitsILi96ELi64ELi128ELi8ES3_EELb0ELb0ELb0ELb0ELb1ELb1ELb1EEEvNS_16Flash_bwd_paramsE:
	.zero		992


//--------------------- .nv.constant0._ZN5flash44flash_bwd_dq_dk_dv_loop_seqk_parallel_kernelI23Flash_bwd_kernel_traitsILi96ELi64ELi128ELi8ELi2ELi4ELi4ELb0ELb0EN7cutlass10bfloat16_tE19Flash_kernel_traitsILi96ELi64ELi128ELi8ES3_EELb1ELb0ELb0ELb1ELb0ELb0ELb0EEEvNS_16Flash_bwd_paramsE --------------------------
	.section	.nv.constant0._ZN5flash44flash_bwd_dq_dk_dv_loop_seqk_parallel_kernelI23Flash_bwd_kernel_traitsILi96ELi64ELi128ELi8ELi2ELi4ELi4ELb0ELb0EN7cutlass10bfloat16_tE19Flash_kernel_traitsILi96ELi64ELi128ELi8ES3_EELb1ELb0ELb0ELb1ELb0ELb0ELb0EEEvNS_16Flash_bwd_paramsE,"a",@progbits
	.sectionflags	@""
	.align	4
.nv.constant0._ZN5flash44flash_bwd_dq_dk_dv_loop_seqk_parallel_kernelI23Flash_bwd_kernel_traitsILi96ELi64ELi128ELi8ELi2ELi4ELi4ELb0ELb0EN7cutlass10bfloat16_tE19Flash_kernel_traitsILi96ELi64ELi128ELi8ES3_EELb1ELb0ELb0ELb1ELb0ELb0ELb0EEEvNS_16Flash_bwd_paramsE:
	.zero		992


//--------------------- .nv.constant0._ZN5flash44flash_bwd_dq_dk_dv_loop_seqk_parallel_kernelI23Flash_bwd_kernel_traitsILi96ELi64ELi128ELi8ELi2ELi4ELi4ELb0ELb0EN7cutlass10bfloat16_tE19Flash_kernel_traitsILi96ELi64ELi128ELi8ES3_EELb0ELb0ELb0ELb1ELb0ELb0ELb1EEEvNS_16Flash_bwd_paramsE --------------------------
	.section	.nv.constant0._ZN5flash44flash_bwd_dq_dk_dv_loop_seqk_parallel_kernelI23Flash_bwd_kernel_traitsILi96ELi64ELi128ELi8ELi2ELi4ELi4ELb0ELb0EN7cutlass10bfloat16_tE19Flash_kernel_traitsILi96ELi64ELi128ELi8ES3_EELb0ELb0ELb0ELb1ELb0ELb0ELb1EEEvNS_16Flash_bwd_paramsE,"a",@progbits
	.sectionflags	@""
	.align	4
.nv.constant0._ZN5flash44flash_bwd_dq_dk_dv_loop_seqk_parallel_kernelI23Flash_bwd_kernel_traitsILi96ELi64ELi128ELi8ELi2ELi4ELi4ELb0ELb0EN7cutlass10bfloat16_tE19Flash_kernel_traitsILi96ELi64ELi128ELi8ES3_EELb0ELb0ELb0ELb1ELb0ELb0ELb1EEEvNS_16Flash_bwd_paramsE:
	.zero		992


//--------------------- .nv.constant0._ZN5flash44flash_bwd_dq_dk_dv_loop_seqk_parallel_kernelI23Flash_bwd_kernel_traitsILi96ELi64ELi128ELi8ELi2ELi4ELi4ELb0ELb0EN7cutlass10bfloat16_tE19Flash_kernel_traitsILi96ELi64ELi128ELi8ES3_EELb1ELb0ELb1ELb0ELb0ELb1ELb0EEEvNS_16Flash_bwd_paramsE --------------------------
	.section	.nv.constant0._ZN5flash44flash_bwd_dq_dk_dv_loop_seqk_parallel_kernelI23Flash_bwd_kernel_traitsILi96ELi64ELi128ELi8ELi2ELi4ELi4ELb0ELb0EN7cutlass10bfloat16_tE19Flash_kernel_traitsILi96ELi64ELi128ELi8ES3_EELb1ELb0ELb1ELb0ELb0ELb1ELb0EEEvNS_16Flash_bwd_paramsE,"a",@progbits
	.sectionflags	@""
	.align	4
.nv.constant0._ZN5flash44flash_bwd_dq_dk_dv_loop_seqk_parallel_kernelI23Flash_bwd_kernel_traitsILi96ELi64ELi128ELi8ELi2ELi4ELi4ELb0ELb0EN7cutlass10bfloat16_tE19Flash_kernel_traitsILi96ELi64ELi128ELi8ES3_EELb1ELb0ELb1ELb0ELb0ELb1ELb0EEEvNS_16Flash_bwd_paramsE:
	.zero		992


//--------------------- .nv.constant0._ZN5flash44flash_bwd_dq_dk_dv_loop_seqk_parallel_kernelI23Flash_bwd_kernel_traitsILi96ELi64ELi128ELi8ELi2ELi4ELi4ELb0ELb0EN7cutlass10bfloat16_tE19Flash_kernel_traitsILi96ELi64ELi128ELi8ES3_EELb0ELb0ELb1ELb0ELb0ELb1ELb1EEEvNS_16Flash_bwd_paramsE --------------------------
	.section	.nv.constant0._ZN5flash44flash_bwd_dq_dk_dv_loop_seqk_parallel_kernelI23Flash_bwd_kernel_traitsILi96ELi64ELi128ELi8ELi2ELi4ELi4ELb0ELb0EN7cutlass10bfloat16_tE19Flash_kernel_traitsILi96ELi64ELi128ELi8ES3_EELb0ELb0ELb1ELb0ELb0ELb1ELb1EEEvNS_16Flash_bwd_paramsE,"a",@progbits
	.sectionflags	@""
	.align	4
.nv.constant0._ZN5flash44flash_bwd_dq_dk_dv_loop_seqk_parallel_kernelI23Flash_bwd_kernel_traitsILi96ELi64ELi128ELi8ELi2ELi4ELi4ELb0ELb0EN7cutlass10bfloat16_tE19Flash_kernel_traitsILi96ELi64ELi128ELi8ES3_EELb0ELb0ELb1ELb0ELb0ELb1ELb1EEEvNS_16Flash_bwd_paramsE:
	.zero		992


//--------------------- .nv.constant0._ZN5flash44flash_bwd_dq_dk_dv_loop_seqk_parallel_kernelI23Flash_bwd_kernel_traitsILi96ELi64ELi128ELi8ELi2ELi4ELi4ELb0ELb0EN7cutlass10bfloat16_tE19Flash_kernel_traitsILi96ELi64ELi128ELi8ES3_EELb1ELb0ELb1ELb1ELb0ELb0ELb0EEEvNS_16Flash_bwd_paramsE --------------------------
	.section	.nv.constant0._ZN5flash44flash_bwd_dq_dk_dv_loop_seqk_parallel_kernelI23Flash_bwd_kernel_traitsILi96ELi64ELi128ELi8ELi2ELi4ELi4ELb0ELb0EN7cutlass10bfloat16_tE19Flash_kernel_traitsILi96ELi64ELi128ELi8ES3_EELb1ELb0ELb1ELb1ELb0ELb0ELb0EEEvNS_16Flash_bwd_paramsE,"a",@progbits
	.sectionflags	@""
	.align	4
.nv.constant0._ZN5flash44flash_bwd_dq_dk_dv_loop_seqk_parallel_kernelI23Flash_bwd_kernel_traitsILi96ELi64ELi128ELi8ELi2ELi4ELi4ELb0ELb0EN7cutlass10bfloat16_tE19Flash_kernel_traitsILi96ELi64ELi128ELi8ES3_EELb1ELb0ELb1ELb1ELb0ELb0ELb0EEEvNS_16Flash_bwd_paramsE:
	.zero		992


//--------------------- .nv.constant0._ZN5flash44flash_bwd_dq_dk_dv_loop_seqk_parallel_kernelI23Flash_bwd_kernel_traitsILi96ELi64ELi128ELi8ELi2ELi4ELi4ELb0ELb0EN7cutlass10bfloat16_tE19Flash_kernel_traitsILi96ELi64ELi128ELi8ES3_EELb0ELb0ELb1ELb1ELb0ELb0ELb1EEEvNS_16Flash_bwd_paramsE --------------------------
	.section	.nv.constant0._ZN5flash44flash_bwd_dq_dk_dv_loop_seqk_parallel_kernelI23Flash_bwd_kernel_traitsILi96ELi64ELi128ELi8ELi2ELi4ELi4ELb0ELb0EN7cutlass10bfloat16_tE19Flash_kernel_traitsILi96ELi64ELi128ELi8ES3_EELb0ELb0ELb1ELb1ELb0ELb0ELb1EEEvNS_16Flash_bwd_paramsE,"a",@progbits
	.sectionflags	@""
	.align	4
.nv.constant0._ZN5flash44flash_bwd_dq_dk_dv_loop_seqk_parallel_kernelI23Flash_bwd_kernel_traitsILi96ELi64ELi128ELi8ELi2ELi4ELi4ELb0ELb0EN7cutlass10bfloat16_tE19Flash_kernel_traitsILi96ELi64ELi128ELi8ES3_EELb0ELb0ELb1ELb1ELb0ELb0ELb1EEEvNS_16Flash_bwd_paramsE:
	.zero		992


//--------------------- .nv.constant0._ZN5flash25flash_bwd_dot_do_o_kernelILb0E23Flash_bwd_kernel_traitsILi96ELi64ELi128ELi8ELi2ELi4ELi4ELb0ELb0EN7cutlass10bfloat16_tE19Flash_kernel_traitsILi96ELi64ELi128ELi8ES3_EEEEvNS_16Flash_bwd_paramsE --------------------------
	.section	.nv.constant0._ZN5flash25flash_bwd_dot_do_o_kernelILb0E23Flash_bwd_kernel_traitsILi96ELi64ELi128ELi8ELi2ELi4ELi4ELb0ELb0EN7cutlass10bfloat16_tE19Flash_kernel_traitsILi96ELi64ELi128ELi8ES3_EEEEvNS_16Flash_bwd_paramsE,"a",@progbits
	.sectionflags	@""
	.align	4
.nv.constant0._ZN5flash25flash_bwd_dot_do_o_kernelILb0E23Flash_bwd_kernel_traitsILi96ELi64ELi128ELi8ELi2ELi4ELi4ELb0ELb0EN7cutlass10bfloat16_tE19Flash_kernel_traitsILi96ELi64ELi128ELi8ES3_EEEEvNS_16Flash_bwd_paramsE:
	.zero		992


//--------------------- .nv.constant0._ZN5flash25flash_bwd_dot_do_o_kernelILb1E23Flash_bwd_kernel_traitsILi96ELi64ELi128ELi8ELi2ELi4ELi4ELb0ELb0EN7cutlass10bfloat16_tE19Flash_kernel_traitsILi96ELi64ELi128ELi8ES3_EEEEvNS_16Flash_bwd_paramsE --------------------------
	.section	.nv.constant0._ZN5flash25flash_bwd_dot_do_o_kernelILb1E23Flash_bwd_kernel_traitsILi96ELi64ELi128ELi8ELi2ELi4ELi4ELb0ELb0EN7cutlass10bfloat16_tE19Flash_kernel_traitsILi96ELi64ELi128ELi8ES3_EEEEvNS_16Flash_bwd_paramsE,"a",@progbits
	.sectionflags	@""
	.align	4
.nv.constant0._ZN5flash25flash_bwd_dot_do_o_kernelILb1E23Flash_bwd_kernel_traitsILi96ELi64ELi128ELi8ELi2ELi4ELi4ELb0ELb0EN7cutlass10bfloat16_tE19Flash_kernel_traitsILi96ELi64ELi128ELi8ES3_EEEEvNS_16Flash_bwd_paramsE:
	.zero		992


//--------------------- .text._ZN5flash44flash_bwd_dq_dk_dv_loop_seqk_parallel_kernelI23Flash_bwd_kernel_traitsILi96ELi64ELi128ELi8ELi2ELi4ELi4ELb1ELb0EN7cutlass10bfloat16_tE19Flash_kernel_traitsILi96ELi64ELi128ELi8ES3_EELb0ELb0ELb0ELb0ELb0ELb1ELb0EEEvNS_16Flash_bwd_paramsE --------------------------
	.section	.text._ZN5flash44flash_bwd_dq_dk_dv_loop_seqk_parallel_kernelI23Flash_bwd_kernel_traitsILi96ELi64ELi128ELi8ELi2ELi4ELi4ELb1ELb0EN7cutlass10bfloat16_tE19Flash_kernel_traitsILi96ELi64ELi128ELi8ES3_EELb0ELb0ELb0ELb0ELb0ELb1ELb0EEEvNS_16Flash_bwd_paramsE,"ax",@progbits
	.sectioninfo	@"SHI_REGISTERS=255"
	.align	128
        .global         _ZN5flash44flash_bwd_dq_dk_dv_loop_seqk_parallel_kernelI23Flash_bwd_kernel_traitsILi96ELi64ELi128ELi8ELi2ELi4ELi4ELb1ELb0EN7cutlass10bfloat16_tE19Flash_kernel_traitsILi96ELi64ELi128ELi8ES3_EELb0ELb0ELb0ELb0ELb0ELb1ELb0EEEvNS_16Flash_bwd_paramsE
        .type           _ZN5flash44flash_bwd_dq_dk_dv_loop_seqk_parallel_kernelI23Flash_bwd_kernel_traitsILi96ELi64ELi128ELi8ELi2ELi4ELi4ELb1ELb0EN7cutlass10bfloat16_tE19Flash_kernel_traitsILi96ELi64ELi128ELi8ES3_EELb0ELb0ELb0ELb0ELb0ELb1ELb0EEEvNS_16Flash_bwd_paramsE,@function
        .size           _ZN5flash44flash_bwd_dq_dk_dv_loop_seqk_parallel_kernelI23Flash_bwd_kernel_traitsILi96ELi64ELi128ELi8ELi2ELi4ELi4ELb1ELb0EN7cutlass10bfloat16_tE19Flash_kernel_traitsILi96ELi64ELi128ELi8ES3_EELb0ELb0ELb0ELb0ELb0ELb1ELb0EEEvNS_16Flash_bwd_paramsE,(.L_x_1274 - _ZN5flash44flash_bwd_dq_dk_dv_loop_seqk_parallel_kernelI23Flash_bwd_kernel_traitsILi96ELi64ELi128ELi8ELi2ELi4ELi4ELb1ELb0EN7cutlass10bfloat16_tE19Flash_kernel_traitsILi96ELi64ELi128ELi8ES3_EELb0ELb0ELb0ELb0ELb0ELb1ELb0EEEvNS_16Flash_bwd_paramsE)
        .other          _ZN5flash44flash_bwd_dq_dk_dv_loop_seqk_parallel_kernelI23Flash_bwd_kernel_traitsILi96ELi64ELi128ELi8ELi2ELi4ELi4ELb1ELb0EN7cutlass10bfloat16_tE19Flash_kernel_traitsILi96ELi64ELi128ELi8ES3_EELb0ELb0ELb0ELb0ELb0ELb1ELb0EEEvNS_16Flash_bwd_paramsE,@"STO_CUDA_ENTRY STV_DEFAULT"
_ZN5flash44flash_bwd_dq_dk_dv_loop_seqk_parallel_kernelI23Flash_bwd_kernel_traitsILi96ELi64ELi128ELi8ELi2ELi4ELi4ELb1ELb0EN7cutlass10bfloat16_tE19Flash_kernel_traitsILi96ELi64ELi128ELi8ES3_EELb0ELb0ELb0ELb0ELb0ELb1ELb0EEEvNS_16Flash_bwd_paramsE:
.text._ZN5flash44flash_bwd_dq_dk_dv_loop_seqk_parallel_kernelI23Flash_bwd_kernel_traitsILi96ELi64ELi128ELi8ELi2ELi4ELi4ELb1ELb0EN7cutlass10bfloat16_tE19Flash_kernel_traitsILi96ELi64ELi128ELi8ES3_EELb0ELb0ELb0ELb0ELb0ELb1ELb0EEEvNS_16Flash_bwd_paramsE:
[----:B------:R-:W-:Y:S02]  /*0000*/  MOV R1, c[0x0][0x28] ;  /* 0x00000a0000017a02 */ /* 0x000fe40000000f00 */
[----:B------:R-:W1:Y:S01]  /*0010*/  S2UR UR18, SR_CTAID.X ;  /* 0x00000000001279c3 */ /* 0x000e620000002500 */
[----:B------:R-:W-:Y:S01]  /*0020*/  ULDC UR4, c[0x0][0x218] ;  /* 0x0000860000047ab9 */ /* 0x000fe20000000800 */
[----:B------:R-:W-:Y:S01]  /*0030*/  IADD3 R1, R1, -0x40, RZ ;  /* 0xffffffc001017810 */ /* 0x000fe20007ffe0ff */
[----:B------:R-:W-:-:S04]  /*0040*/  UIADD3 UR5, UR4, 0x7f, URZ ;  /* 0x0000007f04057890 */ /* 0x000fc8000fffe03f */
[----:B------:R-:W-:-:S04]  /*0050*/  USHF.R.S32.HI UR4, URZ, 0x1f, UR5 ;  /* 0x0000001f3f047899 */ /* 0x000fc80008011405 */
[----:B------:R-:W-:-:S04]  /*0060*/  ULEA.HI UR4, UR4, UR5, URZ, 0x7 ;  /* 0x0000000504047291 */ /* 0x000fc8000f8f383f */
[----:B------:R-:W-:-:S04]  /*0070*/  USHF.R.S32.HI UR4, URZ, 0x7, UR4 ;  /* 0x000000073f047899 */ /* 0x000fc80008011404 */
[----:B-1----:R-:W-:-:S06]  /*0080*/  UISETP.GE.AND UP0, UPT, UR18, UR4, UPT ;  /* 0x000000041200728c */ /* 0x002fcc000bf06270 */
[----:B------:R-:W-:-:S13]  /*0090*/  PLOP3.LUT P0, PT, PT, PT, UP0, 0x80, 0x0 ;  /* 0x000000000000781c */ /* 0x000fda0003f0f008 */
[----:B------:R-:W-:Y:S05]  /*00a0*/  @P0 EXIT ;  /* 0x000000000000094d */ /* 0x000fea0003800000 */
[----:B------:R-:W1:Y:S01]  /*00b0*/  S2R R21, SR_TID.X ;  /* 0x0000000000157919 */ /* 0x000e620000002100 */
[----:B------:R-:W2:Y:S01]  /*00c0*/  S2UR UR31, SR_CTAID.Y ;  /* 0x00000000001f79c3 */ /* 0x000ea20000002600 */
[----:B------:R-:W-:Y:S01]  /*00d0*/  ULDC UR14, c[0x0][0x224] ;  /* 0x00008900000e7ab9 */ /* 0x000fe20000000800 */
[----:B------:R-:W-:Y:S01]  /*00e0*/  IMAD.MOV.U32 R226, RZ, RZ, 0x20 ;  /* 0x00000020ffe27424 */ /* 0x000fe200078e00ff */
[----:B------:R-:W-:Y:S01]  /*00f0*/  USHF.R.S32.HI UR7, URZ, 0x1f, UR14 ;  /* 0x0000001f3f077899 */ /* 0x000fe2000801140e */
[----:B------:R-:W-:Y:S01]  /*0100*/  IMAD.MOV.U32 R228, RZ, RZ, -0x10 ;  /* 0xfffffff0ffe47424 */ /* 0x000fe200078e00ff */
[----:B------:R-:W-:Y:S01]  /*0110*/  ULDC.U8 UR9, c[0x0][0x328] ;  /* 0x0000ca0000097ab9 */ /* 0x000fe20000000000 */
[----:B------:R-:W-:Y:S01]  /*0120*/  IMAD.MOV.U32 R223, RZ, RZ, -0x40 ;  /* 0xffffffc0ffdf7424 */ /* 0x000fe200078e00ff */
[----:B------:R-:W-:Y:S01]  /*0130*/  UISETP.NE.AND UP5, UPT, UR9, URZ, UPT ;  /* 0x0000003f0900728c */ /* 0x000fe2000bfa5270 */
[----:B------:R-:W3:Y:S01]  /*0140*/  S2UR UR38, SR_CTAID.Z ;  /* 0x00000000002679c3 */ /* 0x000ee20000002700 */
[----:B------:R-:W-:-:S02]  /*0150*/  ULDC UR46, c[0x0][0x22c] ;  /* 0x00008b00002e7ab9 */ /* 0x000fc40000000800 */
[----:B------:R-:W-:Y:S02]  /*0160*/  ULDC UR36, c[0x0][0x1c0] ;  /* 0x0000700000247ab9 */ /* 0x000fe40000000800 */
[----:B------:R-:W-:Y:S02]  /*0170*/  ULDC UR12, c[0x0][0x1c0] ;  /* 0x00007000000c7ab9 */ /* 0x000fe40000000800 */
[----:B------:R-:W-:Y:S02]  /*0180*/  UIMAD.WIDE UR36, UR46, UR36, URZ ;  /* 0x000000242e2472a5 */ /* 0x000fe4000f8e023f */
[----:B------:R-:W-:Y:S02]  /*0190*/  UMOV UR8, 0x80 ;  /* 0x0000008000087882 */ /* 0x000fe40000000000 */
[----:B------:R-:W-:Y:S02]  /*01a0*/  ULDC UR6, c[0x0][0x210] ;  /* 0x0000840000067ab9 */ /* 0x000fe40000000800 */
[----:B------:R-:W-:Y:S01]  /*01b0*/  ULDC UR55, c[0x0][0x234] ;  /* 0x00008d0000377ab9 */ /* 0x000fe20000000800 */
[----:B-1----:R-:W-:Y:S01]  /*01c0*/  SHF.R.S32.HI R19, RZ, 0x1f, R21 ;  /* 0x0000001fff137819 */ /* 0x002fe20000011415 */
[----:B--2---:R-:W-:-:S02]  /*01d0*/  UIMAD.WIDE.U32 UR44, UR31, UR14, URZ ;  /* 0x0000000e1f2c72a5 */ /* 0x004fc4000f8e003f */
[----:B------:R-:W-:Y:S01]  /*01e0*/  USHF.L.U32 UR14, UR31, 0x7, URZ ;  /* 0x000000071f0e7899 */ /* 0x000fe2000800063f */
[CC--:B------:R-:W-:Y:S01]  /*01f0*/  LEA.HI R11, R19.reuse, R21.reuse, RZ, 0x4 ;  /* 0x00000015130b7211 */ /* 0x0c0fe200078f20ff */
[----:B------:R-:W-:Y:S01]  /*0200*/  ULDC UR13, c[0x0][0x1c0] ;  /* 0x00007000000d7ab9 */ /* 0x000fe20000000800 */
[-C--:B------:R-:W-:Y:S01]  /*0210*/  LEA.HI R5, R19, R21.reuse, RZ, 0x5 ;  /* 0x0000001513057211 */ /* 0x080fe200078f28ff */
[----:B------:R-:W-:Y:S01]  /*0220*/  ULDC UR11, c[0x0][0x1c0] ;  /* 0x00007000000b7ab9 */ /* 0x000fe20000000800 */
[----:B------:R-:W-:Y:S01]  /*0230*/  SHF.R.S32.HI R4, RZ, 0x4, R11 ;  /* 0x00000004ff047819 */ /* 0x000fe2000001140b */
[----:B---3--:R-:W-:Y:S01]  /*0240*/  UIMAD UR47, UR38, UR46, URZ ;  /* 0x0000002e262f72a4 */ /* 0x008fe2000f8e023f */
[----:B------:R-:W-:Y:S01]  /*0250*/  LOP3.LUT R0, R5, 0xffffffe0, RZ, 0xc0, !PT ;  /* 0xffffffe005007812 */ /* 0x000fe200078ec0ff */
[----:B------:R-:W-:Y:S01]  /*0260*/  UIMAD UR46, UR46, UR12, URZ ;  /* 0x0000000c2e2e72a4 */ /* 0x000fe2000f8e023f */
[----:B------:R-:W-:Y:S01]  /*0270*/  LEA.HI R2, R11, R4, RZ, 0x1 ;  /* 0x000000040b027211 */ /* 0x000fe200078f08ff */
[----:B------:R-:W-:Y:S01]  /*0280*/  UIMAD UR55, UR8, UR6, UR55 ;  /* 0x00000006083772a4 */ /* 0x000fe2000f8e0237 */
[-C--:B------:R-:W-:Y:S01]  /*0290*/  LEA.HI R10, R19, R21.reuse, RZ, 0x2 ;  /* 0x00000015130a7211 */ /* 0x080fe200078f10ff */
[----:B------:R-:W-:Y:S01]  /*02a0*/  IMAD.IADD R0, R21, 0x1, -R0 ;  /* 0x0000000115007824 */ /* 0x000fe200078e0a00 */
[----:B------:R-:W-:Y:S01]  /*02b0*/  LOP3.LUT R2, R2, 0xfffffffe, RZ, 0xc0, !PT ;  /* 0xfffffffe02027812 */ /* 0x000fe200078ec0ff */
[----:B------:R-:W-:Y:S01]  /*02c0*/  UIMAD UR52, UR7, UR31, URZ ;  /* 0x0000001f073472a4 */ /* 0x000fe2000f8e023f */
[----:B------:R-:W-:Y:S01]  /*02d0*/  LEA.HI R17, R19, R21, RZ, 0x3 ;  /* 0x0000001513117211 */ /* 0x000fe200078f18ff */
[----:B------:R-:W-:Y:S01]  /*02e0*/  UIMAD UR6, UR31, UR11, UR38 ;  /* 0x0000000b1f0672a4 */ /* 0x000fe2000f8e0226 */
[----:B------:R-:W-:Y:S01]  /*02f0*/  SHF.R.S32.HI R3, RZ, 0x1f, R0 ;  /* 0x0000001fff037819 */ /* 0x000fe20000011400 */
[----:B------:R-:W-:Y:S01]  /*0300*/  IMAD.IADD R14, R4, 0x1, -R2 ;  /* 0x00000001040e7824 */ /* 0x000fe200078e0a02 */
[----:B------:R-:W-:Y:S01]  /*0310*/  SHF.R.S32.HI R15, RZ, 0x2, R10 ;  /* 0x00000002ff0f7819 */ /* 0x000fe2000001140a */
[----:B------:R-:W-:Y:S01]  /*0320*/  @!UP5 UIMAD UR7, UR31, UR13, UR38 ;  /* 0x0000000d1f07d2a4 */ /* 0x000fe2000f8e0226 */
[----:B------:R-:W-:Y:S01]  /*0330*/  LEA.HI R22, R3, R0, RZ, 0x2 ;  /* 0x0000000003167211 */ /* 0x000fe200078f10ff */
[----:B------:R-:W-:Y:S01]  /*0340*/  USHF.L.U32 UR41, UR46, 0x6, URZ ;  /* 0x000000062e297899 */ /* 0x000fe2000800063f */
[----:B------:R-:W-:Y:S01]  /*0350*/  LOP3.LUT R4, R17, 0xfffffff8, RZ, 0xc0, !PT ;  /* 0xfffffff811047812 */ /* 0x000fe200078ec0ff */
[----:B------:R-:W-:Y:S01]  /*0360*/  ULDC UR49, c[0x0][0x214] ;  /* 0x0000850000317ab9 */ /* 0x000fe20000000800 */
[----:B------:R-:W-:Y:S01]  /*0370*/  SHF.R.S32.HI R0, RZ, 0x5, R5 ;  /* 0x00000005ff007819 */ /* 0x000fe20000011405 */
[----:B------:R-:W-:Y:S01]  /*0380*/  ULDC UR56, c[0x0][0x1c8] ;  /* 0x0000720000387ab9 */ /* 0x000fe20000000800 */
[----:B------:R-:W-:Y:S01]  /*0390*/  SHF.R.S32.HI R8, RZ, 0x3, R17 ;  /* 0x00000003ff087819 */ /* 0x000fe20000011411 */
[----:B------:R-:W-:Y:S01]  /*03a0*/  IMAD.IADD R7, R21, 0x1, -R4 ;  /* 0x0000000115077824 */ /* 0x000fe200078e0a04 */
[----:B------:R-:W-:Y:S01]  /*03b0*/  SHF.R.S32.HI R2, RZ, 0x1f, R5 ;  /* 0x0000001fff027819 */ /* 0x000fe20000011405 */
[----:B------:R-:W-:Y:S01]  /*03c0*/  ULDC.U8 UR10, c[0x0][0x3d0] ;  /* 0x0000f400000a7ab9 */ /* 0x000fe20000000000 */
[----:B------:R-:W-:Y:S01]  /*03d0*/  LOP3.LUT R9, R10, 0xfffffffc, RZ, 0xc0, !PT ;  /* 0xfffffffc0a097812 */ /* 0x000fe200078ec0ff */
[----:B------:R-:W-:Y:S01]  /*03e0*/  IMAD.SHL.U32 R4, R8, 0x40, RZ ;  /* 0x0000004008047824 */ /* 0x000fe200078e00ff */
[----:B------:R-:W-:Y:S01]  /*03f0*/  LEA.HI R6, R10, R15, RZ, 0x1 ;  /* 0x0000000f0a067211 */ /* 0x000fe200078f08ff */
[----:B------:R-:W-:Y:S01]  /*0400*/  ULDC UR50, c[0x0][0x224] ;  /* 0x0000890000327ab9 */ /* 0x000fe20000000800 */
[-C--:B------:R-:W-:Y:S01]  /*0410*/  LEA.HI R3, R5, R0.reuse, RZ, 0x1 ;  /* 0x0000000005037211 */ /* 0x080fe200078f08ff */
[----:B------:R-:W-:Y:S01]  /*0420*/  IMAD.IADD R16, R21, 0x1, -R9 ;  /* 0x0000000115107824 */ /* 0x000fe200078e0a09 */
[----:B------:R-:W-:Y:S01]  /*0430*/  LEA.HI R2, R2, R0, RZ, 0x2 ;  /* 0x0000000002027211 */ /* 0x000fe200078f10ff */
[----:B------:R-:W-:Y:S01]  /*0440*/  @UP5 UIMAD UR54, UR31, UR49, URZ ;  /* 0x000000311f3652a4 */ /* 0x000fe2000f8e023f */
[----:B------:R-:W-:Y:S01]  /*0450*/  LOP3.LUT R6, R6, 0x7fffffe, RZ, 0xc0, !PT ;  /* 0x07fffffe06067812 */ /* 0x000fe200078ec0ff */
[----:B------:R-:W-:Y:S01]  /*0460*/  IMAD.SHL.U32 R8, R16, 0x8, RZ ;  /* 0x0000000810087824 */ /* 0x000fe200078e00ff */
[----:B------:R-:W-:Y:S01]  /*0470*/  LOP3.LUT R5, R3, 0xfffffffe, RZ, 0xc0, !PT ;  /* 0xfffffffe03057812 */ /* 0x000fe200078ec0ff */
[----:B------:R-:W-:Y:S01]  /*0480*/  ULDC.64 UR4, c[0x0][0x118] ;  /* 0x0000460000047ab9 */ /* 0x000fe20000000a00 */
[----:B------:R-:W-:Y:S01]  /*0490*/  LOP3.LUT R3, R2, 0xfffffffc, RZ, 0xc0, !PT ;  /* 0xfffffffc02037812 */ /* 0x000fe200078ec0ff */
[----:B------:R-:W-:Y:S01]  /*04a0*/  ULOP3.LUT UR56, UR38, UR56, URZ, 0x3c, !UPT ;  /* 0x0000003826387292 */ /* 0x000fe2000f8e3c3f */
[----:B------:R-:W-:Y:S01]  /*04b0*/  LOP3.LUT R2, R4, 0xc0, RZ, 0xc0, !PT ;  /* 0x000000c004027812 */ /* 0x000fe200078ec0ff */
[----:B------:R-:W-:Y:S01]  /*04c0*/  IMAD.IADD R4, R15, 0x1, -R6 ;  /* 0x000000010f047824 */ /* 0x000fe200078e0a06 */
[----:B------:R-:W-:Y:S01]  /*04d0*/  LEA.HI R9, R7, R7, RZ, 0x1 ;  /* 0x0000000707097211 */ /* 0x000fe200078f08ff */
[C---:B------:R-:W-:Y:S01]  /*04e0*/  IMAD.IADD R12, R0.reuse, 0x1, -R3 ;  /* 0x00000001000c7824 */ /* 0x040fe200078e0a03 */
[----:B------:R-:W-:Y:S01]  /*04f0*/  LEA.HI R13, R19, R21, RZ, 0x6 ;  /* 0x00000015130d7211 */ /* 0x000fe200078f30ff */
[----:B------:R-:W-:Y:S01]  /*0500*/  IMAD.IADD R227, R0, 0x1, -R5 ;  /* 0x0000000100e37824 */ /* 0x000fe200078e0a05 */
[----:B------:R-:W-:Y:S01]  /*0510*/  LOP3.LUT R3, R2, 0x18, R8, 0xf8, !PT ;  /* 0x0000001802037812 */ /* 0x000fe200078ef808 */
[----:B------:R-:W-:Y:S01]  /*0520*/  IMAD R4, R0, 0x8, R4 ;  /* 0x0000000800047824 */ /* 0x000fe200078e0204 */
[----:B------:R-:W-:Y:S01]  /*0530*/  SHF.R.U32.HI R2, RZ, 0x3, R2 ;  /* 0x00000003ff027819 */ /* 0x000fe20000011602 */
[----:B------:R-:W-:Y:S01]  /*0540*/  USHF.R.S32.HI UR61, URZ, 0x1f, UR38 ;  /* 0x0000001f3f3d7899 */ /* 0x000fe20008011426 */
[----:B------:R-:W-:Y:S01]  /*0550*/  LOP3.LUT R0, R9, 0x3fffffe, RZ, 0xc0, !PT ;  /* 0x03fffffe09007812 */ /* 0x000fe200078ec0ff */
[----:B------:R-:W-:Y:S01]  /*0560*/  UISETP.NE.AND UP6, UPT, UR10, URZ, UPT ;  /* 0x0000003f0a00728c */ /* 0x000fe2000bfc5270 */
[----:B------:R-:W-:Y:S01]  /*0570*/  SHF.R.S32.HI R13, RZ, 0x6, R13 ;  /* 0x00000006ff0d7819 */ /* 0x000fe2000001140d */
[----:B------:R-:W-:Y:S01]  /*0580*/  USHF.R.S32.HI UR60, URZ, 0x1f, UR31 ;  /* 0x0000001f3f3c7899 */ /* 0x000fe2000801141f */
[----:B------:R-:W-:Y:S01]  /*0590*/  LOP3.LUT R3, R3, R2, RZ, 0x3c, !PT ;  /* 0x0000000203037212 */ /* 0x000fe200078e3cff */
[----:B------:R-:W-:Y:S01]  /*05a0*/  IMAD.IADD R2, R7, 0x1, -R0 ;  /* 0x0000000107027824 */ /* 0x000fe200078e0a00 */
[----:B------:R-:W-:Y:S01]  /*05b0*/  USHF.R.S32.HI UR59, URZ, 0x1f, UR38 ;  /* 0x0000001f3f3b7899 */ /* 0x000fe20008011426 */
[----:B------:R-:W-:Y:S01]  /*05c0*/  IMAD R0, R13, 0x4, R14 ;  /* 0x000000040d007824 */ /* 0x000fe200078e020e */
[----:B------:R-:W-:Y:S01]  /*05d0*/  USHF.R.S32.HI UR58, URZ, 0x1f, UR31 ;  /* 0x0000001f3f3a7899 */ /* 0x000fe2000801141f */
[----:B------:R-:W-:Y:S01]  /*05e0*/  IMAD.U32 R3, R4, 0x20, R3 ;  /* 0x0000002004037824 */ /* 0x000fe200078e0003 */
[----:B------:R-:W-:Y:S01]  /*05f0*/  USHF.R.S32.HI UR57, URZ, 0x1f, UR38 ;  /* 0x0000001f3f397899 */ /* 0x000fe20008011426 */
[----:B------:R-:W-:Y:S01]  /*0600*/  IMAD R20, R0, 0x8, R2 ;  /* 0x0000000800147824 */ /* 0x000fe200078e0202 */
[----:B------:R-:W-:Y:S01]  /*0610*/  LOP3.LUT R0, R11, 0xfffffff0, RZ, 0xc0, !PT ;  /* 0xfffffff00b007812 */ /* 0x000fe200078ec0ff */
[----:B------:R-:W-:Y:S01]  /*0620*/  UIMAD.WIDE.U32 UR42, UR36, UR44, URZ ;  /* 0x0000002c242a72a5 */ /* 0x000fe2000f8e003f */
[----:B------:R-:W-:Y:S01]  /*0630*/  SHF.R.S32.HI R2, RZ, 0x1f, R10 ;  /* 0x0000001fff027819 */ /* 0x000fe2000001140a */
[----:B------:R1:W-:Y:S01]  /*0640*/  STL [R1+0x2c], R3 ;  /* 0x00002c0301007387 */ /* 0x0003e20000100800 */
[----:B------:R-:W-:Y:S01]  /*0650*/  UIMAD UR51, UR37, UR44, URZ ;  /* 0x0000002c253372a4 */ /* 0x000fe2000f8e023f */
[----:B------:R-:W-:Y:S01]  /*0660*/  IMAD.IADD R0, R21, 0x1, -R0 ;  /* 0x0000000115007824 */ /* 0x000fe200078e0a00 */
[----:B------:R-:W-:Y:S01]  /*0670*/  LEA.HI R2, R2, R15, RZ, 0x3 ;  /* 0x0000000f02027211 */ /* 0x000fe200078f18ff */
[----:B------:R-:W-:-:S02]  /*0680*/  USHF.R.S32.HI UR53, URZ, 0x1f, UR47 ;  /* 0x0000001f3f357899 */ /* 0x000fc4000801142f */
[----:B------:R-:W-:Y:S01]  /*0690*/  UIMAD UR50, UR6, UR50, URZ ;  /* 0x00000032063272a4 */ /* 0x000fe2000f8e023f */
[----:B------:R-:W-:Y:S01]  /*06a0*/  SHF.R.S32.HI R4, RZ, 0x1f, R0 ;  /* 0x0000001fff047819 */ /* 0x000fe20000011400 */
[----:B------:R-:W-:Y:S01]  /*06b0*/  @!UP5 UIMAD UR49, UR7, UR49, URZ ;  /* 0x000000310731d2a4 */ /* 0x000fe2000f8e023f */
[----:B------:R-:W-:Y:S01]  /*06c0*/  LOP3.LUT R2, R2, 0xfffffff8, RZ, 0xc0, !PT ;  /* 0xfffffff802027812 */ /* 0x000fe200078ec0ff */
[----:B------:R-:W-:Y:S01]  /*06d0*/  USHF.R.S32.HI UR48, URZ, 0x1f, UR41 ;  /* 0x0000001f3f307899 */ /* 0x000fe20008011429 */
[----:B------:R-:W-:Y:S01]  /*06e0*/  LEA.HI R10, R4, R0, RZ, 0x3 ;  /* 0x00000000040a7211 */ /* 0x000fe200078f18ff */
[----:B------:R-:W-:Y:S02]  /*06f0*/  UMOV UR40, 0xffffd000 ;  /* 0xffffd00000287882 */ /* 0x000fe40000000000 */
[----:B------:R-:W-:Y:S01]  /*0700*/  IMAD.IADD R6, R15, 0x1, -R2 ;  /* 0x000000010f067824 */ /* 0x000fe200078e0a02 */
[----:B------:R-:W-:-:S04]  /*0710*/  LOP3.LUT R2, R10, 0xfffffff8, RZ, 0xc0, !PT ;  /* 0xfffffff80a027812 */ /* 0x000fc800078ec0ff */
[----:B------:R-:W-:Y:S01]  /*0720*/  LOP3.LUT R4, R6, 0x1, RZ, 0xc0, !PT ;  /* 0x0000000106047812 */ /* 0x000fe200078ec0ff */
[----:B------:R-:W-:Y:S01]  /*0730*/  IMAD.IADD R15, R0, 0x1, -R2 ;  /* 0x00000001000f7824 */ /* 0x000fe200078e0a02 */
[----:B------:R-:W-:Y:S02]  /*0740*/  SHF.R.S32.HI R2, RZ, 0x1, R9 ;  /* 0x00000001ff027819 */ /* 0x000fe40000011409 */
[----:B------:R-:W-:Y:S02]  /*0750*/  ISETP.NE.U32.AND P5, PT, R4, 0x1, PT ;  /* 0x000000010400780c */ /* 0x000fe40003fa5070 */
[----:B-1----:R-:W-:Y:S02]  /*0760*/  LEA.HI R3, R0, R0, RZ, 0x1 ;  /* 0x0000000000037211 */ /* 0x002fe400078f08ff */
[----:B------:R-:W-:Y:S02]  /*0770*/  LOP3.LUT P6, RZ, R2, 0x2, RZ, 0xc0, !PT ;  /* 0x0000000202ff7812 */ /* 0x000fe400078cc0ff */
[----:B------:R-:W-:-:S02]  /*0780*/  LOP3.LUT R5, R3, 0x7fffffe, RZ, 0xc0, !PT ;  /* 0x07fffffe03057812 */ /* 0x000fc400078ec0ff */
[----:B------:R-:W-:Y:S02]  /*0790*/  SHF.R.S32.HI R4, RZ, 0x1f, R3 ;  /* 0x0000001fff047819 */ /* 0x000fe40000011403 */
[----:B------:R-:W-:Y:S01]  /*07a0*/  LEA.HI R9, R19, R21, RZ, 0x7 ;  /* 0x0000001513097211 */ /* 0x000fe200078f38ff */
[----:B------:R-:W-:Y:S01]  /*07b0*/  IMAD.IADD R18, R0, 0x1, -R5 ;  /* 0x0000000100127824 */ /* 0x000fe200078e0a05 */
[----:B------:R-:W-:Y:S01]  /*07c0*/  LOP3.LUT P4, RZ, R6, 0x2, RZ, 0xc0, !PT ;  /* 0x0000000206ff7812 */ /* 0x000fe2000788c0ff */
[----:B------:R-:W-:Y:S01]  /*07d0*/  IMAD.SHL.U32 R0, R7, 0x40, RZ ;  /* 0x0000004007007824 */ /* 0x000fe200078e00ff */
[----:B------:R-:W-:Y:S01]  /*07e0*/  SHF.R.S32.HI R7, RZ, 0x1, R3 ;  /* 0x00000001ff077819 */ /* 0x000fe20000011403 */
[----:B------:R-:W-:Y:S01]  /*07f0*/  IMAD.SHL.U32 R3, R2, 0x40, RZ ;  /* 0x0000004002037824 */ /* 0x000fe200078e00ff */
[----:B------:R-:W-:Y:S01]  /*0800*/  SEL R217, R226, 0xffffffe0, !P6 ;  /* 0xffffffe0e2d97807 */ /* 0x000fe20007000000 */
[----:B------:R-:W-:Y:S01]  /*0810*/  IMAD.SHL.U32 R21, R21, 0x2, RZ ;  /* 0x0000000215157824 */ /* 0x000fe200078e00ff */
[----:B------:R-:W-:Y:S01]  /*0820*/  LOP3.LUT R5, R0, 0x1c0, RZ, 0xc0, !PT ;  /* 0x000001c000057812 */ /* 0x000fe200078ec0ff */
[----:B------:R-:W-:Y:S01]  /*0830*/  IMAD.SHL.U32 R0, R12, 0x10, RZ ;  /* 0x000000100c007824 */ /* 0x000fe200078e00ff */
[----:B------:R-:W-:-:S02]  /*0840*/  LEA.HI R4, R4, R7, RZ, 0x2 ;  /* 0x0000000704047211 */ /* 0x000fc400078f10ff */
[----:B------:R-:W-:Y:S02]  /*0850*/  SEL R228, R228, 0x10, !P5 ;  /* 0x00000010e4e47807 */ /* 0x000fe40006800000 */
[----:B------:R-:W-:Y:S02]  /*0860*/  LOP3.LUT R2, R5, 0x30, R0, 0xf8, !PT ;  /* 0x0000003005027812 */ /* 0x000fe400078ef800 */
[----:B------:R-:W-:Y:S02]  /*0870*/  LOP3.LUT R0, R3, 0xc0, RZ, 0xc0, !PT ;  /* 0x000000c003007812 */ /* 0x000fe400078ec0ff */
[----:B------:R-:W-:Y:S02]  /*0880*/  LOP3.LUT R3, R4, 0xfffffffc, RZ, 0xc0, !PT ;  /* 0xfffffffc04037812 */ /* 0x000fe400078ec0ff */
[--C-:B------:R-:W-:Y:S02]  /*0890*/  LOP3.LUT R4, R2, 0x8, R17.reuse, 0xf8, !PT ;  /* 0x0000000802047812 */ /* 0x100fe400078ef811 */
[----:B------:R-:W-:Y:S01]  /*08a0*/  LOP3.LUT R2, R0, 0x8, R17, 0xf8, !PT ;  /* 0x0000000800027812 */ /* 0x000fe200078ef811 */
[----:B------:R-:W-:Y:S01]  /*08b0*/  IMAD.IADD R11, R7, 0x1, -R3 ;  /* 0x00000001070b7824 */ /* 0x000fe200078e0a03 */
[----:B------:R-:W-:-:S02]  /*08c0*/  SHF.R.U32.HI R0, RZ, 0x3, R0 ;  /* 0x00000003ff007819 */ /* 0x000fc40000011600 */
[----:B------:R-:W-:Y:S02]  /*08d0*/  LEA.HI R7, R6, R6, RZ, 0x1 ;  /* 0x0000000606077211 */ /* 0x000fe400078f08ff */
[----:B------:R-:W-:Y:S01]  /*08e0*/  LOP3.LUT R218, R2, R0, RZ, 0x3c, !PT ;  /* 0x0000000002da7212 */ /* 0x000fe200078e3cff */
[----:B------:R-:W-:Y:S01]  /*08f0*/  IMAD.SHL.U32 R2, R6, 0x40, RZ ;  /* 0x0000004006027824 */ /* 0x000fe200078e00ff */
[----:B------:R-:W-:Y:S01]  /*0900*/  SHF.R.U32.HI R0, RZ, 0x3, R5 ;  /* 0x00000003ff007819 */ /* 0x000fe20000011605 */
[----:B------:R-:W-:Y:S01]  /*0910*/  IMAD.SHL.U32 R5, R16, 0x2, RZ ;  /* 0x0000000210057824 */ /* 0x000fe200078e00ff */
[----:B------:R-:W-:Y:S01]  /*0920*/  SHF.R.S32.HI R3, RZ, 0x3, R10 ;  /* 0x00000003ff037819 */ /* 0x000fe2000001140a */
[----:B------:R-:W-:Y:S01]  /*0930*/  IMAD.U32 R218, R20, 0x20, R218 ;  /* 0x0000002014da7824 */ /* 0x000fe200078e00da */
[----:B------:R-:W-:Y:S02]  /*0940*/  LOP3.LUT R17, R4, R0, RZ, 0x3c, !PT ;  /* 0x0000000004117212 */ /* 0x000fe400078e3cff */
[----:B------:R-:W-:Y:S01]  /*0950*/  LOP3.LUT R0, R7, 0x3fffffe, RZ, 0xc0, !PT ;  /* 0x03fffffe07007812 */ /* 0x000fe200078ec0ff */
[----:B------:R-:W-:Y:S01]  /*0960*/  IMAD R18, R3, 0x8, R18 ;  /* 0x0000000803127824 */ /* 0x000fe200078e0212 */
[----:B------:R-:W-:Y:S01]  /*0970*/  LOP3.LUT R2, R2, 0x1c0, RZ, 0xc0, !PT ;  /* 0x000001c002027812 */ /* 0x000fe200078ec0ff */
[----:B------:R-:W-:-:S02]  /*0980*/  IMAD R221, R12, 0x2, R3 ;  /* 0x000000020cdd7824 */ /* 0x000fc400078e0203 */
[----:B------:R-:W-:Y:S02]  /*0990*/  IMAD.IADD R8, R6, 0x1, -R0 ;  /* 0x0000000106087824 */ /* 0x000fe400078e0a00 */
[----:B------:R-:W-:Y:S02]  /*09a0*/  IMAD.SHL.U32 R0, R13, 0x20, RZ ;  /* 0x000000200d007824 */ /* 0x000fe400078e00ff */
[----:B------:R-:W-:Y:S02]  /*09b0*/  IMAD.U32 R3, RZ, RZ, UR14 ;  /* 0x0000000eff037e24 */ /* 0x000fe4000f8e00ff */
[----:B------:R-:W-:Y:S01]  /*09c0*/  IMAD R217, R218, 0x2, R217 ;  /* 0x00000002dad97824 */ /* 0x000fe200078e02d9 */
[----:B------:R-:W-:Y:S01]  /*09d0*/  LOP3.LUT R6, R0, 0x6, R21, 0xf8, !PT ;  /* 0x0000000600067812 */ /* 0x000fe200078ef815 */
[----:B------:R-:W-:Y:S01]  /*09e0*/  IMAD.SHL.U32 R218, R218, 0x2, RZ ;  /* 0x00000002dada7824 */ /* 0x000fe200078e00ff */
[----:B------:R-:W-:Y:S01]  /*09f0*/  LOP3.LUT R4, R2, 0x20, R0, 0xf8, !PT ;  /* 0x0000002002047812 */ /* 0x000fe200078ef800 */
[----:B------:R-:W-:Y:S01]  /*0a00*/  IMAD R0, R12, 0x200, R5 ;  /* 0x000002000c007824 */ /* 0x000fe200078e0205 */
[----:B------:R-:W-:Y:S01]  /*0a10*/  SHF.R.U32.HI R2, RZ, 0x3, R2 ;  /* 0x00000003ff027819 */ /* 0x000fe20000011602 */
[----:B------:R1:W-:Y:S02]  /*0a20*/  STL [R1+0x38], R6 ;  /* 0x0000380601007387 */ /* 0x0003e40000100800 */
[----:B------:R-:W-:Y:S01]  /*0a30*/  IMAD R10, R8, 0x20, R0 ;  /* 0x00000020080a7824 */ /* 0x000fe200078e0200 */
[----:B------:R-:W-:-:S04]  /*0a40*/  SHF.R.S32.HI R0, RZ, 0x1, R7 ;  /* 0x00000001ff007819 */ /* 0x000fc80000011407 */
[C---:B------:R-:W-:Y:S01]  /*0a50*/  LOP3.LUT P3, RZ, R0.reuse, 0x2, RZ, 0xc0, !PT ;  /* 0x0000000200ff7812 */ /* 0x040fe2000786c0ff */
[----:B------:R-:W-:-:S03]  /*0a60*/  IMAD.SHL.U32 R0, R0, 0x40, RZ ;  /* 0x0000004000007824 */ /* 0x000fc600078e00ff */
[----:B------:R-:W-:Y:S02]  /*0a70*/  R2P PR, R15, 0x6 ;  /* 0x000000060f007804 */ /* 0x000fe40000000000 */
[----:B------:R-:W-:Y:S02]  /*0a80*/  LOP3.LUT R0, R0, 0xc0, RZ, 0xc0, !PT ;  /* 0x000000c000007812 */ /* 0x000fe400078ec0ff */
[----:B------:R-:W-:Y:S02]  /*0a90*/  LOP3.LUT P0, RZ, R11, 0x2, RZ, 0xc0, !PT ;  /* 0x000000020bff7812 */ /* 0x000fe4000780c0ff */
[C---:B------:R-:W-:Y:S02]  /*0aa0*/  SEL R222, R226.reuse, 0xffffffe0, !P1 ;  /* 0xffffffe0e2de7807 */ /* 0x040fe40004800000 */
[----:B------:R-:W-:Y:S02]  /*0ab0*/  SEL R223, R223, 0x40, P2 ;  /* 0x00000040dfdf7807 */ /* 0x000fe40001000000 */
[----:B------:R-:W-:-:S02]  /*0ac0*/  SEL R226, R226, 0xffffffe0, !P0 ;  /* 0xffffffe0e2e27807 */ /* 0x000fc40004000000 */
[----:B-1----:R-:W-:Y:S01]  /*0ad0*/  LOP3.LUT R6, R4, R2, RZ, 0x3c, !PT ;  /* 0x0000000204067212 */ /* 0x002fe200078e3cff */
[----:B------:R-:W-:Y:S01]  /*0ae0*/  IMAD.SHL.U32 R4, R14, 0x10, RZ ;  /* 0x000000100e047824 */ /* 0x000fe200078e00ff */
[----:B------:R-:W-:-:S05]  /*0af0*/  SHF.R.S32.HI R2, RZ, 0x7, R9 ;  /* 0x00000007ff027819 */ /* 0x000fca0000011409 */
[C---:B------:R-:W-:Y:S02]  /*0b00*/  IMAD R3, R2.reuse, 0x1000, R5 ;  /* 0x0000100002037824 */ /* 0x040fe400078e0205 */
[----:B------:R-:W-:Y:S02]  /*0b10*/  IMAD.SHL.U32 R2, R2, 0x8, RZ ;  /* 0x0000000802027824 */ /* 0x000fe400078e00ff */
[----:B------:R-:W-:Y:S01]  /*0b20*/  IMAD R5, R227, 0x400, R3 ;  /* 0x00000400e3057824 */ /* 0x000fe200078e0203 */
[----:B------:R-:W-:Y:S02]  /*0b30*/  SHF.R.U32.HI R3, RZ, 0x3, R0 ;  /* 0x00000003ff037819 */ /* 0x000fe40000011600 */
[----:B------:R-:W-:Y:S01]  /*0b40*/  LOP3.LUT R2, R2, 0x8, RZ, 0xc0, !PT ;  /* 0x0000000802027812 */ /* 0x000fe200078ec0ff */
[----:B------:R-:W-:Y:S02]  /*0b50*/  IMAD.IADD R231, R6, 0x1, R5 ;  /* 0x0000000106e77824 */ /* 0x000fe400078e0205 */
[----:B------:R-:W-:Y:S01]  /*0b60*/  IMAD.SHL.U32 R5, R14, 0x8, RZ ;  /* 0x000000080e057824 */ /* 0x000fe200078e00ff */
[----:B------:R-:W-:Y:S01]  /*0b70*/  LOP3.LUT R8, R3, R0, R2, 0x1e, !PT ;  /* 0x0000000003087212 */ /* 0x000fe200078e1e02 */
[----:B------:R-:W-:Y:S01]  /*0b80*/  IMAD.SHL.U32 R0, R15, 0x40, RZ ;  /* 0x000000400f007824 */ /* 0x000fe200078e00ff */
[----:B------:R-:W-:Y:S01]  /*0b90*/  LOP3.LUT R7, R2, 0x10, R4, 0xf8, !PT ;  /* 0x0000001002077812 */ /* 0x000fe200078ef804 */
[----:B------:R-:W-:Y:S01]  /*0ba0*/  IMAD.SHL.U32 R2, R11, 0x40, RZ ;  /* 0x000000400b027824 */ /* 0x000fe200078e00ff */
[----:B------:R-:W-:Y:S01]  /*0bb0*/  LOP3.LUT R5, R5, 0x8, RZ, 0xc0, !PT ;  /* 0x0000000805057812 */ /* 0x000fe200078ec0ff */
[----:B------:R-:W-:Y:S01]  /*0bc0*/  IMAD.IADD R8, R8, 0x1, R10 ;  /* 0x0000000108087824 */ /* 0x000fe200078e020a */
[----:B------:R-:W-:Y:S01]  /*0bd0*/  LOP3.LUT R0, R0, 0x1c0, RZ, 0xc0, !PT ;  /* 0x000001c000007812 */ /* 0x000fe200078ec0ff */
[----:B------:R-:W-:Y:S01]  /*0be0*/  IMAD.SHL.U32 R231, R231, 0x2, RZ ;  /* 0x00000002e7e77824 */ /* 0x000fe200078e00ff */
[----:B------:R-:W-:Y:S01]  /*0bf0*/  LOP3.LUT R2, R2, 0xc0, RZ, 0xc0, !PT ;  /* 0x000000c002027812 */ /* 0x000fe200078ec0ff */
[----:B------:R-:W-:Y:S01]  /*0c00*/  IMAD R3, R14, 0x200, R17 ;  /* 0x000002000e037824 */ /* 0x000fe200078e0211 */
[----:B------:R-:W-:Y:S01]  /*0c10*/  SHF.R.U32.HI R6, RZ, 0x3, R0 ;  /* 0x00000003ff067819 */ /* 0x000fe20000011600 */
[----:B------:R-:W-:Y:S01]  /*0c20*/  IMAD.IADD R229, R231, 0x1, R228 ;  /* 0x00000001e7e57824 */ /* 0x000fe200078e02e4 */
[----:B------:R-:W-:-:S02]  /*0c30*/  SHF.R.U32.HI R4, RZ, 0x3, R2 ;  /* 0x00000003ff047819 */ /* 0x000fc40000011602 */
[--C-:B------:R-:W-:Y:S01]  /*0c40*/  LOP3.LUT R6, R6, R0, R5.reuse, 0x1e, !PT ;  /* 0x0000000006067212 */ /* 0x100fe200078e1e05 */
[----:B------:R-:W-:Y:S01]  /*0c50*/  IMAD.SHL.U32 R0, R18, 0x20, RZ ;  /* 0x0000002012007824 */ /* 0x000fe200078e00ff */
[C---:B------:R-:W-:Y:S02]  /*0c60*/  LOP3.LUT R5, R4.reuse, R2, R5, 0x1e, !PT ;  /* 0x0000000204057212 */ /* 0x040fe400078e1e05 */
[----:B------:R-:W-:Y:S01]  /*0c70*/  LOP3.LUT R2, R4, R7, R2, 0x1e, !PT ;  /* 0x0000000704027212 */ /* 0x000fe200078e1e02 */
[----:B------:R-:W-:Y:S01]  /*0c80*/  IMAD.U32 R221, R221, 0x200, R6 ;  /* 0x00000200dddd7824 */ /* 0x000fe200078e0006 */
[----:B------:R-:W-:Y:S02]  /*0c90*/  SHF.R.S32.HI R4, RZ, 0x2, R22 ;  /* 0x00000002ff047819 */ /* 0x000fe40000011416 */
[----:B------:R-:W-:Y:S01]  /*0ca0*/  IADD3 R230, R231, 0x20, RZ ;  /* 0x00000020e7e67810 */ /* 0x000fe20007ffe0ff */
[----:B------:R-:W-:Y:S01]  /*0cb0*/  IMAD.IADD R225, R0, 0x1, R2 ;  /* 0x0000000100e17824 */ /* 0x000fe200078e0202 */
[----:B------:R-:W-:Y:S01]  /*0cc0*/  LEA R221, R221, 0xf000, 0x1 ;  /* 0x0000f000dddd7811 */ /* 0x000fe200078e08ff */
[C---:B------:R-:W-:Y:S01]  /*0cd0*/  IMAD R12, R227.reuse, 0x10, R4 ;  /* 0x00000010e30c7824 */ /* 0x040fe200078e0204 */
[----:B------:R-:W-:Y:S01]  /*0ce0*/  LEA R4, R8, 0x9000, 0x1 ;  /* 0x0000900008047811 */ /* 0x000fe200078e08ff */
[----:B------:R-:W-:Y:S01]  /*0cf0*/  IMAD R227, R227, 0x200, R0 ;  /* 0x00000200e3e37824 */ /* 0x000fe200078e0200 */
[----:B------:R-:W-:Y:S01]  /*0d00*/  @P4 IADD3 R230, R231, -0x20, RZ ;  /* 0xffffffe0e7e64810 */ /* 0x000fe20007ffe0ff */
[C---:B------:R-:W-:Y:S01]  /*0d10*/  IMAD.IADD R222, R221.reuse, 0x1, R222 ;  /* 0x00000001ddde7824 */ /* 0x040fe200078e02de */
[----:B------:R-:W-:Y:S01]  /*0d20*/  IADD3 R0, R12, -0x40, RZ ;  /* 0xffffffc00c007810 */ /* 0x000fe20007ffe0ff */
[----:B------:R-:W-:Y:S01]  /*0d30*/  STL [R1+0x3c], R12 ;  /* 0x00003c0c01007387 */ /* 0x000fe20000100800 */
[----:B------:R-:W-:-:S02]  /*0d40*/  IMAD.IADD R224, R221, 0x1, R223 ;  /* 0x00000001dde07824 */ /* 0x000fc400078e02df */
[----:B------:R-:W-:Y:S01]  /*0d50*/  SHF.R.S32.HI R2, RZ, 0x1f, R0 ;  /* 0x0000001fff027819 */ /* 0x000fe20000011400 */
[----:B------:R-:W-:Y:S02]  /*0d60*/  IMAD.IADD R227, R227, 0x1, R5 ;  /* 0x00000001e3e37824 */ /* 0x000fe400078e0205 */
[----:B------:R-:W-:Y:S01]  /*0d70*/  IMAD.IADD R228, R228, 0x1, R230 ;  /* 0x00000001e4e47824 */ /* 0x000fe200078e02e6 */
[C---:B------:R-:W-:Y:S01]  /*0d80*/  SHF.L.U64.HI R2, R0.reuse, 0x2, R2 ;  /* 0x0000000200027819 */ /* 0x040fe20000010202 */
[----:B------:R-:W-:Y:S02]  /*0d90*/  IMAD.SHL.U32 R0, R0, 0x4, RZ ;  /* 0x0000000400007824 */ /* 0x000fe400078e00ff */
[----:B------:R-:W-:Y:S02]  /*0da0*/  IMAD.IADD R223, R222, 0x1, R223 ;  /* 0x00000001dedf7824 */ /* 0x000fe400078e02df */
[----:B------:R1:W-:Y:S04]  /*0db0*/  STL [R1+0x34], R2 ;  /* 0x0000340201007387 */ /* 0x0003e80000100800 */
[----:B------:R2:W-:Y:S04]  /*0dc0*/  STL [R1+0x30], R0 ;  /* 0x0000300001007387 */ /* 0x0005e80000100800 */
[----:B------:R3:W-:Y:S01]  /*0dd0*/  STL [R1+0x1c], R4 ;  /* 0x00001c0401007387 */ /* 0x0007e20000100800 */
[----:B-1----:R-:W-:Y:S01]  /*0de0*/  IMAD.SHL.U32 R2, R3, 0x2, RZ ;  /* 0x0000000203027824 */ /* 0x002fe200078e00ff */
[----:B--2---:R-:W-:-:S02]  /*0df0*/  IADD3 R0, R4, 0x20, RZ ;  /* 0x0000002004007810 */ /* 0x004fc40007ffe0ff */
[----:B------:R-:W-:-:S05]  /*0e00*/  @P3 IADD3 R0, R4, -0x20, RZ ;  /* 0xffffffe004003810 */ /* 0x000fca0007ffe0ff */
[----:B------:R3:W-:Y:S02]  /*0e10*/  STL [R1+0x20], R0 ;  /* 0x0000200001007387 */ /* 0x0007e40000100800 */
.L_x_28:
[----:B------:R-:W-:Y:S02]  /*0e20*/  ULDC.64 UR6, c[0x0][0x240] ;  /* 0x0000900000067ab9 */ /* 0x000fe40000000a00 */
[----:B------:R-:W-:Y:S02]  /*0e30*/  UISETP.NE.U32.AND UP4, UPT, URZ, UR6, UPT ;  /* 0x000000063f00728c */ /* 0x000fe4000bf85070 */
[----:B------:R-:W-:Y:S02]  /*0e40*/  USHF.L.U32 UR13, UR31, 0x2, URZ ;  /* 0x000000021f0d7899 */ /* 0x000fe4000800063f */
[----:B------:R-:W-:Y:S02]  /*0e50*/  USHF.R.S32.HI UR23, URZ, 0x1f, UR31 ;  /* 0x0000001f3f177899 */ /* 0x000fe4000801141f */
[----:B------:R-:W-:Y:S02]  /*0e60*/  UISETP.NE.AND.EX UP4, UPT, URZ, UR7, UPT, UP4 ;  /* 0x000000073f00728c */ /* 0x000fe4000bf85340 */
[----:B------:R-:W-:-:S02]  /*0e70*/  ULDC.64 UR10, c[0x0][0x250] ;  /* 0x00009400000a7ab9 */ /* 0x000fc40000000a00 */
[----:B------:R-:W-:Y:S02]  /*0e80*/  UISETP.NE.U32.AND UP2, UPT, URZ, UR10, UPT ;  /* 0x0000000a3f00728c */ /* 0x000fe4000bf45070 */
[----:B------:R-:W-:Y:S01]  /*0e90*/  USHF.L.U64.HI UR12, UR31, 0x2, UR23 ;  /* 0x000000021f0c7899 */ /* 0x000fe20008010217 */
[----:B------:R-:W-:Y:S01]  /*0ea0*/  PLOP3.LUT P2, PT, PT, PT, UP4, 0x80, 0x0 ;  /* 0x000000000000781c */ /* 0x000fe20003f4f048 */
[----:B------:R-:W-:Y:S02]  /*0eb0*/  UIADD3 UR6, UP0, UR13, UR6, URZ ;  /* 0x000000060d067290 */ /* 0x000fe4000ff1e03f */
[----:B------:R-:W-:Y:S02]  /*0ec0*/  UISETP.NE.AND.EX UP2, UPT, URZ, UR11, UPT, UP2 ;  /* 0x0000000b3f00728c */ /* 0x000fe4000bf45320 */
[----:B------:R-:W-:Y:S02]  /*0ed0*/  UIADD3.X UR7, UR12, UR7, URZ, UP0, !UPT ;  /* 0x000000070c077290 */ /* 0x000fe400087fe43f */
[----:B-1-3--:R-:W-:Y:S01]  /*0ee0*/  IMAD.U32 R4, RZ, RZ, UR6 ;  /* 0x00000006ff047e24 */ /* 0x00afe2000f8e00ff */
[----:B------:R-:W-:Y:S01]  /*0ef0*/  ULDC.U8 UR14, c[0x0][0x312] ;  /* 0x0000c480000e7ab9 */ /* 0x000fe20000000000 */
[----:B------:R-:W-:Y:S01]  /*0f00*/  PLOP3.LUT P0, PT, PT, PT, UP2, 0x80, 0x0 ;  /* 0x000000000000781c */ /* 0x000fe20003f0f028 */
[----:B------:R-:W-:Y:S01]  /*0f10*/  ULDC.64 UR8, c[0x0][0x248] ;  /* 0x0000920000087ab9 */ /* 0x000fe20000000a00 */
[----:B------:R-:W-:Y:S01]  /*0f20*/  IMAD.U32 R5, RZ, RZ, UR7 ;  /* 0x00000007ff057e24 */ /* 0x000fe2000f8e00ff */
[----:B------:R-:W-:-:S02]  /*0f30*/  UISETP.NE.AND UP3, UPT, UR14, URZ, UPT ;  /* 0x0000003f0e00728c */ /* 0x000fc4000bf65270 */
[----:B------:R-:W-:Y:S02]  /*0f40*/  @UP2 UIADD3 UR6, UP0, UR13, UR10, URZ ;  /* 0x0000000a0d062290 */ /* 0x000fe4000ff1e03f */
[----:B------:R1:W2:Y:S01]  /*0f50*/  @P2 LDG.E R8, [R4.64] ;  /* 0x0000000404082981 */ /* 0x0002a2000c1e1900 */
[----:B------:R-:W-:Y:S02]  /*0f60*/  UISETP.EQ.U32.AND UP1, UPT, URZ, UR8, UPT ;  /* 0x000000083f00728c */ /* 0x000fe4000bf22070 */
[----:B------:R-:W-:Y:S01]  /*0f70*/  @UP2 UIADD3.X UR7, UR12, UR11, URZ, UP0, !UPT ;  /* 0x0000000b0c072290 */ /* 0x000fe200087fe43f */
[----:B------:R1:W3:Y:S01]  /*0f80*/  @P2 LDG.E R3, [R4.64+0x4] ;  /* 0x0000040404032981 */ /* 0x0002e2000c1e1900 */
[----:B------:R-:W-:Y:S01]  /*0f90*/  MOV R6, UR6 ;  /* 0x0000000600067c02 */ /* 0x000fe20008000f00 */
[----:B------:R-:W-:-:S03]  /*0fa0*/  UISETP.EQ.OR.EX UP1, UPT, URZ, UR9, !UP3, UP1 ;  /* 0x000000093f00728c */ /* 0x000fc6000df22710 */
[----:B------:R-:W-:Y:S01]  /*0fb0*/  IMAD.U32 R7, RZ, RZ, UR7 ;  /* 0x00000007ff077e24 */ /* 0x000fe2000f8e00ff */
[----:B------:R-:W-:-:S04]  /*0fc0*/  UIADD3 UR8, UP0, UR13, UR8, URZ ;  /* 0x000000080d087290 */ /* 0x000fc8000ff1e03f */
[----:B------:R-:W4:Y:S01]  /*0fd0*/  @P0 LDG.E R6, [R6.64] ;  /* 0x0000000406060981 */ /* 0x000f22000c1e1900 */
[----:B------:R-:W-:Y:S01]  /*0fe0*/  PLOP3.LUT P1, PT, PT, PT, UP1, 0x80, 0x0 ;  /* 0x000000000000781c */ /* 0x000fe20003f2f018 */
[----:B------:R-:W-:Y:S01]  /*0ff0*/  UIADD3.X UR9, UR12, UR9, URZ, UP0, !UPT ;  /* 0x000000090c097290 */ /* 0x000fe200087fe43f */
[----:B-1----:R-:W-:-:S05]  /*1000*/  IMAD.U32 R4, RZ, RZ, UR8 ;  /* 0x00000008ff047e24 */ /* 0x002fca000f8e00ff */
[----:B------:R-:W-:-:S06]  /*1010*/  MOV R5, UR9 ;  /* 0x0000000900057c02 */ /* 0x000fcc0008000f00 */
[----:B------:R-:W5:Y:S01]  /*1020*/  @!P1 LDG.E R0, [R4.64] ;  /* 0x0000000404009981 */ /* 0x000f62000c1e1900 */
[----:B------:R-:W-:Y:S02]  /*1030*/  UMOV UR17, 0xffffffff ;  /* 0xffffffff00117882 */ /* 0x000fe40000000000 */
[----:B------:R-:W-:Y:S02]  /*1040*/  UMOV UR16, URZ ;  /* 0x0000003f00107c82 */ /* 0x000fe40008000000 */
[----:B------:R-:W-:Y:S02]  /*1050*/  UMOV UR19, 0xffffffff ;  /* 0xffffffff00137882 */ /* 0x000fe40000000000 */
[----:B------:R-:W-:Y:S01]  /*1060*/  ULDC UR8, c[0x0][0x218] ;  /* 0x0000860000087ab9 */ /* 0x000fe20000000800 */
[----:B--2---:R-:W1:Y:S08]  /*1070*/  @P2 R2UR UR17, R8 ;  /* 0x00000000081123c2 */ /* 0x004e7000000e0000 */
[----:B---3--:R-:W1:Y:S08]  /*1080*/  @P2 R2UR UR6, R3 ;  /* 0x00000000030623c2 */ /* 0x008e7000000e0000 */
[----:B----4-:R2:W3:Y:S01]  /*1090*/  @P0 R2UR UR16, R6 ;  /* 0x00000000061003c2 */ /* 0x0104e200000e0000 */
[----:B------:R-:W-:-:S04]  /*10a0*/  ISETP.NE.U32.AND P0, PT, RZ, c[0x0][0x248], PT ;  /* 0x00009200ff007a0c */ /* 0x000fc80003f05070 */
[----:B------:R-:W-:Y:S01]  /*10b0*/  ISETP.NE.AND.EX P0, PT, RZ, c[0x0][0x24c], PT, P0 ;  /* 0x00009300ff007a0c */ /* 0x000fe20003f05300 */
[----:B-1----:R-:W-:Y:S02]  /*10c0*/  @UP4 UIADD3 UR28, UR6, -UR17, URZ ;  /* 0x80000011061c4290 */ /* 0x002fe4000fffe03f */
[----:B-----5:R2:W1:Y:S05]  /*10d0*/  @!P1 R2UR UR19, R0 ;  /* 0x00000000001393c2 */ /* 0x02046a00000e0000 */
[----:B------:R-:W-:-:S05]  /*10e0*/  @!UP4 ULDC UR28, c[0x0][0x214] ;  /* 0x00008500001ccab9 */ /* 0x000fca0000000800 */
[----:B------:R-:W-:Y:S05]  /*10f0*/  @!P0 BRA `(.L_x_0) ;  /* 0x0000007000008947 */ /* 0x000fea0003800000 */
[----:B---3--:R-:W-:-:S13]  /*1100*/  PLOP3.LUT P0, PT, PT, PT, UP3, 0x80, 0x0 ;  /* 0x000000000000781c */ /* 0x008fda0003f0f038 */
[----:B--2---:R-:W2:Y:S04]  /*1110*/  @P0 LDG.E R0, [R4.64+0x4] ;  /* 0x0000040404000981 */ /* 0x004ea8000c1e1900 */
[----:B------:R-:W3:Y:S01]  /*1120*/  @!P0 LDG.E R4, [R4.64] ;  /* 0x0000000404048981 */ /* 0x000ee2000c1e1900 */
[----:B--2---:R-:W2:Y:S02]  /*1130*/  @P0 R2UR UR6, R0 ;  /* 0x00000000000603c2 */ /* 0x004ea400000e0000 */
[----:B-12---:R-:W-:-:S11]  /*1140*/  @UP3 UIADD3 UR8, UR6, -UR19, URZ ;  /* 0x8000001306083290 */ /* 0x006fd6000fffe03f */
[----:B---3--:R1:W2:Y:S01]  /*1150*/  @!P0 R2UR UR8, R4 ;  /* 0x00000000040883c2 */ /* 0x0082a200000e0000 */
[----:B------:R-:W-:-:S07]  /*1160*/  DEPBAR.LE SB1, 0x0, {2} ;  /* 0x000090040000791a */ /* 0x000fce0000000000 */
.L_x_0:
[----:B---3--:R-:W-:Y:S02]  /*1170*/  ULDC.64 UR6, c[0x0][0x258] ;  /* 0x0000960000067ab9 */ /* 0x008fe40000000a00 */
[----:B------:R-:W-:-:S04]  /*1180*/  UISETP.NE.U32.AND UP1, UPT, URZ, UR6, UPT ;  /* 0x000000063f00728c */ /* 0x000fc8000bf25070 */
[----:B------:R-:W-:-:S06]  /*1190*/  UISETP.NE.AND.EX UP1, UPT, URZ, UR7, UPT, UP1 ;  /* 0x000000073f00728c */ /* 0x000fcc000bf25310 */
[----:B------:R-:W-:-:S05]  /*11a0*/  PLOP3.LUT P0, PT, PT, PT, UP1, 0x80, 0x0 ;  /* 0x000000000000781c */ /* 0x000fca0003f0f018 */
[----:B------:R-:W-:-:S04]  /*11b0*/  @UP1 UIADD3 UR6, UP0, UR13, UR6, URZ ;  /* 0x000000060d061290 */ /* 0x000fc8000ff1e03f */
[----:B------:R-:W-:Y:S02]  /*11c0*/  @UP1 UIADD3.X UR7, UR12, UR7, URZ, UP0, !UPT ;  /* 0x000000070c071290 */ /* 0x000fe400087fe43f */
[----:B------:R-:W-:-:S04]  /*11d0*/  IMAD.U32 R4, RZ, RZ, UR6 ;  /* 0x00000006ff047e24 */ /* 0x000fc8000f8e00ff */
[----:B------:R-:W-:Y:S01]  /*11e0*/  IMAD.U32 R5, RZ, RZ, UR7 ;  /* 0x00000007ff057e24 */ /* 0x000fe2000f8e00ff */
[----:B------:R-:W-:-:S04]  /*11f0*/  ULDC.64 UR6, c[0x0][0x268] ;  /* 0x00009a0000067ab9 */ /* 0x000fc80000000a00 */
[----:B--2---:R-:W2:Y:S01]  /*1200*/  @P0 LDG.E R0, [R4.64] ;  /* 0x0000000404000981 */ /* 0x004ea2000c1e1900 */
[----:B------:R-:W-:Y:S02]  /*1210*/  @!UP1 UISETP.NE.U32.AND UP0, UPT, URZ, UR6, UPT ;  /* 0x000000063f00928c */ /* 0x000fe4000bf05070 */
[----:B------:R-:W-:Y:S02]  /*1220*/  ULDC UR10, c[0x0][0x21c] ;  /* 0x00008700000a7ab9 */ /* 0x000fe40000000800 */
[----:B------:R-:W-:Y:S02]  /*1230*/  @!UP1 UISETP.NE.AND.EX UP0, UPT, URZ, UR7, UPT, UP0 ;  /* 0x000000073f00928c */ /* 0x000fe4000bf05300 */
[----:B------:R-:W-:Y:S02]  /*1240*/  USHF.L.U32 UR22, UR18, 0x7, URZ ;  /* 0x0000000712167899 */ /* 0x000fe4000800063f */
[----:B------:R-:W-:Y:S01]  /*1250*/  @!UP1 USEL UR7, URZ, UR10, !UP0 ;  /* 0x0000000a3f079287 */ /* 0x000fe2000c000000 */
[----:B--2---:R-:W2:Y:S02]  /*1260*/  @P0 R2UR UR9, R0 ;  /* 0x00000000000903c2 */ /* 0x004ea400000e0000 */
[----:B--2---:R-:W-:-:S02]  /*1270*/  @UP1 UIADD3 UR6, UR9, -UR16, URZ ;  /* 0x8000001009061290 */ /* 0x004fc4000fffe03f */
[----:B------:R-:W-:-:S04]  /*1280*/  @!UP1 UIADD3 UR6, UR7, UR8, -UR16 ;  /* 0x0000000807069290 */ /* 0x000fc8000fffe810 */
[----:B------:R-:W-:-:S06]  /*1290*/  UISETP.GT.AND UP0, UPT, UR6, UR22, UPT ;  /* 0x000000160600728c */ /* 0x000fcc000bf04270 */
[----:B------:R-:W-:-:S13]  /*12a0*/  PLOP3.LUT P0, PT, PT, PT, UP0, 0x80, 0x0 ;  /* 0x000000000000781c */ /* 0x000fda0003f0f008 */
[----:B------:R-:W-:Y:S05]  /*12b0*/  @!P0 BRA `(.L_x_1) ;  /* 0x00006e7000008947 */ /* 0x000fea0003800000 */
[----:B------:R-:W-:Y:S02]  /*12c0*/  ULDC.64 UR10, c[0x0][0x178] ;  /* 0x00005e00000a7ab9 */ /* 0x000fe40000000a00 */
[----:B------:R-:W-:Y:S02]  /*12d0*/  UIMAD UR7, UR23, UR10, URZ ;  /* 0x0000000a170772a4 */ /* 0x000fe4000f8e023f */
[----:B-1----:R-:W-:Y:S02]  /*12e0*/  UISETP.NE.AND UP0, UPT, UR19, -0x1, UPT ;  /* 0xffffffff1300788c */ /* 0x002fe4000bf05270 */
[----:B------:R-:W-:Y:S02]  /*12f0*/  UIMAD UR13, UR31, UR11, UR7 ;  /* 0x0000000b1f0d72a4 */ /* 0x000fe4000f8e0207 */
[----:B------:R-:W-:Y:S02]  /*1300*/  UIADD3 UR7, UR28, 0x3f, URZ ;  /* 0x0000003f1c077890 */ /* 0x000fe4000fffe03f */
[----:B------:R-:W-:Y:S01]  /*1310*/  ULDC.64 UR14, c[0x0][0x190] ;  /* 0x00006400000e7ab9 */ /* 0x000fe20000000a00 */
[----:B------:R-:W-:Y:S01]  /*1320*/  PLOP3.LUT P0, PT, PT, PT, UP0, 0x80, 0x0 ;  /* 0x000000000000781c */ /* 0x000fe20003f0f008 */
[----:B------:R-:W-:-:S02]  /*1330*/  USHF.R.S32.HI UR12, URZ, 0x1f, UR7 ;  /* 0x0000001f3f0c7899 */ /* 0x000fc40008011407 */
[----:B------:R-:W-:Y:S02]  /*1340*/  UIMAD.WIDE.U32 UR8, UR31, UR10, URZ ;  /* 0x0000000a1f0872a5 */ /* 0x000fe4000f8e003f */
[----:B------:R-:W-:Y:S02]  /*1350*/  UISETP.NE.AND UP1, UPT, UR17, -0x1, UPT ;  /* 0xffffffff1100788c */ /* 0x000fe4000bf25270 */
[----:B------:R-:W-:Y:S02]  /*1360*/  UIMAD.WIDE.U32 UR10, UR17, UR14, URZ ;  /* 0x0000000e110a72a5 */ /* 0x000fe4000f8e003f */
[----:B------:R-:W-:Y:S02]  /*1370*/  ULEA.HI UR32, UR12, UR7, URZ, 0x6 ;  /* 0x000000070c207291 */ /* 0x000fe4000f8f303f */
[----:B------:R-:W-:Y:S02]  /*1380*/  @UP0 UIADD3 UR7, UR16, UR19, URZ ;  /* 0x0000001310070290 */ /* 0x000fe4000fffe03f */
[----:B------:R-:W-:-:S02]  /*1390*/  ULDC.64 UR20, c[0x0][0x198] ;  /* 0x0000660000147ab9 */ /* 0x000fc40000000a00 */
[----:B------:R-:W-:Y:S02]  /*13a0*/  USEL UR39, UR8, UR10, !UP1 ;  /* 0x0000000a08277287 */ /* 0x000fe4000c800000 */
[----:B------:R-:W-:Y:S02]  /*13b0*/  UIADD3 UR34, UR9, UR13, URZ ;  /* 0x0000000d09227290 */ /* 0x000fe4000fffe03f */
[----:B------:R-:W-:Y:S02]  /*13c0*/  ULOP3.LUT UR12, UR32, 0xffffffc0, URZ, 0xc0, !UPT ;  /* 0xffffffc0200c7892 */ /* 0x000fe4000f8ec03f */
[----:B------:R-:W-:Y:S02]  /*13d0*/  @UP0 UIMAD.WIDE.U32 UR8, UR7, UR20, URZ ;  /* 0x00000014070802a5 */ /* 0x000fe4000f8e003f */
[----:B------:R-:W-:Y:S02]  /*13e0*/  UIMAD UR10, UR17, UR15, URZ ;  /* 0x0000000f110a72a4 */ /* 0x000fe4000f8e023f */
[----:B------:R-:W-:-:S02]  /*13f0*/  UIADD3 UR14, UR12, -0x40, URZ ;  /* 0xffffffc00c0e7890 */ /* 0x000fc4000fffe03f */
[----:B------:R-:W-:Y:S02]  /*1400*/  @UP0 UIMAD UR35, UR7, UR21, UR9 ;  /* 0x00000015072302a4 */ /* 0x000fe4000f8e0209 */
[----:B------:R-:W-:Y:S02]  /*1410*/  @UP1 UIADD3 UR34, UR11, UR10, URZ ;  /* 0x0000000a0b221290 */ /* 0x000fe4000fffe03f */
[----:B------:R-:W-:Y:S02]  /*1420*/  USHF.R.S32.HI UR27, URZ, 0x1f, UR14 ;  /* 0x0000001f3f1b7899 */ /* 0x000fe4000801140e */
[----:B------:R-:W-:Y:S01]  /*1430*/  @UP0 UMOV UR33, UR8 ;  /* 0x0000000800210c82 */ /* 0x000fe20008000000 */
[----:B------:R-:W-:Y:S05]  /*1440*/  @P0 BRA `(.L_x_2) ;  /* 0x000000c000000947 */ /* 0x000fea0003800000 */
[----:B------:R-:W-:Y:S02]  /*1450*/  USHF.R.S32.HI UR7, URZ, 0x1f, UR16 ;  /* 0x0000001f3f077899 */ /* 0x000fe40008011410 */
[----:B------:R-:W-:Y:S02]  /*1460*/  ULDC.64 UR10, c[0x0][0x198] ;  /* 0x00006600000a7ab9 */ /* 0x000fe40000000a00 */
[----:B------:R-:W-:-:S02]  /*1470*/  UIMAD UR7, UR7, UR10, URZ ;  /* 0x0000000a070772a4 */ /* 0x000fc4000f8e023f */
[----:B------:R-:W-:Y:S02]  /*1480*/  UIMAD.WIDE.U32 UR8, UR16, UR10, URZ ;  /* 0x0000000a100872a5 */ /* 0x000fe4000f8e003f */
[----:B------:R-:W-:Y:S02]  /*1490*/  UIMAD UR11, UR16, UR11, UR7 ;  /* 0x0000000b100b72a4 */ /* 0x000fe4000f8e0207 */
[----:B------:R-:W-:Y:S02]  /*14a0*/  ULDC.64 UR12, c[0x0][0x180] ;  /* 0x00006000000c7ab9 */ /* 0x000fe40000000a00 */
[----:B------:R-:W-:Y:S02]  /*14b0*/  UIADD3 UR9, UR9, UR11, URZ ;  /* 0x0000000b09097290 */ /* 0x000fe4000fffe03f */
[----:B------:R-:W-:Y:S02]  /*14c0*/  UIMAD UR7, UR23, UR12, URZ ;  /* 0x0000000c170772a4 */ /* 0x000fe4000f8e023f */
[----:B------:R-:W-:-:S02]  /*14d0*/  UIMAD.WIDE.U32 UR8, UR31, UR12, UR8 ;  /* 0x0000000c1f0872a5 */ /* 0x000fc4000f8e0008 */
[----:B------:R-:W-:-:S04]  /*14e0*/  UIMAD UR7, UR31, UR13, UR7 ;  /* 0x0000000d1f0772a4 */ /* 0x000fc8000f8e0207 */
[----:B------:R-:W-:Y:S02]  /*14f0*/  UIADD3 UR35, UR9, UR7, URZ ;  /* 0x0000000709237290 */ /* 0x000fe4000fffe03f */
[----:B------:R-:W-:Y:S02]  /*1500*/  UMOV UR33, UR8 ;  /* 0x0000000800217c82 */ /* 0x000fe40008000000 */
.L_x_2:
[----:B------:R-:W-:Y:S02]  /*1510*/  @UP0 UIADD3 UR7, UR16, UR19, URZ ;  /* 0x0000001310070290 */ /* 0x000fe4000fffe03f */
[----:B------:R-:W-:Y:S02]  /*1520*/  ULDC.64 UR10, c[0x0][0x1a0] ;  /* 0x00006800000a7ab9 */ /* 0x000fe40000000a00 */
[----:B------:R-:W-:-:S04]  /*1530*/  @UP0 UIMAD.WIDE.U32 UR8, UR7, UR10, URZ ;  /* 0x0000000a070802a5 */ /* 0x000fc8000f8e003f */
[----:B------:R-:W-:-:S03]  /*1540*/  @UP0 UIMAD UR30, UR7, UR11, UR9 ;  /* 0x0000000b071e02a4 */ /* 0x000fc6000f8e0209 */
[----:B------:R-:W-:Y:S01]  /*1550*/  @UP0 UMOV UR29, UR8 ;  /* 0x00000008001d0c82 */ /* 0x000fe20008000000 */
[----:B------:R-:W-:Y:S05]  /*1560*/  @P0 BRA `(.L_x_3) ;  /* 0x000000c000000947 */ /* 0x000fea0003800000 */
[----:B------:R-:W-:Y:S02]  /*1570*/  USHF.R.S32.HI UR7, URZ, 0x1f, UR16 ;  /* 0x0000001f3f077899 */ /* 0x000fe40008011410 */
[----:B------:R-:W-:Y:S02]  /*1580*/  ULDC.64 UR10, c[0x0][0x1a0] ;  /* 0x00006800000a7ab9 */ /* 0x000fe40000000a00 */
[----:B------:R-:W-:Y:S02]  /*1590*/  UIMAD UR7, UR7, UR10, URZ ;  /* 0x0000000a070772a4 */ /* 0x000fe4000f8e023f */
[----:B------:R-:W-:Y:S02]  /*15a0*/  UIMAD.WIDE.U32 UR8, UR16, UR10, URZ ;  /* 0x0000000a100872a5 */ /* 0x000fe4000f8e003f */
[----:B------:R-:W-:-:S04]  /*15b0*/  UIMAD UR11, UR16, UR11, UR7 ;  /* 0x0000000b100b72a4 */ /* 0x000fc8000f8e0207 */
[----:B------:R-:W-:-:S03]  /*15c0*/  UIADD3 UR9, UR9, UR11, URZ ;  /* 0x0000000b09097290 */ /* 0x000fc6000fffe03f */
[----:B------:R-:W-:Y:S02]  /*15d0*/  ULDC.64 UR10, c[0x0][0x188] ;  /* 0x00006200000a7ab9 */ /* 0x000fe40000000a00 */
[----:B------:R-:W-:Y:S02]  /*15e0*/  UIMAD UR7, UR23, UR10, URZ ;  /* 0x0000000a170772a4 */ /* 0x000fe4000f8e023f */
[----:B------:R-:W-:Y:S02]  /*15f0*/  UIMAD.WIDE.U32 UR8, UR31, UR10, UR8 ;  /* 0x0000000a1f0872a5 */ /* 0x000fe4000f8e0008 */
[----:B------:R-:W-:-:S04]  /*1600*/  UIMAD UR7, UR31, UR11, UR7 ;  /* 0x0000000b1f0772a4 */ /* 0x000fc8000f8e0207 */
[----:B------:R-:W-:Y:S02]  /*1610*/  UIADD3 UR30, UR9, UR7, URZ ;  /* 0x00000007091e7290 */ /* 0x000fe4000fffe03f */
[----:B------:R-:W-:Y:S02]  /*1620*/  UMOV UR29, UR8 ;  /* 0x00000008001d7c82 */ /* 0x000fe40008000000 */
.L_x_3:
[----:B------:R-:W-:Y:S01]  /*1630*/  IABS R6, c[0x0][0x1c8] ;  /* 0x0000720000067a13 */ /* 0x000fe20000000000 */
[----:B------:R-:W-:Y:S01]  /*1640*/  ULDC.64 UR10, c[0x0][0x370] ;  /* 0x0000dc00000a7ab9 */ /* 0x000fe20000000a00 */
[----:B------:R-:W-:Y:S01]  /*1650*/  IABS R3, UR38 ;  /* 0x0000002600037c13 */ /* 0x000fe20008000000 */
[----:B------:R-:W-:Y:S01]  /*1660*/  @UP1 UIMAD.WIDE.U32 UR8, UR17, UR10, URZ ;  /* 0x0000000a110812a5 */ /* 0x000fe2000f8e003f */
[----:B------:R-:W1:Y:S01]  /*1670*/  I2F.RP R4, R6 ;  /* 0x0000000600047306 */ /* 0x000e620000209400 */
[----:B------:R-:W-:Y:S01]  /*1680*/  ULDC UR12, c[0x0][0x224] ;  /* 0x00008900000c7ab9 */ /* 0x000fe20000000800 */
[----:B------:R-:W-:Y:S01]  /*1690*/  ISETP.NE.AND P1, PT, RZ, c[0x0][0x1c8], PT ;  /* 0x00007200ff007a0c */ /* 0x000fe20003f25270 */
[----:B------:R-:W-:Y:S02]  /*16a0*/  @UP1 UIMAD UR25, UR17, UR11, UR9 ;  /* 0x0000000b111912a4 */ /* 0x000fe4000f8e0209 */
[----:B------:R-:W-:-:S02]  /*16b0*/  USHF.L.U32 UR13, UR31, 0x7, URZ ;  /* 0x000000071f0d7899 */ /* 0x000fc4000800063f */
[----:B------:R-:W-:Y:S02]  /*16c0*/  @UP1 UMOV UR24, UR8 ;  /* 0x0000000800181c82 */ /* 0x000fe40008000000 */
[----:B------:R-:W-:Y:S02]  /*16d0*/  ULDC.64 UR8, c[0x0][0x368] ;  /* 0x0000da0000087ab9 */ /* 0x000fe40000000a00 */
[----:B------:R-:W-:Y:S02]  /*16e0*/  @!UP1 UIMAD UR7, UR23, UR8, URZ ;  /* 0x00000008170792a4 */ /* 0x000fe4000f8e023f */
[----:B------:R-:W-:Y:S02]  /*16f0*/  ULDC.64 UR10, c[0x0][0x3d8] ;  /* 0x0000f600000a7ab9 */ /* 0x000fe40000000a00 */
[----:B------:R-:W-:Y:S01]  /*1700*/  @!UP1 UIMAD UR7, UR31, UR9, UR7 ;  /* 0x000000091f0792a4 */ /* 0x000fe2000f8e0207 */
[----:B-1----:R-:W1:Y:S01]  /*1710*/  MUFU.RCP R4, R4 ;  /* 0x0000000400047308 */ /* 0x002e620000001000 */
[----:B------:R-:W-:-:S02]  /*1720*/  @!UP1 UIMAD.WIDE.U32 UR8, UR31, UR8, URZ ;  /* 0x000000081f0892a5 */ /* 0x000fc4000f8e003f */
[----:B------:R-:W-:Y:S02]  /*1730*/  USHF.R.S32.HI UR20, URZ, 0x1f, UR22 ;  /* 0x0000001f3f147899 */ /* 0x000fe40008011416 */
[----:B------:R-:W-:Y:S02]  /*1740*/  @!UP1 UIADD3 UR25, UR9, UR7, URZ ;  /* 0x0000000709199290 */ /* 0x000fe4000fffe03f */
[----:B------:R-:W-:Y:S01]  /*1750*/  UIMAD UR7, UR23, UR12, UR52 ;  /* 0x0000000c170772a4 */ /* 0x000fe2000f8e0234 */
[----:B------:R-:W2:Y:S01]  /*1760*/  S2UR UR12, SR_CTAID.X ;  /* 0x00000000000c79c3 */ /* 0x000ea20000002500 */
[----:B------:R-:W-:Y:S02]  /*1770*/  @!UP1 UMOV UR24, UR8 ;  /* 0x0000000800189c82 */ /* 0x000fe40008000000 */
[----:B------:R-:W-:Y:S02]  /*1780*/  UIADD3 UR7, UR45, UR7, URZ ;  /* 0x000000072d077290 */ /* 0x000fe4000fffe03f */
[----:B------:R-:W-:-:S02]  /*1790*/  UIMAD.WIDE.U32 UR8, UR36, UR17, URZ ;  /* 0x00000011240872a5 */ /* 0x000fc4000f8e003f */
[----:B------:R-:W-:Y:S01]  /*17a0*/  UIMAD UR7, UR36, UR7, UR51 ;  /* 0x00000007240772a4 */ /* 0x000fe2000f8e0233 */
[----:B-1----:R-:W-:Y:S01]  /*17b0*/  IADD3 R4, R4, 0xffffffe, RZ ;  /* 0x0ffffffe04047810 */ /* 0x002fe20007ffe0ff */
[----:B------:R-:W-:Y:S02]  /*17c0*/  USEL UR15, UR42, UR8, !UP1 ;  /* 0x000000082a0f7287 */ /* 0x000fe4000c800000 */
[----:B------:R-:W-:Y:S01]  /*17d0*/  UIADD3 UR21, UR43, UR7, URZ ;  /* 0x000000072b157290 */ /* 0x000fe2000fffe03f */
[----:B------:R-:W1:Y:S01]  /*17e0*/  F2I.FTZ.U32.TRUNC.NTZ R5, R4 ;  /* 0x0000000400057305 */ /* 0x000e62000021f000 */
[----:B------:R-:W-:-:S04]  /*17f0*/  UIMAD UR7, UR37, UR17, URZ ;  /* 0x00000011250772a4 */ /* 0x000fc8000f8e023f */
[----:B------:R-:W-:Y:S02]  /*1800*/  @UP1 UIADD3 UR21, UR9, UR7, URZ ;  /* 0x0000000709151290 */ /* 0x000fe4000fffe03f */
[----:B------:R-:W-:-:S04]  /*1810*/  USHF.L.U64.HI UR7, UR31, 0x7, UR23 ;  /* 0x000000071f077899 */ /* 0x000fc80008010217 */
[----:B------:R-:W-:Y:S02]  /*1820*/  USEL UR7, UR7, URZ, UP4 ;  /* 0x0000003f07077287 */ /* 0x000fe4000a000000 */
[----:B--2---:R-:W-:Y:S01]  /*1830*/  UIMAD.WIDE.U32 UR8, UR12, UR10, URZ ;  /* 0x0000000a0c0872a5 */ /* 0x004fe2000f8e003f */
[----:B-1----:R-:W-:-:S03]  /*1840*/  IMAD.MOV R0, RZ, RZ, -R5 ;  /* 0x000000ffff007224 */ /* 0x002fc600078e0a05 */
[----:B------:R-:W-:Y:S01]  /*1850*/  UIMAD UR11, UR12, UR11, UR9 ;  /* 0x0000000b0c0b72a4 */ /* 0x000fe2000f8e0209 */
[----:B------:R-:W-:Y:S01]  /*1860*/  IMAD.MOV.U32 R4, RZ, RZ, RZ ;  /* 0x000000ffff047224 */ /* 0x000fe200078e00ff */
[----:B------:R-:W-:Y:S01]  /*1870*/  USEL UR12, UR8, URZ, UP6 ;  /* 0x0000003f080c7287 */ /* 0x000fe2000b000000 */
[----:B------:R-:W-:Y:S01]  /*1880*/  IMAD R0, R0, R6, RZ ;  /* 0x0000000600007224 */ /* 0x000fe200078e02ff */
[----:B------:R-:W-:Y:S02]  /*1890*/  USEL UR8, UR13, URZ, UP4 ;  /* 0x0000003f0d087287 */ /* 0x000fe4000a000000 */
[----:B------:R-:W-:Y:S01]  /*18a0*/  USEL UR26, UR11, URZ, UP6 ;  /* 0x0000003f0b1a7287 */ /* 0x000fe2000b000000 */
[----:B------:R-:W-:Y:S01]  /*18b0*/  IMAD.HI.U32 R0, R5, R0, R4 ;  /* 0x0000000005007227 */ /* 0x000fe200078e0004 */
[----:B------:R-:W-:Y:S02]  /*18c0*/  UIADD3 UR8, UP0, UR14, UR8, URZ ;  /* 0x000000080e087290 */ /* 0x000fe4000ff1e03f */
[----:B------:R-:W-:-:S02]  /*18d0*/  ULDC UR13, c[0x0][0x234] ;  /* 0x00008d00000d7ab9 */ /* 0x000fc40000000800 */
[----:B------:R-:W-:Y:S01]  /*18e0*/  UIADD3.X UR9, UR27, UR7, URZ, UP0, !UPT ;  /* 0x000000071b097290 */ /* 0x000fe200087fe43f */
[----:B------:R-:W-:Y:S01]  /*18f0*/  IMAD.HI.U32 R0, R0, R3, RZ ;  /* 0x0000000300007227 */ /* 0x000fe200078e00ff */
[----:B------:R-:W-:-:S03]  /*1900*/  UIMAD UR7, UR37, UR8, URZ ;  /* 0x00000008250772a4 */ /* 0x000fc6000f8e023f */
[----:B------:R-:W-:Y:S01]  /*1910*/  IMAD.MOV R4, RZ, RZ, -R0 ;  /* 0x000000ffff047224 */ /* 0x000fe200078e0a00 */
[----:B------:R-:W-:Y:S02]  /*1920*/  UIMAD UR10, UR36, UR9, UR7 ;  /* 0x00000009240a72a4 */ /* 0x000fe4000f8e0207 */
[----:B------:R-:W-:Y:S01]  /*1930*/  @UP5 USEL UR7, UR54, UR17, !UP1 ;  /* 0x0000001136075287 */ /* 0x000fe2000c800000 */
[C---:B------:R-:W-:Y:S01]  /*1940*/  IMAD R3, R6.reuse, R4, R3 ;  /* 0x0000000406037224 */ /* 0x040fe200078e0203 */
[----:B------:R-:W-:Y:S02]  /*1950*/  UIMAD.WIDE.U32 UR8, UR36, UR8, URZ ;  /* 0x00000008240872a5 */ /* 0x000fe4000f8e003f */
[----:B------:R-:W-:Y:S02]  /*1960*/  @UP5 UIMAD UR13, UR38, UR13, UR7 ;  /* 0x0000000d260d52a4 */ /* 0x000fe4000f8e0207 */
[----:B------:R-:W-:Y:S01]  /*1970*/  ISETP.GT.U32.AND P0, PT, R6, R3, PT ;  /* 0x000000030600720c */ /* 0x000fe20003f04070 */
[----:B------:R-:W-:-:S04]  /*1980*/  UIADD3 UR23, UR9, UR10, URZ ;  /* 0x0000000a09177290 */ /* 0x000fc8000fffe03f */
[----:B------:R-:W-:-:S08]  /*1990*/  @!UP5 UMOV UR13, UR49 ;  /* 0x00000031000ddc82 */ /* 0x000fd00008000000 */
[----:B------:R-:W-:Y:S01]  /*19a0*/  @!P0 IMAD.IADD R3, R3, 0x1, -R6 ;  /* 0x0000000103038824 */ /* 0x000fe200078e0a06 */
[----:B------:R-:W-:Y:S02]  /*19b0*/  @!P0 IADD3 R0, R0, 0x1, RZ ;  /* 0x0000000100008810 */ /* 0x000fe40007ffe0ff */
[----:B------:R-:W-:Y:S02]  /*19c0*/  ISETP.LE.AND P0, PT, RZ, UR56, PT ;  /* 0x00000038ff007c0c */ /* 0x000fe4000bf03270 */
[----:B------:R-:W-:-:S13]  /*19d0*/  ISETP.GE.U32.AND P2, PT, R3, R6, PT ;  /* 0x000000060300720c */ /* 0x000fda0003f46070 */
[----:B------:R-:W-:-:S05]  /*19e0*/  @P2 IADD3 R0, R0, 0x1, RZ ;  /* 0x0000000100002810 */ /* 0x000fca0007ffe0ff */
[----:B------:R-:W-:Y:S01]  /*19f0*/  @!P0 IMAD.MOV R0, RZ, RZ, -R0 ;  /* 0x000000ffff008224 */ /* 0x000fe200078e0a00 */
[----:B------:R-:W-:Y:S02]  /*1a00*/  PLOP3.LUT P0, PT, PT, PT, UP5, 0x80, 0x0 ;  /* 0x000000000000781c */ /* 0x000fe40003f0f058 */
[----:B------:R-:W-:-:S04]  /*1a10*/  @!P1 LOP3.LUT R0, RZ, c[0x0][0x1c8], RZ, 0x33, !PT ;  /* 0x00007200ff009a12 */ /* 0x000fc800078e33ff */
[----:B------:R-:W-:-:S07]  /*1a20*/  SHF.R.S32.HI R12, RZ, 0x1f, R0 ;  /* 0x0000001fff0c7819 */ /* 0x000fce0000011400 */
[----:B------:R-:W-:Y:S05]  /*1a30*/  @!P0 BRA `(.L_x_4) ;  /* 0x0000005000008947 */ /* 0x000fea0003800000 */
[----:B------:R-:W-:Y:S02]  /*1a40*/  ULDC UR7, c[0x0][0x224] ;  /* 0x0000890000077ab9 */ /* 0x000fe40000000800 */
[----:B------:R-:W-:-:S04]  /*1a50*/  @!UP1 UIMAD UR17, UR31, UR7, URZ ;  /* 0x000000071f1192a4 */ /* 0x000fc8000f8e023f */
[----:B------:R-:W-:-:S04]  /*1a60*/  ULEA UR7, UR31, UR17, 0x7 ;  /* 0x000000111f077291 */ /* 0x000fc8000f8e383f */
[----:B------:R-:W-:Y:S01]  /*1a70*/  UIMAD UR11, UR55, UR38, UR7 ;  /* 0x00000026370b72a4 */ /* 0x000fe2000f8e0207 */
[----:B------:R-:W-:Y:S05]  /*1a80*/  BRA `(.L_x_5) ;  /* 0x0000001000007947 */ /* 0x000fea0003800000 */
.L_x_4:
[----:B------:R-:W-:Y:S02]  /*1a90*/  UMOV UR11, UR50 ;  /* 0x00000032000b7c82 */ /* 0x000fe40008000000 */
.L_x_5:
[----:B------:R-:W1:Y:S01]  /*1aa0*/  S2R R10, SR_TID.X ;  /* 0x00000000000a7919 */ /* 0x000e620000002100 */
[----:B------:R-:W-:Y:S01]  /*1ab0*/  UIADD3 UR8, UP3, UP2, UR8, UR41, UR47 ;  /* 0x0000002908087290 */ /* 0x000fe2000fa7e02f */
[----:B------:R-:W-:Y:S01]  /*1ac0*/  BSSY B1, `(.L_x_1) ;  /* 0x0000666000017945 */ /* 0x000fe20003800000 */
[----:B------:R-:W-:Y:S01]  /*1ad0*/  UISETP.GE.AND UP4, UPT, UR28, 0x1, UPT ;  /* 0x000000011c00788c */ /* 0x000fe2000bf86270 */
[----:B------:R-:W2:Y:S01]  /*1ae0*/  S2R R22, SR_TID.X ;  /* 0x0000000000167919 */ /* 0x000ea20000002100 */
[----:B------:R-:W-:Y:S02]  /*1af0*/  UIADD3 UR15, UP1, UP0, UR12, UR8, UR15 ;  /* 0x000000080c0f7290 */ /* 0x000fe4000f83e00f */
[----:B------:R-:W-:Y:S01]  /*1b00*/  UMOV UR17, 0x4 ;  /* 0x0000000400117882 */ /* 0x000fe20000000000 */
[----:B------:R-:W3:Y:S01]  /*1b10*/  S2R R23, SR_TID.X ;  /* 0x0000000000177919 */ /* 0x000ee20000002100 */
[----:B------:R-:W-:-:S02]  /*1b20*/  ULDC.64 UR8, c[0x0][0x1a8] ;  /* 0x00006a0000087ab9 */ /* 0x000fc40000000a00 */
[----:B------:R-:W-:-:S04]  /*1b30*/  UIMAD UR7, UR61, UR8, URZ ;  /* 0x000000083d0772a4 */ /* 0x000fc8000f8e023f */
[----:B------:R-:W-:-:S03]  /*1b40*/  UIMAD UR12, UR38, UR9, UR7 ;  /* 0x00000009260c72a4 */ /* 0x000fc6000f8e0207 */
[----:B------:R-:W-:Y:S02]  /*1b50*/  ULDC.64 UR8, c[0x0][0x378] ;  /* 0x0000de0000087ab9 */ /* 0x000fe40000000a00 */
[----:B------:R-:W-:Y:S01]  /*1b60*/  UIMAD UR7, UR61, UR8, URZ ;  /* 0x000000083d0772a4 */ /* 0x000fe2000f8e023f */
[----:B-1----:R-:W-:-:S03]  /*1b70*/  SHF.R.S32.HI R11, RZ, 0x1f, R10 ;  /* 0x0000001fff0b7819 */ /* 0x002fc6000001140a */
[----:B------:R-:W-:Y:S01]  /*1b80*/  UIMAD UR10, UR38, UR9, UR7 ;  /* 0x00000009260a72a4 */ /* 0x000fe2000f8e0207 */
[----:B------:R-:W-:Y:S02]  /*1b90*/  LEA.HI R4, R11, R10, RZ, 0x2 ;  /* 0x0000000a0b047211 */ /* 0x000fe400078f10ff */
[----:B------:R-:W-:Y:S01]  /*1ba0*/  ULDC.64 UR8, c[0x0][0x370] ;  /* 0x0000dc0000087ab9 */ /* 0x000fe20000000a00 */
[----:B--2---:R-:W-:Y:S01]  /*1bb0*/  SHF.R.S32.HI R22, RZ, 0x1f, R22 ;  /* 0x0000001fff167819 */ /* 0x004fe20000011416 */
[----:B------:R-:W-:Y:S01]  /*1bc0*/  UIMAD UR7, UR27, UR8, URZ ;  /* 0x000000081b0772a4 */ /* 0x000fe2000f8e023f */
[----:B------:R-:W-:Y:S01]  /*1bd0*/  LOP3.LUT R4, R4, 0xfffffffc, RZ, 0xc0, !PT ;  /* 0xfffffffc04047812 */ /* 0x000fe200078ec0ff */
[----:B------:R-:W-:Y:S01]  /*1be0*/  UIADD3 UR8, UR14, UR13, URZ ;  /* 0x0000000d0e087290 */ /* 0x000fe2000fffe03f */
[----:B---3--:R-:W-:Y:S01]  /*1bf0*/  LEA.HI R22, R22, R23, RZ, 0x2 ;  /* 0x0000001716167211 */ /* 0x008fe200078f10ff */
[----:B------:R-:W-:Y:S02]  /*1c00*/  UIMAD UR7, UR14, UR9, UR7 ;  /* 0x000000090e0772a4 */ /* 0x000fe4000f8e0207 */
[----:B------:R-:W-:Y:S01]  /*1c10*/  IMAD.IADD R4, R10, 0x1, -R4 ;  /* 0x000000010a047824 */ /* 0x000fe200078e0a04 */
[----:B------:R-:W-:Y:S01]  /*1c20*/  SHF.R.S32.HI R22, RZ, 0x2, R22 ;  /* 0x00000002ff167819 */ /* 0x000fe20000011416 */
[----:B------:R-:W-:-:S02]  /*1c30*/  UIADD3 UR9, UR14, UR11, URZ ;  /* 0x0000000b0e097290 */ /* 0x000fc4000fffe03f */
[----:B------:R-:W-:Y:S01]  /*1c40*/  IMAD.SHL.U32 R4, R4, 0x8, RZ ;  /* 0x0000000804047824 */ /* 0x000fe200078e00ff */
[----:B------:R-:W-:Y:S01]  /*1c50*/  SHF.R.S32.HI R14, RZ, 0x1f, R22 ;  /* 0x0000001fff0e7819 */ /* 0x000fe20000011416 */
[----:B------:R-:W-:Y:S01]  /*1c60*/  ULEA.HI.SX32 UR11, UR32, 0xffffffff, 0x1a ;  /* 0xffffffff200b7891 */ /* 0x000fe2000f8fd23f */
[----:B------:R-:W-:Y:S02]  /*1c70*/  IADD3 R3, P0, R22, UR14, RZ ;  /* 0x0000000e16037c10 */ /* 0x000fe4000ff1e0ff */
[--C-:B------:R-:W-:Y:S02]  /*1c80*/  SHF.R.S32.HI R5, RZ, 0x1f, R4.reuse ;  /* 0x0000001fff057819 */ /* 0x100fe40000011404 */
[----:B------:R-:W-:Y:S02]  /*1c90*/  IADD3.X R7, R14, UR27, RZ, P0, !PT ;  /* 0x0000001b0e077c10 */ /* 0x000fe400087fe4ff */
[----:B------:R-:W-:Y:S01]  /*1ca0*/  IADD3 R6, P0, R4, UR24, RZ ;  /* 0x0000001804067c10 */ /* 0x000fe2000ff1e0ff */
[----:B------:R-:W-:-:S04]  /*1cb0*/  IMAD.WIDE.U32 R8, R3, c[0x0][0x190], R4 ;  /* 0x0000640003087a25 */ /* 0x000fc800078e0004 */
[----:B------:R-:W-:Y:S01]  /*1cc0*/  IMAD R7, R7, c[0x0][0x190], RZ ;  /* 0x0000640007077a24 */ /* 0x000fe200078e02ff */
[----:B------:R-:W-:-:S03]  /*1cd0*/  IADD3 R8, P1, R8, UR39, RZ ;  /* 0x0000002708087c10 */ /* 0x000fc6000ff3e0ff */
[----:B------:R-:W-:Y:S01]  /*1ce0*/  IMAD R3, R3, c[0x0][0x194], R7 ;  /* 0x0000650003037a24 */ /* 0x000fe200078e0207 */
[----:B------:R-:W-:Y:S01]  /*1cf0*/  IADD3.X R7, R5, UR25, RZ, P0, !PT ;  /* 0x0000001905077c10 */ /* 0x000fe200087fe4ff */
[----:B------:R-:W-:-:S03]  /*1d00*/  ULDC.64 UR24, c[0x0][0x200] ;  /* 0x0000800000187ab9 */ /* 0x000fc60000000a00 */
[----:B------:R-:W-:Y:S01]  /*1d10*/  IADD3.X R9, R9, UR34, R3, P1, !PT ;  /* 0x0000002209097c10 */ /* 0x000fe20008ffe403 */
[----:B------:R-:W-:-:S04]  /*1d20*/  IMAD.U32 R3, RZ, RZ, UR14 ;  /* 0x0000000eff037e24 */ /* 0x000fc8000f8e00ff */
[----:B------:R-:W-:-:S04]  /*1d30*/  IMAD.WIDE.U32 R6, R3, c[0x0][0x370], R6 ;  /* 0x0000dc0003067a25 */ /* 0x000fc800078e0006 */
[----:B------:R-:W-:Y:S01]  /*1d40*/  IMAD.U32 R3, RZ, RZ, UR38 ;  /* 0x00000026ff037e24 */ /* 0x000fe2000f8e00ff */
[----:B------:R-:W-:Y:S01]  /*1d50*/  IADD3 R7, R7, UR7, RZ ;  /* 0x0000000707077c10 */ /* 0x000fe2000fffe0ff */
[----:B------:R-:W-:-:S04]  /*1d60*/  UIADD3.X UR7, UR23, UR48, UR53, UP3, UP2 ;  /* 0x0000003017077290 */ /* 0x000fc80009fe4435 */
[----:B------:R-:W-:Y:S01]  /*1d70*/  IMAD.WIDE.U32 R6, R3, c[0x0][0x378], R6 ;  /* 0x0000de0003067a25 */ /* 0x000fe200078e0006 */
[----:B------:R-:W-:Y:S01]  /*1d80*/  LEA.HI R3, R11, R10, RZ, 0x5 ;  /* 0x0000000a0b037211 */ /* 0x000fe200078f28ff */
[----:B------:R-:W-:-:S03]  /*1d90*/  UIADD3.X UR7, UR26, UR7, UR21, UP1, UP0 ;  /* 0x000000071a077290 */ /* 0x000fc60008fe0415 */
[----:B------:R-:W-:Y:S02]  /*1da0*/  LOP3.LUT R11, R3, 0xffffffe0, RZ, 0xc0, !PT ;  /* 0xffffffe0030b7812 */ /* 0x000fe400078ec0ff */
[----:B------:R-:W-:-:S03]  /*1db0*/  IADD3 R7, R7, UR10, RZ ;  /* 0x0000000a07077c10 */ /* 0x000fc6000fffe0ff */
[----:B------:R-:W-:Y:S01]  /*1dc0*/  IMAD.IADD R11, R10, 0x1, -R11 ;  /* 0x000000010a0b7824 */ /* 0x000fe200078e0a0b */
[----:B------:R-:W-:Y:S01]  /*1dd0*/  SHF.R.S32.HI R10, RZ, 0x5, R3 ;  /* 0x00000005ff0a7819 */ /* 0x000fe20000011403 */
[----:B------:R-:W-:Y:S02]  /*1de0*/  IMAD.U32 R3, RZ, RZ, UR38 ;  /* 0x00000026ff037e24 */ /* 0x000fe4000f8e00ff */
[----:B------:R-:W-:-:S04]  /*1df0*/  IMAD.WIDE.U32 R6, R22, c[0x0][0x370], R6 ;  /* 0x0000dc0016067a25 */ /* 0x000fc800078e0006 */
[----:B------:R-:W-:Y:S01]  /*1e00*/  IMAD.WIDE.U32 R8, R3, c[0x0][0x1a8], R8 ;  /* 0x00006a0003087a25 */ /* 0x000fe200078e0008 */
[----:B------:R-:W-:-:S03]  /*1e10*/  LEA R234, P3, R6, c[0x0][0x330], 0x1 ;  /* 0x0000cc0006ea7a11 */ /* 0x000fc600078608ff */
[----:B------:R-:W-:Y:S01]  /*1e20*/  IMAD R10, R10, UR46, R11 ;  /* 0x0000002e0a0a7c24 */ /* 0x000fe2000f8e020b */
[----:B------:R-:W-:Y:S01]  /*1e30*/  IADD3 R11, R9, UR12, RZ ;  /* 0x0000000c090b7c10 */ /* 0x000fe2000fffe0ff */
[----:B------:R-:W-:Y:S01]  /*1e40*/  IMAD R3, R14, c[0x0][0x370], RZ ;  /* 0x0000dc000e037a24 */ /* 0x000fe200078e02ff */
[----:B------:R-:W-:Y:S01]  /*1e50*/  LEA R236, P0, R8, c[0x0][0x160], 0x1 ;  /* 0x0000580008ec7a11 */ /* 0x000fe200078008ff */
[----:B------:R-:W-:Y:S02]  /*1e60*/  UIMAD.WIDE UR12, UR8, UR17, UR24 ;  /* 0x00000011080c72a5 */ /* 0x000fe4000f8e0218 */
[----:B------:R-:W-:Y:S01]  /*1e70*/  IMAD R9, R22, c[0x0][0x374], R3 ;  /* 0x0000dd0016097a24 */ /* 0x000fe200078e0203 */
[----:B------:R-:W-:Y:S01]  /*1e80*/  LEA.HI.X R237, R8, c[0x0][0x164], R11, 0x1, P0 ;  /* 0x0000590008ed7a11 */ /* 0x000fe200000f0c0b */
[----:B------:R-:W-:Y:S01]  /*1e90*/  ULDC.64 UR24, c[0x0][0x3c8] ;  /* 0x0000f20000187ab9 */ /* 0x000fe20000000a00 */
[----:B------:R-:W-:Y:S01]  /*1ea0*/  PLOP3.LUT P0, PT, PT, PT, UP4, 0x80, 0x0 ;  /* 0x000000000000781c */ /* 0x000fe20003f0f048 */
[----:B------:R-:W-:Y:S01]  /*1eb0*/  IMAD.IADD R7, R7, 0x1, R9 ;  /* 0x0000000107077824 */ /* 0x000fe200078e0209 */
[----:B------:R-:W-:Y:S01]  /*1ec0*/  IADD3 R3, P2, R10, UR15, RZ ;  /* 0x0000000f0a037c10 */ /* 0x000fe2000ff5e0ff */
[----:B------:R-:W-:-:S03]  /*1ed0*/  UIMAD.WIDE UR14, UR9, UR17, UR24 ;  /* 0x00000011090e72a5 */ /* 0x000fc6000f8e0218 */
[C---:B------:R-:W-:Y:S02]  /*1ee0*/  LEA R233, P1, R3.reuse, c[0x0][0x350], 0x2 ;  /* 0x0000d40003e97a11 */ /* 0x040fe400078210ff */
[----:B------:R-:W-:Y:S02]  /*1ef0*/  LEA.HI.X.SX32 R10, R10, UR7, 0x1, P2 ;  /* 0x000000070a0a7c11 */ /* 0x000fe400090f0eff */
[----:B------:R-:W-:Y:S02]  /*1f00*/  LEA.HI.X R235, R6, c[0x0][0x334], R7, 0x1, P3 ;  /* 0x0000cd0006eb7a11 */ /* 0x000fe400018f0c07 */
[----:B------:R-:W-:Y:S01]  /*1f10*/  LEA.HI.X R232, R3, c[0x0][0x354], R10, 0x2, P1 ;  /* 0x0000d50003e87a11 */ /* 0x000fe200008f140a */
[----:B------:R-:W-:Y:S05]  /*1f20*/  @!P0 BRA `(.L_x_6) ;  /* 0x000059a000008947 */ /* 0x000fea0003800000 */
[----:B------:R-:W2:Y:S01]  /*1f30*/  LDL R20, [R1+0x3c] ;  /* 0x00003c0001147983 */ /* 0x000ea20000100800 */
[----:B------:R-:W-:-:S03]  /*1f40*/  ULDC.64 UR8, c[0x0][0x1a0] ;  /* 0x0000680000087ab9 */ /* 0x000fc60000000a00 */
[----:B------:R-:W3:Y:S01]  /*1f50*/  LDL R21, [R1+0x2c] ;  /* 0x00002c0001157983 */ /* 0x000ee20000100800 */
[----:B------:R-:W-:-:S04]  /*1f60*/  UIMAD UR7, UR20, UR8, URZ ;  /* 0x00000008140772a4 */ /* 0x000fc8000f8e023f */
[----:B------:R-:W-:-:S03]  /*1f70*/  UIMAD UR10, UR22, UR9, UR7 ;  /* 0x00000009160a72a4 */ /* 0x000fc6000f8e0207 */
[----:B------:R-:W-:Y:S02]  /*1f80*/  ULDC.64 UR8, c[0x0][0x198] ;  /* 0x0000660000087ab9 */ /* 0x000fe40000000a00 */
[----:B------:R-:W-:Y:S01]  /*1f90*/  UIMAD UR7, UR20, UR8, URZ ;  /* 0x00000008140772a4 */ /* 0x000fe2000f8e023f */
[----:B------:R-:W-:-:S03]  /*1fa0*/  IMAD.U32 R3, RZ, RZ, UR22 ;  /* 0x00000016ff037e24 */ /* 0x000fc6000f8e00ff */
[----:B------:R-:W-:Y:S02]  /*1fb0*/  UIMAD UR7, UR22, UR9, UR7 ;  /* 0x00000009160772a4 */ /* 0x000fe4000f8e0207 */
[----:B------:R-:W-:Y:S01]  /*1fc0*/  UIMAD UR9, UR18, -0x80, UR6 ;  /* 0xffffff80120978a4 */ /* 0x000fe2000f8e0206 */
[----:B------:R-:W-:Y:S01]  /*1fd0*/  IADD3 R9, R22, 0x40, RZ ;  /* 0x0000004016097810 */ /* 0x000fe20007ffe0ff */
[----:B------:R-:W-:-:S04]  /*1fe0*/  IMAD.WIDE.U32 R6, R3, c[0x0][0x1a0], R4 ;  /* 0x0000680003067a25 */ /* 0x000fc800078e0004 */
[----:B------:R-:W-:Y:S01]  /*1ff0*/  IMAD.WIDE.U32 R4, R3, c[0x0][0x198], R4 ;  /* 0x0000660003047a25 */ /* 0x000fe200078e0004 */
[----:B------:R-:W-:Y:S02]  /*2000*/  ISETP.GE.AND P1, PT, R9, UR9, PT ;  /* 0x0000000909007c0c */ /* 0x000fe4000bf26270 */
[----:B------:R-:W-:Y:S01]  /*2010*/  IADD3 R6, P2, R6, UR29, RZ ;  /* 0x0000001d06067c10 */ /* 0x000fe2000ff5e0ff */
[----:B------:R-:W-:Y:S01]  /*2020*/  IMAD.U32 R8, RZ, RZ, UR10 ;  /* 0x0000000aff087e24 */ /* 0x000fe2000f8e00ff */
[----:B------:R-:W-:Y:S01]  /*2030*/  IADD3 R4, P0, R4, UR33, RZ ;  /* 0x0000002104047c10 */ /* 0x000fe2000ff1e0ff */
[----:B------:R-:W-:-:S03]  /*2040*/  IMAD.U32 R3, RZ, RZ, UR7 ;  /* 0x00000007ff037e24 */ /* 0x000fc6000f8e00ff */
[----:B------:R-:W-:Y:S01]  /*2050*/  IADD3.X R7, R7, UR30, R8, P2, !PT ;  /* 0x0000001e07077c10 */ /* 0x000fe200097fe408 */
[C---:B------:R-:W-:Y:S01]  /*2060*/  IMAD R8, R12.reuse, c[0x0][0x1b0], RZ ;  /* 0x00006c000c087a24 */ /* 0x040fe200078e02ff */
[----:B------:R-:W-:Y:S01]  /*2070*/  IADD3.X R5, R5, UR35, R3, P0, !PT ;  /* 0x0000002305057c10 */ /* 0x000fe200087fe403 */
[----:B------:R-:W-:Y:S02]  /*2080*/  IMAD R3, R12, c[0x0][0x1b8], RZ ;  /* 0x00006e000c037a24 */ /* 0x000fe400078e02ff */
[----:B------:R-:W-:-:S04]  /*2090*/  IMAD.WIDE.U32 R6, R0, c[0x0][0x1b8], R6 ;  /* 0x00006e0000067a25 */ /* 0x000fc800078e0006 */
[C---:B------:R-:W-:Y:S02]  /*20a0*/  IMAD R3, R0.reuse, c[0x0][0x1bc], R3 ;  /* 0x00006f0000037a24 */ /* 0x040fe400078e0203 */
[C---:B------:R-:W-:Y:S02]  /*20b0*/  IMAD R8, R0.reuse, c[0x0][0x1b4], R8 ;  /* 0x00006d0000087a24 */ /* 0x040fe400078e0208 */
[----:B------:R-:W-:Y:S01]  /*20c0*/  IMAD.WIDE.U32 R4, R0, c[0x0][0x1b0], R4 ;  /* 0x00006c0000047a25 */ /* 0x000fe200078e0004 */
[----:B------:R-:W-:-:S03]  /*20d0*/  @!P1 IADD3 R0, P0, R22, 0x40, RZ ;  /* 0x0000004016009810 */ /* 0x000fc60007f1e0ff */
[----:B------:R-:W-:Y:S01]  /*20e0*/  IMAD.IADD R7, R7, 0x1, R3 ;  /* 0x0000000107077824 */ /* 0x000fe200078e0203 */
[----:B------:R-:W-:Y:S02]  /*20f0*/  @!P1 IADD3.X R3, RZ, R14, RZ, P0, !PT ;  /* 0x0000000eff039210 */ /* 0x000fe400007fe4ff */
[----:B------:R-:W-:Y:S02]  /*2100*/  PLOP3.LUT P0, PT, PT, PT, UP6, 0x80, 0x0 ;  /* 0x000000000000781c */ /* 0x000fe40003f0f068 */
[C---:B------:R-:W-:Y:S01]  /*2110*/  ISETP.GE.AND P2, PT, R22.reuse, UR9, PT ;  /* 0x0000000916007c0c */ /* 0x040fe2000bf46270 */
[----:B------:R-:W-:Y:S01]  /*2120*/  UMOV UR7, UR11 ;  /* 0x0000000b00077c82 */ /* 0x000fe20008000000 */
[----:B------:R-:W-:Y:S01]  /*2130*/  @!P1 IADD3 R12, P3, R22, 0x40, RZ ;  /* 0x00000040160c9810 */ /* 0x000fe20007f7e0ff */
[----:B------:R-:W-:-:S03]  /*2140*/  UIMAD UR8, UR7, -0x40, UR28 ;  /* 0xffffffc0070878a4 */ /* 0x000fc6000f8e021c */
[----:B------:R-:W-:Y:S01]  /*2150*/  @!P1 IADD3.X R10, RZ, R14, RZ, P3, !PT ;  /* 0x0000000eff0a9210 */ /* 0x000fe20001ffe4ff */
[----:B------:R-:W-:Y:S02]  /*2160*/  IMAD.IADD R5, R5, 0x1, R8 ;  /* 0x0000000105057824 */ /* 0x000fe400078e0208 */
[----:B------:R-:W-:Y:S02]  /*2170*/  @!P1 IMAD.MOV.U32 R8, RZ, RZ, R6 ;  /* 0x000000ffff089224 */ /* 0x000fe400078e0006 */
[----:B------:R-:W-:Y:S02]  /*2180*/  @!P1 IMAD R10, R10, c[0x0][0x1a0], RZ ;  /* 0x000068000a0a9a24 */ /* 0x000fe400078e02ff */
[----:B------:R-:W-:Y:S02]  /*2190*/  @!P2 IMAD R11, R14, c[0x0][0x1a0], RZ ;  /* 0x000068000e0baa24 */ /* 0x000fe400078e02ff */
[----:B------:R-:W-:Y:S02]  /*21a0*/  @!P1 IMAD R10, R12, c[0x0][0x1a4], R10 ;  /* 0x000069000c0a9a24 */ /* 0x000fe400078e020a */
[----:B------:R-:W-:-:S02]  /*21b0*/  @!P1 IMAD.MOV.U32 R16, RZ, RZ, R4 ;  /* 0x000000ffff109224 */ /* 0x000fc400078e0004 */
[----:B------:R-:W-:Y:S02]  /*21c0*/  @!P1 IMAD.MOV.U32 R17, RZ, RZ, R5 ;  /* 0x000000ffff119224 */ /* 0x000fe400078e0005 */
[----:B------:R-:W-:Y:S01]  /*21d0*/  @!P1 IMAD R3, R3, c[0x0][0x198], RZ ;  /* 0x0000660003039a24 */ /* 0x000fe200078e02ff */
[----:B------:R-:W-:Y:S01]  /*21e0*/  ULEA.HI UR9, UR7, UR7, URZ, 0x1 ;  /* 0x0000000707097291 */ /* 0x000fe2000f8f083f */
[----:B------:R-:W-:Y:S02]  /*21f0*/  @!P2 IMAD R11, R22, c[0x0][0x1a4], R11 ;  /* 0x00006900160baa24 */ /* 0x000fe400078e020b */
[C---:B------:R-:W-:Y:S02]  /*2200*/  @!P1 IMAD R19, R0.reuse, c[0x0][0x19c], R3 ;  /* 0x0000670000139a24 */ /* 0x040fe400078e0203 */
[----:B------:R-:W-:Y:S01]  /*2210*/  @!P1 IMAD.WIDE.U32 R16, R0, c[0x0][0x198], R16 ;  /* 0x0000660000109a25 */ /* 0x000fe200078e0010 */
[----:B------:R-:W-:-:S04]  /*2220*/  ULOP3.LUT UR9, UR9, 0xfffffffe, URZ, 0xc0, !UPT ;  /* 0xfffffffe09097892 */ /* 0x000fc8000f8ec03f */
[----:B------:R-:W-:-:S04]  /*2230*/  UIADD3 UR9, UR7, -UR9, URZ ;  /* 0x8000000907097290 */ /* 0x000fc8000fffe03f */
[----:B------:R-:W-:Y:S01]  /*2240*/  UISETP.NE.AND UP0, UPT, UR9, 0x1, UPT ;  /* 0x000000010900788c */ /* 0x000fe2000bf05270 */
[----:B------:R-:W-:Y:S05]  /*2250*/  @P0 BAR.SYNC.DEFER_BLOCKING 0x0 ;  /* 0x0000000000000b1d */ /* 0x000fea0000010000 */
[----:B------:R-:W-:Y:S01]  /*2260*/  PLOP3.LUT P0, PT, PT, PT, UP0, 0x80, 0x0 ;  /* 0x000000000000781c */ /* 0x000fe20003f0f008 */
[----:B------:R-:W-:Y:S01]  /*2270*/  UMOV UR9, UR12 ;  /* 0x0000000c00097c82 */ /* 0x000fe20008000000 */
[----:B--2---:R-:W-:-:S04]  /*2280*/  IADD3 R9, R20, 0x8, RZ ;  /* 0x0000000814097810 */ /* 0x004fc80007ffe0ff */
[----:B------:R-:W-:Y:S01]  /*2290*/  ISETP.GE.AND P6, PT, R9, UR8, PT ;  /* 0x0000000809007c0c */ /* 0x000fe2000bfc6270 */
[--C-:B------:R-:W-:Y:S02]  /*22a0*/  @!P1 IMAD.MOV.U32 R9, RZ, RZ, R7.reuse ;  /* 0x000000ffff099224 */ /* 0x100fe400078e0007 */
[----:B------:R-:W-:-:S04]  /*22b0*/  @!P2 IMAD.WIDE.U32 R6, R22, c[0x0][0x1a0], R6 ;  /* 0x000068001606aa25 */ /* 0x000fc800078e0006 */
[----:B------:R-:W-:-:S04]  /*22c0*/  @!P1 IMAD.WIDE.U32 R12, R12, c[0x0][0x1a0], R8 ;  /* 0x000068000c0c9a25 */ /* 0x000fc800078e0008 */
[----:B------:R-:W-:Y:S01]  /*22d0*/  @!P2 IMAD R8, R14, c[0x0][0x198], RZ ;  /* 0x000066000e08aa24 */ /* 0x000fe200078e02ff */
[----:B------:R-:W-:Y:S01]  /*22e0*/  IADD3 R9, R20, 0x20, RZ ;  /* 0x0000002014097810 */ /* 0x000fe20007ffe0ff */
[----:B------:R-:W-:Y:S01]  /*22f0*/  @!P2 IMAD.IADD R0, R7, 0x1, R11 ;  /* 0x000000010700a824 */ /* 0x000fe200078e020b */
[----:B------:R-:W-:Y:S01]  /*2300*/  @!P1 IADD3 R3, R13, R10, RZ ;  /* 0x0000000a0d039210 */ /* 0x000fe20007ffe0ff */
[----:B------:R-:W-:Y:S01]  /*2310*/  @!P2 IMAD R18, R22, c[0x0][0x19c], R8 ;  /* 0x000067001612aa24 */ /* 0x000fe200078e0208 */
[----:B------:R-:W-:Y:S02]  /*2320*/  @!P2 LEA R10, P4, R6, c[0x0][0x170], 0x1 ;  /* 0x00005c00060aaa11 */ /* 0x000fe400078808ff */
[----:B------:R-:W-:Y:S01]  /*2330*/  @!P1 LEA R8, P3, R12, c[0x0][0x170], 0x1 ;  /* 0x00005c000c089a11 */ /* 0x000fe200078608ff */
[----:B------:R-:W-:Y:S01]  /*2340*/  @!P2 IMAD.WIDE.U32 R14, R22, c[0x0][0x198], R4 ;  /* 0x00006600160eaa25 */ /* 0x000fe200078e0004 */
[----:B------:R-:W-:Y:S02]  /*2350*/  ISETP.GE.AND P5, PT, R9, UR8, PT ;  /* 0x0000000809007c0c */ /* 0x000fe4000bfa6270 */
[----:B------:R-:W-:Y:S01]  /*2360*/  @!P2 LEA.HI.X R11, R6, c[0x0][0x174], R0, 0x1, P4 ;  /* 0x00005d00060baa11 */ /* 0x000fe200020f0c00 */
[----:B------:R-:W-:Y:S01]  /*2370*/  @!P1 IMAD.IADD R5, R17, 0x1, R19 ;  /* 0x0000000111059824 */ /* 0x000fe200078e0213 */
[----:B------:R-:W-:Y:S01]  /*2380*/  @!P1 LEA.HI.X R9, R12, c[0x0][0x174], R3, 0x1, P3 ;  /* 0x00005d000c099a11 */ /* 0x000fe200018f0c03 */
[----:B---3--:R-:W-:Y:S01]  /*2390*/  IMAD.SHL.U32 R0, R21, 0x2, RZ ;  /* 0x0000000215007824 */ /* 0x008fe200078e00ff */
[----:B------:R-:W-:Y:S01]  /*23a0*/  @!P1 LEA R4, P3, R16, c[0x0][0x168], 0x1 ;  /* 0x00005a0010049a11 */ /* 0x000fe200078608ff */
[----:B------:R-:W-:Y:S01]  /*23b0*/  @!P2 IMAD.IADD R3, R15, 0x1, R18 ;  /* 0x000000010f03a824 */ /* 0x000fe200078e0212 */
[----:B------:R-:W-:-:S02]  /*23c0*/  @!P2 LEA R6, P4, R14, c[0x0][0x168], 0x1 ;  /* 0x00005a000e06aa11 */ /* 0x000fc400078808ff */
[----:B------:R-:W-:Y:S01]  /*23d0*/  @!P1 LEA.HI.X R5, R16, c[0x0][0x16c], R5, 0x1, P3 ;  /* 0x00005b0010059a11 */ /* 0x000fe200018f0c05 */
[----:B------:R-:W-:Y:S01]  /*23e0*/  @P2 STS [R0+0xf000], RZ ;  /* 0x00f000ff00002388 */ /* 0x000fe20000000800 */
[----:B------:R-:W-:-:S03]  /*23f0*/  ISETP.GE.AND P3, PT, R22, UR8, PT ;  /* 0x0000000816007c0c */ /* 0x000fc6000bf66270 */
[----:B------:R-:W-:Y:S01]  /*2400*/  @P2 STS [R0+0xf004], RZ ;  /* 0x00f004ff00002388 */ /* 0x000fe20000000800 */
[----:B------:R-:W-:-:S03]  /*2410*/  @!P2 LEA.HI.X R7, R14, c[0x0][0x16c], R3, 0x1, P4 ;  /* 0x00005b000e07aa11 */ /* 0x000fc600020f0c03 */
[----:B------:R-:W-:Y:S04]  /*2420*/  @P2 STS.64 [R0+0xf008], RZ ;  /* 0x00f008ff00002388 */ /* 0x000fe80000000a00 */
[----:B------:R-:W-:Y:S04]  /*2430*/  @P2 STS.128 [R0+0x11000], RZ ;  /* 0x011000ff00002388 */ /* 0x000fe80000000c00 */
[----:B------:R-:W-:Y:S01]  /*2440*/  @P2 STS.128 [R0+0x13000], RZ ;  /* 0x013000ff00002388 */ /* 0x000fe20000000c00 */
[----:B------:R-:W-:-:S03]  /*2450*/  IADD3 R3, R21, 0x1800, RZ ;  /* 0x0000180015037810 */ /* 0x000fc60007ffe0ff */
[----:B------:R-:W-:Y:S01]  /*2460*/  @!PT LDS RZ, [RZ] ;  /* 0x00000000fffff984 */ /* 0x000fe20000000800 */
[----:B------:R-:W-:Y:S01]  /*2470*/  @!PT LDS RZ, [RZ] ;  /* 0x00000000fffff984 */ /* 0x000fe20000000800 */
[----:B------:R-:W-:Y:S01]  /*2480*/  @!PT LDS RZ, [RZ] ;  /* 0x00000000fffff984 */ /* 0x000fe20000000800 */
[----:B------:R1:W-:Y:S04]  /*2490*/  @!P2 LDGSTS.E.BYPASS.LTC128B.128 [R0+0xf000], [R10.64] ;  /* 0x0f0000000a00afae */ /* 0x0003e8000b901d44 */
[----:B------:R1:W-:Y:S04]  /*24a0*/  @!P2 LDGSTS.E.BYPASS.LTC128B.128 [R0+0x11000], [R10.64+0x40] ;  /* 0x110000400a00afae */ /* 0x0003e8000b901d44 */
[----:B------:R1:W-:Y:S04]  /*24b0*/  @!P2 LDGSTS.E.BYPASS.LTC128B.128 [R0+0x13000], [R10.64+0x80] ;  /* 0x130000800a00afae */ /* 0x0003e8000b901d44 */
[----:B------:R-:W-:Y:S04]  /*24c0*/  @P1 STS.128 [R0+0x10000], RZ ;  /* 0x010000ff00001388 */ /* 0x000fe80000000c00 */
[----:B------:R-:W-:Y:S04]  /*24d0*/  @P1 STS.128 [R0+0x12000], RZ ;  /* 0x012000ff00001388 */ /* 0x000fe80000000c00 */
[----:B------:R-:W-:Y:S04]  /*24e0*/  @P1 STS.128 [R0+0x14000], RZ ;  /* 0x014000ff00001388 */ /* 0x000fe80000000c00 */
[----:B------:R-:W-:Y:S01]  /*24f0*/  @!PT LDS RZ, [RZ] ;  /* 0x00000000fffff984 */ /* 0x000fe20000000800 */
[----:B------:R-:W-:Y:S01]  /*2500*/  @!PT LDS RZ, [RZ] ;  /* 0x00000000fffff984 */ /* 0x000fe20000000800 */
[----:B------:R-:W-:Y:S01]  /*2510*/  @!PT LDS RZ, [RZ] ;  /* 0x00000000fffff984 */ /* 0x000fe20000000800 */
[----:B------:R2:W-:Y:S04]  /*2520*/  @!P1 LDGSTS.E.BYPASS.LTC128B.128 [R0+0x10000], [R8.64] ;  /* 0x1000000008009fae */ /* 0x0005e8000b901d44 */
[----:B------:R2:W-:Y:S04]  /*2530*/  @!P1 LDGSTS.E.BYPASS.LTC128B.128 [R0+0x12000], [R8.64+0x40] ;  /* 0x1200004008009fae */ /* 0x0005e8000b901d44 */
[----:B------:R2:W-:Y:S04]  /*2540*/  @!P1 LDGSTS.E.BYPASS.LTC128B.128 [R0+0x14000], [R8.64+0x80] ;  /* 0x1400008008009fae */ /* 0x0005e8000b901d44 */
[----:B------:R-:W0:Y:S04]  /*2550*/  LDGDEPBAR ;  /* 0x00000000000079af */ /* 0x000e280000000000 */
[----:B------:R-:W-:Y:S04]  /*2560*/  @P3 STS [R0+0x6000], RZ ;  /* 0x006000ff00003388 */ /* 0x000fe80000000800 */
[----:B------:R-:W-:Y:S04]  /*2570*/  @P3 STS [R0+0x6004], RZ ;  /* 0x006004ff00003388 */ /* 0x000fe80000000800 */
[----:B------:R-:W-:Y:S04]  /*2580*/  @P3 STS.64 [R0+0x6008], RZ ;  /* 0x006008ff00003388 */ /* 0x000fe80000000a00 */
[----:B------:R-:W-:Y:S01]  /*2590*/  @P3 STS.128 [R0+0x7000], RZ ;  /* 0x007000ff00003388 */ /* 0x000fe20000000c00 */
[----:B--2---:R-:W-:-:S03]  /*25a0*/  SEL R8, R3, R21, !P0 ;  /* 0x0000001503087207 */ /* 0x004fc60004000000 */
[----:B------:R-:W-:Y:S01]  /*25b0*/  @P3 STS.128 [R0+0x8000], RZ ;  /* 0x008000ff00003388 */ /* 0x000fe20000000c00 */
[----:B------:R-:W-:-:S03]  /*25c0*/  SHF.L.U32 R238, R8, 0x1, RZ ;  /* 0x0000000108ee7819 */ /* 0x000fc600000006ff */
[----:B------:R-:W-:Y:S01]  /*25d0*/  @!PT LDS RZ, [RZ] ;  /* 0x00000000fffff984 */ /* 0x000fe20000000800 */
[----:B------:R-:W-:Y:S01]  /*25e0*/  @!PT LDS RZ, [RZ] ;  /* 0x00000000fffff984 */ /* 0x000fe20000000800 */
[----:B------:R-:W-:Y:S01]  /*25f0*/  @!PT LDS RZ, [RZ] ;  /* 0x00000000fffff984 */ /* 0x000fe20000000800 */
[----:B------:R2:W-:Y:S04]  /*2600*/  @!P3 LDGSTS.E.BYPASS.LTC128B.128 [R0+0x6000], [R234.64] ;  /* 0x06000000ea00bfae */ /* 0x0005e8000b901d44 */
[----:B------:R2:W-:Y:S04]  /*2610*/  @!P3 LDGSTS.E.BYPASS.LTC128B.128 [R0+0x7000], [R234.64+0x40] ;  /* 0x07000040ea00bfae */ /* 0x0005e8000b901d44 */
[----:B------:R2:W-:Y:S04]  /*2620*/  @!P3 LDGSTS.E.BYPASS.LTC128B.128 [R0+0x8000], [R234.64+0x80] ;  /* 0x08000080ea00bfae */ /* 0x0005e8000b901d44 */
[----:B------:R-:W-:Y:S04]  /*2630*/  @P3 STS [R238], RZ ;  /* 0x000000ffee003388 */ /* 0x000fe80000000800 */
[----:B------:R-:W-:Y:S04]  /*2640*/  @P3 STS [R238+0x4], RZ ;  /* 0x000004ffee003388 */ /* 0x000fe80000000800 */
        /* <DEDUP_REMOVED lines=9> */
[----:B------:R-:W-:Y:S01]  /*26e0*/  @P3 STS [R238+0x200c], RZ ;  /* 0x00200cffee003388 */ /* 0x000fe20000000800 */
[----:B------:R-:W-:-:S03]  /*26f0*/  IADD3 R3, R20, 0x28, RZ ;  /* 0x0000002814037810 */ /* 0x000fc60007ffe0ff */
[----:B------:R-:W-:Y:S01]  /*2700*/  @!PT LDS RZ, [RZ] ;  /* 0x00000000fffff984 */ /* 0x000fe20000000800 */
[----:B------:R-:W-:Y:S01]  /*2710*/  @!PT LDS RZ, [RZ] ;  /* 0x00000000fffff984 */ /* 0x000fe20000000800 */
[----:B------:R-:W-:Y:S01]  /*2720*/  @!PT LDS RZ, [RZ] ;  /* 0x00000000fffff984 */ /* 0x000fe20000000800 */
[----:B------:R3:W-:Y:S04]  /*2730*/  @!P3 LDGSTS.E.BYPASS.LTC128B.128 [R238], [R236.64] ;  /* 0x00000000eceebfae */ /* 0x0007e8000b901d44 */
[----:B------:R3:W-:Y:S04]  /*2740*/  @!P3 LDGSTS.E.BYPASS.LTC128B.128 [R238+0x1000], [R236.64+0x40] ;  /* 0x01000040eceebfae */ /* 0x0007e8000b901d44 */
[----:B------:R3:W-:Y:S04]  /*2750*/  @!P3 LDGSTS.E.BYPASS.LTC128B.128 [R238+0x2000], [R236.64+0x80] ;  /* 0x02000080eceebfae */ /* 0x0007e8000b901d44 */
[----:B------:R-:W-:Y:S04]  /*2760*/  @P2 STS [R0+0x9000], RZ ;  /* 0x009000ff00002388 */ /* 0x000fe80000000800 */
[----:B------:R-:W-:Y:S04]  /*2770*/  @P2 STS [R0+0x9004], RZ ;  /* 0x009004ff00002388 */ /* 0x000fe80000000800 */
[----:B------:R-:W-:Y:S04]  /*2780*/  @P2 STS.64 [R0+0x9008], RZ ;  /* 0x009008ff00002388 */ /* 0x000fe80000000a00 */
[----:B------:R-:W-:Y:S04]  /*2790*/  @P2 STS.128 [R0+0xb000], RZ ;  /* 0x00b000ff00002388 */ /* 0x000fe80000000c00 */
[----:B------:R-:W-:Y:S04]  /*27a0*/  @P2 STS.128 [R0+0xd000], RZ ;  /* 0x00d000ff00002388 */ /* 0x000fe80000000c00 */
[----:B------:R-:W-:Y:S01]  /*27b0*/  @!PT LDS RZ, [RZ] ;  /* 0x00000000fffff984 */ /* 0x000fe20000000800 */
[----:B------:R-:W-:Y:S01]  /*27c0*/  @!PT LDS RZ, [RZ] ;  /* 0x00000000fffff984 */ /* 0x000fe20000000800 */
[----:B------:R-:W-:Y:S01]  /*27d0*/  @!PT LDS RZ, [RZ] ;  /* 0x00000000fffff984 */ /* 0x000fe20000000800 */
[----:B------:R4:W-:Y:S04]  /*27e0*/  @!P2 LDGSTS.E.BYPASS.LTC128B.128 [R0+0x9000], [R6.64] ;  /* 0x090000000600afae */ /* 0x0009e8000b901d44 */
[----:B------:R4:W-:Y:S04]  /*27f0*/  @!P2 LDGSTS.E.BYPASS.LTC128B.128 [R0+0xb000], [R6.64+0x40] ;  /* 0x0b0000400600afae */ /* 0x0009e8000b901d44 */
[----:B------:R4:W-:Y:S01]  /*2800*/  @!P2 LDGSTS.E.BYPASS.LTC128B.128 [R0+0xd000], [R6.64+0x80] ;  /* 0x0d0000800600afae */ /* 0x0009e2000b901d44 */
[----:B------:R-:W-:-:S03]  /*2810*/  ISETP.GE.AND P2, PT, R3, UR8, PT ;  /* 0x0000000803007c0c */ /* 0x000fc6000bf46270 */
[----:B------:R-:W-:Y:S04]  /*2820*/  @P1 STS.128 [R0+0xa000], RZ ;  /* 0x00a000ff00001388 */ /* 0x000fe80000000c00 */
[----:B------:R-:W-:Y:S04]  /*2830*/  @P1 STS.128 [R0+0xc000], RZ ;  /* 0x00c000ff00001388 */ /* 0x000fe80000000c00 */
[----:B------:R2:W-:Y:S04]  /*2840*/  @P1 STS.128 [R0+0xe000], RZ ;  /* 0x00e000ff00001388 */ /* 0x0005e80000000c00 */
[----:B------:R-:W-:Y:S01]  /*2850*/  @!PT LDS RZ, [RZ] ;  /* 0x00000000fffff984 */ /* 0x000fe20000000800 */
[----:B------:R-:W-:Y:S01]  /*2860*/  @!PT LDS RZ, [RZ] ;  /* 0x00000000fffff984 */ /* 0x000fe20000000800 */
[----:B------:R-:W-:Y:S01]  /*2870*/  @!PT LDS RZ, [RZ] ;  /* 0x00000000fffff984 */ /* 0x000fe20000000800 */
[----:B------:R2:W-:Y:S04]  /*2880*/  @!P1 LDGSTS.E.BYPASS.LTC128B.128 [R0+0xa000], [R4.64] ;  /* 0x0a00000004009fae */ /* 0x0005e8000b901d44 */
[----:B------:R2:W-:Y:S01]  /*2890*/  @!P1 LDGSTS.E.BYPASS.LTC128B.128 [R0+0xc000], [R4.64+0x40] ;  /* 0x0c00004004009fae */ /* 0x0005e2000b901d44 */
[----:B------:R-:W-:-:S03]  /*28a0*/  SHF.R.S32.HI R8, RZ, 0x1f, R20 ;  /* 0x0000001fff087819 */ /* 0x000fc60000011414 */
[----:B------:R2:W-:Y:S01]  /*28b0*/  @!P1 LDGSTS.E.BYPASS.LTC128B.128 [R0+0xe000], [R4.64+0x80] ;  /* 0x0e00008004009fae */ /* 0x0005e2000b901d44 */
[C---:B----4-:R-:W-:Y:S01]  /*28c0*/  IMAD.SHL.U32 R6, R20.reuse, 0x4, RZ ;  /* 0x0000000414067824 */ /* 0x050fe200078e00ff */
[----:B------:R-:W-:Y:S01]  /*28d0*/  ISETP.GE.AND P4, PT, R20, UR8, PT ;  /* 0x0000000814007c0c */ /* 0x000fe2000bf86270 */
[----:B------:R-:W-:Y:S01]  /*28e0*/  UMOV UR8, UR13 ;  /* 0x0000000d00087c82 */ /* 0x000fe20008000000 */
[----:B------:R-:W-:Y:S01]  /*28f0*/  IMAD.MOV.U32 R9, RZ, RZ, 0x7f800000 ;  /* 0x7f800000ff097424 */ /* 0x000fe200078e00ff */
[----:B------:R-:W0:Y:S01]  /*2900*/  LDGDEPBAR ;  /* 0x00000000000079af */ /* 0x000e220000000000 */
[----:B-1----:R-:W-:Y:S02]  /*2910*/  IMAD.MOV.U32 R11, RZ, RZ, 0x7f800000 ;  /* 0x7f800000ff0b7424 */ /* 0x002fe400078e00ff */
[----:B------:R-:W-:Y:S01]  /*2920*/  IMAD.MOV.U32 R10, RZ, RZ, 0x7f800000 ;  /* 0x7f800000ff0a7424 */ /* 0x000fe200078e00ff */
[----:B--2---:R-:W-:Y:S02]  /*2930*/  IADD3 R4, P3, R6, UR9, RZ ;  /* 0x0000000906047c10 */ /* 0x004fe4000ff7e0ff */
[----:B------:R-:W-:-:S02]  /*2940*/  SHF.R.S32.HI R0, RZ, 0x1f, R3 ;  /* 0x0000001fff007819 */ /* 0x000fc40000011403 */
[----:B------:R-:W-:Y:S01]  /*2950*/  @!P2 LEA R6, P1, R3, UR9, 0x2 ;  /* 0x000000090306ac11 */ /* 0x000fe2000f8210ff */
[----:B------:R-:W-:-:S04]  /*2960*/  DEPBAR.LE SB0, 0x1 ;  /* 0x000080400000791a */ /* 0x000fc80000000000 */
[----:B------:R-:W-:Y:S02]  /*2970*/  @!P2 LEA.HI.X R7, R3, UR8, R0, 0x2, P1 ;  /* 0x000000080307ac11 */ /* 0x000fe400088f1400 */
[----:B------:R-:W-:-:S03]  /*2980*/  SHF.L.U64.HI R5, R20, 0x2, R8 ;  /* 0x0000000214057819 */ /* 0x000fc60000010208 */
[----:B------:R1:W2:Y:S01]  /*2990*/  @!P2 LDG.E R9, [R6.64] ;  /* 0x000000040609a981 */ /* 0x0002a2000c1e1900 */
[----:B------:R-:W-:-:S05]  /*29a0*/  IADD3.X R5, R5, UR8, RZ, P3, !PT ;  /* 0x0000000805057c10 */ /* 0x000fca0009ffe4ff */
[----:B------:R4:W3:Y:S04]  /*29b0*/  @!P4 LDG.E R11, [R4.64] ;  /* 0x00000004040bc981 */ /* 0x0008e8000c1e1900 */
[----:B------:R4:W3:Y:S01]  /*29c0*/  @!P6 LDG.E R10, [R4.64+0x20] ;  /* 0x00002004040ae981 */ /* 0x0008e2000c1e1900 */
[----:B------:R-:W-:Y:S02]  /*29d0*/  IADD3 R3, R227, 0x1800, RZ ;  /* 0x00001800e3037810 */ /* 0x000fe40007ffe0ff */
[----:B------:R-:W-:Y:S02]  /*29e0*/  IADD3 R0, R225, 0x1800, RZ ;  /* 0x00001800e1007810 */ /* 0x000fe40007ffe0ff */
[----:B------:R-:W-:Y:S02]  /*29f0*/  SEL R3, R3, R227, !P0 ;  /* 0x000000e303037207 */ /* 0x000fe40004000000 */
[----:B------:R-:W-:-:S02]  /*2a00*/  SEL R0, R0, R225, !P0 ;  /* 0x000000e100007207 */ /* 0x000fc40004000000 */
[----:B------:R-:W-:Y:S01]  /*2a10*/  MOV R252, 0x7f800000 ;  /* 0x7f80000000fc7802 */ /* 0x000fe20000000f00 */
[----:B------:R-:W-:Y:S02]  /*2a20*/  IMAD.SHL.U32 R216, R3, 0x2, RZ ;  /* 0x0000000203d87824 */ /* 0x000fe400078e00ff */
[----:B------:R-:W-:Y:S01]  /*2a30*/  IMAD.SHL.U32 R3, R0, 0x2, RZ ;  /* 0x0000000200037824 */ /* 0x000fe200078e00ff */
[----:B------:R-:W-:Y:S02]  /*2a40*/  MOV R0, c[0x0][0x22c] ;  /* 0x00008b0000007a02 */ /* 0x000fe40000000f00 */
[----:B------:R4:W5:Y:S04]  /*2a50*/  @!P5 LDG.E R252, [R4.64+0x80] ;  /* 0x0000800404fcd981 */ /* 0x000968000c1e1900 */
[----:B------:R-:W-:Y:S01]  /*2a60*/  BAR.SYNC.DEFER_BLOCKING 0x0 ;  /* 0x0000000000007b1d */ /* 0x000fe20000010000 */
[----:B------:R-:W-:Y:S01]  /*2a70*/  IMAD R0, R0, c[0x0][0x1c0], RZ ;  /* 0x0000700000007a24 */ /* 0x000fe200078e02ff */
[----:B-1----:R-:W-:-:S03]  /*2a80*/  SHF.L.U64.HI R6, R20, 0x2, R8 ;  /* 0x0000000214067819 */ /* 0x002fc60000010208 */
[----:B----4-:R-:W-:Y:S01]  /*2a90*/  IMAD.SHL.U32 R4, R0, 0x8, RZ ;  /* 0x0000000800047824 */ /* 0x010fe200078e00ff */
[----:B------:R-:W1:Y:S04]  /*2aa0*/  LDSM.16.M88.4 R168, [R218+0xf000] ;  /* 0x00f00000daa8783b */ /* 0x000e680000000200 */
[----:B------:R-:W4:Y:S04]  /*2ab0*/  LDSM.16.M88.4 R172, [R218+0xf400] ;  /* 0x00f40000daac783b */ /* 0x000f280000000200 */
[----:B------:R-:W1:Y:S04]  /*2ac0*/  LDSM.16.M88.4 R176, [R217+0xf000] ;  /* 0x00f00000d9b0783b */ /* 0x000e680000000200 */
        /* <DEDUP_REMOVED lines=8> */
[----:B------:R-:W1:Y:S01]  /*2b50*/  LDSM.16.M88.4 R212, [R217+0x13400] ;  /* 0x01340000d9d4783b */ /* 0x000e620000000200 */
[----:B------:R-:W-:Y:S01]  /*2b60*/  UIADD3 UR10, UR22, 0x80, URZ ;  /* 0x00000080160a7890 */ /* 0x000fe2000fffe03f */
[----:B------:R-:W-:Y:S01]  /*2b70*/  IMAD.SHL.U32 R219, R227, 0x2, RZ ;  /* 0x00000002e3db7824 */ /* 0x000fe200078e00ff */
[----:B------:R-:W-:Y:S01]  /*2b80*/  CS2R R126, SRZ ;  /* 0x00000000007e7805 */ /* 0x000fe2000001ff00 */
        /* <DEDUP_REMOVED lines=47> */
[----:B------:R-:W-:Y:S01]  /*2e80*/  IMAD.IADD R220, R219, 0x1, R226 ;  /* 0x00000001dbdc7824 */ /* 0x000fe200078e02e2 */
[----:B------:R-:W-:-:S02]  /*2e90*/  UISETP.GE.AND UP0, UPT, UR10, UR6, UPT ;  /* 0x000000060a00728c */ /* 0x000fc4000bf06270 */
[----:B------:R-:W-:Y:S02]  /*2ea0*/  UMOV UR11, UR14 ;  /* 0x0000000e000b7c82 */ /* 0x000fe40008000000 */
[----:B------:R-:W-:Y:S01]  /*2eb0*/  UMOV UR10, UR15 ;  /* 0x0000000f000a7c82 */ /* 0x000fe20008000000 */
[----:B--2---:R2:W-:Y:S04]  /*2ec0*/  STL [R1], R9 ;  /* 0x0000000901007387 */ /* 0x0045e80000100800 */
[----:B---3--:R-:W-:Y:S04]  /*2ed0*/  STL [R1+0x4], R11 ;  /* 0x0000040b01007387 */ /* 0x008fe80000100800 */
[----:B------:R-:W-:Y:S04]  /*2ee0*/  STL [R1+0x8], R10 ;  /* 0x0000080a01007387 */ /* 0x000fe80000100800 */
[----:B------:R3:W-:Y:S01]  /*2ef0*/  STL [R1+0x24], R6 ;  /* 0x0000240601007387 */ /* 0x0007e20000100800 */
[----:B--2---:R-:W-:-:S05]  /*2f00*/  IMAD.SHL.U32 R9, R0, 0x10, RZ ;  /* 0x0000001000097824 */ /* 0x004fca00078e00ff */
[C---:B------:R-:W-:Y:S02]  /*2f10*/  IADD3 R5, R9.reuse, 0x20, RZ ;  /* 0x0000002009057810 */ /* 0x040fe40007ffe0ff */
[----:B------:R-:W-:Y:S02]  /*2f20*/  IADD3 R0, R9, 0x40, RZ ;  /* 0x0000004009007810 */ /* 0x000fe40007ffe0ff */
[----:B------:R-:W-:Y:S01]  /*2f30*/  IADD3 R5, R4, R5, RZ ;  /* 0x0000000504057210 */ /* 0x000fe20007ffe0ff */
[----:B---3--:R-:W-:Y:S02]  /*2f40*/  IMAD.SHL.U32 R6, R20, 0x4, RZ ;  /* 0x0000000414067824 */ /* 0x008fe400078e00ff */
[----:B------:R-:W-:-:S03]  /*2f50*/  IMAD.IADD R0, R4, 0x1, R0 ;  /* 0x0000000104007824 */ /* 0x000fc600078e0200 */
[----:B------:R2:W-:Y:S02]  /*2f60*/  STL [R1+0x28], R6 ;  /* 0x0000280601007387 */ /* 0x0005e40000100800 */
[C---:B--2---:R-:W-:Y:S01]  /*2f70*/  IADD3 R6, R4.reuse, R5, RZ ;  /* 0x0000000504067210 */ /* 0x044fe20007ffe0ff */
[----:B------:R-:W-:-:S04]  /*2f80*/  IMAD.IADD R5, R4, 0x1, R0 ;  /* 0x0000000104057824 */ /* 0x000fc800078e0200 */
[C---:B------:R-:W-:Y:S01]  /*2f90*/  IMAD.IADD R6, R4.reuse, 0x1, R6 ;  /* 0x0000000104067824 */ /* 0x040fe200078e0206 */
[----:B------:R-:W-:-:S03]  /*2fa0*/  IADD3 R5, R4, R5, RZ ;  /* 0x0000000504057210 */ /* 0x000fc60007ffe0ff */
[C---:B------:R-:W-:Y:S02]  /*2fb0*/  IMAD.IADD R6, R4.reuse, 0x1, R6 ;  /* 0x0000000104067824 */ /* 0x040fe400078e0206 */
[----:B------:R-:W-:-:S03]  /*2fc0*/  IMAD.IADD R5, R4, 0x1, R5 ;  /* 0x0000000104057824 */ /* 0x000fc600078e0205 */
[----:B------:R2:W-:Y:S01]  /*2fd0*/  STL [R1+0x10], R6 ;  /* 0x0000100601007387 */ /* 0x0005e20000100800 */
[----:B------:R-:W-:-:S03]  /*2fe0*/  IMAD.IADD R0, R4, 0x1, R5 ;  /* 0x0000000104007824 */ /* 0x000fc600078e0205 */
[----:B------:R3:W-:Y:S01]  /*2ff0*/  STL [R1+0xc], R5 ;  /* 0x00000c0501007387 */ /* 0x0007e20000100800 */
[----:B--2---:R-:W-:-:S05]  /*3000*/  IADD3 R6, R4, R6, RZ ;  /* 0x0000000604067210 */ /* 0x004fca0007ffe0ff */
[----:B------:R3:W-:Y:S04]  /*3010*/  STL [R1+0x18], R6 ;  /* 0x0000180601007387 */ /* 0x0007e80000100800 */
[----:B-1--4-:R3:W-:Y:S02]  /*3020*/  STL [R1+0x14], R0 ;  /* 0x0000140001007387 */ /* 0x0127e40000100800 */
.L_x_9:
[----:B------:R-:W0:Y:S01]  /*3030*/  LDGDEPBAR ;  /* 0x00000000000079af */ /* 0x000e220000000000 */
[----:B---3--:R-:W-:Y:S01]  /*3040*/  IMAD.IADD R0, R226, 0x1, R216 ;  /* 0x00000001e2007824 */ /* 0x008fe200078e02d8 */
[----:B------:R-:W-:Y:S01]  /*3050*/  PLOP3.LUT P0, PT, PT, PT, UP0, 0x80, 0x0 ;  /* 0x000000000000781c */ /* 0x000fe20003f0f008 */
[----:B------:R-:W-:Y:S01]  /*3060*/  UISETP.GE.AND UP3, UPT, UR7, 0x1, UPT ;  /* 0x000000010700788c */ /* 0x000fe2000bf66270 */
[----:B------:R-:W-:Y:S02]  /*3070*/  PLOP3.LUT P5, PT, PT, PT, UP0, 0x80, 0x0 ;  /* 0x000000000000781c */ /* 0x000fe40003faf008 */
[----:B------:R-:W-:Y:S02]  /*3080*/  PLOP3.LUT P1, PT, PT, PT, UP0, 0x80, 0x0 ;  /* 0x000000000000781c */ /* 0x000fe40003f2f008 */
[----:B------:R-:W2:Y:S01]  /*3090*/  LDL R241, [R1+0x38] ;  /* 0x0000380001f17983 */ /* 0x000ea20000100800 */
[----:B------:R-:W-:Y:S02]  /*30a0*/  PLOP3.LUT P4, PT, PT, PT, UP0, 0x80, 0x0 ;  /* 0x000000000000781c */ /* 0x000fe40003f8f008 */
[----:B------:R-:W-:Y:S01]  /*30b0*/  PLOP3.LUT P3, PT, PT, PT, UP0, 0x80, 0x0 ;  /* 0x000000000000781c */ /* 0x000fe20003f6f008 */
[----:B------:R-:W3:Y:S01]  /*30c0*/  LDL R240, [R1+0x4] ;  /* 0x0000040001f07983 */ /* 0x000ee20000100800 */
[----:B------:R-:W-:Y:S03]  /*30d0*/  PLOP3.LUT P6, PT, PT, PT, UP0, 0x80, 0x0 ;  /* 0x000000000000781c */ /* 0x000fe60003fcf008 */
[----:B------:R-:W4:Y:S01]  /*30e0*/  LDL R239, [R1+0x8] ;  /* 0x0000080001ef7983 */ /* 0x000f220000100800 */
[----:B------:R-:W-:Y:S04]  /*30f0*/  DEPBAR.LE SB0, 0x0 ;  /* 0x000080000000791a */ /* 0x000fe80000000000 */
[----:B------:R-:W-:Y:S08]  /*3100*/  BAR.SYNC.DEFER_BLOCKING 0x0 ;  /* 0x0000000000007b1d */ /* 0x000ff00000010000 */
[----:B------:R-:W-:Y:S08]  /*3110*/  LDSM.16.M88.4 R32, [R216] ;  /* 0x00000000d820783b */ /* 0x000ff00000000200 */
[----:B------:R-:W1:Y:S08]  /*3120*/  LDSM.16.M88.4 R16, [R218+0x9000] ;  /* 0x00900000da10783b */ /* 0x000e700000000200 */
[----:B------:R-:W1:Y:S08]  /*3130*/  LDSM.16.M88.4 R28, [R216+0x800] ;  /* 0x00080000d81c783b */ /* 0x000e700000000200 */
[----:B------:R-:W1:Y:S08]  /*3140*/  LDSM.16.M88.4 R132, [R218+0x9400] ;  /* 0x00940000da84783b */ /* 0x000e700000000200 */
[----:B------:R-:W-:Y:S08]  /*3150*/  LDSM.16.M88.4 R136, [R0] ;  /* 0x000000000088783b */ /* 0x000ff00000000200 */
[----:B------:R-:W1:Y:S02]  /*3160*/  LDSM.16.M88.4 R140, [R217+0x9000] ;  /* 0x00900000d98c783b */ /* 0x000e640000000200 */
[-C--:B-1----:R-:W-:Y:S06]  /*3170*/  HMMA.16816.F32.BF16 R4, R32, R16.reuse, RZ ;  /* 0x000000102004723c */ /* 0x082fec00000418ff */
[----:B------:R-:W1:Y:S02]  /*3180*/  LDSM.16.M88.4 R144, [R0+0x800] ;  /* 0x000800000090783b */ /* 0x000e640000000200 */
[C---:B------:R-:W-:Y:S06]  /*3190*/  HMMA.16816.F32.BF16 R8, R28.reuse, R16, RZ ;  /* 0x000000101c08723c */ /* 0x040fec00000418ff */
[----:B-----5:R-:W1:Y:S02]  /*31a0*/  LDSM.16.M88.4 R148, [R217+0x9400] ;  /* 0x00940000d994783b */ /* 0x020e640000000200 */
[-C--:B------:R-:W-:Y:S06]  /*31b0*/  HMMA.16816.F32.BF16 R12, R28, R18.reuse, RZ ;  /* 0x000000121c0c723c */ /* 0x080fec00000418ff */
[----:B------:R-:W-:Y:S02]  /*31c0*/  LDSM.16.M88.4 R152, [R216+0x1000] ;  /* 0x00100000d898783b */ /* 0x000fe40000000200 */
[C---:B------:R-:W-:Y:S06]  /*31d0*/  HMMA.16816.F32.BF16 R16, R32.reuse, R18, RZ ;  /* 0x000000122010723c */ /* 0x040fec00000418ff */
[----:B------:R-:W1:Y:S02]  /*31e0*/  LDSM.16.M88.4 R156, [R218+0xb000] ;  /* 0x00b00000da9c783b */ /* 0x000e640000000200 */
[-C--:B------:R-:W-:Y:S06]  /*31f0*/  HMMA.16816.F32.BF16 R20, R32, R132.reuse, RZ ;  /* 0x000000842014723c */ /* 0x080fec00000418ff */
[----:B------:R-:W1:Y:S02]  /*3200*/  LDSM.16.M88.4 R160, [R216+0x1800] ;  /* 0x00180000d8a0783b */ /* 0x000e640000000200 */
[C---:B------:R-:W-:Y:S06]  /*3210*/  HMMA.16816.F32.BF16 R24, R28.reuse, R132, RZ ;  /* 0x000000841c18723c */ /* 0x040fec00000418ff */
[----:B------:R-:W-:Y:S02]  /*3220*/  LDSM.16.M88.4 R164, [R0+0x1800] ;  /* 0x0018000000a4783b */ /* 0x000fe40000000200 */
[-C--:B------:R-:W-:Y:S08]  /*3230*/  HMMA.16816.F32.BF16 R28, R28, R134.reuse, RZ ;  /* 0x000000861c1c723c */ /* 0x080ff000000418ff */
[----:B------:R-:W-:Y:S01]  /*3240*/  HMMA.16816.F32.BF16 R32, R32, R134, RZ ;  /* 0x000000862020723c */ /* 0x000fe200000418ff */
[----:B------:R-:W1:Y:S07]  /*3250*/  LDSM.16.M88.4 R132, [R218+0xb400] ;  /* 0x00b40000da84783b */ /* 0x000e6e0000000200 */
[-C--:B------:R-:W-:Y:S08]  /*3260*/  HMMA.16816.F32.BF16 R4, R136, R140.reuse, R4 ;  /* 0x0000008c8804723c */ /* 0x080ff00000041804 */
[C---:B-1----:R-:W-:Y:S08]  /*3270*/  HMMA.16816.F32.BF16 R8, R144.reuse, R140, R8 ;  /* 0x0000008c9008723c */ /* 0x042ff00000041808 */
[-C--:B------:R-:W-:Y:S08]  /*3280*/  HMMA.16816.F32.BF16 R12, R144, R142.reuse, R12 ;  /* 0x0000008e900c723c */ /* 0x080ff0000004180c */
[C---:B------:R-:W-:Y:S01]  /*3290*/  HMMA.16816.F32.BF16 R16, R136.reuse, R142, R16 ;  /* 0x0000008e8810723c */ /* 0x040fe20000041810 */
[----:B------:R-:W-:Y:S07]  /*32a0*/  LDSM.16.M88.4 R140, [R0+0x1000] ;  /* 0x00100000008c783b */ /* 0x000fee0000000200 */
[-C--:B------:R-:W-:Y:S08]  /*32b0*/  HMMA.16816.F32.BF16 R20, R136, R148.reuse, R20 ;  /* 0x000000948814723c */ /* 0x080ff00000041814 */
[C---:B------:R-:W-:Y:S08]  /*32c0*/  HMMA.16816.F32.BF16 R24, R144.reuse, R148, R24 ;  /* 0x000000949018723c */ /* 0x040ff00000041818 */
[-C--:B------:R-:W-:Y:S01]  /*32d0*/  HMMA.16816.F32.BF16 R28, R144, R150.reuse, R28 ;  /* 0x00000096901c723c */ /* 0x080fe2000004181c */
[----:B------:R-:W1:Y:S07]  /*32e0*/  LDSM.16.M88.4 R144, [R217+0xb000] ;  /* 0x00b00000d990783b */ /* 0x000e6e0000000200 */
[----:B------:R-:W-:Y:S01]  /*32f0*/  HMMA.16816.F32.BF16 R32, R136, R150, R32 ;  /* 0x000000968820723c */ /* 0x000fe20000041820 */
[----:B------:R-:W1:Y:S07]  /*3300*/  LDSM.16.M88.4 R136, [R217+0xb400] ;  /* 0x00b40000d988783b */ /* 0x000e6e0000000200 */
[-C--:B------:R-:W-:Y:S01]  /*3310*/  HMMA.16816.F32.BF16 R4, R152, R156.reuse, R4 ;  /* 0x0000009c9804723c */ /* 0x080fe20000041804 */
[----:B------:R-:W-:Y:S07]  /*3320*/  LDSM.16.M88.4 R148, [R218+0xd000] ;  /* 0x00d00000da94783b */ /* 0x000fee0000000200 */
[C---:B------:R-:W-:Y:S08]  /*3330*/  HMMA.16816.F32.BF16 R8, R160.reuse, R156, R8 ;  /* 0x0000009ca008723c */ /* 0x040ff00000041808 */
[-C--:B------:R-:W-:Y:S08]  /*3340*/  HMMA.16816.F32.BF16 R12, R160, R158.reuse, R12 ;  /* 0x0000009ea00c723c */ /* 0x080ff0000004180c */
[C---:B------:R-:W-:Y:S01]  /*3350*/  HMMA.16816.F32.BF16 R16, R152.reuse, R158, R16 ;  /* 0x0000009e9810723c */ /* 0x040fe20000041810 */
[----:B------:R-:W-:Y:S07]  /*3360*/  LDSM.16.M88.4 R156, [R0+0x2000] ;  /* 0x00200000009c783b */ /* 0x000fee0000000200 */
[-C--:B------:R-:W-:Y:S08]  /*3370*/  HMMA.16816.F32.BF16 R20, R152, R132.reuse, R20 ;  /* 0x000000849814723c */ /* 0x080ff00000041814 */
[C---:B------:R-:W-:Y:S08]  /*3380*/  HMMA.16816.F32.BF16 R24, R160.reuse, R132, R24 ;  /* 0x00000084a018723c */ /* 0x040ff00000041818 */
[-C--:B------:R-:W-:Y:S01]  /*3390*/  HMMA.16816.F32.BF16 R28, R160, R134.reuse, R28 ;  /* 0x00000086a01c723c */ /* 0x080fe2000004181c */
[----:B------:R-:W-:Y:S07]  /*33a0*/  LDSM.16.M88.4 R160, [R217+0xd000] ;  /* 0x00d00000d9a0783b */ /* 0x000fee0000000200 */
[----:B------:R-:W-:Y:S01]  /*33b0*/  HMMA.16816.F32.BF16 R32, R152, R134, R32 ;  /* 0x000000869820723c */ /* 0x000fe20000041820 */
[----:B------:R-:W2:Y:S07]  /*33c0*/  LDSM.16.M88.4 R132, [R216+0x2000] ;  /* 0x00200000d884783b */ /* 0x000eae0000000200 */
[-C--:B-1----:R-:W-:Y:S01]  /*33d0*/  HMMA.16816.F32.BF16 R4, R140, R144.reuse, R4 ;  /* 0x000000908c04723c */ /* 0x082fe20000041804 */
[----:B------:R-:W1:Y:S07]  /*33e0*/  LDSM.16.M88.4 R152, [R216+0x2800] ;  /* 0x00280000d898783b */ /* 0x000e6e0000000200 */
[C---:B------:R-:W-:Y:S08]  /*33f0*/  HMMA.16816.F32.BF16 R8, R164.reuse, R144, R8 ;  /* 0x00000090a408723c */ /* 0x040ff00000041808 */
[-C--:B------:R-:W-:Y:S03]  /*3400*/  HMMA.16816.F32.BF16 R12, R164, R146.reuse, R12 ;  /* 0x00000092a40c723c */ /* 0x080fe6000004180c */
[----:B---3--:R-:W-:Y:S05]  /*3410*/  FSETP.NEU.FTZ.AND P2, PT, R240, -INF , PT ;  /* 0xff800000f000780b */ /* 0x008fea0003f5d000 */
[C---:B------:R-:W-:Y:S01]  /*3420*/  HMMA.16816.F32.BF16 R16, R140.reuse, R146, R16 ;  /* 0x000000928c10723c */ /* 0x040fe20000041810 */
[----:B------:R-:W3:Y:S07]  /*3430*/  LDSM.16.M88.4 R144, [R218+0xd400] ;  /* 0x00d40000da90783b */ /* 0x000eee0000000200 */
[-C--:B------:R-:W-:Y:S08]  /*3440*/  HMMA.16816.F32.BF16 R20, R140, R136.reuse, R20 ;  /* 0x000000888c14723c */ /* 0x080ff00000041814 */
[C---:B------:R-:W-:Y:S07]  /*3450*/  HMMA.16816.F32.BF16 R24, R164.reuse, R136, R24 ;  /* 0x00000088a418723c */ /* 0x040fee0000041818 */
[----:B----4-:R-:W-:Y:S01]  /*3460*/  FMUL.FTZ R137, R239, 1.4426950216293334961 ;  /* 0x3fb8aa3bef897820 */ /* 0x010fe20000410000 */
[-C--:B------:R-:W-:Y:S04]  /*3470*/  HMMA.16816.F32.BF16 R28, R164, R138.reuse, R28 ;  /* 0x0000008aa41c723c */ /* 0x080fe8000004181c */
[----:B-----5:R-:W-:Y:S04]  /*3480*/  FMUL.FTZ R136, R252, 1.4426950216293334961 ;  /* 0x3fb8aa3bfc887820 */ /* 0x020fe80000410000 */
[----:B------:R-:W-:Y:S01]  /*3490*/  HMMA.16816.F32.BF16 R32, R140, R138, R32 ;  /* 0x0000008a8c20723c */ /* 0x000fe20000041820 */
[----:B------:R-:W4:Y:S04]  /*34a0*/  LDL R140, [R1] ;  /* 0x00000000018c7983 */ /* 0x000f280000100800 */
[----:B------:R-:W4:Y:S02]  /*34b0*/  LDL R141, [R1+0x28] ;  /* 0x00002800018d7983 */ /* 0x000f240000100800 */
[----:B------:R-:W-:Y:S01]  /*34c0*/  IMAD.U32 R138, RZ, RZ, UR18 ;  /* 0x00000012ff8a7e24 */ /* 0x000fe2000f8e00ff */
[-C--:B--2---:R-:W-:Y:S05]  /*34d0*/  HMMA.16816.F32.BF16 R4, R132, R148.reuse, R4 ;  /* 0x000000948404723c */ /* 0x084fea0000041804 */
[----:B------:R-:W-:Y:S01]  /*34e0*/  @P0 IMAD R138, R138, 0x80, R241 ;  /* 0x000000808a8a0824 */ /* 0x000fe200078e02f1 */
[----:B------:R-:W-:Y:S01]  /*34f0*/  PLOP3.LUT P0, PT, PT, PT, UP0, 0x80, 0x0 ;  /* 0x000000000000781c */ /* 0x000fe20003f0f008 */
[----:B------:R-:W-:Y:S01]  /*3500*/  FMUL.FTZ R139, R240, 1.4426950216293334961 ;  /* 0x3fb8aa3bf08b7820 */ /* 0x000fe20000410000 */
[C---:B-1----:R-:W-:Y:S04]  /*3510*/  HMMA.16816.F32.BF16 R8, R152.reuse, R148, R8 ;  /* 0x000000949808723c */ /* 0x042fe80000041808 */
[----:B------:R-:W-:Y:S02]  /*3520*/  @P5 ISETP.GE.AND P5, PT, R138, UR6, PT ;  /* 0x000000068a005c0c */ /* 0x000fe4000bfa6270 */
[----:B------:R-:W-:Y:S02]  /*3530*/  FSEL R139, R139, RZ, P2 ;  /* 0x000000ff8b8b7208 */ /* 0x000fe40001000000 */
[-C--:B------:R-:W-:Y:S03]  /*3540*/  HMMA.16816.F32.BF16 R12, R152, R150.reuse, R12 ;  /* 0x00000096980c723c */ /* 0x080fe6000004180c */
[----:B------:R-:W-:Y:S04]  /*3550*/  FSETP.NEU.FTZ.AND P2, PT, R239, -INF , PT ;  /* 0xff800000ef00780b */ /* 0x000fe80003f5d000 */
[----:B------:R-:W-:Y:S01]  /*3560*/  FSEL R137, R137, RZ, P2 ;  /* 0x000000ff89897208 */ /* 0x000fe20001000000 */
[C---:B------:R-:W-:Y:S04]  /*3570*/  HMMA.16816.F32.BF16 R16, R132.reuse, R150, R16 ;  /* 0x000000968410723c */ /* 0x040fe80000041810 */
[----:B------:R-:W-:Y:S04]  /*3580*/  FSETP.NEU.FTZ.AND P2, PT, R252, -INF , PT ;  /* 0xff800000fc00780b */ /* 0x000fe80003f5d000 */
[-C--:B---3--:R-:W-:Y:S04]  /*3590*/  HMMA.16816.F32.BF16 R20, R132, R144.reuse, R20 ;  /* 0x000000908414723c */ /* 0x088fe80000041814 */
[----:B------:R-:W-:Y:S04]  /*35a0*/  FSEL R136, R136, RZ, P2 ;  /* 0x000000ff88887208 */ /* 0x000fe80001000000 */
[C---:B------:R-:W-:Y:S08]  /*35b0*/  HMMA.16816.F32.BF16 R24, R152.reuse, R144, R24 ;  /* 0x000000909818723c */ /* 0x040ff00000041818 */
[-C--:B------:R-:W-:Y:S08]  /*35c0*/  HMMA.16816.F32.BF16 R28, R152, R146.reuse, R28 ;  /* 0x00000092981c723c */ /* 0x080ff0000004181c */
[----:B------:R-:W-:Y:S01]  /*35d0*/  HMMA.16816.F32.BF16 R32, R132, R146, R32 ;  /* 0x000000928420723c */ /* 0x000fe20000041820 */
[----:B------:R1:W2:Y:S07]  /*35e0*/  LDSM.16.M88.4 R132, [R0+0x2800] ;  /* 0x002800000084783b */ /* 0x0002ae0000000200 */
[-C--:B------:R-:W-:Y:S05]  /*35f0*/  HMMA.16816.F32.BF16 R4, R156, R160.reuse, R4 ;  /* 0x000000a09c04723c */ /* 0x080fea0000041804 */
[----:B-1----:R-:W-:Y:S02]  /*3600*/  @P1 IADD3 R0, R138, 0x1, RZ ;  /* 0x000000018a001810 */ /* 0x002fe40007ffe0ff */
[----:B------:R-:W-:Y:S02]  /*3610*/  PLOP3.LUT P1, PT, PT, PT, UP0, 0x80, 0x0 ;  /* 0x000000000000781c */ /* 0x000fe40003f2f008 */
[----:B------:R-:W-:Y:S11]  /*3620*/  @P4 ISETP.GE.AND P4, PT, R0, UR6, PT ;  /* 0x0000000600004c0c */ /* 0x000ff6000bf86270 */
[----:B------:R-:W-:Y:S04]  /*3630*/  @!UPT UIADD3 URZ, URZ, URZ, URZ ;  /* 0x0000003f3f3ff290 */ /* 0x000fe8000fffe03f */
[----:B------:R-:W-:Y:S02]  /*3640*/  @P0 FSEL R4, R4, -INF , !P5 ;  /* 0xff80000004040808 */ /* 0x000fe40006800000 */
[----:B------:R-:W-:Y:S03]  /*3650*/  PLOP3.LUT P0, PT, PT, PT, UP0, 0x80, 0x0 ;  /* 0x000000000000781c */ /* 0x000fe60003f0f008 */
[--C-:B------:R-:W-:Y:S01]  /*3660*/  FFMA.FTZ R4, R4, c[0x0][0x23c], -R139.reuse ;  /* 0x00008f0004047a23 */ /* 0x100fe2000001088b */
[C---:B--2---:R-:W-:Y:S03]  /*3670*/  HMMA.16816.F32.BF16 R8, R132.reuse, R160, R8 ;  /* 0x000000a08408723c */ /* 0x044fe60000041808 */
[----:B------:R1:W-:Y:S01]  /*3680*/  MUFU.EX2 R241, R4 ;  /* 0x0000000400f17308 */ /* 0x0003e20000000800 */
[----:B------:R-:W-:Y:S02]  /*3690*/  @P1 FSEL R5, R5, -INF , !P4 ;  /* 0xff80000005051808 */ /* 0x000fe40006000000 */
[----:B------:R-:W-:Y:S02]  /*36a0*/  PLOP3.LUT P1, PT, PT, PT, UP0, 0x80, 0x0 ;  /* 0x000000000000781c */ /* 0x000fe40003f2f008 */
[-C--:B------:R-:W-:Y:S04]  /*36b0*/  HMMA.16816.F32.BF16 R12, R132, R162.reuse, R12 ;  /* 0x000000a2840c723c */ /* 0x080fe8000004180c */
[----:B------:R-:W-:Y:S01]  /*36c0*/  @P0 FSEL R6, R6, -INF , !P5 ;  /* 0xff80000006060808 */ /* 0x000fe20006800000 */
[----:B------:R-:W-:Y:S01]  /*36d0*/  FFMA.FTZ R5, R5, c[0x0][0x23c], -R139 ;  /* 0x00008f0005057a23 */ /* 0x000fe2000001088b */
[----:B------:R-:W-:Y:S02]  /*36e0*/  PLOP3.LUT P0, PT, PT, PT, UP0, 0x80, 0x0 ;  /* 0x000000000000781c */ /* 0x000fe40003f0f008 */
[C---:B------:R-:W-:Y:S01]  /*36f0*/  HMMA.16816.F32.BF16 R16, R156.reuse, R162, R16 ;  /* 0x000000a29c10723c */ /* 0x040fe20000041810 */
[----:B------:R-:W-:Y:S03]  /*3700*/  MUFU.EX2 R165, R5 ;  /* 0x0000000500a57308 */ /* 0x000fe60000000800 */
[----:B------:R-:W-:Y:S01]  /*3710*/  @P1 FSEL R7, R7, -INF , !P4 ;  /* 0xff80000007071808 */ /* 0x000fe20006000000 */
[--C-:B------:R-:W-:Y:S01]  /*3720*/  FFMA.FTZ R6, R6, c[0x0][0x23c], -R137.reuse ;  /* 0x00008f0006067a23 */ /* 0x100fe20000010889 */
[----:B------:R-:W-:Y:S03]  /*3730*/  PLOP3.LUT P1, PT, PT, PT, UP0, 0x80, 0x0 ;  /* 0x000000000000781c */ /* 0x000fe60003f2f008 */
[----:B------:R-:W-:Y:S02]  /*3740*/  FFMA.FTZ R7, R7, c[0x0][0x23c], -R137 ;  /* 0x00008f0007077a23 */ /* 0x000fe40000010889 */
[----:B------:R-:W-:Y:S01]  /*3750*/  MUFU.EX2 R146, R6 ;  /* 0x0000000600927308 */ /* 0x000fe20000000800 */
[----:B------:R-:W-:Y:S02]  /*3760*/  @P0 FSEL R8, R8, -INF , !P5 ;  /* 0xff80000008080808 */ /* 0x000fe40006800000 */
[----:B------:R-:W-:Y:S02]  /*3770*/  PLOP3.LUT P0, PT, PT, PT, UP0, 0x80, 0x0 ;  /* 0x000000000000781c */ /* 0x000fe40003f0f008 */
[----:B-1----:R-:W-:Y:S01]  /*3780*/  @P3 IADD3 R4, R138, 0x8, RZ ;  /* 0x000000088a043810 */ /* 0x002fe20007ffe0ff */
[--C-:B------:R-:W-:Y:S01]  /*3790*/  FFMA.FTZ R8, R8, c[0x0][0x23c], -R136.reuse ;  /* 0x00008f0008087a23 */ /* 0x100fe20000010888 */
[----:B------:R-:W-:Y:S02]  /*37a0*/  PLOP3.LUT P3, PT, PT, PT, UP0, 0x80, 0x0 ;  /* 0x000000000000781c */ /* 0x000fe40003f6f008 */
[----:B------:R-:W-:Y:S01]  /*37b0*/  @P6 ISETP.GE.AND P6, PT, R4, UR6, PT ;  /* 0x0000000604006c0c */ /* 0x000fe2000bfc6270 */
[----:B------:R-:W-:Y:S01]  /*37c0*/  MUFU.EX2 R245, R7 ;  /* 0x0000000700f57308 */ /* 0x000fe20000000800 */
[----:B------:R-:W-:Y:S02]  /*37d0*/  @P1 FSEL R9, R9, -INF , !P4 ;  /* 0xff80000009091808 */ /* 0x000fe40006000000 */
[----:B------:R-:W-:Y:S03]  /*37e0*/  PLOP3.LUT P1, PT, PT, PT, UP0, 0x80, 0x0 ;  /* 0x000000000000781c */ /* 0x000fe60003f2f008 */
[----:B------:R-:W-:Y:S01]  /*37f0*/  @P0 FSEL R10, R10, -INF , !P5 ;  /* 0xff8000000a0a0808 */ /* 0x000fe20006800000 */
[--C-:B------:R-:W-:Y:S01]  /*3800*/  FFMA.FTZ R9, R9, c[0x0][0x23c], -R136.reuse ;  /* 0x00008f0009097a23 */ /* 0x100fe20000010888 */
[----:B------:R-:W-:Y:S02]  /*3810*/  PLOP3.LUT P0, PT, PT, PT, UP0, 0x80, 0x0 ;  /* 0x000000000000781c */ /* 0x000fe40003f0f008 */
[----:B------:R1:W-:Y:S01]  /*3820*/  MUFU.EX2 R249, R8 ;  /* 0x0000000800f97308 */ /* 0x0003e20000000800 */
[----:B------:R-:W-:Y:S05]  /*3830*/  PLOP3.LUT P5, PT, PT, PT, UP0, 0x80, 0x0 ;  /* 0x000000000000781c */ /* 0x000fea0003faf008 */
[----:B------:R-:W-:Y:S02]  /*3840*/  @P1 FSEL R11, R11, -INF , !P4 ;  /* 0xff8000000b0b1808 */ /* 0x000fe40006000000 */
[----:B------:R-:W-:Y:S02]  /*3850*/  PLOP3.LUT P1, PT, PT, PT, UP0, 0x80, 0x0 ;  /* 0x000000000000781c */ /* 0x000fe40003f2f008 */
[----:B------:R-:W-:Y:S01]  /*3860*/  PLOP3.LUT P4, PT, PT, PT, UP0, 0x80, 0x0 ;  /* 0x000000000000781c */ /* 0x000fe20003f8f008 */
[----:B------:R-:W-:Y:S01]  /*3870*/  MUFU.EX2 R248, R9 ;  /* 0x0000000900f87308 */ /* 0x000fe20000000800 */
[----:B------:R-:W-:Y:S02]  /*3880*/  @P0 FSEL R12, R12, -INF , !P6 ;  /* 0xff8000000c0c0808 */ /* 0x000fe40007000000 */
[----:B------:R-:W-:Y:S03]  /*3890*/  PLOP3.LUT P0, PT, PT, PT, UP0, 0x80, 0x0 ;  /* 0x000000000000781c */ /* 0x000fe60003f0f008 */
[----:B------:R-:W-:Y:S04]  /*38a0*/  FFMA.FTZ R12, R12, c[0x0][0x23c], -R136 ;  /* 0x00008f000c0c7a23 */ /* 0x000fe80000010888 */
[----:B------:R-:W-:Y:S02]  /*38b0*/  MUFU.EX2 R244, R12 ;  /* 0x0000000c00f47308 */ /* 0x000fe40000000800 */
[----:B-1----:R-:W-:Y:S02]  /*38c0*/  @P4 IADD3 R8, R138, 0x10, RZ ;  /* 0x000000108a084810 */ /* 0x002fe40007ffe0ff */
[----:B------:R-:W-:Y:S02]  /*38d0*/  PLOP3.LUT P4, PT, PT, PT, UP0, 0x80, 0x0 ;  /* 0x000000000000781c */ /* 0x000fe40003f8f008 */
[----:B------:R-:W-:Y:S02]  /*38e0*/  @P0 FSEL R14, R14, -INF , !P6 ;  /* 0xff8000000e0e0808 */ /* 0x000fe40007000000 */
[----:B------:R-:W-:Y:S02]  /*38f0*/  PLOP3.LUT P0, PT, PT, PT, UP0, 0x80, 0x0 ;  /* 0x000000000000781c */ /* 0x000fe40003f0f008 */
[----:B------:R-:W-:Y:S11]  /*3900*/  @P5 ISETP.GE.AND P5, PT, R8, UR6, PT ;  /* 0x0000000608005c0c */ /* 0x000ff6000bfa6270 */
[----:B------:R-:W-:Y:S02]  /*3910*/  @P0 FSEL R16, R16, -INF , !P6 ;  /* 0xff80000010100808 */ /* 0x000fe40007000000 */
[----:B------:R-:W-:Y:S03]  /*3920*/  PLOP3.LUT P0, PT, PT, PT, UP0, 0x80, 0x0 ;  /* 0x000000000000781c */ /* 0x000fe60003f0f008 */
[----:B------:R-:W-:Y:S04]  /*3930*/  FFMA.FTZ R16, R16, c[0x0][0x23c], -R139 ;  /* 0x00008f0010107a23 */ /* 0x000fe8000001088b */
[----:B------:R-:W-:Y:S06]  /*3940*/  MUFU.EX2 R164, R16 ;  /* 0x0000001000a47308 */ /* 0x000fec0000000800 */
[----:B------:R-:W-:Y:S02]  /*3950*/  @P0 FSEL R18, R18, -INF , !P6 ;  /* 0xff80000012120808 */ /* 0x000fe40007000000 */
[----:B------:R-:W-:Y:S02]  /*3960*/  PLOP3.LUT P6, PT, PT, PT, UP0, 0x80, 0x0 ;  /* 0x000000000000781c */ /* 0x000fe40003fcf008 */
[----:B------:R-:W-:Y:S01]  /*3970*/  PLOP3.LUT P0, PT, PT, PT, UP0, 0x80, 0x0 ;  /* 0x000000000000781c */ /* 0x000fe20003f0f008 */
[----:B------:R-:W-:Y:S04]  /*3980*/  FFMA.FTZ R18, R18, c[0x0][0x23c], -R137 ;  /* 0x00008f0012127a23 */ /* 0x000fe80000010889 */
[----:B------:R-:W-:Y:S01]  /*3990*/  MUFU.EX2 R167, R18 ;  /* 0x0000001200a77308 */ /* 0x000fe20000000800 */
[C---:B----4-:R-:W-:Y:S01]  /*39a0*/  FMUL.FTZ R0, R140.reuse, 1.4426950216293334961 ;  /* 0x3fb8aa3b8c007820 */ /* 0x050fe20000410000 */
[----:B------:R-:W-:Y:S02]  /*39b0*/  FSETP.NEU.FTZ.AND P2, PT, R140, -INF , PT ;  /* 0xff8000008c00780b */ /* 0x000fe40003f5d000 */
[----:B------:R-:W2:Y:S02]  /*39c0*/  LDL R140, [R1+0x24] ;  /* 0x00002400018c7983 */ /* 0x000ea40000100800 */
[----:B------:R-:W-:Y:S02]  /*39d0*/  FSEL R0, R0, RZ, P2 ;  /* 0x000000ff00007208 */ /* 0x000fe40001000000 */
[----:B------:R-:W-:Y:S03]  /*39e0*/  PLOP3.LUT P2, PT, PT, PT, UP0, 0x80, 0x0 ;  /* 0x000000000000781c */ /* 0x000fe60003f4f008 */
[--C-:B------:R-:W-:Y:S02]  /*39f0*/  FFMA.FTZ R10, R10, c[0x0][0x23c], -R0.reuse ;  /* 0x00008f000a0a7a23 */ /* 0x100fe40000010800 */
[--C-:B------:R-:W-:Y:S02]  /*3a00*/  FFMA.FTZ R11, R11, c[0x0][0x23c], -R0.reuse ;  /* 0x00008f000b0b7a23 */ /* 0x100fe40000010800 */
[----:B------:R-:W-:Y:S01]  /*3a10*/  FFMA.FTZ R14, R14, c[0x0][0x23c], -R0 ;  /* 0x00008f000e0e7a23 */ /* 0x000fe20000010800 */
[----:B------:R-:W-:Y:S05]  /*3a20*/  MUFU.EX2 R251, R10 ;  /* 0x0000000a00fb7308 */ /* 0x000fea0000000800 */
[----:B------:R-:W-:Y:S02]  /*3a30*/  @P2 IADD3 R4, R138, 0x9, RZ ;  /* 0x000000098a042810 */ /* 0x000fe40007ffe0ff */
[----:B------:R-:W-:Y:S02]  /*3a40*/  PLOP3.LUT P2, PT, PT, PT, UP0, 0x80, 0x0 ;  /* 0x000000000000781c */ /* 0x000fe40003f4f008 */
[----:B------:R-:W-:Y:S01]  /*3a50*/  @P3 ISETP.GE.AND P3, PT, R4, UR6, PT ;  /* 0x0000000604003c0c */ /* 0x000fe2000bf66270 */
[----:B------:R-:W1:Y:S01]  /*3a60*/  MUFU.EX2 R250, R11 ;  /* 0x0000000b00fa7308 */ /* 0x000e620000000800 */
[----:B------:R-:W3:Y:S09]  /*3a70*/  LDSM.16.M88.4 R4, [R217+0xd400] ;  /* 0x00d40000d904783b */ /* 0x000ef20000000200 */
[----:B------:R-:W-:Y:S01]  /*3a80*/  @P2 IADD3 R8, R138, 0x11, RZ ;  /* 0x000000118a082810 */ /* 0x000fe20007ffe0ff */
[----:B------:R-:W-:Y:S01]  /*3a90*/  MUFU.EX2 R247, R14 ;  /* 0x0000000e00f77308 */ /* 0x000fe20000000800 */
[----:B------:R-:W-:Y:S02]  /*3aa0*/  @P1 FSEL R13, R13, -INF , !P3 ;  /* 0xff8000000d0d1808 */ /* 0x000fe40005800000 */
[----:B------:R-:W-:Y:S02]  /*3ab0*/  PLOP3.LUT P1, PT, PT, PT, UP0, 0x80, 0x0 ;  /* 0x000000000000781c */ /* 0x000fe40003f2f008 */
[----:B------:R-:W-:Y:S01]  /*3ac0*/  @P6 ISETP.GE.AND P6, PT, R8, UR6, PT ;  /* 0x0000000608006c0c */ /* 0x000fe2000bfc6270 */
[----:B------:R-:W-:Y:S01]  /*3ad0*/  FFMA.FTZ R13, R13, c[0x0][0x23c], -R136 ;  /* 0x00008f000d0d7a23 */ /* 0x000fe20000010888 */
[----:B------:R-:W-:Y:S03]  /*3ae0*/  PLOP3.LUT P2, PT, PT, PT, UP0, 0x80, 0x0 ;  /* 0x000000000000781c */ /* 0x000fe60003f4f008 */
[----:B------:R-:W-:Y:S06]  /*3af0*/  MUFU.EX2 R243, R13 ;  /* 0x0000000d00f37308 */ /* 0x000fec0000000800 */
[----:B------:R-:W-:Y:S02]  /*3b00*/  @P1 FSEL R15, R15, -INF , !P3 ;  /* 0xff8000000f0f1808 */ /* 0x000fe40005800000 */
[----:B------:R-:W-:Y:S03]  /*3b10*/  PLOP3.LUT P1, PT, PT, PT, UP0, 0x80, 0x0 ;  /* 0x000000000000781c */ /* 0x000fe60003f2f008 */
[----:B------:R-:W-:Y:S04]  /*3b20*/  FFMA.FTZ R15, R15, c[0x0][0x23c], -R0 ;  /* 0x00008f000f0f7a23 */ /* 0x000fe80000010800 */
[----:B------:R-:W-:Y:S01]  /*3b30*/  MUFU.EX2 R246, R15 ;  /* 0x0000000f00f67308 */ /* 0x000fe20000000800 */
[-C--:B---3--:R-:W-:Y:S05]  /*3b40*/  HMMA.16816.F32.BF16 R20, R156, R4.reuse, R20 ;  /* 0x000000049c14723c */ /* 0x088fea0000041814 */
[----:B------:R-:W-:Y:S02]  /*3b50*/  @P1 FSEL R17, R17, -INF , !P3 ;  /* 0xff80000011111808 */ /* 0x000fe40005800000 */
[----:B------:R-:W-:Y:S01]  /*3b60*/  PLOP3.LUT P1, PT, PT, PT, UP0, 0x80, 0x0 ;  /* 0x000000000000781c */ /* 0x000fe20003f2f008 */
[C---:B------:R-:W-:Y:S04]  /*3b70*/  HMMA.16816.F32.BF16 R24, R132.reuse, R4, R24 ;  /* 0x000000048418723c */ /* 0x040fe80000041818 */
[----:B------:R-:W-:Y:S03]  /*3b80*/  FFMA.FTZ R17, R17, c[0x0][0x23c], -R139 ;  /* 0x00008f0011117a23 */ /* 0x000fe6000001088b */
[----:B-1----:R-:W-:Y:S01]  /*3b90*/  F2FP.BF16.PACK_AB R5, R250, R251 ;  /* 0x000000fbfa05723e */ /* 0x002fe200000010ff */
[-C--:B------:R-:W-:Y:S01]  /*3ba0*/  HMMA.16816.F32.BF16 R28, R132, R6.reuse, R28 ;  /* 0x00000006841c723c */ /* 0x080fe2000004181c */
[----:B------:R-:W1:Y:S03]  /*3bb0*/  MUFU.EX2 R162, R17 ;  /* 0x0000001100a27308 */ /* 0x000e660000000800 */
[----:B------:R-:W-:Y:S02]  /*3bc0*/  @P1 FSEL R19, R19, -INF , !P3 ;  /* 0xff80000013131808 */ /* 0x000fe40005800000 */
[----:B------:R-:W-:Y:S02]  /*3bd0*/  PLOP3.LUT P1, PT, PT, PT, UP0, 0x80, 0x0 ;  /* 0x000000000000781c */ /* 0x000fe40003f2f008 */
[----:B------:R-:W-:Y:S01]  /*3be0*/  HMMA.16816.F32.BF16 R32, R156, R6, R32 ;  /* 0x000000069c20723c */ /* 0x000fe20000041820 */
[----:B------:R-:W-:Y:S03]  /*3bf0*/  PLOP3.LUT P3, PT, PT, PT, UP0, 0x80, 0x0 ;  /* 0x000000000000781c */ /* 0x000fe60003f6f008 */
[----:B------:R-:W-:Y:S01]  /*3c00*/  @P0 FSEL R20, R20, -INF , !P5 ;  /* 0xff80000014140808 */ /* 0x000fe20006800000 */
[----:B------:R-:W-:Y:S01]  /*3c10*/  FFMA.FTZ R19, R19, c[0x0][0x23c], -R137 ;  /* 0x00008f0013137a23 */ /* 0x000fe20000010889 */
[----:B------:R-:W-:Y:S02]  /*3c20*/  PLOP3.LUT P0, PT, PT, PT, UP0, 0x80, 0x0 ;  /* 0x000000000000781c */ /* 0x000fe40003f0f008 */
[----:B------:R-:W-:Y:S01]  /*3c30*/  @P2 FSEL R24, R24, -INF , !P5 ;  /* 0xff80000018182808 */ /* 0x000fe20006800000 */
[----:B------:R-:W-:Y:S01]  /*3c40*/  MUFU.EX2 R166, R19 ;  /* 0x0000001300a67308 */ /* 0x000fe20000000800 */
[----:B------:R-:W-:Y:S02]  /*3c50*/  PLOP3.LUT P2, PT, PT, PT, UP0, 0x80, 0x0 ;  /* 0x000000000000781c */ /* 0x000fe40003f4f008 */
[----:B------:R-:W-:Y:S01]  /*3c60*/  @P1 FSEL R21, R21, -INF , !P6 ;  /* 0xff80000015151808 */ /* 0x000fe20007000000 */
[--C-:B------:R-:W-:Y:S01]  /*3c70*/  FFMA.FTZ R20, R20, c[0x0][0x23c], -R139.reuse ;  /* 0x00008f0014147a23 */ /* 0x100fe2000001088b */
[----:B------:R-:W-:Y:S01]  /*3c80*/  PLOP3.LUT P1, PT, PT, PT, UP0, 0x80, 0x0 ;  /* 0x000000000000781c */ /* 0x000fe20003f2f008 */
[--C-:B------:R-:W-:Y:S01]  /*3c90*/  FFMA.FTZ R24, R24, c[0x0][0x23c], -R136.reuse ;  /* 0x00008f0018187a23 */ /* 0x100fe20000010888 */
[C---:B------:R-:W-:Y:S01]  /*3ca0*/  @P3 IADD3 R4, R138.reuse, 0x18, RZ ;  /* 0x000000188a043810 */ /* 0x040fe20007ffe0ff */
[----:B------:R-:W-:Y:S01]  /*3cb0*/  FFMA.FTZ R21, R21, c[0x0][0x23c], -R139 ;  /* 0x00008f0015157a23 */ /* 0x000fe2000001088b */
[----:B------:R-:W-:Y:S01]  /*3cc0*/  @P4 IADD3 R138, R138, 0x19, RZ ;  /* 0x000000198a8a4810 */ /* 0x000fe20007ffe0ff */
[----:B------:R-:W-:Y:S01]  /*3cd0*/  MUFU.EX2 R143, R20 ;  /* 0x00000014008f7308 */ /* 0x000fe20000000800 */
[----:B------:R-:W-:Y:S02]  /*3ce0*/  @P0 FSEL R22, R22, -INF , !P5 ;  /* 0xff80000016160808 */ /* 0x000fe40006800000 */
[----:B------:R-:W-:Y:S02]  /*3cf0*/  PLOP3.LUT P0, PT, PT, PT, UP0, 0x80, 0x0 ;  /* 0x000000000000781c */ /* 0x000fe40003f0f008 */
[----:B------:R-:W-:Y:S01]  /*3d00*/  @P2 ISETP.GE.AND P3, PT, R4, UR6, PT ;  /* 0x0000000604002c0c */ /* 0x000fe2000bf66270 */
[--C-:B------:R-:W-:Y:S01]  /*3d10*/  FFMA.FTZ R22, R22, c[0x0][0x23c], -R137.reuse ;  /* 0x00008f0016167a23 */ /* 0x100fe20000010889 */
[----:B------:R-:W-:Y:S02]  /*3d20*/  PLOP3.LUT P2, PT, PT, PT, UP0, 0x80, 0x0 ;  /* 0x000000000000781c */ /* 0x000fe40003f4f008 */
[----:B------:R-:W-:Y:S01]  /*3d30*/  @P1 FSEL R23, R23, -INF , !P6 ;  /* 0xff80000017171808 */ /* 0x000fe20007000000 */
[----:B------:R-:W-:Y:S01]  /*3d40*/  MUFU.EX2 R154, R21 ;  /* 0x00000015009a7308 */ /* 0x000fe20000000800 */
[----:B------:R-:W-:Y:S02]  /*3d50*/  PLOP3.LUT P1, PT, PT, PT, UP0, 0x80, 0x0 ;  /* 0x000000000000781c */ /* 0x000fe40003f2f008 */
[----:B------:R-:W-:Y:S01]  /*3d60*/  F2FP.BF16.PACK_AB R4, R165, R241 ;  /* 0x000000f1a504723e */ /* 0x000fe200000010ff */
[----:B------:R-:W-:Y:S01]  /*3d70*/  FFMA.FTZ R23, R23, c[0x0][0x23c], -R137 ;  /* 0x00008f0017177a23 */ /* 0x000fe20000010889 */
[----:B------:R-:W-:Y:S02]  /*3d80*/  F2FP.BF16.PACK_AB R7, R245, R146 ;  /* 0x00000092f507723e */ /* 0x000fe400000010ff */
[----:B------:R-:W-:Y:S01]  /*3d90*/  @P0 FSEL R25, R25, -INF , !P6 ;  /* 0xff80000019190808 */ /* 0x000fe20007000000 */
[----:B------:R1:W-:Y:S01]  /*3da0*/  STS [R231+0x13000], R4 ;  /* 0x01300004e7007388 */ /* 0x0003e20000000800 */
[----:B------:R-:W-:Y:S01]  /*3db0*/  PLOP3.LUT P0, PT, PT, PT, UP0, 0x80, 0x0 ;  /* 0x000000000000781c */ /* 0x000fe20003f0f008 */
[----:B------:R-:W-:Y:S01]  /*3dc0*/  MUFU.EX2 R161, R22 ;  /* 0x0000001600a17308 */ /* 0x000fe20000000800 */
[----:B------:R-:W-:Y:S01]  /*3dd0*/  @P2 FSEL R28, R28, -INF , !P3 ;  /* 0xff8000001c1c2808 */ /* 0x000fe20005800000 */
[----:B------:R3:W-:Y:S01]  /*3de0*/  STS [R231+0x13400], R7 ;  /* 0x01340007e7007388 */ /* 0x0007e20000000800 */
[----:B------:R-:W-:Y:S01]  /*3df0*/  PLOP3.LUT P2, PT, PT, PT, UP0, 0x80, 0x0 ;  /* 0x000000000000781c */ /* 0x000fe20003f4f008 */
[--C-:B------:R-:W-:Y:S01]  /*3e00*/  FFMA.FTZ R25, R25, c[0x0][0x23c], -R136.reuse ;  /* 0x00008f0019197a23 */ /* 0x100fe20000010888 */
[----:B------:R-:W-:Y:S01]  /*3e10*/  @P1 FSEL R26, R26, -INF , !P5 ;  /* 0xff8000001a1a1808 */ /* 0x000fe20006800000 */
[----:B------:R-:W-:Y:S01]  /*3e20*/  FFMA.FTZ R28, R28, c[0x0][0x23c], -R136 ;  /* 0x00008f001c1c7a23 */ /* 0x000fe20000010888 */
[----:B------:R-:W-:Y:S02]  /*3e30*/  PLOP3.LUT P1, PT, PT, PT, UP0, 0x80, 0x0 ;  /* 0x000000000000781c */ /* 0x000fe40003f2f008 */
[----:B------:R-:W-:Y:S01]  /*3e40*/  F2FP.BF16.PACK_AB R6, R248, R249 ;  /* 0x000000f9f806723e */ /* 0x000fe200000010ff */
[--C-:B------:R-:W-:Y:S01]  /*3e50*/  FFMA.FTZ R26, R26, c[0x0][0x23c], -R0.reuse ;  /* 0x00008f001a1a7a23 */ /* 0x100fe20000010800 */
[----:B------:R-:W4:Y:S01]  /*3e60*/  MUFU.EX2 R160, R23 ;  /* 0x0000001700a07308 */ /* 0x000f220000000800 */
[----:B------:R-:W-:Y:S02]  /*3e70*/  @P0 FSEL R27, R27, -INF , !P6 ;  /* 0xff8000001b1b0808 */ /* 0x000fe40007000000 */
[----:B------:R-:W-:Y:S02]  /*3e80*/  PLOP3.LUT P0, PT, PT, PT, UP0, 0x80, 0x0 ;  /* 0x000000000000781c */ /* 0x000fe40003f0f008 */
[----:B------:R-:W-:Y:S01]  /*3e90*/  @P2 FSEL R30, R30, -INF , !P3 ;  /* 0xff8000001e1e2808 */ /* 0x000fe20005800000 */
[--C-:B------:R-:W-:Y:S01]  /*3ea0*/  FFMA.FTZ R27, R27, c[0x0][0x23c], -R0.reuse ;  /* 0x00008f001b1b7a23 */ /* 0x100fe20000010800 */
[----:B------:R-:W-:Y:S02]  /*3eb0*/  PLOP3.LUT P2, PT, PT, PT, UP0, 0x80, 0x0 ;  /* 0x000000000000781c */ /* 0x000fe40003f4f008 */
[----:B------:R-:W-:Y:S01]  /*3ec0*/  @P1 ISETP.GE.AND P1, PT, R138, UR6, PT ;  /* 0x000000068a001c0c */ /* 0x000fe2000bf26270 */
[----:B------:R-:W-:Y:S01]  /*3ed0*/  FFMA.FTZ R30, R30, c[0x0][0x23c], -R0 ;  /* 0x00008f001e1e7a23 */ /* 0x000fe20000010800 */
[----:B------:R-:W-:Y:S01]  /*3ee0*/  MUFU.EX2 R240, R24 ;  /* 0x0000001800f07308 */ /* 0x000fe20000000800 */
[----:B-1----:R-:W-:Y:S02]  /*3ef0*/  F2FP.BF16.PACK_AB R4, R162, R164 ;  /* 0x000000a4a204723e */ /* 0x002fe400000010ff */
[----:B---3--:R-:W-:Y:S03]  /*3f00*/  F2FP.BF16.PACK_AB R7, R243, R244 ;  /* 0x000000f4f307723e */ /* 0x008fe600000010ff */
[----:B------:R4:W-:Y:S04]  /*3f10*/  STS [R229+0x13000], R4 ;  /* 0x01300004e5007388 */ /* 0x0009e80000000800 */
[----:B------:R-:W-:Y:S01]  /*3f20*/  MUFU.EX2 R163, R25 ;  /* 0x0000001900a37308 */ /* 0x000fe20000000800 */
[----:B------:R-:W-:Y:S02]  /*3f30*/  @P0 FSEL R29, R29, -INF , !P1 ;  /* 0xff8000001d1d0808 */ /* 0x000fe40004800000 */
[----:B------:R-:W-:Y:S02]  /*3f40*/  PLOP3.LUT P0, PT, PT, PT, UP0, 0x80, 0x0 ;  /* 0x000000000000781c */ /* 0x000fe40003f0f008 */
[----:B------:R-:W-:Y:S01]  /*3f50*/  @P2 FSEL R33, R33, -INF , !P1 ;  /* 0xff80000021212808 */ /* 0x000fe20004800000 */
[----:B------:R-:W-:Y:S01]  /*3f60*/  FFMA.FTZ R136, R29, c[0x0][0x23c], -R136 ;  /* 0x00008f001d887a23 */ /* 0x000fe20000010888 */
[----:B------:R-:W-:Y:S03]  /*3f70*/  PLOP3.LUT P2, PT, PT, PT, UP0, 0x80, 0x0 ;  /* 0x000000000000781c */ /* 0x000fe60003f4f008 */
[----:B------:R-:W-:Y:S06]  /*3f80*/  MUFU.EX2 R242, R26 ;  /* 0x0000001a00f27308 */ /* 0x000fec0000000800 */
[----:B------:R-:W-:Y:S02]  /*3f90*/  @P0 FSEL R32, R32, -INF , !P3 ;  /* 0xff80000020200808 */ /* 0x000fe40005800000 */
[----:B------:R-:W-:Y:S02]  /*3fa0*/  PLOP3.LUT P0, PT, PT, PT, UP0, 0x80, 0x0 ;  /* 0x000000000000781c */ /* 0x000fe40003f0f008 */
[----:B------:R-:W-:Y:S01]  /*3fb0*/  @P2 FSEL R35, R35, -INF , !P1 ;  /* 0xff80000023232808 */ /* 0x000fe20004800000 */
[--C-:B------:R-:W-:Y:S01]  /*3fc0*/  FFMA.FTZ R32, R32, c[0x0][0x23c], -R139.reuse ;  /* 0x00008f0020207a23 */ /* 0x100fe2000001088b */
[----:B----4-:R-:W-:Y:S01]  /*3fd0*/  F2FP.BF16.PACK_AB R4, R160, R161 ;  /* 0x000000a1a004723e */ /* 0x010fe200000010ff */
[----:B------:R-:W-:Y:S01]  /*3fe0*/  FFMA.FTZ R139, R33, c[0x0][0x23c], -R139 ;  /* 0x00008f00218b7a23 */ /* 0x000fe2000001088b */
[----:B------:R-:W-:Y:S07]  /*3ff0*/  MUFU.EX2 R239, R27 ;  /* 0x0000001b00ef7308 */ /* 0x000fee0000000800 */
[----:B------:R-:W-:Y:S02]  /*4000*/  @P0 FSEL R34, R34, -INF , !P3 ;  /* 0xff80000022220808 */ /* 0x000fe40005800000 */
[----:B------:R-:W-:Y:S01]  /*4010*/  PLOP3.LUT P0, PT, PT, PT, UP0, 0x80, 0x0 ;  /* 0x000000000000781c */ /* 0x000fe20003f0f008 */
[----:B------:R-:W-:Y:S02]  /*4020*/  MUFU.EX2 R147, R32 ;  /* 0x0000002000937308 */ /* 0x000fe40000000800 */
[--C-:B------:R-:W-:Y:S02]  /*4030*/  FFMA.FTZ R34, R34, c[0x0][0x23c], -R137.reuse ;  /* 0x00008f0022227a23 */ /* 0x100fe40000010889 */
[----:B------:R-:W-:Y:S06]  /*4040*/  FFMA.FTZ R137, R35, c[0x0][0x23c], -R137 ;  /* 0x00008f0023897a23 */ /* 0x000fec0000010889 */
[----:B------:R-:W1:Y:S02]  /*4050*/  MUFU.EX2 R148, R139 ;  /* 0x0000008b00947308 */ /* 0x000e640000000800 */
[----:B------:R-:W-:Y:S02]  /*4060*/  @P0 FSEL R31, R31, -INF , !P1 ;  /* 0xff8000001f1f0808 */ /* 0x000fe40004800000 */
[----:B------:R-:W-:Y:S03]  /*4070*/  IADD3 R144, P0, R141, UR11, RZ ;  /* 0x0000000b8d907c10 */ /* 0x000fe6000ff1e0ff */
[----:B------:R-:W-:Y:S03]  /*4080*/  FFMA.FTZ R0, R31, c[0x0][0x23c], -R0 ;  /* 0x00008f001f007a23 */ /* 0x000fe60000010800 */
[----:B------:R-:W-:Y:S10]  /*4090*/  MUFU.EX2 R150, R34 ;  /* 0x0000002200967308 */ /* 0x000ff40000000800 */
[----:B------:R3:W-:Y:S10]  /*40a0*/  MUFU.EX2 R151, R0 ;  /* 0x0000000000977308 */ /* 0x0007f40000000800 */
[----:B------:R-:W4:Y:S10]  /*40b0*/  MUFU.EX2 R149, R137 ;  /* 0x0000008900957308 */ /* 0x000f340000000800 */
[----:B------:R-:W-:Y:S01]  /*40c0*/  MUFU.EX2 R153, R28 ;  /* 0x0000001c00997308 */ /* 0x000fe20000000800 */
[----:B---3--:R-:W-:Y:S05]  /*40d0*/  F2FP.BF16.PACK_AB R0, R166, R167 ;  /* 0x000000a7a600723e */ /* 0x008fea00000010ff */
[----:B------:R1:W-:Y:S04]  /*40e0*/  STS [R229+0x13400], R0 ;  /* 0x01340000e5007388 */ /* 0x0003e80000000800 */
[----:B------:R-:W3:Y:S01]  /*40f0*/  MUFU.EX2 R152, R136 ;  /* 0x0000008800987308 */ /* 0x000ee20000000800 */
[----:B------:R3:W-:Y:S04]  /*4100*/  STS [R231+0x14000], R6 ;  /* 0x01400006e7007388 */ /* 0x0007e80000000800 */
[----:B------:R4:W-:Y:S05]  /*4110*/  STS [R231+0x14400], R5 ;  /* 0x01440005e7007388 */ /* 0x0009ea0000000800 */
[----:B------:R-:W2:Y:S01]  /*4120*/  MUFU.EX2 R155, R30 ;  /* 0x0000001e009b7308 */ /* 0x000ea20000000800 */
[----:B------:R4:W-:Y:S01]  /*4130*/  STS [R229+0x14000], R7 ;  /* 0x01400007e5007388 */ /* 0x0009e20000000800 */
[----:B-1----:R-:W-:Y:S02]  /*4140*/  F2FP.BF16.PACK_AB R0, R148, R147 ;  /* 0x000000939400723e */ /* 0x002fe400000010ff */
[----:B---3--:R-:W-:Y:S02]  /*4150*/  F2FP.BF16.PACK_AB R6, R246, R247 ;  /* 0x000000f7f606723e */ /* 0x008fe400000010ff */
[----:B----4-:R-:W-:Y:S03]  /*4160*/  F2FP.BF16.PACK_AB R5, R154, R143 ;  /* 0x0000008f9a05723e */ /* 0x010fe600000010ff */
[----:B------:R1:W-:Y:S01]  /*4170*/  STS [R229+0x14400], R6 ;  /* 0x01440006e5007388 */ /* 0x0003e20000000800 */
[----:B------:R-:W-:Y:S03]  /*4180*/  F2FP.BF16.PACK_AB R7, R163, R240 ;  /* 0x000000f0a307723e */ /* 0x000fe600000010ff */
[----:B------:R3:W-:Y:S04]  /*4190*/  STS [R230+0x13000], R5 ;  /* 0x01300005e6007388 */ /* 0x0007e80000000800 */
[----:B------:R4:W-:Y:S04]  /*41a0*/  STS [R230+0x13400], R4 ;  /* 0x01340004e6007388 */ /* 0x0009e80000000800 */
[----:B------:R4:W-:Y:S01]  /*41b0*/  STS [R228+0x13000], R0 ;  /* 0x01300000e4007388 */ /* 0x0009e20000000800 */
[----:B--2---:R-:W-:Y:S02]  /*41c0*/  IADD3.X R145, R140, UR10, RZ, P0, !PT ;  /* 0x0000000a8c917c10 */ /* 0x004fe400087fe4ff */
[----:B------:R-:W-:Y:S03]  /*41d0*/  PLOP3.LUT P0, PT, PT, PT, UP3, 0x80, 0x0 ;  /* 0x000000000000781c */ /* 0x000fe60003f0f038 */
[----:B------:R-:W2:Y:S04]  /*41e0*/  LDG.E R142, [R144.64] ;  /* 0x00000004908e7981 */ /* 0x000ea8000c1e1900 */
[----:B------:R-:W2:Y:S01]  /*41f0*/  LDG.E R141, [R144.64+0x20] ;  /* 0x00002004908d7981 */ /* 0x000ea2000c1e1900 */
[----:B-1----:R-:W-:Y:S03]  /*4200*/  F2FP.BF16.PACK_AB R6, R239, R242 ;  /* 0x000000f2ef06723e */ /* 0x002fe600000010ff */
[----:B------:R1:W2:Y:S01]  /*4210*/  LDG.E R140, [R144.64+0x80] ;  /* 0x00008004908c7981 */ /* 0x0002a2000c1e1900 */
[----:B---3--:R-:W-:Y:S02]  /*4220*/  F2FP.BF16.PACK_AB R5, R149, R150 ;  /* 0x000000969505723e */ /* 0x008fe400000010ff */
[----:B----4-:R-:W-:Y:S03]  /*4230*/  F2FP.BF16.PACK_AB R4, R152, R153 ;  /* 0x000000999804723e */ /* 0x010fe600000010ff */
[----:B------:R-:W-:Y:S01]  /*4240*/  STS [R228+0x13400], R5 ;  /* 0x01340005e4007388 */ /* 0x000fe20000000800 */
[----:B------:R-:W-:Y:S03]  /*4250*/  F2FP.BF16.PACK_AB R0, R151, R155 ;  /* 0x0000009b9700723e */ /* 0x000fe600000010ff */
[----:B------:R-:W-:Y:S04]  /*4260*/  STS [R230+0x14000], R7 ;  /* 0x01400007e6007388 */ /* 0x000fe80000000800 */
[----:B------:R-:W-:Y:S04]  /*4270*/  STS [R230+0x14400], R6 ;  /* 0x01440006e6007388 */ /* 0x000fe80000000800 */
[----:B------:R3:W-:Y:S04]  /*4280*/  STS [R228+0x14400], R0 ;  /* 0x01440000e4007388 */ /* 0x0007e80000000800 */
[----:B------:R-:W-:Y:S04]  /*4290*/  STS [R228+0x14000], R4 ;  /* 0x01400004e4007388 */ /* 0x000fe80000000800 */
[----:B------:R-:W4:Y:S08]  /*42a0*/  LDSM.16.M88.4 R32, [R219+0x6000] ;  /* 0x00600000db20783b */ /* 0x000f300000000200 */
[----:B------:R-:W1:Y:S08]  /*42b0*/  LDSM.16.M88.4 R28, [R219+0x6800] ;  /* 0x00680000db1c783b */ /* 0x000e700000000200 */
[----:B------:R-:W1:Y:S08]  /*42c0*/  LDSM.16.M88.4 R132, [R220+0x6000] ;  /* 0x00600000dc84783b */ /* 0x000e700000000200 */
[----:B---3--:R3:W2:Y:S04]  /*42d0*/  LDG.E R0, [R144.64+0xa0] ;  /* 0x0000a00490007981 */ /* 0x0086a8000c1e1900 */
[----:B------:R-:W3:Y:S01]  /*42e0*/  LDSM.16.M88.4 R136, [R220+0x6800] ;  /* 0x00680000dc88783b */ /* 0x000ee20000000200 */
[-C--:B----4-:R-:W-:Y:S08]  /*42f0*/  HMMA.16816.F32.BF16 R4, R32, R168.reuse, RZ ;  /* 0x000000a82004723c */ /* 0x090ff000000418ff */
[C---:B-1----:R-:W-:Y:S08]  /*4300*/  HMMA.16816.F32.BF16 R8, R28.reuse, R168, RZ ;  /* 0x000000a81c08723c */ /* 0x042ff000000418ff */
[-C--:B------:R-:W-:Y:S08]  /*4310*/  HMMA.16816.F32.BF16 R12, R28, R170.reuse, RZ ;  /* 0x000000aa1c0c723c */ /* 0x080ff000000418ff */
[C---:B------:R-:W-:Y:S08]  /*4320*/  HMMA.16816.F32.BF16 R16, R32.reuse, R170, RZ ;  /* 0x000000aa2010723c */ /* 0x040ff000000418ff */
[-C--:B------:R-:W-:Y:S08]  /*4330*/  HMMA.16816.F32.BF16 R20, R32, R172.reuse, RZ ;  /* 0x000000ac2014723c */ /* 0x080ff000000418ff */
[C---:B------:R-:W-:Y:S08]  /*4340*/  HMMA.16816.F32.BF16 R24, R28.reuse, R172, RZ ;  /* 0x000000ac1c18723c */ /* 0x040ff000000418ff */
[-C--:B------:R-:W-:Y:S08]  /*4350*/  HMMA.16816.F32.BF16 R28, R28, R174.reuse, RZ ;  /* 0x000000ae1c1c723c */ /* 0x080ff000000418ff */
[----:B------:R-:W-:Y:S08]  /*4360*/  HMMA.16816.F32.BF16 R32, R32, R174, RZ ;  /* 0x000000ae2020723c */ /* 0x000ff000000418ff */
[-C--:B------:R-:W-:Y:S08]  /*4370*/  HMMA.16816.F32.BF16 R4, R132, R176.reuse, R4 ;  /* 0x000000b08404723c */ /* 0x080ff00000041804 */
[C---:B---3--:R-:W-:Y:S08]  /*4380*/  HMMA.16816.F32.BF16 R8, R136.reuse, R176, R8 ;  /* 0x000000b08808723c */ /* 0x048ff00000041808 */
[-C--:B------:R-:W-:Y:S08]  /*4390*/  HMMA.16816.F32.BF16 R12, R136, R178.reuse, R12 ;  /* 0x000000b2880c723c */ /* 0x080ff0000004180c */
[C---:B------:R-:W-:Y:S08]  /*43a0*/  HMMA.16816.F32.BF16 R16, R132.reuse, R178, R16 ;  /* 0x000000b28410723c */ /* 0x040ff00000041810 */
[-C--:B------:R-:W-:Y:S08]  /*43b0*/  HMMA.16816.F32.BF16 R20, R132, R180.reuse, R20 ;  /* 0x000000b48414723c */ /* 0x080ff00000041814 */
[C---:B------:R-:W-:Y:S08]  /*43c0*/  HMMA.16816.F32.BF16 R24, R136.reuse, R180, R24 ;  /* 0x000000b48818723c */ /* 0x040ff00000041818 */
[-C--:B------:R-:W-:Y:S01]  /*43d0*/  HMMA.16816.F32.BF16 R28, R136, R182.reuse, R28 ;  /* 0x000000b6881c723c */ /* 0x080fe2000004181c */
[----:B------:R-:W1:Y:S07]  /*43e0*/  LDSM.16.M88.4 R136, [R219+0x7000] ;  /* 0x00700000db88783b */ /* 0x000e6e0000000200 */
[----:B------:R-:W-:Y:S01]  /*43f0*/  HMMA.16816.F32.BF16 R32, R132, R182, R32 ;  /* 0x000000b68420723c */ /* 0x000fe20000041820 */
[----:B------:R-:W3:Y:S07]  /*4400*/  LDSM.16.M88.4 R132, [R219+0x7800] ;  /* 0x00780000db84783b */ /* 0x000eee0000000200 */
[-C--:B-1----:R-:W-:Y:S08]  /*4410*/  HMMA.16816.F32.BF16 R4, R136, R184.reuse, R4 ;  /* 0x000000b88804723c */ /* 0x082ff00000041804 */
        /* <DEDUP_REMOVED lines=32> */
[C---:B--2---:R-:W-:Y:S01]  /*4620*/  FADD.FTZ R5, -R142.reuse, R5 ;  /* 0x000000058e057221 */ /* 0x044fe20000010100 */
[C---:B------:R-:W-:Y:S04]  /*4630*/  HMMA.16816.F32.BF16 R16, R132.reuse, R210, R16 ;  /* 0x000000d28410723c */ /* 0x040fe80000041810 */
[C---:B------:R-:W-:Y:S02]  /*4640*/  FADD.FTZ R6, -R141.reuse, R6 ;  /* 0x000000068d067221 */ /* 0x040fe40000010100 */
[----:B------:R-:W-:Y:S02]  /*4650*/  FADD.FTZ R7, -R141, R7 ;  /* 0x000000078d077221 */ /* 0x000fe40000010100 */
[----:B------:R-:W-:Y:S01]  /*4660*/  FADD.FTZ R4, -R142, R4 ;  /* 0x000000048e047221 */ /* 0x000fe20000010100 */
[-C--:B------:R-:W-:Y:S03]  /*4670*/  HMMA.16816.F32.BF16 R20, R132, R212.reuse, R20 ;  /* 0x000000d48414723c */ /* 0x080fe60000041814 */
[----:B------:R-:W-:Y:S02]  /*4680*/  FMUL.FTZ R144, R165, R5 ;  /* 0x00000005a5907220 */ /* 0x000fe40000410000 */
[----:B------:R-:W-:Y:S02]  /*4690*/  FMUL.FTZ R146, R146, R6 ;  /* 0x0000000692927220 */ /* 0x000fe40000410000 */
[C---:B------:R-:W-:Y:S01]  /*46a0*/  FADD.FTZ R8, -R140.reuse, R8 ;  /* 0x000000088c087221 */ /* 0x040fe20000010100 */
[C---:B------:R-:W-:Y:S04]  /*46b0*/  HMMA.16816.F32.BF16 R24, R136.reuse, R212, R24 ;  /* 0x000000d48818723c */ /* 0x040fe80000041818 */
[C---:B------:R-:W-:Y:S02]  /*46c0*/  FADD.FTZ R12, -R140.reuse, R12 ;  /* 0x0000000c8c0c7221 */ /* 0x040fe40000010100 */
[----:B------:R-:W-:Y:S02]  /*46d0*/  FADD.FTZ R13, -R140, R13 ;  /* 0x0000000d8c0d7221 */ /* 0x000fe40000010100 */
[C---:B------:R-:W-:Y:S01]  /*46e0*/  FADD.FTZ R17, -R142.reuse, R17 ;  /* 0x000000118e117221 */ /* 0x040fe20000010100 */
[-C--:B------:R-:W-:Y:S03]  /*46f0*/  HMMA.16816.F32.BF16 R28, R136, R214.reuse, R28 ;  /* 0x000000d6881c723c */ /* 0x080fe6000004181c */
[C---:B------:R-:W-:Y:S02]  /*4700*/  FADD.FTZ R18, -R141.reuse, R18 ;  /* 0x000000128d127221 */ /* 0x040fe40000010100 */
[C---:B------:R-:W-:Y:S02]  /*4710*/  FADD.FTZ R19, -R141.reuse, R19 ;  /* 0x000000138d137221 */ /* 0x040fe40000010100 */
[C---:B------:R-:W-:Y:S01]  /*4720*/  FADD.FTZ R20, -R142.reuse, R20 ;  /* 0x000000148e147221 */ /* 0x040fe20000010100 */
[----:B------:R-:W-:Y:S04]  /*4730*/  HMMA.16816.F32.BF16 R32, R132, R214, R32 ;  /* 0x000000d68420723c */ /* 0x000fe80000041820 */
[----:B------:R-:W-:Y:S02]  /*4740*/  FADD.FTZ R23, -R141, R23 ;  /* 0x000000178d177221 */ /* 0x000fe40000010100 */
[C---:B------:R-:W-:Y:S02]  /*4750*/  FADD.FTZ R16, -R142.reuse, R16 ;  /* 0x000000108e107221 */ /* 0x040fe40000010100 */
[----:B------:R-:W-:Y:S04]  /*4760*/  FADD.FTZ R21, -R142, R21 ;  /* 0x000000158e157221 */ /* 0x000fe80000010100 */
[----:B------:R-:W-:Y:S02]  /*4770*/  FMUL.FTZ R135, R162, R17 ;  /* 0x00000011a2877220 */ /* 0x000fe40000410000 */
[----:B------:R-:W-:Y:S02]  /*4780*/  FMUL.FTZ R143, R143, R20 ;  /* 0x000000148f8f7220 */ /* 0x000fe40000410000 */
[----:B------:R-:W-:Y:S02]  /*4790*/  FMUL.FTZ R132, R167, R18 ;  /* 0x00000012a7847220 */ /* 0x000fe40000410000 */
[----:B------:R-:W-:Y:S02]  /*47a0*/  FADD.FTZ R22, -R141, R22 ;  /* 0x000000168d167221 */ /* 0x000fe40000010100 */
[C---:B------:R-:W-:Y:S02]  /*47b0*/  FADD.FTZ R24, -R140.reuse, R24 ;  /* 0x000000188c187221 */ /* 0x040fe40000010100 */
[----:B------:R-:W-:Y:S02]  /*47c0*/  FADD.FTZ R28, -R140, R28 ;  /* 0x0000001c8c1c7221 */ /* 0x000fe40000010100 */
[C---:B------:R-:W-:Y:S02]  /*47d0*/  FADD.FTZ R32, -R142.reuse, R32 ;  /* 0x000000208e207221 */ /* 0x040fe40000010100 */
[----:B------:R-:W-:Y:S02]  /*47e0*/  FADD.FTZ R33, -R142, R33 ;  /* 0x000000218e217221 */ /* 0x000fe40000010100 */
[----:B------:R-:W-:Y:S02]  /*47f0*/  FMUL.FTZ R138, R147, R32 ;  /* 0x00000020938a7220 */ /* 0x000fe40000410000 */
[----:B------:R-:W-:Y:S02]  /*4800*/  FMUL.FTZ R136, R148, R33 ;  /* 0x0000002194887220 */ /* 0x000fe40000410000 */
[----:B------:R-:W-:Y:S02]  /*4810*/  FMUL.FTZ R32, R245, R7 ;  /* 0x00000007f5207220 */ /* 0x000fe40000410000 */
[----:B------:R-:W-:Y:S02]  /*4820*/  FMUL.FTZ R33, R166, R19 ;  /* 0x00000013a6217220 */ /* 0x000fe40000410000 */
[C---:B------:R-:W-:Y:S02]  /*4830*/  FADD.FTZ R134, -R141.reuse, R34 ;  /* 0x000000228d867221 */ /* 0x040fe40000010100 */
[----:B------:R-:W-:Y:S02]  /*4840*/  FADD.FTZ R133, -R141, R35 ;  /* 0x000000238d857221 */ /* 0x000fe40000010100 */
[----:B------:R-:W-:Y:S02]  /*4850*/  FMUL.FTZ R34, R160, R23 ;  /* 0x00000017a0227220 */ /* 0x000fe40000410000 */
[C---:B------:R-:W-:Y:S02]  /*4860*/  FADD.FTZ R7, -R140.reuse, R9 ;  /* 0x000000098c077221 */ /* 0x040fe40000010100 */
[C---:B------:R-:W-:Y:S02]  /*4870*/  FADD.FTZ R23, -R140.reuse, R25 ;  /* 0x000000198c177221 */ /* 0x040fe40000010100 */
[----:B------:R-:W-:Y:S02]  /*4880*/  FADD.FTZ R25, -R140, R29 ;  /* 0x0000001d8c197221 */ /* 0x000fe40000010100 */
[C---:B------:R-:W-:Y:S02]  /*4890*/  FADD.FTZ R6, -R0.reuse, R10 ;  /* 0x0000000a00067221 */ /* 0x040fe40000010100 */
[C---:B------:R-:W-:Y:S02]  /*48a0*/  FADD.FTZ R11, -R0.reuse, R11 ;  /* 0x0000000b000b7221 */ /* 0x040fe40000010100 */
[C---:B------:R-:W-:Y:S02]  /*48b0*/  FADD.FTZ R5, -R0.reuse, R14 ;  /* 0x0000000e00057221 */ /* 0x040fe40000010100 */
[C---:B------:R-:W-:Y:S02]  /*48c0*/  FADD.FTZ R9, -R0.reuse, R15 ;  /* 0x0000000f00097221 */ /* 0x040fe40000010100 */
[C---:B------:R-:W-:Y:S02]  /*48d0*/  FADD.FTZ R18, -R0.reuse, R26 ;  /* 0x0000001a00127221 */ /* 0x040fe40000010100 */
[C---:B------:R-:W-:Y:S02]  /*48e0*/  FADD.FTZ R17, -R0.reuse, R27 ;  /* 0x0000001b00117221 */ /* 0x040fe40000010100 */
[C---:B------:R-:W-:Y:S02]  /*48f0*/  FADD.FTZ R20, -R0.reuse, R30 ;  /* 0x0000001e00147221 */ /* 0x040fe40000010100 */
[----:B------:R-:W-:Y:S02]  /*4900*/  FADD.FTZ R19, -R0, R31 ;  /* 0x0000001f00137221 */ /* 0x000fe40000010100 */
[----:B------:R-:W-:Y:S02]  /*4910*/  FMUL.FTZ R145, R241, R4 ;  /* 0x00000004f1917220 */ /* 0x000fe40000410000 */
        /* <DEDUP_REMOVED lines=21> */
[----:B------:R-:W-:Y:S02]  /*4a70*/  IMAD.MOV.U32 R148, RZ, RZ, R233 ;  /* 0x000000ffff947224 */ /* 0x000fe400078e00e9 */
[----:B------:R-:W-:Y:S01]  /*4a80*/  IMAD.MOV.U32 R149, RZ, RZ, R232 ;  /* 0x000000ffff957224 */ /* 0x000fe200078e00e8 */
[----:B------:R-:W-:-:S05]  /*4a90*/  @!P0 BRA `(.L_x_7) ;  /* 0x0000012000008947 */ /* 0x000fca0003800000 */
[----:B------:R-:W-:Y:S01]  /*4aa0*/  IMAD.MOV.U32 R0, RZ, RZ, c[0x0][0x190] ;  /* 0x00006400ff007624 */ /* 0x000fe200078e00ff */
[----:B------:R-:W-:Y:S03]  /*4ab0*/  ULOP3.LUT UR12, UR7, 0x1, URZ, 0xc0, !UPT ;  /* 0x00000001070c7892 */ /* 0x000fe6000f8ec03f */
[----:B------:R-:W-:Y:S01]  /*4ac0*/  IMAD.U32 R0, R0, -0x40, RZ ;  /* 0xffffffc000007824 */ /* 0x000fe200078e00ff */
[----:B------:R-:W-:Y:S04]  /*4ad0*/  UISETP.NE.U32.AND UP1, UPT, UR12, 0x1, UPT ;  /* 0x000000010c00788c */ /* 0x000fe8000bf25070 */
[C---:B------:R-:W-:Y:S01]  /*4ae0*/  LEA R4, P1, R0.reuse, R236, 0x1 ;  /* 0x000000ec00047211 */ /* 0x040fe200078208ff */
[----:B------:R-:W-:Y:S03]  /*4af0*/  USEL UR12, UR40, 0x3000, !UP1 ;  /* 0x00003000280c7887 */ /* 0x000fe6000c800000 */
[----:B------:R-:W-:Y:S01]  /*4b00*/  LEA.HI.X.SX32 R0, R0, R237, 0x1, P1 ;  /* 0x000000ed00007211 */ /* 0x000fe200008f0eff */
[----:B------:R-:W-:Y:S02]  /*4b10*/  IMAD.MOV.U32 R236, RZ, RZ, R4 ;  /* 0x000000ffffec7224 */ /* 0x000fe400078e0004 */
[----:B------:R-:W-:Y:S02]  /*4b20*/  IADD3 R238, R238, UR12, RZ ;  /* 0x0000000ceeee7c10 */ /* 0x000fe4000fffe0ff */
[----:B------:R-:W-:Y:S01]  /*4b30*/  IMAD.MOV.U32 R237, RZ, RZ, R0 ;  /* 0x000000ffffed7224 */ /* 0x000fe200078e0000 */
[----:B------:R-:W-:Y:S04]  /*4b40*/  IADD3 R216, R216, UR12, RZ ;  /* 0x0000000cd8d87c10 */ /* 0x000fe8000fffe0ff */
[----:B------:R-:W-:Y:S01]  /*4b50*/  @!PT LDS RZ, [RZ] ;  /* 0x00000000fffff984 */ /* 0x000fe20000000800 */
[----:B------:R-:W-:Y:S01]  /*4b60*/  @!PT LDS RZ, [RZ] ;  /* 0x00000000fffff984 */ /* 0x000fe20000000800 */
[----:B------:R-:W-:Y:S01]  /*4b70*/  @!PT LDS RZ, [RZ] ;  /* 0x00000000fffff984 */ /* 0x000fe20000000800 */
[----:B------:R1:W-:Y:S04]  /*4b80*/  LDGSTS.E.BYPASS.LTC128B.128 [R238], [R236.64] ;  /* 0x00000000ecee7fae */ /* 0x0003e8000b901d44 */
[----:B------:R1:W-:Y:S04]  /*4b90*/  LDGSTS.E.BYPASS.LTC128B.128 [R238+0x1000], [R236.64+0x40] ;  /* 0x01000040ecee7fae */ /* 0x0003e8000b901d44 */
[----:B------:R1:W-:Y:S04]  /*4ba0*/  LDGSTS.E.BYPASS.LTC128B.128 [R238+0x2000], [R236.64+0x80] ;  /* 0x02000080ecee7fae */ /* 0x0003e8000b901d44 */
[----:B------:R-:W0:Y:S02]  /*4bb0*/  LDGDEPBAR ;  /* 0x00000000000079af */ /* 0x000e240000000000 */
.L_x_7:
[----:B------:R-:W-:Y:S01]  /*4bc0*/  F2FP.BF16.PACK_AB R16, R144, R145 ;  /* 0x000000919010723e */ /* 0x000fe200000010ff */
[----:B------:R-:W-:Y:S01]  /*4bd0*/  IMAD.SHL.U32 R144, R225, 0x2, RZ ;  /* 0x00000002e1907824 */ /* 0x000fe200078e00ff */
[----:B------:R-:W-:Y:S01]  /*4be0*/  F2FP.BF16.PACK_AB R15, R32, R146 ;  /* 0x00000092200f723e */ /* 0x000fe200000010ff */
[----:B------:R2:W5:Y:S01]  /*4bf0*/  LDL R150, [R1+0x2c] ;  /* 0x00002c0001967983 */ /* 0x0005620000100800 */
[----:B------:R-:W-:Y:S02]  /*4c00*/  F2FP.BF16.PACK_AB R12, R135, R137 ;  /* 0x00000089870c723e */ /* 0x000fe400000010ff */
[----:B------:R-:W-:Y:S01]  /*4c10*/  F2FP.BF16.PACK_AB R11, R33, R132 ;  /* 0x00000084210b723e */ /* 0x000fe200000010ff */
[----:B------:R-:W-:Y:S01]  /*4c20*/  STS [R231+0xf000], R16 ;  /* 0x00f00010e7007388 */ /* 0x000fe20000000800 */
        /* <DEDUP_REMOVED lines=17> */
[----:B------:R-:W-:Y:S04]  /*4d40*/  STS [R229+0x10000], R10 ;  /* 0x0100000ae5007388 */ /* 0x000fe80000000800 */
        /* <DEDUP_REMOVED lines=9> */
[----:B------:R-:W-:Y:S06]  /*4de0*/  BAR.SYNC.DEFER_BLOCKING 0x0 ;  /* 0x0000000000007b1d */ /* 0x000fec0000010000 */
[----:B------:R-:W-:Y:S04]  /*4df0*/  LDSM.16.MT88.4 R4, [R2+0x13000] ;  /* 0x013000000204783b */ /* 0x000fe80000004200 */
[----:B------:R-:W3:Y:S04]  /*4e00*/  LDSM.16.MT88.4 R8, [R144+0x6000] ;  /* 0x006000009008783b */ /* 0x000ee80000004200 */
[----:B------:R-:W4:Y:S04]  /*4e10*/  LDSM.16.MT88.4 R12, [R2+0x15000] ;  /* 0x01500000020c783b */ /* 0x000f280000004200 */
[----:B------:R-:W1:Y:S04]  /*4e20*/  LDSM.16.MT88.4 R16, [R144+0x7000] ;  /* 0x007000009010783b */ /* 0x000e680000004200 */
[----:B------:R-:W1:Y:S04]  /*4e30*/  LDSM.16.MT88.4 R20, [R144+0x8000] ;  /* 0x008000009014783b */ /* 0x000e680000004200 */
[----:B------:R-:W-:Y:S04]  /*4e40*/  LDSM.16.MT88.4 R24, [R2+0x13800] ;  /* 0x013800000218783b */ /* 0x000fe80000004200 */
[----:B------:R-:W1:Y:S04]  /*4e50*/  LDSM.16.MT88.4 R28, [R144+0x6400] ;  /* 0x00640000901c783b */ /* 0x000e680000004200 */
[----:B------:R-:W1:Y:S04]  /*4e60*/  LDSM.16.MT88.4 R32, [R2+0x15800] ;  /* 0x015800000220783b */ /* 0x000e680000004200 */
[----:B------:R-:W1:Y:S04]  /*4e70*/  LDSM.16.MT88.4 R132, [R144+0x7400] ;  /* 0x007400009084783b */ /* 0x000e680000004200 */
[----:B------:R-:W-:Y:S01]  /*4e80*/  LDSM.16.MT88.4 R136, [R2+0x16800] ;  /* 0x016800000288783b */ /* 0x000fe20000004200 */
[-C--:B---3--:R-:W-:Y:S08]  /*4e90*/  HMMA.16816.F32.BF16 R36, R4, R8.reuse, R36 ;  /* 0x000000080424723c */ /* 0x088ff00000041824 */
[C---:B----4-:R-:W-:Y:S08]  /*4ea0*/  HMMA.16816.F32.BF16 R40, R12.reuse, R8, R40 ;  /* 0x000000080c28723c */ /* 0x050ff00000041828 */
[-C--:B------:R-:W-:Y:S08]  /*4eb0*/  HMMA.16816.F32.BF16 R44, R12, R10.reuse, R44 ;  /* 0x0000000a0c2c723c */ /* 0x080ff0000004182c */
[C---:B------:R-:W-:Y:S01]  /*4ec0*/  HMMA.16816.F32.BF16 R48, R4.reuse, R10, R48 ;  /* 0x0000000a0430723c */ /* 0x040fe20000041830 */
[----:B------:R-:W3:Y:S07]  /*4ed0*/  LDSM.16.MT88.4 R8, [R144+0x8400] ;  /* 0x008400009008783b */ /* 0x000eee0000004200 */
[-C--:B-1----:R-:W-:Y:S08]  /*4ee0*/  HMMA.16816.F32.BF16 R52, R4, R16.reuse, R52 ;  /* 0x000000100434723c */ /* 0x082ff00000041834 */
[C---:B------:R-:W-:Y:S08]  /*4ef0*/  HMMA.16816.F32.BF16 R56, R12.reuse, R16, R56 ;  /* 0x000000100c38723c */ /* 0x040ff00000041838 */
[-C--:B------:R-:W-:Y:S08]  /*4f00*/  HMMA.16816.F32.BF16 R60, R12, R18.reuse, R60 ;  /* 0x000000120c3c723c */ /* 0x080ff0000004183c */
[C---:B------:R-:W-:Y:S01]  /*4f10*/  HMMA.16816.F32.BF16 R64, R4.reuse, R18, R64 ;  /* 0x000000120440723c */ /* 0x040fe20000041840 */
[----:B------:R-:W-:Y:S07]  /*4f20*/  LDSM.16.MT88.4 R16, [R2+0x16000] ;  /* 0x016000000210783b */ /* 0x000fee0000004200 */
[-C--:B------:R-:W-:Y:S08]  /*4f30*/  HMMA.16816.F32.BF16 R68, R4, R20.reuse, R68 ;  /* 0x000000140444723c */ /* 0x080ff00000041844 */
[C---:B------:R-:W-:Y:S08]  /*4f40*/  HMMA.16816.F32.BF16 R72, R12.reuse, R20, R72 ;  /* 0x000000140c48723c */ /* 0x040ff00000041848 */
[-C--:B------:R-:W-:Y:S01]  /*4f50*/  HMMA.16816.F32.BF16 R76, R12, R22.reuse, R76 ;  /* 0x000000160c4c723c */ /* 0x080fe2000004184c */
[----:B------:R-:W-:Y:S07]  /*4f60*/  LDSM.16.MT88.4 R12, [R144+0x6800] ;  /* 0x00680000900c783b */ /* 0x000fee0000004200 */
[----:B------:R-:W-:Y:S01]  /*4f70*/  HMMA.16816.F32.BF16 R80, R4, R22, R80 ;  /* 0x000000160450723c */ /* 0x000fe20000041850 */
[----:B------:R-:W1:Y:S04]  /*4f80*/  LDSM.16.MT88.4 R4, [R2+0x14000] ;  /* 0x014000000204783b */ /* 0x000e680000004200 */
[----:B------:R-:W4:Y:S03]  /*4f90*/  LDSM.16.MT88.4 R20, [R144+0x7800] ;  /* 0x007800009014783b */ /* 0x000f260000004200 */
[-C--:B------:R-:W-:Y:S08]  /*4fa0*/  HMMA.16816.F32.BF16 R36, R24, R28.reuse, R36 ;  /* 0x0000001c1824723c */ /* 0x080ff00000041824 */
[C---:B------:R-:W-:Y:S08]  /*4fb0*/  HMMA.16816.F32.BF16 R40, R32.reuse, R28, R40 ;  /* 0x0000001c2028723c */ /* 0x040ff00000041828 */
[-C--:B------:R-:W-:Y:S08]  /*4fc0*/  HMMA.16816.F32.BF16 R44, R32, R30.reuse, R44 ;  /* 0x0000001e202c723c */ /* 0x080ff0000004182c */
[C---:B------:R-:W-:Y:S01]  /*4fd0*/  HMMA.16816.F32.BF16 R48, R24.reuse, R30, R48 ;  /* 0x0000001e1830723c */ /* 0x040fe20000041830 */
[----:B------:R-:W1:Y:S07]  /*4fe0*/  LDSM.16.MT88.4 R28, [R144+0x8800] ;  /* 0x00880000901c783b */ /* 0x000e6e0000004200 */
[-C--:B------:R-:W-:Y:S08]  /*4ff0*/  HMMA.16816.F32.BF16 R52, R24, R132.reuse, R52 ;  /* 0x000000841834723c */ /* 0x080ff00000041834 */
[C---:B------:R-:W-:Y:S08]  /*5000*/  HMMA.16816.F32.BF16 R56, R32.reuse, R132, R56 ;  /* 0x000000842038723c */ /* 0x040ff00000041838 */
[-C--:B------:R-:W-:Y:S08]  /*5010*/  HMMA.16816.F32.BF16 R60, R32, R134.reuse, R60 ;  /* 0x00000086203c723c */ /* 0x080ff0000004183c */
[C---:B------:R-:W-:Y:S01]  /*5020*/  HMMA.16816.F32.BF16 R64, R24.reuse, R134, R64 ;  /* 0x000000861840723c */ /* 0x040fe20000041840 */
[----:B------:R-:W-:Y:S07]  /*5030*/  LDSM.16.MT88.4 R132, [R144+0x6c00] ;  /* 0x006c00009084783b */ /* 0x000fee0000004200 */
[-C--:B---3--:R-:W-:Y:S08]  /*5040*/  HMMA.16816.F32.BF16 R68, R24, R8.reuse, R68 ;  /* 0x000000081844723c */ /* 0x088ff00000041844 */
[C---:B------:R-:W-:Y:S08]  /*5050*/  HMMA.16816.F32.BF16 R72, R32.reuse, R8, R72 ;  /* 0x000000082048723c */ /* 0x040ff00000041848 */
[-C--:B------:R-:W-:Y:S01]  /*5060*/  HMMA.16816.F32.BF16 R76, R32, R10.reuse, R76 ;  /* 0x0000000a204c723c */ /* 0x080fe2000004184c */
[----:B------:R-:W3:Y:S07]  /*5070*/  LDSM.16.MT88.4 R32, [R2+0x14800] ;  /* 0x014800000220783b */ /* 0x000eee0000004200 */
[----:B------:R-:W-:Y:S01]  /*5080*/  HMMA.16816.F32.BF16 R80, R24, R10, R80 ;  /* 0x0000000a1850723c */ /* 0x000fe20000041850 */
[----:B------:R-:W2:Y:S04]  /*5090*/  LDSM.16.MT88.4 R8, [R144+0x7c00] ;  /* 0x007c00009008783b */ /* 0x000ea80000004200 */
[----:B------:R-:W2:Y:S03]  /*50a0*/  LDSM.16.MT88.4 R24, [R144+0x8c00] ;  /* 0x008c00009018783b */ /* 0x000ea60000004200 */
[-C--:B-1----:R-:W-:Y:S01]  /*50b0*/  HMMA.16816.F32.BF16 R36, R4, R12.reuse, R36 ;  /* 0x0000000c0424723c */ /* 0x082fe20000041824 */
[----:B------:R-:W-:Y:S07]  /*50c0*/  BAR.SYNC.DEFER_BLOCKING 0x0 ;  /* 0x0000000000007b1d */ /* 0x000fee0000010000 */
[C---:B------:R-:W-:Y:S08]  /*50d0*/  HMMA.16816.F32.BF16 R40, R16.reuse, R12, R40 ;  /* 0x0000000c1028723c */ /* 0x040ff00000041828 */
[-C--:B------:R-:W-:Y:S08]  /*50e0*/  HMMA.16816.F32.BF16 R44, R16, R14.reuse, R44 ;  /* 0x0000000e102c723c */ /* 0x080ff0000004182c */
[C---:B------:R-:W-:Y:S08]  /*50f0*/  HMMA.16816.F32.BF16 R48, R4.reuse, R14, R48 ;  /* 0x0000000e0430723c */ /* 0x040ff00000041830 */
[-C--:B----4-:R-:W-:Y:S08]  /*5100*/  HMMA.16816.F32.BF16 R52, R4, R20.reuse, R52 ;  /* 0x000000140434723c */ /* 0x090ff00000041834 */
[C---:B------:R-:W-:Y:S08]  /*5110*/  HMMA.16816.F32.BF16 R56, R16.reuse, R20, R56 ;  /* 0x000000141038723c */ /* 0x040ff00000041838 */
[-C--:B------:R-:W-:Y:S08]  /*5120*/  HMMA.16816.F32.BF16 R60, R16, R22.reuse, R60 ;  /* 0x00000016103c723c */ /* 0x080ff0000004183c */
[C---:B------:R-:W-:Y:S08]  /*5130*/  HMMA.16816.F32.BF16 R64, R4.reuse, R22, R64 ;  /* 0x000000160440723c */ /* 0x040ff00000041840 */
[-C--:B------:R-:W-:Y:S08]  /*5140*/  HMMA.16816.F32.BF16 R68, R4, R28.reuse, R68 ;  /* 0x0000001c0444723c */ /* 0x080ff00000041844 */
[C---:B------:R-:W-:Y:S08]  /*5150*/  HMMA.16816.F32.BF16 R72, R16.reuse, R28, R72 ;  /* 0x0000001c1048723c */ /* 0x040ff00000041848 */
[-C--:B------:R-:W-:Y:S08]  /*5160*/  HMMA.16816.F32.BF16 R76, R16, R30.reuse, R76 ;  /* 0x0000001e104c723c */ /* 0x080ff0000004184c */
[----:B------:R-:W-:Y:S08]  /*5170*/  HMMA.16816.F32.BF16 R80, R4, R30, R80 ;  /* 0x0000001e0450723c */ /* 0x000ff00000041850 */
[-C--:B---3--:R-:W-:Y:S08]  /*5180*/  HMMA.16816.F32.BF16 R36, R32, R132.reuse, R36 ;  /* 0x000000842024723c */ /* 0x088ff00000041824 */
[C---:B------:R-:W-:Y:S08]  /*5190*/  HMMA.16816.F32.BF16 R40, R136.reuse, R132, R40 ;  /* 0x000000848828723c */ /* 0x040ff00000041828 */
[-C--:B------:R-:W-:Y:S08]  /*51a0*/  HMMA.16816.F32.BF16 R44, R136, R134.reuse, R44 ;  /* 0x00000086882c723c */ /* 0x080ff0000004182c */
[C---:B------:R-:W-:Y:S08]  /*51b0*/  HMMA.16816.F32.BF16 R48, R32.reuse, R134, R48 ;  /* 0x000000862030723c */ /* 0x040ff00000041830 */
[-C--:B--2---:R-:W-:Y:S08]  /*51c0*/  HMMA.16816.F32.BF16 R52, R32, R8.reuse, R52 ;  /* 0x000000082034723c */ /* 0x084ff00000041834 */
[C---:B------:R-:W-:Y:S08]  /*51d0*/  HMMA.16816.F32.BF16 R56, R136.reuse, R8, R56 ;  /* 0x000000088838723c */ /* 0x040ff00000041838 */
[-C--:B------:R-:W-:Y:S08]  /*51e0*/  HMMA.16816.F32.BF16 R60, R136, R10.reuse, R60 ;  /* 0x0000000a883c723c */ /* 0x080ff0000004183c */
[C---:B------:R-:W-:Y:S08]  /*51f0*/  HMMA.16816.F32.BF16 R64, R32.reuse, R10, R64 ;  /* 0x0000000a2040723c */ /* 0x040ff00000041840 */
[-C--:B------:R-:W-:Y:S08]  /*5200*/  HMMA.16816.F32.BF16 R68, R32, R24.reuse, R68 ;  /* 0x000000182044723c */ /* 0x080ff00000041844 */
[C---:B------:R-:W-:Y:S08]  /*5210*/  HMMA.16816.F32.BF16 R72, R136.reuse, R24, R72 ;  /* 0x000000188848723c */ /* 0x040ff00000041848 */
[-C--:B------:R-:W-:Y:S08]  /*5220*/  HMMA.16816.F32.BF16 R76, R136, R26.reuse, R76 ;  /* 0x0000001a884c723c */ /* 0x080ff0000004184c */
[----:B------:R-:W-:Y:S01]  /*5230*/  HMMA.16816.F32.BF16 R80, R32, R26, R80 ;  /* 0x0000001a2050723c */ /* 0x000fe20000041850 */
[----:B------:R-:W-:-:S07]  /*5240*/  @!P0 BRA `(.L_x_8) ;  /* 0x000000e000008947 */ /* 0x000fce0003800000 */
[----:B------:R-:W-:Y:S02]  /*5250*/  IMAD.MOV.U32 R4, RZ, RZ, c[0x0][0x370] ;  /* 0x0000dc00ff047624 */ /* 0x000fe400078e00ff */
[----:B-----5:R-:W-:Y:S03]  /*5260*/  IMAD.SHL.U32 R0, R150, 0x2, RZ ;  /* 0x0000000296007824 */ /* 0x020fe600078e00ff */
[----:B------:R-:W-:Y:S04]  /*5270*/  LEA R4, -R4, RZ, 0x6 ;  /* 0x000000ff04047211 */ /* 0x000fe800078e31ff */
[C---:B------:R-:W-:Y:S04]  /*5280*/  LEA R5, P1, R4.reuse, R234, 0x1 ;  /* 0x000000ea04057211 */ /* 0x040fe800078208ff */
[----:B------:R-:W-:Y:S02]  /*5290*/  LEA.HI.X.SX32 R4, R4, R235, 0x1, P1 ;  /* 0x000000eb04047211 */ /* 0x000fe400008f0eff */
[----:B------:R-:W-:Y:S03]  /*52a0*/  MOV R234, R5 ;  /* 0x0000000500ea7202 */ /* 0x000fe60000000f00 */
[----:B------:R-:W-:Y:S05]  /*52b0*/  IMAD.MOV.U32 R235, RZ, RZ, R4 ;  /* 0x000000ffffeb7224 */ /* 0x000fea00078e0004 */
[----:B------:R-:W-:Y:S01]  /*52c0*/  @!PT LDS RZ, [RZ] ;  /* 0x00000000fffff984 */ /* 0x000fe20000000800 */
[----:B------:R-:W-:Y:S01]  /*52d0*/  @!PT LDS RZ, [RZ] ;  /* 0x00000000fffff984 */ /* 0x000fe20000000800 */
[----:B------:R-:W-:Y:S01]  /*52e0*/  @!PT LDS RZ, [RZ] ;  /* 0x00000000fffff984 */ /* 0x000fe20000000800 */
[----:B------:R1:W-:Y:S04]  /*52f0*/  LDGSTS.E.BYPASS.LTC128B.128 [R0+0x6000], [R234.64] ;  /* 0x06000000ea007fae */ /* 0x0003e8000b901d44 */
[----:B------:R1:W-:Y:S04]  /*5300*/  LDGSTS.E.BYPASS.LTC128B.128 [R0+0x7000], [R234.64+0x40] ;  /* 0x07000040ea007fae */ /* 0x0003e8000b901d44 */
[----:B------:R1:W-:Y:S04]  /*5310*/  LDGSTS.E.BYPASS.LTC128B.128 [R0+0x8000], [R234.64+0x80] ;  /* 0x08000080ea007fae */ /* 0x0003e8000b901d44 */
[----:B------:R-:W0:Y:S02]  /*5320*/  LDGDEPBAR ;  /* 0x00000000000079af */ /* 0x000e240000000000 */
.L_x_8:
[----:B------:R-:W-:Y:S01]  /*5330*/  LDSM.16.M88.4 R24, [R221] ;  /* 0x00000000dd18783b */ /* 0x000fe20000000200 */
[----:B------:R-:W-:Y:S01]  /*5340*/  IMAD.MOV.U32 R151, RZ, RZ, c[0x0][0x22c] ;  /* 0x00008b00ff977624 */ /* 0x000fe200078e00ff */
[----:B------:R-:W-:Y:S02]  /*5350*/  ULOP3.LUT UR12, UR7, 0x1, URZ, 0xc0, !UPT ;  /* 0x00000001070c7892 */ /* 0x000fe4000f8ec03f */
[----:B------:R-:W2:Y:S01]  /*5360*/  LDSM.16.MT88.4 R8, [R144+0x9000] ;  /* 0x009000009008783b */ /* 0x000ea20000004200 */
[----:B------:R-:W-:Y:S01]  /*5370*/  IMAD R151, R151, c[0x0][0x1c0], RZ ;  /* 0x0000700097977a24 */ /* 0x000fe200078e02ff */
[----:B------:R-:W-:Y:S02]  /*5380*/  UISETP.NE.U32.AND UP1, UPT, UR12, 0x1, UPT ;  /* 0x000000010c00788c */ /* 0x000fe4000bf25070 */
[----:B------:R-:W3:Y:S01]  /*5390*/  LDSM.16.MT88.4 R16, [R144+0xb000] ;  /* 0x00b000009010783b */ /* 0x000ee20000004200 */
[----:B------:R-:W-:Y:S01]  /*53a0*/  IMAD.U32 R151, R151, -0x40, RZ ;  /* 0xffffffc097977824 */ /* 0x000fe200078e00ff */
[----:B------:R-:W-:Y:S02]  /*53b0*/  UIADD3 UR12, UR7, -0x1, URZ ;  /* 0xffffffff070c7890 */ /* 0x000fe4000fffe03f */
[----:B------:R-:W3:Y:S02]  /*53c0*/  LDSM.16.MT88.4 R28, [R144+0xd000] ;  /* 0x00d00000901c783b */ /* 0x000ee40000004200 */
[C---:B------:R-:W-:Y:S02]  /*53d0*/  LEA R233, P1, R151.reuse, R148, 0x2 ;  /* 0x0000009497e97211 */ /* 0x040fe400078210ff */
[----:B------:R-:W4:Y:S02]  /*53e0*/  LDL R155, [R1+0x30] ;  /* 0x00003000019b7983 */ /* 0x000f240000100800 */
[----:B------:R-:W-:Y:S01]  /*53f0*/  LEA.HI.X.SX32 R232, R151, R149, 0x2, P1 ;  /* 0x0000009597e87211 */ /* 0x000fe200008f16ff */
[----:B------:R-:W-:Y:S01]  /*5400*/  IMAD.MOV.U32 R151, RZ, RZ, c[0x0][0x22c] ;  /* 0x00008b00ff977624 */ /* 0x000fe200078e00ff */
[----:B------:R-:W-:Y:S03]  /*5410*/  LDSM.16.M88.4 R32, [R222] ;  /* 0x00000000de20783b */ /* 0x000fe60000000200 */
[----:B------:R-:W-:Y:S01]  /*5420*/  IMAD R151, R151, c[0x0][0x1c0], RZ ;  /* 0x0000700097977a24 */ /* 0x000fe200078e02ff */
[----:B------:R-:W4:Y:S03]  /*5430*/  LDL R154, [R1+0x34] ;  /* 0x00003400019a7983 */ /* 0x000f260000100800 */
[----:B------:R-:W-:Y:S01]  /*5440*/  IMAD.SHL.U32 R151, R151, 0x8, RZ ;  /* 0x0000000897977824 */ /* 0x000fe200078e00ff */
[----:B------:R-:W1:Y:S04]  /*5450*/  LDSM.16.MT88.4 R132, [R144+0x9400] ;  /* 0x009400009084783b */ /* 0x000e680000004200 */
[----:B------:R1:W4:Y:S04]  /*5460*/  LDL R152, [R1+0x8] ;  /* 0x0000080001987983 */ /* 0x0003280000100800 */
[----:B------:R-:W1:Y:S04]  /*5470*/  LDSM.16.MT88.4 R136, [R144+0xb400] ;  /* 0x00b400009088783b */ /* 0x000e680000004200 */
[----:B-1----:R1:W4:Y:S01]  /*5480*/  LDL R0, [R1] ;  /* 0x0000000001007983 */ /* 0x0023220000100800 */
[C---:B--2---:R-:W-:Y:S03]  /*5490*/  HMMA.16816.F32.BF16 R4, R24.reuse, R8, RZ ;  /* 0x000000081804723c */ /* 0x044fe600000418ff */
[----:B------:R-:W2:Y:S04]  /*54a0*/  LDSM.16.MT88.4 R140, [R144+0xd400] ;  /* 0x00d40000908c783b */ /* 0x000ea80000004200 */
[----:B------:R1:W4:Y:S01]  /*54b0*/  LDL R153, [R1+0x4] ;  /* 0x0000040001997983 */ /* 0x0003220000100800 */
[C---:B------:R-:W-:Y:S08]  /*54c0*/  HMMA.16816.F32.BF16 R8, R24.reuse, R10, RZ ;  /* 0x0000000a1808723c */ /* 0x040ff000000418ff */
[C---:B---3--:R-:W-:Y:S08]  /*54d0*/  HMMA.16816.F32.BF16 R12, R24.reuse, R16, RZ ;  /* 0x00000010180c723c */ /* 0x048ff000000418ff */
[C---:B------:R-:W-:Y:S08]  /*54e0*/  HMMA.16816.F32.BF16 R16, R24.reuse, R18, RZ ;  /* 0x000000121810723c */ /* 0x040ff000000418ff */
[C---:B------:R-:W-:Y:S08]  /*54f0*/  HMMA.16816.F32.BF16 R20, R24.reuse, R28, RZ ;  /* 0x0000001c1814723c */ /* 0x040ff000000418ff */
[----:B------:R-:W-:Y:S01]  /*5500*/  HMMA.16816.F32.BF16 R24, R24, R30, RZ ;  /* 0x0000001e1818723c */ /* 0x000fe200000418ff */
[----:B------:R-:W-:Y:S07]  /*5510*/  LDSM.16.M88.4 R28, [R224] ;  /* 0x00000000e01c783b */ /* 0x000fee0000000200 */
[C---:B------:R-:W-:Y:S08]  /*5520*/  HMMA.16816.F32.BF16 R4, R32.reuse, R132, R4 ;  /* 0x000000842004723c */ /* 0x040ff00000041804 */
[C---:B------:R-:W-:Y:S01]  /*5530*/  HMMA.16816.F32.BF16 R8, R32.reuse, R134, R8 ;  /* 0x000000862008723c */ /* 0x040fe20000041808 */
[----:B------:R-:W3:Y:S07]  /*5540*/  LDSM.16.MT88.4 R132, [R144+0x9800] ;  /* 0x009800009084783b */ /* 0x000eee0000004200 */
[C---:B------:R-:W-:Y:S08]  /*5550*/  HMMA.16816.F32.BF16 R12, R32.reuse, R136, R12 ;  /* 0x00000088200c723c */ /* 0x040ff0000004180c */
[C---:B------:R-:W-:Y:S01]  /*5560*/  HMMA.16816.F32.BF16 R16, R32.reuse, R138, R16 ;  /* 0x0000008a2010723c */ /* 0x040fe20000041810 */
[----:B------:R-:W1:Y:S07]  /*5570*/  LDSM.16.MT88.4 R136, [R144+0xb800] ;  /* 0x00b800009088783b */ /* 0x000e6e0000004200 */
[C---:B--2---:R-:W-:Y:S08]  /*5580*/  HMMA.16816.F32.BF16 R20, R32.reuse, R140, R20 ;  /* 0x0000008c2014723c */ /* 0x044ff00000041814 */
[----:B------:R-:W-:Y:S01]  /*5590*/  HMMA.16816.F32.BF16 R24, R32, R142, R24 ;  /* 0x0000008e2018723c */ /* 0x000fe20000041818 */
[----:B------:R-:W2:Y:S04]  /*55a0*/  LDSM.16.MT88.4 R32, [R144+0xd800] ;  /* 0x00d800009020783b */ /* 0x000ea80000004200 */
[----:B------:R-:W-:Y:S03]  /*55b0*/  LDSM.16.MT88.4 R140, [R144+0x9c00] ;  /* 0x009c0000908c783b */ /* 0x000fe60000004200 */
[C---:B---3--:R-:W-:Y:S08]  /*55c0*/  HMMA.16816.F32.BF16 R4, R28.reuse, R132, R4 ;  /* 0x000000841c04723c */ /* 0x048ff00000041804 */
[C---:B------:R-:W-:Y:S01]  /*55d0*/  HMMA.16816.F32.BF16 R8, R28.reuse, R134, R8 ;  /* 0x000000861c08723c */ /* 0x040fe20000041808 */
[----:B------:R-:W3:Y:S07]  /*55e0*/  LDSM.16.M88.4 R132, [R223] ;  /* 0x00000000df84783b */ /* 0x000eee0000000200 */
[C---:B-1----:R-:W-:Y:S08]  /*55f0*/  HMMA.16816.F32.BF16 R12, R28.reuse, R136, R12 ;  /* 0x000000881c0c723c */ /* 0x042ff0000004180c */
[C---:B------:R-:W-:Y:S01]  /*5600*/  HMMA.16816.F32.BF16 R16, R28.reuse, R138, R16 ;  /* 0x0000008a1c10723c */ /* 0x040fe20000041810 */
[----:B------:R-:W1:Y:S07]  /*5610*/  LDSM.16.MT88.4 R136, [R144+0xbc00] ;  /* 0x00bc00009088783b */ /* 0x000e6e0000004200 */
[C---:B--2---:R-:W-:Y:S08]  /*5620*/  HMMA.16816.F32.BF16 R20, R28.reuse, R32, R20 ;  /* 0x000000201c14723c */ /* 0x044ff00000041814 */
[----:B------:R-:W-:Y:S01]  /*5630*/  HMMA.16816.F32.BF16 R24, R28, R34, R24 ;  /* 0x000000221c18723c */ /* 0x000fe20000041818 */
[----:B------:R-:W2:Y:S04]  /*5640*/  LDSM.16.MT88.4 R28, [R144+0xdc00] ;  /* 0x00dc0000901c783b */ /* 0x000ea80000004200 */
[----:B------:R-:W-:Y:S03]  /*5650*/  LDSM.16.M88.4 R32, [R221+0x2000] ;  /* 0x00200000dd20783b */ /* 0x000fe60000000200 */
[C---:B---3--:R-:W-:Y:S08]  /*5660*/  HMMA.16816.F32.BF16 R4, R132.reuse, R140, R4 ;  /* 0x0000008c8404723c */ /* 0x048ff00000041804 */
[C---:B------:R-:W-:Y:S01]  /*5670*/  HMMA.16816.F32.BF16 R8, R132.reuse, R142, R8 ;  /* 0x0000008e8408723c */ /* 0x040fe20000041808 */
[----:B------:R-:W3:Y:S07]  /*5680*/  LDSM.16.MT88.4 R140, [R144+0xa000] ;  /* 0x00a00000908c783b */ /* 0x000eee0000004200 */
        /* <DEDUP_REMOVED lines=32> */
[----:B------:R-:W1:Y:S04]  /*5890*/  LDSM.16.MT88.4 R136, [R144+0xcc00] ;  /* 0x00cc00009088783b */ /* 0x000e680000004200 */
[----:B------:R-:W1:Y:S03]  /*58a0*/  LDSM.16.MT88.4 R144, [R144+0xec00] ;  /* 0x00ec00009090783b */ /* 0x000e660000004200 */
[C---:B--2---:R-:W-:Y:S07]  /*58b0*/  HMMA.16816.F32.BF16 R20, R32.reuse, R28, R20 ;  /* 0x0000001c2014723c */ /* 0x044fee0000041814 */
[----:B------:R-:W-:Y:S01]  /*58c0*/  IMAD.MOV.U32 R28, RZ, RZ, R233 ;  /* 0x000000ffff1c7224 */ /* 0x000fe200078e00e9 */
[----:B------:R-:W-:Y:S04]  /*58d0*/  HMMA.16816.F32.BF16 R24, R32, R30, R24 ;  /* 0x0000001e2018723c */ /* 0x000fe80000041818 */
[----:B------:R-:W-:Y:S03]  /*58e0*/  IMAD.MOV.U32 R29, RZ, RZ, R232 ;  /* 0x000000ffff1d7224 */ /* 0x000fe600078e00e8 */
[----:B----4-:R-:W-:Y:S01]  /*58f0*/  @P0 IADD3 R30, P2, R155, UR9, RZ ;  /* 0x000000099b1e0c10 */ /* 0x010fe2000ff5e0ff */
[----:B------:R-:W-:Y:S01]  /*5900*/  IMAD.MOV.U32 R155, RZ, RZ, c[0x0][0x22c] ;  /* 0x00008b00ff9b7624 */ /* 0x000fe200078e00ff */
[C---:B---3--:R-:W-:Y:S01]  /*5910*/  HMMA.16816.F32.BF16 R4, R132.reuse, R140, R4 ;  /* 0x0000008c8404723c */ /* 0x048fe20000041804 */
[----:B------:R-:W-:Y:S04]  /*5920*/  @UP3 UIADD3 UR9, UP2, UR9, -0x100, URZ ;  /* 0xffffff0009093890 */ /* 0x000fe8000ff5e03f */
[----:B------:R-:W-:Y:S01]  /*5930*/  @P0 IADD3.X R31, R154, UR8, RZ, P2, !PT ;  /* 0x000000089a1f0c10 */ /* 0x000fe200097fe4ff */
[----:B------:R-:W-:Y:S01]  /*5940*/  IMAD R155, R155, c[0x0][0x1c0], RZ ;  /* 0x000070009b9b7a24 */ /* 0x000fe200078e02ff */
[CC--:B------:R-:W-:Y:S01]  /*5950*/  LEA R32, P1, R151.reuse, R28.reuse, 0x2 ;  /* 0x0000001c97207211 */ /* 0x0c0fe200078210ff */
[C---:B------:R-:W-:Y:S01]  /*5960*/  HMMA.16816.F32.BF16 R8, R132.reuse, R142, R8 ;  /* 0x0000008e8408723c */ /* 0x040fe20000041808 */
[----:B------:R-:W-:Y:S01]  /*5970*/  IMAD.MOV.U32 R141, RZ, RZ, c[0x0][0x22c] ;  /* 0x00008b00ff8d7624 */ /* 0x000fe200078e00ff */
[----:B------:R2:W3:Y:S01]  /*5980*/  @P0 LDG.E R152, [R30.64+0x20] ;  /* 0x000020041e980981 */ /* 0x0004e2000c1e1900 */
[----:B------:R-:W-:Y:S01]  /*5990*/  @UP3 UIADD3.X UR8, UR8, -0x1, URZ, UP2, !UPT ;  /* 0xffffffff08083890 */ /* 0x000fe200097fe43f */
[-C--:B------:R-:W-:Y:S01]  /*59a0*/  LEA.HI.X.SX32 R33, R151, R29.reuse, 0x2, P1 ;  /* 0x0000001d97217211 */ /* 0x080fe200008f16ff */
[----:B------:R-:W-:Y:S01]  /*59b0*/  IMAD R141, R141, c[0x0][0x1c0], RZ ;  /* 0x000070008d8d7a24 */ /* 0x000fe200078e02ff */
[----:B------:R2:W4:Y:S01]  /*59c0*/  @P0 LDG.E R0, [R30.64+0xa0] ;  /* 0x0000a0041e000981 */ /* 0x000522000c1e1900 */
[----:B------:R-:W-:Y:S01]  /*59d0*/  IMAD.SHL.U32 R155, R155, 0x10, RZ ;  /* 0x000000109b9b7824 */ /* 0x000fe200078e00ff */
[C---:B-1----:R-:W-:Y:S01]  /*59e0*/  HMMA.16816.F32.BF16 R12, R132.reuse, R136, R12 ;  /* 0x00000088840c723c */ /* 0x042fe2000004180c */
[----:B------:R-:W-:Y:S01]  /*59f0*/  IMAD.MOV.U32 R142, RZ, RZ, c[0x0][0x22c] ;  /* 0x00008b00ff8e7624 */ /* 0x000fe200078e00ff */
[----:B------:R2:W4:Y:S02]  /*5a00*/  @P0 LDG.E R153, [R30.64] ;  /* 0x000000041e990981 */ /* 0x000524000c1e1900 */
[----:B------:R-:W-:Y:S02]  /*5a10*/  IMAD R141, R141, 0x28, RZ ;  /* 0x000000288d8d7824 */ /* 0x000fe400078e02ff */
[----:B------:R2:W5:Y:S01]  /*5a20*/  @P0 LDG.E R252, [R30.64+0x80] ;  /* 0x000080041efc0981 */ /* 0x000562000c1e1900 */
[----:B------:R-:W-:Y:S01]  /*5a30*/  IMAD R142, R142, c[0x0][0x1c0], RZ ;  /* 0x000070008e8e7a24 */ /* 0x000fe200078e02ff */
[C---:B------:R-:W-:Y:S01]  /*5a40*/  HMMA.16816.F32.BF16 R16, R132.reuse, R138, R16 ;  /* 0x0000008a8410723c */ /* 0x040fe20000041810 */
[----:B------:R-:W-:Y:S01]  /*5a50*/  IMAD.MOV.U32 R140, RZ, RZ, c[0x0][0x22c] ;  /* 0x00008b00ff8c7624 */ /* 0x000fe200078e00ff */
[----:B------:R-:W-:Y:S02]  /*5a60*/  RED.E.ADD.F32.FTZ.RN.STRONG.GPU [R28.64], R4 ;  /* 0x000000041c00798e */ /* 0x000fe4000c10e784 */
[----:B------:R-:W-:Y:S02]  /*5a70*/  IMAD.SHL.U32 R142, R142, 0x20, RZ ;  /* 0x000000208e8e7824 */ /* 0x000fe400078e00ff */
[----:B------:R-:W-:Y:S01]  /*5a80*/  RED.E.ADD.F32.FTZ.RN.STRONG.GPU [R32.64], R5 ;  /* 0x000000052000798e */ /* 0x000fe2000c10e784 */
[----:B------:R-:W-:Y:S01]  /*5a90*/  IMAD R140, R140, c[0x0][0x1c0], RZ ;  /* 0x000070008c8c7a24 */ /* 0x000fe200078e02ff */
[C---:B------:R-:W-:Y:S01]  /*5aa0*/  HMMA.16816.F32.BF16 R20, R132.reuse, R144, R20 ;  /* 0x000000908414723c */ /* 0x040fe20000041814 */
[----:B------:R-:W-:Y:S03]  /*5ab0*/  IMAD.MOV.U32 R154, RZ, RZ, c[0x0][0x22c] ;  /* 0x00008b00ff9a7624 */ /* 0x000fe600078e00ff */
[----:B------:R-:W-:Y:S02]  /*5ac0*/  IMAD R140, R140, 0x38, RZ ;  /* 0x000000388c8c7824 */ /* 0x000fe400078e02ff */
[----:B------:R-:W-:Y:S02]  /*5ad0*/  IMAD R154, R154, c[0x0][0x1c0], RZ ;  /* 0x000070009a9a7a24 */ /* 0x000fe400078e02ff */
[----:B------:R-:W-:Y:S04]  /*5ae0*/  HMMA.16816.F32.BF16 R24, R132, R146, R24 ;  /* 0x000000928418723c */ /* 0x000fe80000041818 */
[----:B------:R-:W-:Y:S01]  /*5af0*/  IMAD.SHL.U32 R154, R154, 0x10, RZ ;  /* 0x000000109a9a7824 */ /* 0x000fe200078e00ff */
[CC--:B--2---:R-:W-:Y:S04]  /*5b00*/  LEA R30, P2, R141.reuse, R28.reuse, 0x2 ;  /* 0x0000001c8d1e7211 */ /* 0x0c4fe800078410ff */
[-C--:B------:R-:W-:Y:S03]  /*5b10*/  LEA.HI.X.SX32 R31, R141, R29.reuse, 0x2, P2 ;  /* 0x0000001d8d1f7211 */ /* 0x080fe600010f16ff */
[----:B------:R-:W-:Y:S01]  /*5b20*/  IADD3 R141, R154, 0x20, RZ ;  /* 0x000000209a8d7810 */ /* 0x000fe20007ffe0ff */
[----:B---3--:R1:W-:Y:S04]  /*5b30*/  @P0 STL [R1+0x8], R152 ;  /* 0x0000089801000387 */ /* 0x0083e80000100800 */
[----:B------:R-:W2:Y:S04]  /*5b40*/  LDL R139, [R1+0x10] ;  /* 0x00001000018b7983 */ /* 0x000ea80000100800 */
[----:B------:R-:W3:Y:S04]  /*5b50*/  LDL R138, [R1+0x18] ;  /* 0x00001800018a7983 */ /* 0x000ee80000100800 */
[----:B----4-:R4:W-:Y:S04]  /*5b60*/  @P0 STL [R1], R0 ;  /* 0x0000000001000387 */ /* 0x0109e80000100800 */
[----:B------:R4:W-:Y:S01]  /*5b70*/  @P0 STL [R1+0x4], R153 ;  /* 0x0000049901000387 */ /* 0x0009e20000100800 */
[----:B-1----:R-:W-:Y:S04]  /*5b80*/  IMAD.MOV.U32 R152, RZ, RZ, c[0x0][0x22c] ;  /* 0x00008b00ff987624 */ /* 0x002fe800078e00ff */
[----:B------:R-:W-:Y:S04]  /*5b90*/  IMAD R152, R152, c[0x0][0x1c0], RZ ;  /* 0x0000700098987a24 */ /* 0x000fe800078e02ff */
[----:B------:R-:W-:Y:S02]  /*5ba0*/  IMAD.SHL.U32 R152, R152, 0x10, RZ ;  /* 0x0000001098987824 */ /* 0x000fe400078e00ff */
[----:B----4-:R-:W-:Y:S03]  /*5bb0*/  IMAD.MOV.U32 R0, RZ, RZ, c[0x0][0x22c] ;  /* 0x00008b00ff007624 */ /* 0x010fe600078e00ff */
[CC--:B------:R-:W-:Y:S02]  /*5bc0*/  LEA R136, P0, R152.reuse, R28.reuse, 0x2 ;  /* 0x0000001c98887211 */ /* 0x0c0fe400078010ff */
[----:B------:R-:W-:Y:S01]  /*5bd0*/  IADD3 R134, R152, 0x40, RZ ;  /* 0x0000004098867810 */ /* 0x000fe20007ffe0ff */
[----:B------:R-:W-:Y:S01]  /*5be0*/  IMAD R0, R0, c[0x0][0x1c0], RZ ;  /* 0x0000700000007a24 */ /* 0x000fe200078e02ff */
[-C--:B------:R-:W-:Y:S01]  /*5bf0*/  LEA.HI.X.SX32 R137, R152, R29.reuse, 0x2, P0 ;  /* 0x0000001d98897211 */ /* 0x080fe200000f16ff */
[----:B------:R-:W-:Y:S01]  /*5c00*/  IMAD.MOV.U32 R153, RZ, RZ, c[0x0][0x22c] ;  /* 0x00008b00ff997624 */ /* 0x000fe200078e00ff */
[-C--:B------:R-:W-:Y:S01]  /*5c10*/  LEA R34, P0, R142, R28.reuse, 0x2 ;  /* 0x0000001c8e227211 */ /* 0x080fe200078010ff */
[----:B------:R-:W-:Y:S02]  /*5c20*/  IMAD R0, R0, 0x18, RZ ;  /* 0x0000001800007824 */ /* 0x000fe400078e02ff */
[----:B------:R1:W-:Y:S01]  /*5c30*/  RED.E.ADD.F32.FTZ.RN.STRONG.GPU [R136.64], R6 ;  /* 0x000000068800798e */ /* 0x0003e2000c10e784 */
[-C--:B------:R-:W-:Y:S01]  /*5c40*/  LEA.HI.X.SX32 R35, R142, R29.reuse, 0x2, P0 ;  /* 0x0000001d8e237211 */ /* 0x080fe200000f16ff */
[----:B------:R-:W-:Y:S01]  /*5c50*/  IMAD R153, R153, c[0x0][0x1c0], RZ ;  /* 0x0000700099997a24 */ /* 0x000fe200078e02ff */
[-C--:B------:R-:W-:Y:S02]  /*5c60*/  LEA R132, P1, R0, R28.reuse, 0x2 ;  /* 0x0000001c00847211 */ /* 0x080fe400078210ff */
[----:B------:R-:W-:Y:S01]  /*5c70*/  IADD3 R142, R154, 0x20, RZ ;  /* 0x000000209a8e7810 */ /* 0x000fe20007ffe0ff */
[----:B------:R-:W-:Y:S01]  /*5c80*/  IMAD.SHL.U32 R153, R153, 0x8, RZ ;  /* 0x0000000899997824 */ /* 0x000fe200078e00ff */
[-C--:B------:R-:W-:Y:S01]  /*5c90*/  LEA.HI.X.SX32 R133, R0, R29.reuse, 0x2, P1 ;  /* 0x0000001d00857211 */ /* 0x080fe200008f16ff */
[----:B------:R-:W-:Y:S02]  /*5ca0*/  IMAD.MOV.U32 R0, RZ, RZ, c[0x0][0x22c] ;  /* 0x00008b00ff007624 */ /* 0x000fe400078e00ff */
[C---:B------:R-:W-:Y:S02]  /*5cb0*/  IMAD.IADD R142, R153.reuse, 0x1, R142 ;  /* 0x00000001998e7824 */ /* 0x040fe400078e028e */
[----:B------:R4:W-:Y:S01]  /*5cc0*/  RED.E.ADD.F32.FTZ.RN.STRONG.GPU [R132.64], R7 ;  /* 0x000000078400798e */ /* 0x0009e2000c10e784 */
[----:B------:R-:W-:Y:S02]  /*5cd0*/  IMAD R0, R0, c[0x0][0x1c0], RZ ;  /* 0x0000700000007a24 */ /* 0x000fe400078e02ff */
[C---:B------:R-:W-:Y:S01]  /*5ce0*/  IMAD.IADD R141, R153.reuse, 0x1, R141 ;  /* 0x00000001998d7824 */ /* 0x040fe200078e028d */
[----:B------:R4:W-:Y:S01]  /*5cf0*/  RED.E.ADD.F32.FTZ.RN.STRONG.GPU [R34.64], R8 ;  /* 0x000000082200798e */ /* 0x0009e2000c10e784 */
[----:B------:R-:W-:Y:S02]  /*5d00*/  IMAD R0, R0, 0x30, RZ ;  /* 0x0000003000007824 */ /* 0x000fe400078e02ff */
[----:B------:R-:W-:Y:S01]  /*5d10*/  IMAD.IADD R141, R153, 0x1, R141 ;  /* 0x00000001998d7824 */ /* 0x000fe200078e028d */
[----:B------:R4:W-:Y:S02]  /*5d20*/  RED.E.ADD.F32.FTZ.RN.STRONG.GPU [R30.64], R9 ;  /* 0x000000091e00798e */ /* 0x0009e4000c10e784 */
[CC--:B------:R-:W-:Y:S04]  /*5d30*/  LEA R4, P1, R0.reuse, R28.reuse, 0x2 ;  /* 0x0000001c00047211 */ /* 0x0c0fe800078210ff */
[-C--:B------:R-:W-:Y:S02]  /*5d40*/  LEA.HI.X.SX32 R5, R0, R29.reuse, 0x2, P1 ;  /* 0x0000001d00057211 */ /* 0x080fe400008f16ff */
[----:B------:R-:W3:Y:S01]  /*5d50*/  LDL R0, [R1+0x14] ;  /* 0x0000140001007983 */ /* 0x000ee20000100800 */
[CC--:B-1----:R-:W-:Y:S03]  /*5d60*/  LEA R6, P0, R140.reuse, R28.reuse, 0x2 ;  /* 0x0000001c8c067211 */ /* 0x0c2fe600078010ff */
[----:B------:R1:W-:Y:S04]  /*5d70*/  RED.E.ADD.F32.FTZ.RN.STRONG.GPU [R4.64], R10 ;  /* 0x0000000a0400798e */ /* 0x0003e8000c10e784 */
[----:B----4-:R-:W4:Y:S01]  /*5d80*/  LDL R132, [R1+0xc] ;  /* 0x00000c0001847983 */ /* 0x010f220000100800 */
[-C--:B------:R-:W-:Y:S02]  /*5d90*/  LEA.HI.X.SX32 R7, R140, R29.reuse, 0x2, P0 ;  /* 0x0000001d8c077211 */ /* 0x080fe400000f16ff */
[----:B------:R-:W-:Y:S02]  /*5da0*/  IADD3 R140, R155, 0x20, RZ ;  /* 0x000000209b8c7810 */ /* 0x000fe40007ffe0ff */
[C---:B------:R-:W-:Y:S01]  /*5db0*/  IADD3 R35, R152.reuse, 0x40, RZ ;  /* 0x0000004098237810 */ /* 0x040fe20007ffe0ff */
[----:B------:R1:W-:Y:S01]  /*5dc0*/  RED.E.ADD.F32.FTZ.RN.STRONG.GPU [R6.64], R11 ;  /* 0x0000000b0600798e */ /* 0x0003e2000c10e784 */
[----:B------:R-:W-:Y:S02]  /*5dd0*/  IADD3 R34, R152, 0x40, RZ ;  /* 0x0000004098227810 */ /* 0x000fe40007ffe0ff */
[-C--:B------:R-:W-:Y:S01]  /*5de0*/  LEA R30, P1, R142, R28.reuse, 0x2 ;  /* 0x0000001c8e1e7211 */ /* 0x080fe200078210ff */
[----:B------:R1:W-:Y:S01]  /*5df0*/  RED.E.ADD.F32.FTZ.RN.STRONG.GPU [R28.64+0x80], R12 ;  /* 0x0000800c1c00798e */ /* 0x0003e2000c10e784 */
[----:B------:R-:W-:Y:S01]  /*5e00*/  IADD3 R133, R152, 0x40, RZ ;  /* 0x0000004098857810 */ /* 0x000fe20007ffe0ff */
[C---:B------:R-:W-:Y:S01]  /*5e10*/  IMAD.IADD R35, R151.reuse, 0x1, R35 ;  /* 0x0000000197237824 */ /* 0x040fe200078e0223 */
[-C--:B------:R-:W-:Y:S01]  /*5e20*/  LEA.HI.X.SX32 R31, R142, R29.reuse, 0x2, P1 ;  /* 0x0000001d8e1f7211 */ /* 0x080fe200008f16ff */
[----:B------:R1:W-:Y:S01]  /*5e30*/  RED.E.ADD.F32.FTZ.RN.STRONG.GPU [R32.64+0x80], R13 ;  /* 0x0000800d2000798e */ /* 0x0003e2000c10e784 */
[C---:B------:R-:W-:Y:S02]  /*5e40*/  IMAD.IADD R34, R151.reuse, 0x1, R34 ;  /* 0x0000000197227824 */ /* 0x040fe400078e0222 */
[C---:B------:R-:W-:Y:S02]  /*5e50*/  IMAD.IADD R133, R151.reuse, 0x1, R133 ;  /* 0x0000000197857824 */ /* 0x040fe400078e0285 */
[C---:B------:R-:W-:Y:S01]  /*5e60*/  IMAD.IADD R34, R151.reuse, 0x1, R34 ;  /* 0x0000000197227824 */ /* 0x040fe200078e0222 */
[CC--:B-1----:R-:W-:Y:S01]  /*5e70*/  LEA R4, P0, R140.reuse, R28.reuse, 0x2 ;  /* 0x0000001c8c047211 */ /* 0x0c2fe200078010ff */
[C---:B------:R-:W-:Y:S03]  /*5e80*/  IMAD.IADD R133, R151.reuse, 0x1, R133 ;  /* 0x0000000197857824 */ /* 0x040fe600078e0285 */
[-C--:B------:R-:W-:Y:S01]  /*5e90*/  LEA.HI.X.SX32 R5, R140, R29.reuse, 0x2, P0 ;  /* 0x0000001d8c057211 */ /* 0x080fe200000f16ff */
[----:B------:R-:W-:Y:S01]  /*5ea0*/  IMAD.IADD R133, R151, 0x1, R133 ;  /* 0x0000000197857824 */ /* 0x000fe200078e0285 */
[----:B------:R-:W-:Y:S02]  /*5eb0*/  IADD3 R140, R154, 0x20, RZ ;  /* 0x000000209a8c7810 */ /* 0x000fe40007ffe0ff */
[-C--:B------:R-:W-:Y:S01]  /*5ec0*/  LEA R10, P0, R141, R28.reuse, 0x2 ;  /* 0x0000001c8d0a7211 */ /* 0x080fe200078010ff */
[----:B------:R1:W-:Y:S02]  /*5ed0*/  RED.E.ADD.F32.FTZ.RN.STRONG.GPU [R4.64], R14 ;  /* 0x0000000e0400798e */ /* 0x0003e4000c10e784 */
[----:B------:R-:W-:Y:S01]  /*5ee0*/  IMAD.IADD R140, R153, 0x1, R140 ;  /* 0x00000001998c7824 */ /* 0x000fe200078e028c */
[-C--:B------:R-:W-:Y:S01]  /*5ef0*/  LEA.HI.X.SX32 R11, R141, R29.reuse, 0x2, P0 ;  /* 0x0000001d8d0b7211 */ /* 0x080fe200000f16ff */
[----:B------:R1:W-:Y:S02]  /*5f00*/  RED.E.ADD.F32.FTZ.RN.STRONG.GPU [R30.64], R15 ;  /* 0x0000000f1e00798e */ /* 0x0003e4000c10e784 */
[----:B------:R-:W-:Y:S01]  /*5f10*/  IMAD.IADD R140, R153, 0x1, R140 ;  /* 0x00000001998c7824 */ /* 0x000fe200078e028c */
[-C--:B------:R-:W-:Y:S01]  /*5f20*/  LEA R12, P4, R35, R28.reuse, 0x2 ;  /* 0x0000001c230c7211 */ /* 0x080fe200078810ff */
[----:B------:R1:W-:Y:S02]  /*5f30*/  RED.E.ADD.F32.FTZ.RN.STRONG.GPU [R10.64], R16 ;  /* 0x000000100a00798e */ /* 0x0003e4000c10e784 */
[----:B------:R-:W-:Y:S01]  /*5f40*/  IMAD.IADD R140, R153, 0x1, R140 ;  /* 0x00000001998c7824 */ /* 0x000fe200078e028c */
[-C--:B------:R-:W-:Y:S04]  /*5f50*/  LEA.HI.X.SX32 R13, R35, R29.reuse, 0x2, P4 ;  /* 0x0000001d230d7211 */ /* 0x080fe800020f16ff */
[CC--:B------:R-:W-:Y:S04]  /*5f60*/  LEA R8, P2, R140.reuse, R28.reuse, 0x2 ;  /* 0x0000001c8c087211 */ /* 0x0c0fe800078410ff */
[-C--:B------:R-:W-:Y:S02]  /*5f70*/  LEA.HI.X.SX32 R9, R140, R29.reuse, 0x2, P2 ;  /* 0x0000001d8c097211 */ /* 0x080fe400010f16ff */
[----:B------:R-:W-:Y:S04]  /*5f80*/  LDSM.16.MT88.4 R140, [R3+0x1c00] ;  /* 0x001c0000038c783b */ /* 0x000fe80000004200 */
[----:B------:R1:W-:Y:S02]  /*5f90*/  RED.E.ADD.F32.FTZ.RN.STRONG.GPU [R8.64], R17 ;  /* 0x000000110800798e */ /* 0x0003e4000c10e784 */
[CC--:B-1----:R-:W-:Y:S04]  /*5fa0*/  LEA R14, P5, R134.reuse, R28.reuse, 0x2 ;  /* 0x0000001c860e7211 */ /* 0x0c2fe800078a10ff */
[-C--:B------:R-:W-:Y:S02]  /*5fb0*/  LEA.HI.X.SX32 R15, R134, R29.reuse, 0x2, P5 ;  /* 0x0000001d860f7211 */ /* 0x080fe400028f16ff */
[CC--:B------:R-:W-:Y:S04]  /*5fc0*/  LEA R10, P3, R34.reuse, R28.reuse, 0x2 ;  /* 0x0000001c220a7211 */ /* 0x0c0fe800078610ff */
[-C--:B------:R-:W-:Y:S02]  /*5fd0*/  LEA.HI.X.SX32 R11, R34, R29.reuse, 0x2, P3 ;  /* 0x0000001d220b7211 */ /* 0x080fe400018f16ff */
[CC--:B------:R-:W-:Y:S04]  /*5fe0*/  LEA R8, P2, R133.reuse, R28.reuse, 0x2 ;  /* 0x0000001c85087211 */ /* 0x0c0fe800078410ff */
[-C--:B------:R-:W-:Y:S02]  /*5ff0*/  LEA.HI.X.SX32 R9, R133, R29.reuse, 0x2, P2 ;  /* 0x0000001d85097211 */ /* 0x080fe400010f16ff */
[CC--:B--2---:R-:W-:Y:S02]  /*6000*/  LEA R6, P1, R139.reuse, R28.reuse, 0x2 ;  /* 0x0000001c8b067211 */ /* 0x0c4fe400078210ff */
[CC--:B---3--:R-:W-:Y:S02]  /*6010*/  LEA R4, P0, R138.reuse, R28.reuse, 0x2 ;  /* 0x0000001c8a047211 */ /* 0x0c8fe400078010ff */
[-C--:B------:R-:W-:Y:S02]  /*6020*/  LEA.HI.X.SX32 R7, R139, R29.reuse, 0x2, P1 ;  /* 0x0000001d8b077211 */ /* 0x080fe400008f16ff */
[-C--:B------:R-:W-:Y:S02]  /*6030*/  LEA.HI.X.SX32 R5, R138, R29.reuse, 0x2, P0 ;  /* 0x0000001d8a057211 */ /* 0x080fe400000f16ff */
[----:B------:R-:W-:Y:S04]  /*6040*/  LDSM.16.MT88.4 R136, [R2+0x12800] ;  /* 0x012800000288783b */ /* 0x000fe80000004200 */
[----:B------:R-:W-:Y:S04]  /*6050*/  RED.E.ADD.F32.FTZ.RN.STRONG.GPU [R6.64], R18 ;  /* 0x000000120600798e */ /* 0x000fe8000c10e784 */
[----:B------:R1:W-:Y:S04]  /*6060*/  RED.E.ADD.F32.FTZ.RN.STRONG.GPU [R4.64], R19 ;  /* 0x000000130400798e */ /* 0x0003e8000c10e784 */
[----:B------:R-:W-:Y:S04]  /*6070*/  RED.E.ADD.F32.FTZ.RN.STRONG.GPU [R28.64+0x100], R20 ;  /* 0x000100141c00798e */ /* 0x000fe8000c10e784 */
[----:B------:R-:W-:Y:S04]  /*6080*/  RED.E.ADD.F32.FTZ.RN.STRONG.GPU [R32.64+0x100], R21 ;  /* 0x000100152000798e */ /* 0x000fe8000c10e784 */
[----:B------:R-:W-:Y:S04]  /*6090*/  RED.E.ADD.F32.FTZ.RN.STRONG.GPU [R14.64], R22 ;  /* 0x000000160e00798e */ /* 0x000fe8000c10e784 */
[----:B------:R-:W-:Y:S04]  /*60a0*/  RED.E.ADD.F32.FTZ.RN.STRONG.GPU [R12.64], R23 ;  /* 0x000000170c00798e */ /* 0x000fe8000c10e784 */
[----:B------:R-:W-:Y:S04]  /*60b0*/  RED.E.ADD.F32.FTZ.RN.STRONG.GPU [R10.64], R24 ;  /* 0x000000180a00798e */ /* 0x000fe8000c10e784 */
[----:B------:R-:W-:Y:S04]  /*60c0*/  RED.E.ADD.F32.FTZ.RN.STRONG.GPU [R8.64], R25 ;  /* 0x000000190800798e */ /* 0x000fe8000c10e784 */
[----:B------:R-:W-:Y:S04]  /*60d0*/  LDSM.16.MT88.4 R8, [R3] ;  /* 0x000000000308783b */ /* 0x000fe80000004200 */
[----:B------:R-:W-:Y:S04]  /*60e0*/  LDSM.16.MT88.4 R12, [R2+0x11000] ;  /* 0x01100000020c783b */ /* 0x000fe80000004200 */
[----:B------:R-:W-:Y:S04]  /*60f0*/  LDSM.16.MT88.4 R16, [R3+0x1000] ;  /* 0x001000000310783b */ /* 0x000fe80000004200 */
[----:B------:R-:W-:Y:S04]  /*6100*/  LDSM.16.MT88.4 R32, [R2+0xf800] ;  /* 0x00f800000220783b */ /* 0x000fe80000004200 */
[----:B------:R-:W-:Y:S01]  /*6110*/  LDSM.16.MT88.4 R20, [R3+0x400] ;  /* 0x000400000314783b */ /* 0x000fe20000004200 */
[CC--:B-1----:R-:W-:Y:S04]  /*6120*/  LEA R4, P0, R0.reuse, R28.reuse, 0x2 ;  /* 0x0000001c00047211 */ /* 0x0c2fe800078010ff */
[-C--:B------:R-:W-:Y:S02]  /*6130*/  LEA.HI.X.SX32 R5, R0, R29.reuse, 0x2, P0 ;  /* 0x0000001d00057211 */ /* 0x080fe400000f16ff */
[----:B------:R-:W-:Y:S01]  /*6140*/  PLOP3.LUT P0, PT, PT, PT, UP1, 0x80, 0x0 ;  /* 0x000000000000781c */ /* 0x000fe20003f0f018 */
[----:B------:R-:W-:Y:S01]  /*6150*/  @UP3 UIADD3 UR11, UP1, UR11, -0x100, URZ ;  /* 0xffffff000b0b3890 */ /* 0x000fe2000ff3e03f */
[C---:B------:R-:W-:Y:S02]  /*6160*/  IADD3 R0, R3.reuse, -0x3000, RZ ;  /* 0xffffd00003007810 */ /* 0x040fe40007ffe0ff */
[C---:B----4-:R-:W-:Y:S01]  /*6170*/  LEA R6, P1, R132.reuse, R28, 0x2 ;  /* 0x0000001c84067211 */ /* 0x050fe200078210ff */
[----:B------:R-:W-:Y:S03]  /*6180*/  @UP3 UIADD3.X UR10, UR10, -0x1, URZ, UP1, !UPT ;  /* 0xffffffff0a0a3890 */ /* 0x000fe60008ffe43f */
[----:B------:R-:W-:Y:S02]  /*6190*/  LEA.HI.X.SX32 R7, R132, R29, 0x2, P1 ;  /* 0x0000001d84077211 */ /* 0x000fe400008f16ff */
[----:B------:R-:W-:Y:S01]  /*61a0*/  LDSM.16.MT88.4 R28, [R3+0x2000] ;  /* 0x00200000031c783b */ /* 0x000fe20000004200 */
[----:B------:R-:W-:Y:S01]  /*61b0*/  ISETP.LT.AND P1, PT, RZ, UR7, PT ;  /* 0x00000007ff007c0c */ /* 0x000fe2000bf21270 */
[----:B------:R-:W-:Y:S01]  /*61c0*/  UMOV UR7, UR12 ;  /* 0x0000000c00077c82 */ /* 0x000fe20008000000 */
[----:B------:R-:W-:Y:S01]  /*61d0*/  @P0 IADD3 R0, R3, 0x3000, RZ ;  /* 0x0000300003000810 */ /* 0x000fe20007ffe0ff */
[----:B------:R-:W-:Y:S04]  /*61e0*/  RED.E.ADD.F32.FTZ.RN.STRONG.GPU [R6.64], R26 ;  /* 0x0000001a0600798e */ /* 0x000fe8000c10e784 */
[----:B------:R-:W-:Y:S04]  /*61f0*/  RED.E.ADD.F32.FTZ.RN.STRONG.GPU [R4.64], R27 ;  /* 0x0000001b0400798e */ /* 0x000fe8000c10e784 */
[----:B------:R-:W1:Y:S04]  /*6200*/  LDSM.16.MT88.4 R4, [R2+0xf000] ;  /* 0x00f000000204783b */ /* 0x000e680000004200 */
[----:B------:R-:W2:Y:S04]  /*6210*/  LDSM.16.MT88.4 R132, [R2+0x11800] ;  /* 0x011800000284783b */ /* 0x000ea80000004200 */
[----:B------:R-:W3:Y:S01]  /*6220*/  LDSM.16.MT88.4 R24, [R3+0x1400] ;  /* 0x001400000318783b */ /* 0x000ee20000004200 */
[-C--:B-1----:R-:W-:Y:S08]  /*6230*/  HMMA.16816.F32.BF16 R84, R4, R8.reuse, R84 ;  /* 0x000000080454723c */ /* 0x082ff00000041854 */
        /* <DEDUP_REMOVED lines=14> */
[----:B------:R-:W4:Y:S04]  /*6320*/  LDSM.16.MT88.4 R4, [R2+0x10000] ;  /* 0x010000000204783b */ /* 0x000f280000004200 */
[----:B------:R-:W1:Y:S03]  /*6330*/  LDSM.16.MT88.4 R28, [R3+0x1800] ;  /* 0x00180000031c783b */ /* 0x000e660000004200 */
[-C--:B------:R-:W-:Y:S08]  /*6340*/  HMMA.16816.F32.BF16 R84, R32, R20.reuse, R84 ;  /* 0x000000142054723c */ /* 0x080ff00000041854 */
[C---:B--2---:R-:W-:Y:S08]  /*6350*/  HMMA.16816.F32.BF16 R88, R132.reuse, R20, R88 ;  /* 0x000000148458723c */ /* 0x044ff00000041858 */
[-C--:B------:R-:W-:Y:S08]  /*6360*/  HMMA.16816.F32.BF16 R92, R132, R22.reuse, R92 ;  /* 0x00000016845c723c */ /* 0x080ff0000004185c */
[C---:B------:R-:W-:Y:S01]  /*6370*/  HMMA.16816.F32.BF16 R96, R32.reuse, R22, R96 ;  /* 0x000000162060723c */ /* 0x040fe20000041860 */
[----:B------:R-:W2:Y:S07]  /*6380*/  LDSM.16.MT88.4 R20, [R3+0x2800] ;  /* 0x002800000314783b */ /* 0x000eae0000004200 */
[-C--:B---3--:R-:W-:Y:S08]  /*6390*/  HMMA.16816.F32.BF16 R100, R32, R24.reuse, R100 ;  /* 0x000000182064723c */ /* 0x088ff00000041864 */
[C---:B------:R-:W-:Y:S08]  /*63a0*/  HMMA.16816.F32.BF16 R104, R132.reuse, R24, R104 ;  /* 0x000000188468723c */ /* 0x040ff00000041868 */
[-C--:B------:R-:W-:Y:S08]  /*63b0*/  HMMA.16816.F32.BF16 R108, R132, R26.reuse, R108 ;  /* 0x0000001a846c723c */ /* 0x080ff0000004186c */
[C---:B------:R-:W-:Y:S01]  /*63c0*/  HMMA.16816.F32.BF16 R112, R32.reuse, R26, R112 ;  /* 0x0000001a2070723c */ /* 0x040fe20000041870 */
[----:B------:R-:W-:Y:S07]  /*63d0*/  LDSM.16.MT88.4 R24, [R2+0x10800] ;  /* 0x010800000218783b */ /* 0x000fee0000004200 */
[-C--:B-1----:R-:W-:Y:S08]  /*63e0*/  HMMA.16816.F32.BF16 R116, R32, R8.reuse, R116 ;  /* 0x000000082074723c */ /* 0x082ff00000041874 */
[C---:B------:R-:W-:Y:S08]  /*63f0*/  HMMA.16816.F32.BF16 R120, R132.reuse, R8, R120 ;  /* 0x000000088478723c */ /* 0x040ff00000041878 */
[-C--:B------:R-:W-:Y:S01]  /*6400*/  HMMA.16816.F32.BF16 R124, R132, R10.reuse, R124 ;  /* 0x0000000a847c723c */ /* 0x080fe2000004187c */
[----:B------:R-:W1:Y:S07]  /*6410*/  LDSM.16.MT88.4 R132, [R3+0xc00] ;  /* 0x000c00000384783b */ /* 0x000e6e0000004200 */
[----:B------:R-:W-:Y:S01]  /*6420*/  HMMA.16816.F32.BF16 R128, R32, R10, R128 ;  /* 0x0000000a2080723c */ /* 0x000fe20000041880 */
[----:B------:R3:W1:Y:S07]  /*6430*/  LDSM.16.MT88.4 R8, [R3+0x2c00] ;  /* 0x002c00000308783b */ /* 0x00066e0000004200 */
[-C--:B----4-:R-:W-:Y:S08]  /*6440*/  HMMA.16816.F32.BF16 R84, R4, R12.reuse, R84 ;  /* 0x0000000c0454723c */ /* 0x090ff00000041854 */
[C---:B------:R-:W-:Y:S08]  /*6450*/  HMMA.16816.F32.BF16 R88, R16.reuse, R12, R88 ;  /* 0x0000000c1058723c */ /* 0x040ff00000041858 */
[-C--:B------:R-:W-:Y:S04]  /*6460*/  HMMA.16816.F32.BF16 R92, R16, R14.reuse, R92 ;  /* 0x0000000e105c723c */ /* 0x080fe8000004185c */
[----:B---3--:R-:W-:Y:S04]  /*6470*/  IMAD.MOV.U32 R3, RZ, RZ, R0 ;  /* 0x000000ffff037224 */ /* 0x008fe800078e0000 */
[C---:B------:R-:W-:Y:S08]  /*6480*/  HMMA.16816.F32.BF16 R96, R4.reuse, R14, R96 ;  /* 0x0000000e0460723c */ /* 0x040ff00000041860 */
[-C--:B------:R-:W-:Y:S08]  /*6490*/  HMMA.16816.F32.BF16 R100, R4, R28.reuse, R100 ;  /* 0x0000001c0464723c */ /* 0x080ff00000041864 */
[C---:B------:R-:W-:Y:S08]  /*64a0*/  HMMA.16816.F32.BF16 R104, R16.reuse, R28, R104 ;  /* 0x0000001c1068723c */ /* 0x040ff00000041868 */
[-C--:B------:R-:W-:Y:S08]  /*64b0*/  HMMA.16816.F32.BF16 R108, R16, R30.reuse, R108 ;  /* 0x0000001e106c723c */ /* 0x080ff0000004186c */
[C---:B------:R-:W-:Y:S08]  /*64c0*/  HMMA.16816.F32.BF16 R112, R4.reuse, R30, R112 ;  /* 0x0000001e0470723c */ /* 0x040ff00000041870 */
[-C--:B--2---:R-:W-:Y:S08]  /*64d0*/  HMMA.16816.F32.BF16 R116, R4, R20.reuse, R116 ;  /* 0x000000140474723c */ /* 0x084ff00000041874 */
[C---:B------:R-:W-:Y:S08]  /*64e0*/  HMMA.16816.F32.BF16 R120, R16.reuse, R20, R120 ;  /* 0x000000141078723c */ /* 0x040ff00000041878 */
[-C--:B------:R-:W-:Y:S08]  /*64f0*/  HMMA.16816.F32.BF16 R124, R16, R22.reuse, R124 ;  /* 0x00000016107c723c */ /* 0x080ff0000004187c */
[----:B------:R-:W-:Y:S08]  /*6500*/  HMMA.16816.F32.BF16 R128, R4, R22, R128 ;  /* 0x000000160480723c */ /* 0x000ff00000041880 */
[-C--:B-1----:R-:W-:Y:S08]  /*6510*/  HMMA.16816.F32.BF16 R84, R24, R132.reuse, R84 ;  /* 0x000000841854723c */ /* 0x082ff00000041854 */
[C---:B------:R-:W-:Y:S08]  /*6520*/  HMMA.16816.F32.BF16 R88, R136.reuse, R132, R88 ;  /* 0x000000848858723c */ /* 0x040ff00000041858 */
[-C--:B------:R-:W-:Y:S08]  /*6530*/  HMMA.16816.F32.BF16 R92, R136, R134.reuse, R92 ;  /* 0x00000086885c723c */ /* 0x080ff0000004185c */
        /* <DEDUP_REMOVED lines=8> */
[----:B------:R-:W-:Y:S01]  /*65c0*/  HMMA.16816.F32.BF16 R128, R24, R10, R128 ;  /* 0x0000000a1880723c */ /* 0x000fe20000041880 */
[----:B------:R-:W-:-:S07]  /*65d0*/  @P1 BRA `(.L_x_9) ;  /* 0xffffca5000001947 */ /* 0x000fce000383ffff */
[----:B------:R-:W2:Y:S04]  /*65e0*/  LDL R145, [R1+0x1c] ;  /* 0x00001c0001917983 */ /* 0x000ea80000100800 */
[----:B------:R-:W3:Y:S01]  /*65f0*/  LDL R144, [R1+0x20] ;  /* 0x0000200001907983 */ /* 0x000ee20000100800 */
[----:B------:R-:W-:Y:S01]  /*6600*/  FMUL.FTZ R84, R84, c[0x0][0x2e0] ;  /* 0x0000b80054547a20 */ /* 0x000fe20000410000 */
[----:B------:R-:W-:Y:S01]  /*6610*/  F2FP.BF16.PACK_AB R36, R37, R36 ;  /* 0x000000242524723e */ /* 0x000fe200000010ff */
[----:B------:R-:W-:Y:S01]  /*6620*/  FMUL.FTZ R25, R85, c[0x0][0x2e0] ;  /* 0x0000b80055197a20 */ /* 0x000fe20000410000 */
[----:B------:R-:W-:Y:S01]  /*6630*/  F2FP.BF16.PACK_AB R38, R39, R38 ;  /* 0x000000262726723e */ /* 0x000fe200000010ff */
[----:B------:R-:W-:Y:S01]  /*6640*/  FMUL.FTZ R86, R86, c[0x0][0x2e0] ;  /* 0x0000b80056567a20 */ /* 0x000fe20000410000 */
[----:B------:R-:W-:Y:S01]  /*6650*/  F2FP.BF16.PACK_AB R48, R49, R48 ;  /* 0x000000303130723e */ /* 0x000fe200000010ff */
[----:B------:R-:W-:Y:S01]  /*6660*/  FMUL.FTZ R24, R87, c[0x0][0x2e0] ;  /* 0x0000b80057187a20 */ /* 0x000fe20000410000 */
[----:B------:R-:W-:Y:S01]  /*6670*/  F2FP.BF16.PACK_AB R25, R25, R84 ;  /* 0x000000541919723e */ /* 0x000fe200000010ff */
[----:B------:R-:W-:Y:S01]  /*6680*/  BAR.SYNC.DEFER_BLOCKING 0x0 ;  /* 0x0000000000007b1d */ /* 0x000fe20000010000 */
        /* <DEDUP_REMOVED lines=85> */
[----:B------:R-:W-:Y:S01]  /*6be0*/  UISETP.NE.AND UP0, UPT, UR19, -0x1, UPT ;  /* 0xffffffff1300788c */ /* 0x000fe2000bf05270 */
[----:B------:R-:W-:Y:S01]  /*6bf0*/  FMUL.FTZ R0, R127, c[0x0][0x2e0] ;  /* 0x0000b8007f007a20 */ /* 0x000fe20000410000 */
[----:B------:R-:W-:Y:S01]  /*6c00*/  F2FP.BF16.PACK_AB R3, R3, R124 ;  /* 0x0000007c0303723e */ /* 0x000fe200000010ff */
[----:B------:R-:W-:-:S03]  /*6c10*/  ULDC.64 UR10, c[0x0][0x3a0] ;  /* 0x0000e800000a7ab9 */ /* 0x000fc60000000a00 */
[----:B------:R-:W-:Y:S02]  /*6c20*/  F2FP.BF16.PACK_AB R0, R0, R126 ;  /* 0x0000007e0000723e */ /* 0x000fe400000010ff */
[----:B------:R-:W-:-:S03]  /*6c30*/  PLOP3.LUT P0, PT, PT, PT, UP0, 0x80, 0x0 ;  /* 0x000000000000781c */ /* 0x000fc60003f0f008 */
[----:B------:R-:W-:-:S04]  /*6c40*/  @UP0 UIADD3 UR7, UR16, UR19, URZ ;  /* 0x0000001310070290 */ /* 0x000fc8000fffe03f */
[----:B------:R-:W-:-:S04]  /*6c50*/  @UP0 UIMAD.WIDE.U32 UR8, UR7, UR10, URZ ;  /* 0x0000000a070802a5 */ /* 0x000fc8000f8e003f */
[----:B------:R-:W-:-:S03]  /*6c60*/  @UP0 UIMAD UR15, UR7, UR11, UR9 ;  /* 0x0000000b070f02a4 */ /* 0x000fc6000f8e0209 */
[----:B------:R-:W-:Y:S01]  /*6c70*/  @UP0 UMOV UR14, UR8 ;  /* 0x00000008000e0c82 */ /* 0x000fe20008000000 */
[----:B--2---:R1:W-:Y:S04]  /*6c80*/  STS [R145], R25 ;  /* 0x0000001991007388 */ /* 0x0043e80000000800 */
[----:B------:R1:W-:Y:S04]  /*6c90*/  STS [R145+0x200], R24 ;  /* 0x0002001891007388 */ /* 0x0003e80000000800 */
[----:B---3--:R1:W-:Y:S04]  /*6ca0*/  STS [R144], R21 ;  /* 0x0000001590007388 */ /* 0x0083e80000000800 */
[----:B------:R1:W-:Y:S04]  /*6cb0*/  STS [R144+0x200], R20 ;  /* 0x0002001490007388 */ /* 0x0003e80000000800 */
        /* <DEDUP_REMOVED lines=43> */
[----:B------:R1:W-:Y:S01]  /*6f70*/  STS [R144+0xb200], R78 ;  /* 0x00b2004e90007388 */ /* 0x0003e20000000800 */
[----:B------:R-:W-:Y:S05]  /*6f80*/  @P0 BRA `(.L_x_10) ;  /* 0x000000c000000947 */ /* 0x000fea0003800000 */
[----:B------:R-:W-:Y:S02]  /*6f90*/  USHF.R.S32.HI UR7, URZ, 0x1f, UR16 ;  /* 0x0000001f3f077899 */ /* 0x000fe40008011410 */
[----:B------:R-:W-:-:S02]  /*6fa0*/  ULDC.64 UR10, c[0x0][0x3a0] ;  /* 0x0000e800000a7ab9 */ /* 0x000fc40000000a00 */
[----:B------:R-:W-:Y:S02]  /*6fb0*/  UIMAD UR7, UR7, UR10, URZ ;  /* 0x0000000a070772a4 */ /* 0x000fe4000f8e023f */
[----:B------:R-:W-:Y:S02]  /*6fc0*/  UIMAD.WIDE.U32 UR8, UR16, UR10, URZ ;  /* 0x0000000a100872a5 */ /* 0x000fe4000f8e003f */
[----:B------:R-:W-:Y:S02]  /*6fd0*/  UIMAD UR11, UR16, UR11, UR7 ;  /* 0x0000000b100b72a4 */ /* 0x000fe4000f8e0207 */
[----:B------:R-:W-:Y:S02]  /*6fe0*/  ULDC.64 UR12, c[0x0][0x388] ;  /* 0x0000e200000c7ab9 */ /* 0x000fe40000000a00 */
[----:B------:R-:W-:Y:S02]  /*6ff0*/  UIADD3 UR9, UR9, UR11, URZ ;  /* 0x0000000b09097290 */ /* 0x000fe4000fffe03f */
[----:B------:R-:W-:-:S02]  /*7000*/  UIMAD UR7, UR60, UR12, URZ ;  /* 0x0000000c3c0772a4 */ /* 0x000fc4000f8e023f */
[----:B------:R-:W-:Y:S02]  /*7010*/  UIMAD.WIDE.U32 UR8, UR31, UR12, UR8 ;  /* 0x0000000c1f0872a5 */ /* 0x000fe4000f8e0008 */
[----:B------:R-:W-:-:S04]  /*7020*/  UIMAD UR7, UR31, UR13, UR7 ;  /* 0x0000000d1f0772a4 */ /* 0x000fc8000f8e0207 */
[----:B------:R-:W-:Y:S02]  /*7030*/  UIADD3 UR15, UR9, UR7, URZ ;  /* 0x00000007090f7290 */ /* 0x000fe4000fffe03f */
[----:B------:R-:W-:Y:S02]  /*7040*/  UMOV UR14, UR8 ;  /* 0x00000008000e7c82 */ /* 0x000fe40008000000 */
.L_x_10:
        /* <DEDUP_REMOVED lines=10> */
[----:B------:R-:W-:Y:S02]  /*70f0*/  UIMAD UR11, UR16, UR11, UR7 ;  /* 0x0000000b100b72a4 */ /* 0x000fe4000f8e0207 */
[----:B------:R-:W-:-:S02]  /*7100*/  ULDC.64 UR12, c[0x0][0x390] ;  /* 0x0000e400000c7ab9 */ /* 0x000fc40000000a00 */
[----:B------:R-:W-:Y:S02]  /*7110*/  UIADD3 UR9, UR9, UR11, URZ ;  /* 0x0000000b09097290 */ /* 0x000fe4000fffe03f */
[----:B------:R-:W-:Y:S02]  /*7120*/  UIMAD UR7, UR60, UR12, URZ ;  /* 0x0000000c3c0772a4 */ /* 0x000fe4000f8e023f */
[----:B------:R-:W-:Y:S02]  /*7130*/  UIMAD.WIDE.U32 UR8, UR31, UR12, UR8 ;  /* 0x0000000c1f0872a5 */ /* 0x000fe4000f8e0008 */
[----:B------:R-:W-:-:S04]  /*7140*/  UIMAD UR7, UR31, UR13, UR7 ;  /* 0x0000000d1f0772a4 */ /* 0x000fc8000f8e0207 */
[----:B------:R-:W-:Y:S02]  /*7150*/  UIADD3 UR12, UR9, UR7, URZ ;  /* 0x00000007090c7290 */ /* 0x000fe4000fffe03f */
[----:B------:R-:W-:Y:S02]  /*7160*/  UMOV UR11, UR8 ;  /* 0x00000008000b7c82 */ /* 0x000fe40008000000 */
.L_x_11:
[----:B-1----:R-:W1:Y:S01]  /*7170*/  S2R R4, SR_TID.X ;  /* 0x0000000000047919 */ /* 0x002e620000002100 */
[----:B-----5:R-:W-:Y:S01]  /*7180*/  IMAD.SHL.U32 R0, R150, 0x2, RZ ;  /* 0x0000000296007824 */ /* 0x020fe200078e00ff */
[----:B------:R-:W-:Y:S01]  /*7190*/  USHF.L.U32 UR7, UR18, 0x7, URZ ;  /* 0x0000000712077899 */ /* 0x000fe2000800063f */
[----:B------:R-:W-:Y:S01]  /*71a0*/  IMAD.U32 R10, RZ, RZ, UR38 ;  /* 0x00000026ff0a7e24 */ /* 0x000fe2000f8e00ff */
[----:B------:R-:W-:Y:S01]  /*71b0*/  BAR.SYNC.DEFER_BLOCKING 0x0 ;  /* 0x0000000000007b1d */ /* 0x000fe20000010000 */
[----:B------:R-:W-:Y:S02]  /*71c0*/  UIMAD UR6, UR18, -0x80, UR6 ;  /* 0xffffff80120678a4 */ /* 0x000fe4000f8e0206 */
[----:B------:R-:W-:Y:S01]  /*71d0*/  USHF.R.S32.HI UR10, URZ, 0x1f, UR7 ;  /* 0x0000001f3f0a7899 */ /* 0x000fe20008011407 */
[----:B------:R-:W-:-:S02]  /*71e0*/  IMAD.U32 R25, RZ, RZ, UR7 ;  /* 0x00000007ff197e24 */ /* 0x000fc4000f8e00ff */
[----:B------:R-:W2:Y:S01]  /*71f0*/  S2R R27, SR_TID.X ;  /* 0x00000000001b7919 */ /* 0x000ea20000002100 */
[----:B------:R-:W-:Y:S01]  /*7200*/  ULDC.64 UR8, c[0x0][0x3a0] ;  /* 0x0000e80000087ab9 */ /* 0x000fe20000000a00 */
[----:B------:R-:W-:Y:S01]  /*7210*/  BSSY B0, `(.L_x_12) ;  /* 0x0000030000007945 */ /* 0x000fe20003800000 */
[----:B------:R-:W-:Y:S01]  /*7220*/  UIMAD UR8, UR10, UR8, URZ ;  /* 0x000000080a0872a4 */ /* 0x000fe2000f8e023f */
[----:B------:R-:W3:Y:S03]  /*7230*/  S2R R64, SR_TID.X ;  /* 0x0000000000407919 */ /* 0x000ee60000002100 */
[----:B------:R-:W-:Y:S01]  /*7240*/  UIMAD UR8, UR7, UR9, UR8 ;  /* 0x00000009070872a4 */ /* 0x000fe2000f8e0208 */
[----:B-1----:R-:W-:-:S04]  /*7250*/  SHF.R.S32.HI R3, RZ, 0x1f, R4 ;  /* 0x0000001fff037819 */ /* 0x002fc80000011404 */
[----:B------:R-:W-:Y:S01]  /*7260*/  LEA.HI R3, R3, R4, RZ, 0x2 ;  /* 0x0000000403037211 */ /* 0x000fe200078f10ff */
[----:B------:R1:W4:Y:S03]  /*7270*/  LDS.128 R36, [R0+0xa000] ;  /* 0x00a0000000247984 */ /* 0x0003260000000c00 */
[----:B------:R-:W-:Y:S01]  /*7280*/  LOP3.LUT R3, R3, 0xfffffffc, RZ, 0xc0, !PT ;  /* 0xfffffffc03037812 */ /* 0x000fe200078ec0ff */
[----:B------:R1:W1:Y:S01]  /*7290*/  LDS.128 R32, [R0+0xc000] ;  /* 0x00c0000000207984 */ /* 0x0002620000000c00 */
[----:B--2---:R-:W-:-:S03]  /*72a0*/  SHF.R.S32.HI R27, RZ, 0x1f, R27 ;  /* 0x0000001fff1b7819 */ /* 0x004fc6000001141b */
[----:B------:R-:W-:Y:S01]  /*72b0*/  IMAD.IADD R3, R4, 0x1, -R3 ;  /* 0x0000000104037824 */ /* 0x000fe200078e0a03 */
[----:B------:R2:W1:Y:S01]  /*72c0*/  LDS.128 R28, [R0+0xe000] ;  /* 0x00e00000001c7984 */ /* 0x0004620000000c00 */
[----:B---3--:R-:W-:Y:S02]  /*72d0*/  LEA.HI R27, R27, R64, RZ, 0x2 ;  /* 0x000000401b1b7211 */ /* 0x008fe400078f10ff */
[----:B------:R-:W-:Y:S01]  /*72e0*/  IMAD.SHL.U32 R6, R3, 0x8, RZ ;  /* 0x0000000803067824 */ /* 0x000fe200078e00ff */
[----:B------:R2:W3:Y:S01]  /*72f0*/  LDS.128 R48, [R0+0xf000] ;  /* 0x00f0000000307984 */ /* 0x0004e20000000c00 */
[----:B------:R-:W-:Y:S01]  /*7300*/  SHF.R.S32.HI R27, RZ, 0x2, R27 ;  /* 0x00000002ff1b7819 */ /* 0x000fe2000001141b */
[----:B------:R-:W-:Y:S01]  /*7310*/  IMAD.U32 R3, RZ, RZ, UR8 ;  /* 0x00000008ff037e24 */ /* 0x000fe2000f8e00ff */
[----:B------:R-:W-:Y:S01]  /*7320*/  ULDC.64 UR8, c[0x0][0x3b8] ;  /* 0x0000ee0000087ab9 */ /* 0x000fe20000000a00 */
[----:B------:R2:W1:Y:S01]  /*7330*/  LDS.128 R60, [R0+0x10000] ;  /* 0x01000000003c7984 */ /* 0x0004620000000c00 */
[--C-:B------:R-:W-:Y:S01]  /*7340*/  SHF.R.S32.HI R7, RZ, 0x1f, R6.reuse ;  /* 0x0000001fff077819 */ /* 0x100fe20000011406 */
[----:B------:R-:W-:Y:S01]  /*7350*/  UIMAD UR8, UR59, UR8, URZ ;  /* 0x000000083b0872a4 */ /* 0x000fe2000f8e023f */
[----:B------:R-:W-:Y:S01]  /*7360*/  ISETP.GE.AND P2, PT, R27, UR6, PT ;  /* 0x000000061b007c0c */ /* 0x000fe2000bf46270 */
[----:B------:R2:W1:Y:S01]  /*7370*/  LDS.128 R44, [R0+0x11000] ;  /* 0x01100000002c7984 */ /* 0x0004620000000c00 */
[----:B------:R-:W-:Y:S01]  /*7380*/  SHF.R.S32.HI R26, RZ, 0x1f, R27 ;  /* 0x0000001fff1a7819 */ /* 0x000fe2000001141b */
[----:B------:R-:W-:Y:S01]  /*7390*/  IMAD.WIDE.U32 R4, R25, c[0x0][0x3a0], R6 ;  /* 0x0000e80019047a25 */ /* 0x000fe200078e0006 */
[----:B------:R-:W-:Y:S01]  /*73a0*/  UIMAD UR8, UR38, UR9, UR8 ;  /* 0x00000009260872a4 */ /* 0x000fe2000f8e0208 */
[----:B------:R2:W1:Y:S03]  /*73b0*/  LDS.128 R56, [R0+0x12000] ;  /* 0x0120000000387984 */ /* 0x0004660000000c00 */
[----:B------:R-:W-:Y:S01]  /*73c0*/  IADD3 R4, P0, R4, UR14, RZ ;  /* 0x0000000e04047c10 */ /* 0x000fe2000ff1e0ff */
[----:B------:R2:W1:Y:S03]  /*73d0*/  LDS.128 R40, [R0+0x13000] ;  /* 0x0130000000287984 */ /* 0x0004660000000c00 */
[----:B------:R-:W-:Y:S01]  /*73e0*/  IADD3.X R5, R5, UR15, R3, P0, !PT ;  /* 0x0000000f05057c10 */ /* 0x000fe200087fe403 */
[----:B------:R2:W1:Y:S04]  /*73f0*/  LDS.128 R52, [R0+0x14000] ;  /* 0x0140000000347984 */ /* 0x0004680000000c00 */
[----:B------:R-:W-:-:S05]  /*7400*/  IMAD.WIDE.U32 R10, R10, c[0x0][0x3b8], R4 ;  /* 0x0000ee000a0a7a25 */ /* 0x000fca00078e0004 */
[----:B------:R-:W-:Y:S01]  /*7410*/  IADD3 R24, R11, UR8, RZ ;  /* 0x000000080b187c10 */ /* 0x000fe2000fffe0ff */
[----:B------:R-:W-:Y:S05]  /*7420*/  @P2 BRA `(.L_x_13) ;  /* 0x000000e000002947 */ /* 0x000fea0003800000 */
[----:B----4-:R-:W4:Y:S01]  /*7430*/  LDS.128 R20, [R0+0xb000] ;  /* 0x00b0000000147984 */ /* 0x010f220000000c00 */
[----:B------:R-:W-:Y:S02]  /*7440*/  MOV R4, R10 ;  /* 0x0000000a00047202 */ /* 0x000fe40000000f00 */
[----:B------:R-:W-:Y:S01]  /*7450*/  MOV R5, R24 ;  /* 0x0000001800057202 */ /* 0x000fe20000000f00 */
[----:B------:R-:W5:Y:S04]  /*7460*/  LDS.128 R16, [R0+0x9000] ;  /* 0x0090000000107984 */ /* 0x000f680000000c00 */
[----:B------:R2:W3:Y:S01]  /*7470*/  LDS.128 R12, [R0+0xd000] ;  /* 0x00d00000000c7984 */ /* 0x0004e20000000c00 */
[----:B------:R-:W-:-:S05]  /*7480*/  IMAD.WIDE.U32 R8, R27, c[0x0][0x3a0], R4 ;  /* 0x0000e8001b087a25 */ /* 0x000fca00078e0004 */
[----:B------:R-:W-:Y:S01]  /*7490*/  LEA R4, P0, R8, c[0x0][0x340], 0x1 ;  /* 0x0000d00008047a11 */ /* 0x000fe200078008ff */
[----:B-12---:R-:W-:-:S04]  /*74a0*/  IMAD R0, R26, c[0x0][0x3a0], RZ ;  /* 0x0000e8001a007a24 */ /* 0x006fc800078e02ff */
[----:B------:R-:W-:-:S05]  /*74b0*/  IMAD R0, R27, c[0x0][0x3a4], R0 ;  /* 0x0000e9001b007a24 */ /* 0x000fca00078e0200 */
[----:B------:R-:W-:-:S04]  /*74c0*/  IADD3 R0, R9, R0, RZ ;  /* 0x0000000009007210 */ /* 0x000fc80007ffe0ff */
[----:B------:R-:W-:-:S05]  /*74d0*/  LEA.HI.X R5, R8, c[0x0][0x344], R0, 0x1, P0 ;  /* 0x0000d10008057a11 */ /* 0x000fca00000f0c00 */
[----:B----4-:R1:W-:Y:S04]  /*74e0*/  STG.E.128 [R4.64+0x40], R20 ;  /* 0x0000401404007986 */ /* 0x0103e8000c101d04 */
[----:B-----5:R1:W-:Y:S04]  /*74f0*/  STG.E.128 [R4.64], R16 ;  /* 0x0000001004007986 */ /* 0x0203e8000c101d04 */
[----:B---3--:R1:W-:Y:S02]  /*7500*/  STG.E.128 [R4.64+0x80], R12 ;  /* 0x0000800c04007986 */ /* 0x0083e4000c101d04 */
.L_x_13:
[----:B----4-:R-:W-:Y:S05]  /*7510*/  BSYNC B0 ;  /* 0x0000000000007941 */ /* 0x010fea0003800000 */
.L_x_12:
[----:B-12---:R-:W-:Y:S01]  /*7520*/  IADD3 R0, R27, 0x40, RZ ;  /* 0x000000401b007810 */ /* 0x006fe20007ffe0ff */
[----:B------:R-:W-:Y:S03]  /*7530*/  BSSY B0, `(.L_x_14) ;  /* 0x0000010000007945 */ /* 0x000fe60003800000 */
[----:B------:R-:W-:-:S13]  /*7540*/  ISETP.GE.AND P1, PT, R0, UR6, PT ;  /* 0x0000000600007c0c */ /* 0x000fda000bf26270 */
[----:B------:R-:W-:Y:S05]  /*7550*/  @P1 BRA `(.L_x_15) ;  /* 0x000000d000001947 */ /* 0x000fea0003800000 */
[----:B------:R-:W-:Y:S01]  /*7560*/  IADD3 R0, P0, R27, 0x40, RZ ;  /* 0x000000401b007810 */ /* 0x000fe20007f1e0ff */
[----:B------:R-:W-:Y:S01]  /*7570*/  IMAD.MOV.U32 R4, RZ, RZ, R10 ;  /* 0x000000ffff047224 */ /* 0x000fe200078e000a */
[----:B------:R-:W-:-:S03]  /*7580*/  MOV R5, R24 ;  /* 0x0000001800057202 */ /* 0x000fc60000000f00 */
[----:B------:R-:W-:Y:S02]  /*7590*/  IMAD.X R3, RZ, RZ, R26, P0 ;  /* 0x000000ffff037224 */ /* 0x000fe400000e061a */
[----:B------:R-:W-:-:S04]  /*75a0*/  IMAD.WIDE.U32 R8, R0, c[0x0][0x3a0], R4 ;  /* 0x0000e80000087a25 */ /* 0x000fc800078e0004 */
[----:B------:R-:W-:Y:S01]  /*75b0*/  IMAD R3, R3, c[0x0][0x3a0], RZ ;  /* 0x0000e80003037a24 */ /* 0x000fe200078e02ff */
[----:B------:R-:W-:-:S03]  /*75c0*/  LEA R4, P0, R8, c[0x0][0x340], 0x1 ;  /* 0x0000d00008047a11 */ /* 0x000fc600078008ff */
[----:B------:R-:W-:-:S05]  /*75d0*/  IMAD R0, R0, c[0x0][0x3a4], R3 ;  /* 0x0000e90000007a24 */ /* 0x000fca00078e0203 */
[----:B------:R-:W-:-:S04]  /*75e0*/  IADD3 R0, R9, R0, RZ ;  /* 0x0000000009007210 */ /* 0x000fc80007ffe0ff */
[----:B------:R-:W-:-:S05]  /*75f0*/  LEA.HI.X R5, R8, c[0x0][0x344], R0, 0x1, P0 ;  /* 0x0000d10008057a11 */ /* 0x000fca00000f0c00 */
[----:B------:R1:W-:Y:S04]  /*7600*/  STG.E.128 [R4.64], R36 ;  /* 0x0000002404007986 */ /* 0x0003e8000c101d04 */
[----:B------:R1:W-:Y:S04]  /*7610*/  STG.E.128 [R4.64+0x40], R32 ;  /* 0x0000402004007986 */ /* 0x0003e8000c101d04 */
[----:B------:R1:W-:Y:S02]  /*7620*/  STG.E.128 [R4.64+0x80], R28 ;  /* 0x0000801c04007986 */ /* 0x0003e4000c101d04 */
.L_x_15:
[----:B------:R-:W-:Y:S05]  /*7630*/  BSYNC B0 ;  /* 0x0000000000007941 */ /* 0x000fea0003800000 */
.L_x_14:
[----:B------:R-:W-:Y:S01]  /*7640*/  ULDC.64 UR8, c[0x0][0x3a8] ;  /* 0x0000ea0000087ab9 */ /* 0x000fe20000000a00 */
[----:B------:R-:W-:Y:S01]  /*7650*/  IMAD.WIDE.U32 R6, R25, c[0x0][0x3a8], R6 ;  /* 0x0000ea0019067a25 */ /* 0x000fe200078e0006 */
[----:B------:R-:W-:Y:S01]  /*7660*/  UIMAD UR6, UR10, UR8, URZ ;  /* 0x000000080a0672a4 */ /* 0x000fe2000f8e023f */
[----:B------:R-:W-:Y:S03]  /*7670*/  BSSY B0, `(.L_x_16) ;  /* 0x0000017000007945 */ /* 0x000fe60003800000 */
[----:B------:R-:W-:Y:S01]  /*7680*/  UIMAD UR7, UR7, UR9, UR6 ;  /* 0x00000009070772a4 */ /* 0x000fe2000f8e0206 */
[----:B------:R-:W-:-:S05]  /*7690*/  IADD3 R6, P0, R6, UR11, RZ ;  /* 0x0000000b06067c10 */ /* 0x000fca000ff1e0ff */
[----:B------:R-:W-:Y:S01]  /*76a0*/  IMAD.U32 R0, RZ, RZ, UR7 ;  /* 0x00000007ff007e24 */ /* 0x000fe2000f8e00ff */
[----:B------:R-:W-:Y:S02]  /*76b0*/  ULDC.64 UR6, c[0x0][0x3c0] ;  /* 0x0000f00000067ab9 */ /* 0x000fe40000000a00 */
[----:B------:R-:W-:Y:S02]  /*76c0*/  UIMAD UR6, UR59, UR6, URZ ;  /* 0x000000063b0672a4 */ /* 0x000fe4000f8e023f */
[----:B------:R-:W-:Y:S02]  /*76d0*/  IADD3.X R7, R7, UR12, R0, P0, !PT ;  /* 0x0000000c07077c10 */ /* 0x000fe400087fe400 */
[----:B------:R-:W-:Y:S01]  /*76e0*/  MOV R0, UR38 ;  /* 0x0000002600007c02 */ /* 0x000fe20008000f00 */
[----:B------:R-:W-:-:S04]  /*76f0*/  UIMAD UR6, UR38, UR7, UR6 ;  /* 0x00000007260672a4 */ /* 0x000fc8000f8e0206 */
[----:B------:R-:W-:-:S05]  /*7700*/  IMAD.WIDE.U32 R6, R0, c[0x0][0x3c0], R6 ;  /* 0x0000f00000067a25 */ /* 0x000fca00078e0006 */
[----:B------:R-:W-:Y:S01]  /*7710*/  IADD3 R3, R7, UR6, RZ ;  /* 0x0000000607037c10 */ /* 0x000fe2000fffe0ff */
[----:B------:R-:W-:Y:S05]  /*7720*/  @P2 BRA `(.L_x_17) ;  /* 0x000000b000002947 */ /* 0x000fea0003800000 */
[----:B-1----:R-:W-:Y:S01]  /*7730*/  MOV R4, R6 ;  /* 0x0000000600047202 */ /* 0x002fe20000000f00 */
[----:B------:R-:W-:Y:S01]  /*7740*/  IMAD R0, R26, c[0x0][0x3a8], RZ ;  /* 0x0000ea001a007a24 */ /* 0x000fe200078e02ff */
[----:B------:R-:W-:-:S03]  /*7750*/  MOV R5, R3 ;  /* 0x0000000300057202 */ /* 0x000fc60000000f00 */
[C---:B------:R-:W-:Y:S02]  /*7760*/  IMAD R0, R27.reuse, c[0x0][0x3ac], R0 ;  /* 0x0000eb001b007a24 */ /* 0x040fe400078e0200 */
[----:B------:R-:W-:-:S05]  /*7770*/  IMAD.WIDE.U32 R8, R27, c[0x0][0x3a8], R4 ;  /* 0x0000ea001b087a25 */ /* 0x000fca00078e0004 */
[----:B------:R-:W-:Y:S02]  /*7780*/  IADD3 R0, R9, R0, RZ ;  /* 0x0000000009007210 */ /* 0x000fe40007ffe0ff */
[----:B------:R-:W-:-:S04]  /*7790*/  LEA R4, P0, R8, c[0x0][0x348], 0x1 ;  /* 0x0000d20008047a11 */ /* 0x000fc800078008ff */
[----:B------:R-:W-:-:S05]  /*77a0*/  LEA.HI.X R5, R8, c[0x0][0x34c], R0, 0x1, P0 ;  /* 0x0000d30008057a11 */ /* 0x000fca00000f0c00 */
[----:B---3--:R1:W-:Y:S04]  /*77b0*/  STG.E.128 [R4.64], R48 ;  /* 0x0000003004007986 */ /* 0x0083e8000c101d04 */
[----:B------:R1:W-:Y:S04]  /*77c0*/  STG.E.128 [R4.64+0x40], R44 ;  /* 0x0000402c04007986 */ /* 0x0003e8000c101d04 */
[----:B------:R1:W-:Y:S02]  /*77d0*/  STG.E.128 [R4.64+0x80], R40 ;  /* 0x0000802804007986 */ /* 0x0003e4000c101d04 */
.L_x_17:
[----:B------:R-:W-:Y:S05]  /*77e0*/  BSYNC B0 ;  /* 0x0000000000007941 */ /* 0x000fea0003800000 */
.L_x_16:
[----:B------:R-:W-:Y:S05]  /*77f0*/  @P1 BRA `(.L_x_18) ;  /* 0x0000092000001947 */ /* 0x000fea0003800000 */
[----:B------:R-:W-:Y:S02]  /*7800*/  IADD3 R0, P0, R27, 0x40, RZ ;  /* 0x000000401b007810 */ /* 0x000fe40007f1e0ff */
[----:B------:R-:W-:-:S02]  /*7810*/  MOV R7, R3 ;  /* 0x0000000300077202 */ /* 0x000fc40000000f00 */
[----:B-1----:R-:W-:-:S03]  /*7820*/  IADD3.X R4, RZ, R26, RZ, P0, !PT ;  /* 0x0000001aff047210 */ /* 0x002fc600007fe4ff */
[----:B------:R-:W-:-:S04]  /*7830*/  IMAD.WIDE.U32 R6, R0, c[0x0][0x3a8], R6 ;  /* 0x0000ea0000067a25 */ /* 0x000fc800078e0006 */
[----:B------:R-:W-:-:S04]  /*7840*/  IMAD R4, R4, c[0x0][0x3a8], RZ ;  /* 0x0000ea0004047a24 */ /* 0x000fc800078e02ff */
[----:B------:R-:W-:Y:S01]  /*7850*/  IMAD R0, R0, c[0x0][0x3ac], R4 ;  /* 0x0000eb0000007a24 */ /* 0x000fe200078e0204 */
[----:B------:R-:W-:-:S04]  /*7860*/  LEA R4, P0, R6, c[0x0][0x348], 0x1 ;  /* 0x0000d20006047a11 */ /* 0x000fc800078008ff */
[----:B------:R-:W-:-:S04]  /*7870*/  IADD3 R0, R7, R0, RZ ;  /* 0x0000000007007210 */ /* 0x000fc80007ffe0ff */
[----:B------:R-:W-:-:S05]  /*7880*/  LEA.HI.X R5, R6, c[0x0][0x34c], R0, 0x1, P0 ;  /* 0x0000d30006057a11 */ /* 0x000fca00000f0c00 */
[----:B------:R1:W-:Y:S04]  /*7890*/  STG.E.128 [R4.64], R60 ;  /* 0x0000003c04007986 */ /* 0x0003e8000c101d04 */
[----:B------:R1:W-:Y:S04]  /*78a0*/  STG.E.128 [R4.64+0x40], R56 ;  /* 0x0000403804007986 */ /* 0x0003e8000c101d04 */
[----:B------:R1:W-:Y:S01]  /*78b0*/  STG.E.128 [R4.64+0x80], R52 ;  /* 0x0000803404007986 */ /* 0x0003e2000c101d04 */
[----:B------:R-:W-:Y:S05]  /*78c0*/  BRA `(.L_x_18) ;  /* 0x0000085000007947 */ /* 0x000fea0003800000 */
.L_x_6:
[----:B------:R-:W-:Y:S02]  /*78d0*/  UISETP.NE.AND UP0, UPT, UR19, -0x1, UPT ;  /* 0xffffffff1300788c */ /* 0x000fe4000bf05270 */
[----:B------:R-:W-:-:S04]  /*78e0*/  ULDC.64 UR10, c[0x0][0x3a0] ;  /* 0x0000e800000a7ab9 */ /* 0x000fc80000000a00 */
[----:B------:R-:W-:-:S05]  /*78f0*/  PLOP3.LUT P0, PT, PT, PT, UP0, 0x80, 0x0 ;  /* 0x000000000000781c */ /* 0x000fca0003f0f008 */
[----:B------:R-:W-:-:S04]  /*7900*/  @UP0 UIADD3 UR7, UR16, UR19, URZ ;  /* 0x0000001310070290 */ /* 0x000fc8000fffe03f */
        /* <DEDUP_REMOVED lines=16> */
.L_x_19:
        /* <DEDUP_REMOVED lines=18> */
.L_x_20:
[----:B------:R-:W1:Y:S01]  /*7b30*/  S2R R14, SR_TID.X ;  /* 0x00000000000e7919 */ /* 0x000e620000002100 */
[----:B------:R-:W-:Y:S01]  /*7b40*/  USHF.L.U32 UR7, UR18, 0x7, URZ ;  /* 0x0000000712077899 */ /* 0x000fe2000800063f */
[----:B------:R-:W-:Y:S01]  /*7b50*/  BSSY B0, `(.L_x_21) ;  /* 0x0000023000007945 */ /* 0x000fe20003800000 */
[----:B------:R-:W-:Y:S01]  /*7b60*/  ULDC.64 UR8, c[0x0][0x3a0] ;  /* 0x0000e80000087ab9 */ /* 0x000fe20000000a00 */
[----:B------:R-:W2:Y:S01]  /*7b70*/  S2R R15, SR_TID.X ;  /* 0x00000000000f7919 */ /* 0x000ea20000002100 */
[----:B------:R-:W-:Y:S02]  /*7b80*/  USHF.R.S32.HI UR10, URZ, 0x1f, UR7 ;  /* 0x0000001f3f0a7899 */ /* 0x000fe40008011407 */
[----:B------:R-:W-:Y:S01]  /*7b90*/  IMAD.U32 R12, RZ, RZ, UR7 ;  /* 0x00000007ff0c7e24 */ /* 0x000fe2000f8e00ff */
[----:B------:R-:W-:-:S02]  /*7ba0*/  UIMAD UR6, UR18, -0x80, UR6 ;  /* 0xffffff80120678a4 */ /* 0x000fc4000f8e0206 */
[----:B------:R-:W-:Y:S01]  /*7bb0*/  UIMAD UR8, UR10, UR8, URZ ;  /* 0x000000080a0872a4 */ /* 0x000fe2000f8e023f */
[----:B------:R-:W-:-:S03]  /*7bc0*/  IMAD.WIDE.U32 R6, R12, c[0x0][0x3a0], R4 ;  /* 0x0000e8000c067a25 */ /* 0x000fc600078e0004 */
[----:B------:R-:W-:Y:S02]  /*7bd0*/  UIMAD UR8, UR7, UR9, UR8 ;  /* 0x00000009070872a4 */ /* 0x000fe4000f8e0208 */
[----:B------:R-:W-:-:S04]  /*7be0*/  IADD3 R8, P0, R6, UR14, RZ ;  /* 0x0000000e06087c10 */ /* 0x000fc8000ff1e0ff */
[----:B------:R-:W-:Y:S01]  /*7bf0*/  IMAD.U32 R0, RZ, RZ, UR8 ;  /* 0x00000008ff007e24 */ /* 0x000fe2000f8e00ff */
[----:B------:R-:W-:Y:S02]  /*7c00*/  ULDC.64 UR8, c[0x0][0x3b8] ;  /* 0x0000ee0000087ab9 */ /* 0x000fe40000000a00 */
[----:B------:R-:W-:Y:S01]  /*7c10*/  UIMAD UR8, UR57, UR8, URZ ;  /* 0x00000008390872a4 */ /* 0x000fe2000f8e023f */
[----:B-1----:R-:W-:Y:S02]  /*7c20*/  SHF.R.S32.HI R14, RZ, 0x1f, R14 ;  /* 0x0000001fff0e7819 */ /* 0x002fe4000001140e */
[----:B------:R-:W-:Y:S01]  /*7c30*/  IADD3.X R9, R7, UR15, R0, P0, !PT ;  /* 0x0000000f07097c10 */ /* 0x000fe200087fe400 */
[----:B------:R-:W-:Y:S01]  /*7c40*/  IMAD.U32 R0, RZ, RZ, UR38 ;  /* 0x00000026ff007e24 */ /* 0x000fe2000f8e00ff */
[----:B--2---:R-:W-:Y:S01]  /*7c50*/  LEA.HI R14, R14, R15, RZ, 0x2 ;  /* 0x0000000f0e0e7211 */ /* 0x004fe200078f10ff */
[----:B------:R-:W-:Y:S02]  /*7c60*/  UIMAD UR8, UR38, UR9, UR8 ;  /* 0x00000009260872a4 */ /* 0x000fe4000f8e0208 */
[----:B------:R-:W-:Y:S01]  /*7c70*/  IMAD.WIDE.U32 R8, R0, c[0x0][0x3b8], R8 ;  /* 0x0000ee0000087a25 */ /* 0x000fe200078e0008 */
[----:B------:R-:W-:-:S04]  /*7c80*/  SHF.R.S32.HI R14, RZ, 0x2, R14 ;  /* 0x00000002ff0e7819 */ /* 0x000fc8000001140e */
[----:B------:R-:W-:Y:S02]  /*7c90*/  ISETP.GE.AND P2, PT, R14, UR6, PT ;  /* 0x000000060e007c0c */ /* 0x000fe4000bf46270 */
[----:B------:R-:W-:Y:S02]  /*7ca0*/  IADD3 R3, R9, UR8, RZ ;  /* 0x0000000809037c10 */ /* 0x000fe4000fffe0ff */
[----:B------:R-:W-:-:S09]  /*7cb0*/  SHF.R.S32.HI R13, RZ, 0x1f, R14 ;  /* 0x0000001fff0d7819 */ /* 0x000fd2000001140e */
[----:B------:R-:W-:Y:S05]  /*7cc0*/  @P2 BRA `(.L_x_22) ;  /* 0x000000b000002947 */ /* 0x000fea0003800000 */
[----:B------:R-:W-:Y:S01]  /*7cd0*/  MOV R6, R8 ;  /* 0x0000000800067202 */ /* 0x000fe20000000f00 */
[----:B------:R-:W-:Y:S01]  /*7ce0*/  IMAD R0, R13, c[0x0][0x3a0], RZ ;  /* 0x0000e8000d007a24 */ /* 0x000fe200078e02ff */
[----:B------:R-:W-:-:S03]  /*7cf0*/  MOV R7, R3 ;  /* 0x0000000300077202 */ /* 0x000fc60000000f00 */
[C---:B------:R-:W-:Y:S02]  /*7d00*/  IMAD R0, R14.reuse, c[0x0][0x3a4], R0 ;  /* 0x0000e9000e007a24 */ /* 0x040fe400078e0200 */
[----:B------:R-:W-:-:S05]  /*7d10*/  IMAD.WIDE.U32 R10, R14, c[0x0][0x3a0], R6 ;  /* 0x0000e8000e0a7a25 */ /* 0x000fca00078e0006 */
[----:B------:R-:W-:Y:S02]  /*7d20*/  IADD3 R0, R0, R11, RZ ;  /* 0x0000000b00007210 */ /* 0x000fe40007ffe0ff */
[----:B------:R-:W-:-:S04]  /*7d30*/  LEA R6, P0, R10, c[0x0][0x340], 0x1 ;  /* 0x0000d0000a067a11 */ /* 0x000fc800078008ff */
[----:B------:R-:W-:-:S05]  /*7d40*/  LEA.HI.X R7, R10, c[0x0][0x344], R0, 0x1, P0 ;  /* 0x0000d1000a077a11 */ /* 0x000fca00000f0c00 */
[----:B------:R1:W-:Y:S04]  /*7d50*/  STG.E.128 [R6.64], RZ ;  /* 0x000000ff06007986 */ /* 0x0003e8000c101d04 */
[----:B------:R1:W-:Y:S04]  /*7d60*/  STG.E.128 [R6.64+0x40], RZ ;  /* 0x000040ff06007986 */ /* 0x0003e8000c101d04 */
[----:B------:R1:W-:Y:S02]  /*7d70*/  STG.E.128 [R6.64+0x80], RZ ;  /* 0x000080ff06007986 */ /* 0x0003e4000c101d04 */
.L_x_22:
[----:B------:R-:W-:Y:S05]  /*7d80*/  BSYNC B0 ;  /* 0x0000000000007941 */ /* 0x000fea0003800000 */
.L_x_21:
[----:B------:R-:W-:Y:S01]  /*7d90*/  IADD3 R0, R14, 0x40, RZ ;  /* 0x000000400e007810 */ /* 0x000fe20007ffe0ff */
[----:B------:R-:W-:Y:S03]  /*7da0*/  BSSY B0, `(.L_x_23) ;  /* 0x000000f000007945 */ /* 0x000fe60003800000 */
[----:B------:R-:W-:-:S13]  /*7db0*/  ISETP.GE.AND P1, PT, R0, UR6, PT ;  /* 0x0000000600007c0c */ /* 0x000fda000bf26270 */
[----:B------:R-:W-:Y:S05]  /*7dc0*/  @P1 BRA `(.L_x_24) ;  /* 0x000000c000001947 */ /* 0x000fea0003800000 */
[----:B------:R-:W-:Y:S02]  /*7dd0*/  IADD3 R0, P0, R14, 0x40, RZ ;  /* 0x000000400e007810 */ /* 0x000fe40007f1e0ff */
[----:B------:R-:W-:Y:S02]  /*7de0*/  MOV R9, R3 ;  /* 0x0000000300097202 */ /* 0x000fe40000000f00 */
[----:B-1----:R-:W-:-:S03]  /*7df0*/  IADD3.X R6, RZ, R13, RZ, P0, !PT ;  /* 0x0000000dff067210 */ /* 0x002fc600007fe4ff */
[----:B------:R-:W-:-:S04]  /*7e00*/  IMAD.WIDE.U32 R8, R0, c[0x0][0x3a0], R8 ;  /* 0x0000e80000087a25 */ /* 0x000fc800078e0008 */
[----:B------:R-:W-:-:S04]  /*7e10*/  IMAD R6, R6, c[0x0][0x3a0], RZ ;  /* 0x0000e80006067a24 */ /* 0x000fc800078e02ff */
[----:B------:R-:W-:Y:S01]  /*7e20*/  IMAD R0, R0, c[0x0][0x3a4], R6 ;  /* 0x0000e90000007a24 */ /* 0x000fe200078e0206 */
[----:B------:R-:W-:-:S04]  /*7e30*/  LEA R6, P0, R8, c[0x0][0x340], 0x1 ;  /* 0x0000d00008067a11 */ /* 0x000fc800078008ff */
[----:B------:R-:W-:-:S04]  /*7e40*/  IADD3 R0, R0, R9, RZ ;  /* 0x0000000900007210 */ /* 0x000fc80007ffe0ff */
[----:B------:R-:W-:-:S05]  /*7e50*/  LEA.HI.X R7, R8, c[0x0][0x344], R0, 0x1, P0 ;  /* 0x0000d10008077a11 */ /* 0x000fca00000f0c00 */
[----:B------:R1:W-:Y:S04]  /*7e60*/  STG.E.128 [R6.64], RZ ;  /* 0x000000ff06007986 */ /* 0x0003e8000c101d04 */
[----:B------:R1:W-:Y:S04]  /*7e70*/  STG.E.128 [R6.64+0x40], RZ ;  /* 0x000040ff06007986 */ /* 0x0003e8000c101d04 */
[----:B------:R1:W-:Y:S02]  /*7e80*/  STG.E.128 [R6.64+0x80], RZ ;  /* 0x000080ff06007986 */ /* 0x0003e4000c101d04 */
.L_x_24:
[----:B------:R-:W-:Y:S05]  /*7e90*/  BSYNC B0 ;  /* 0x0000000000007941 */ /* 0x000fea0003800000 */
.L_x_23:
[----:B------:R-:W-:Y:S01]  /*7ea0*/  ULDC.64 UR8, c[0x0][0x3a8] ;  /* 0x0000ea0000087ab9 */ /* 0x000fe20000000a00 */
[----:B------:R-:W-:Y:S01]  /*7eb0*/  IMAD.WIDE.U32 R4, R12, c[0x0][0x3a8], R4 ;  /* 0x0000ea000c047a25 */ /* 0x000fe200078e0004 */
[----:B------:R-:W-:Y:S01]  /*7ec0*/  UIMAD UR6, UR10, UR8, URZ ;  /* 0x000000080a0672a4 */ /* 0x000fe2000f8e023f */
[----:B------:R-:W-:Y:S03]  /*7ed0*/  BSSY B0, `(.L_x_25) ;  /* 0x0000017000007945 */ /* 0x000fe60003800000 */
[----:B------:R-:W-:Y:S01]  /*7ee0*/  UIMAD UR7, UR7, UR9, UR6 ;  /* 0x00000009070772a4 */ /* 0x000fe2000f8e0206 */
[----:B-1----:R-:W-:-:S05]  /*7ef0*/  IADD3 R6, P0, R4, UR11, RZ ;  /* 0x0000000b04067c10 */ /* 0x002fca000ff1e0ff */
        /* <DEDUP_REMOVED lines=20> */
.L_x_26:
[----:B------:R-:W-:Y:S05]  /*8040*/  BSYNC B0 ;  /* 0x0000000000007941 */ /* 0x000fea0003800000 */
.L_x_25:
        /* <DEDUP_REMOVED lines=13> */
.L_x_18:
[----:B------:R-:W-:Y:S05]  /*8120*/  BSYNC B1 ;  /* 0x0000000000017941 */ /* 0x000fea0003800000 */
.L_x_1:
[----:B------:R-:W-:Y:S02]  /*8130*/  ULDC UR7, c[0x0][0x218] ;  /* 0x0000860000077ab9 */ /* 0x000fe40000000800 */
[----:B------:R-:W-:-:S04]  /*8140*/  UIADD3 UR7, UR7, 0x7f, URZ ;  /* 0x0000007f07077890 */ /* 0x000fc8000fffe03f */
[----:B------:R-:W-:-:S04]  /*8150*/  USHF.R.S32.HI UR6, URZ, 0x1f, UR7 ;  /* 0x0000001f3f067899 */ /* 0x000fc80008011407 */
[----:B------:R-:W-:-:S03]  /*8160*/  ULEA.HI UR6, UR6, UR7, URZ, 0x7 ;  /* 0x0000000706067291 */ /* 0x000fc6000f8f383f */
[----:B------:R-:W-:Y:S02]  /*8170*/  ULDC UR7, c[0x0][0xc] ;  /* 0x0000030000077ab9 */ /* 0x000fe40000000800 */
[----:B------:R-:W-:Y:S02]  /*8180*/  UIADD3 UR18, UR18, UR7, URZ ;  /* 0x0000000712127290 */ /* 0x000fe4000fffe03f */
[----:B------:R-:W-:-:S04]  /*8190*/  USHF.R.S32.HI UR6, URZ, 0x7, UR6 ;  /* 0x000000073f067899 */ /* 0x000fc80008011406 */
[----:B------:R-:W-:-:S06]  /*81a0*/  UISETP.GE.AND UP0, UPT, UR18, UR6, UPT ;  /* 0x000000061200728c */ /* 0x000fcc000bf06270 */
[----:B------:R-:W-:-:S13]  /*81b0*/  PLOP3.LUT P0, PT, PT, PT, UP0, 0x80, 0x0 ;  /* 0x000000000000781c */ /* 0x000fda0003f0f008 */
[----:B------:R-:W-:Y:S01]  /*81c0*/  @P0 CALL.REL.NOINC `(.L_x_27) ;  /* 0x0000001000000944 */ /* 0x000fe20003c00000 */
[----:B------:R-:W-:Y:S05]  /*81d0*/  BRA `(.L_x_28) ;  /* 0xffff8c4000007947 */ /* 0x000fea000383ffff */
.L_x_27:
[----:B------:R-:W-:Y:S05]  /*81e0*/  EXIT ;  /* 0x000000000000794d */ /* 0x000fea0003800000 */
.L_x_29:
[----:B------:R-:W-:-:S00]  /*81f0*/  BRA `(.L_x_29) ;  /* 0xfffffff000007947 */ /* 0x000fc0000383ffff */
[----:B------:R-:W-:-:S00]  /*8200*/  NOP ;  /* 0x0000000000007918 */ /* 0x000fc00000000000 */
[----:B------:R-:W-:-:S00]  /*8210*/  NOP ;  /* 0x0000000000007918 */ /* 0x000fc00000000000 */
[----:B------:R-:W-:-:S00]  /*8220*/  NOP ;  /* 0x0000000000007918 */ /* 0x000fc00000000000 */
[----:B------:R-:W-:-:S00]  /*8230*/  NOP ;  /* 0x0000000000007918 */ /* 0x000fc00000000000 */
[----:B------:R-:W-:-:S00]  /*8240*/  NOP ;  /* 0x0000000000007918 */ /* 0x000fc00000000000 */
[----:B------:R-:W-:-:S00]  /*8250*/  NOP ;  /* 0x0000000000007918 */ /* 0x000fc00000000000 */
[----:B------:R-:W-:-:S00]  /*8260*/  NOP ;  /* 0x0000000000007918 */ /* 0x000fc00000000000 */
[----:B------:R-:W-:-:S00]  /*8270*/  NOP ;  /* 0x0000000000007918 */ /* 0x000fc00000000000 */
.L_x_1274:


//--------------------- .text._ZN5flash44flash_bwd_dq_dk_dv_loop_seqk_parallel_kernelI23Flash_bwd_kernel_traitsILi96ELi64ELi128ELi8ELi2ELi4ELi4ELb1ELb0EN7cutlass10bfloat16_tE19Flash_kernel_traitsILi96ELi64ELi128ELi8ES3_EELb0ELb0ELb0ELb0ELb0ELb0ELb0EEEvNS_16Flash_bwd_paramsE --------------------------
	.section	.text._ZN5flash44flash_bwd_dq_dk_dv_loop_seqk_parallel_kernelI23Flash_bwd_kernel_traitsILi96ELi64ELi128ELi8ELi2ELi4ELi4ELb1ELb0EN7cutlass10bfloat16_tE19Flash_kernel_traitsILi96ELi64ELi128ELi8ES3_EELb0ELb0ELb0ELb0ELb0ELb0ELb0EEEvNS_16Flash_bwd_paramsE,"ax",@progbits
	.sectioninfo	@"SHI_REGISTERS=255"
	.align	128
        .global         _ZN5flash44flash_bwd_dq_dk_dv_loop_seqk_parallel_kernelI23Flash_bwd_kernel_traitsILi96ELi64ELi128ELi8ELi2ELi4ELi4ELb1ELb0EN7cutlass10bfloat16_tE19Flash_kernel_traitsILi96ELi64ELi128ELi8ES3_EELb0ELb0ELb0ELb0ELb0ELb0ELb0EEEvNS_16Flash_bwd_paramsE
        .type           _ZN5flash44flash_bwd_dq_dk_dv_loop_seqk_parallel_kernelI23Flash_bwd_kernel_traitsILi96ELi64ELi128ELi8ELi2ELi4ELi4ELb1ELb0EN7cutlass10bfloat16_tE19Flash_kernel_traitsILi96ELi64ELi128ELi8ES3_EELb0ELb0ELb0ELb0ELb0ELb0ELb0EEEvNS_16Flash_bwd_paramsE,@function
        .size           _ZN5flash44flash_bwd_dq_dk_dv_loop_seqk_parallel_kernelI23Flash_bwd_kernel_traitsILi96ELi64ELi128ELi8ELi2ELi4ELi4ELb1ELb0EN7cutlass10bfloat16_tE19Flash_kernel_traitsILi96ELi64ELi128ELi8ES3_EELb0ELb0ELb0ELb0ELb0ELb0ELb0EEEvNS_16Flash_bwd_paramsE,(.L_x_1275 - _ZN5flash44flash_bwd_dq_dk_dv_loop_seqk_parallel_kernelI23Flash_bwd_kernel_traitsILi96ELi64ELi128ELi8ELi2ELi4ELi4ELb1ELb0EN7cutlass10bfloat16_tE19Flash_kernel_traitsILi96ELi64ELi128ELi8ES3_EELb0ELb0ELb0ELb0ELb0ELb0ELb0EEEvNS_16Flash_bwd_paramsE)
        .other          _ZN5flash44flash_bwd_dq_dk_dv_loop_seqk_parallel_kernelI23Flash_bwd_kernel_traitsILi96ELi64ELi128ELi8ELi2ELi4ELi4ELb1ELb0EN7cutlass10bfloat16_tE19Flash_kernel_traitsILi96ELi64ELi128ELi8ES3_EELb0ELb0ELb0ELb0ELb0ELb0ELb0EEEvNS_16Flash_bwd_paramsE,@"STO_CUDA_ENTRY STV_DEFAULT"
_ZN5flash44flash_bwd_dq_dk_dv_loop_seqk_parallel_kernelI23Flash_bwd_kernel_traitsILi96ELi64ELi128ELi8ELi2ELi4ELi4ELb1ELb0EN7cutlass10bfloat16_tE19Flash_kernel_traitsILi96ELi64ELi128ELi8ES3_EELb0ELb0ELb0ELb0ELb0ELb0ELb0EEEvNS_16Flash_bwd_paramsE:
.text._ZN5flash44flash_bwd_dq_dk_dv_loop_seqk_parallel_kernelI23Flash_bwd_kernel_traitsILi96ELi64ELi128ELi8ELi2ELi4ELi4ELb1ELb0EN7cutlass10bfloat16_tE19Flash_kernel_traitsILi96ELi64ELi128ELi8ES3_EELb0ELb0ELb0ELb0ELb0ELb0ELb0EEEvNS_16Flash_bwd_paramsE:
        /* <DEDUP_REMOVED lines=33> */
[CC--:B------:R-:W-:Y:S01]  /*0210*/  LEA.HI R11, R19.reuse, R20.reuse, RZ, 0x5 ;  /* 0x00000014130b7211 */ /* 0x0c0fe200078f28ff */
[----:B------:R-:W-:Y:S01]  /*0220*/  ULDC UR11, c[0x0][0x1c0] ;  /* 0x00007000000b7ab9 */ /* 0x000fe20000000800 */
[----:B------:R-:W-:Y:S01]  /*0230*/  LEA.HI R6, R19, R20, RZ, 0x4 ;  /* 0x0000001413067211 */ /* 0x000fe200078f20ff */
[----:B---3--:R-:W-:Y:S01]  /*0240*/  UIMAD UR47, UR38, UR46, URZ ;  /* 0x0000002e262f72a4 */ /* 0x008fe2000f8e023f */
[--C-:B------:R-:W-:Y:S01]  /*0250*/  SHF.R.S32.HI R7, RZ, 0x2, R5.reuse ;  /* 0x00000002ff077819 */ /* 0x100fe20000011405 */
[----:B------:R-:W-:Y:S01]  /*0260*/  UIMAD UR46, UR46, UR12, URZ ;  /* 0x0000000c2e2e72a4 */ /* 0x000fe2000f8e023f */
[----:B------:R-:W-:Y:S01]  /*0270*/  SHF.R.S32.HI R0, RZ, 0x1f, R5 ;  /* 0x0000001fff007819 */ /* 0x000fe20000011405 */
[----:B------:R-:W-:Y:S01]  /*0280*/  UIMAD UR55, UR8, UR6, UR55 ;  /* 0x00000006083772a4 */ /* 0x000fe2000f8e0237 */
[----:B------:R-:W-:Y:S01]  /*0290*/  LOP3.LUT R3, R11, 0xffffffe0, RZ, 0xc0, !PT ;  /* 0xffffffe00b037812 */ /* 0x000fe200078ec0ff */
[----:B------:R-:W-:Y:S01]  /*02a0*/  UIMAD UR52, UR7, UR33, URZ ;  /* 0x00000021073472a4 */ /* 0x000fe2000f8e023f */
[----:B------:R-:W-:Y:S01]  /*02b0*/  SHF.R.S32.HI R8, RZ, 0x4, R6 ;  /* 0x00000004ff087819 */ /* 0x000fe20000011406 */
[----:B------:R-:W-:Y:S01]  /*02c0*/  UIMAD UR6, UR33, UR11, UR38 ;  /* 0x0000000b210672a4 */ /* 0x000fe2000f8e0226 */
[-C--:B------:R-:W-:Y:S01]  /*02d0*/  LEA.HI R2, R0, R7.reuse, RZ, 0x3 ;  /* 0x0000000700027211 */ /* 0x080fe200078f18ff */
[----:B------:R-:W-:Y:S01]  /*02e0*/  IMAD.IADD R0, R20, 0x1, -R3 ;  /* 0x0000000114007824 */ /* 0x000fe200078e0a03 */
[----:B------:R-:W-:Y:S01]  /*02f0*/  LEA.HI R4, R6, R8, RZ, 0x1 ;  /* 0x0000000806047211 */ /* 0x000fe200078f08ff */
[----:B------:R-:W-:Y:S01]  /*0300*/  @!UP2 UIMAD UR7, UR33, UR13, UR38 ;  /* 0x0000000d2107a2a4 */ /* 0x000fe2000f8e0226 */
[----:B------:R-:W-:Y:S01]  /*0310*/  LEA.HI R9, R5, R7, RZ, 0x1 ;  /* 0x0000000705097211 */ /* 0x000fe200078f08ff */
[----:B------:R-:W-:Y:S01]  /*0320*/  USHF.L.U32 UR41, UR46, 0x6, URZ ;  /* 0x000000062e297899 */ /* 0x000fe2000800063f */
[----:B------:R-:W-:Y:S01]  /*0330*/  LOP3.LUT R2, R2, 0xfffffff8, RZ, 0xc0, !PT ;  /* 0xfffffff802027812 */ /* 0x000fe200078ec0ff */
[----:B------:R-:W-:Y:S01]  /*0340*/  ULDC UR49, c[0x0][0x214] ;  /* 0x0000850000317ab9 */ /* 0x000fe20000000800 */
[----:B------:R-:W-:Y:S01]  /*0350*/  LOP3.LUT R3, R4, 0xfffffffe, RZ, 0xc0, !PT ;  /* 0xfffffffe04037812 */ /* 0x000fe200078ec0ff */
[----:B------:R-:W-:Y:S01]  /*0360*/  ULDC UR56, c[0x0][0x1c8] ;  /* 0x0000720000387ab9 */ /* 0x000fe20000000800 */
[----:B------:R-:W-:Y:S01]  /*0370*/  SHF.R.S32.HI R10, RZ, 0x1f, R0 ;  /* 0x0000001fff0a7819 */ /* 0x000fe20000011400 */
[----:B------:R-:W-:Y:S01]  /*0380*/  ULDC.U8 UR10, c[0x0][0x3d0] ;  /* 0x0000f400000a7ab9 */ /* 0x000fe20000000000 */
[----:B------:R-:W-:Y:S01]  /*0390*/  LOP3.LUT R4, R9, 0x7fffffe, RZ, 0xc0, !PT ;  /* 0x07fffffe09047812 */ /* 0x000fe200078ec0ff */
[----:B------:R-:W-:Y:S01]  /*03a0*/  IMAD.IADD R9, R7, 0x1, -R2 ;  /* 0x0000000107097824 */ /* 0x000fe200078e0a02 */
[----:B------:R-:W-:Y:S01]  /*03b0*/  LEA.HI R21, R19, R20, RZ, 0x3 ;  /* 0x0000001413157211 */ /* 0x000fe200078f18ff */
[----:B------:R-:W-:Y:S01]  /*03c0*/  IMAD.IADD R15, R8, 0x1, -R3 ;  /* 0x00000001080f7824 */ /* 0x000fe200078e0a03 */
[----:B------:R-:W-:Y:S01]  /*03d0*/  LEA.HI R22, R10, R0, RZ, 0x2 ;  /* 0x000000000a167211 */ /* 0x000fe200078f10ff */
[----:B------:R-:W-:Y:S01]  /*03e0*/  IMAD.IADD R8, R7, 0x1, -R4 ;  /* 0x0000000107087824 */ /* 0x000fe200078e0a04 */
[--C-:B------:R-:W-:Y:S01]  /*03f0*/  SHF.R.S32.HI R2, RZ, 0x5, R11.reuse ;  /* 0x00000005ff027819 */ /* 0x100fe2000001140b */
[----:B------:R-:W-:Y:S01]  /*0400*/  ULDC UR50, c[0x0][0x224] ;  /* 0x0000890000327ab9 */ /* 0x000fe20000000800 */
[----:B------:R-:W-:Y:S01]  /*0410*/  LOP3.LUT R0, R6, 0xfffffff0, RZ, 0xc0, !PT ;  /* 0xfffffff006007812 */ /* 0x000fe200078ec0ff */
[----:B------:R-:W-:Y:S01]  /*0420*/  @UP2 UIMAD UR54, UR33, UR49, URZ ;  /* 0x00000031213622a4 */ /* 0x000fe2000f8e023f */
[----:B------:R-:W-:Y:S01]  /*0430*/  SHF.R.S32.HI R3, RZ, 0x1f, R11 ;  /* 0x0000001fff037819 */ /* 0x000fe2000001140b */
[----:B------:R-:W-:Y:S01]  /*0440*/  IMAD R8, R2, 0x8, R8 ;  /* 0x0000000802087824 */ /* 0x000fe200078e0208 */
[----:B------:R-:W-:Y:S01]  /*0450*/  LOP3.LUT R6, R5, 0xfffffffc, RZ, 0xc0, !PT ;  /* 0xfffffffc05067812 */ /* 0x000fe200078ec0ff */
[C---:B------:R-:W-:Y:S01]  /*0460*/  IMAD.IADD R0, R20.reuse, 0x1, -R0 ;  /* 0x0000000114007824 */ /* 0x040fe200078e0a00 */
[----:B------:R-:W-:Y:S01]  /*0470*/  SHF.R.S32.HI R4, RZ, 0x3, R21 ;  /* 0x00000003ff047819 */ /* 0x000fe20000011415 */
[----:B------:R-:W-:Y:S01]  /*0480*/  ULDC.64 UR4, c[0x0][0x118] ;  /* 0x0000460000047ab9 */ /* 0x000fe20000000a00 */
[-C--:B------:R-:W-:Y:S01]  /*0490*/  LEA.HI R5, R11, R2.reuse, RZ, 0x1 ;  /* 0x000000020b057211 */ /* 0x080fe200078f08ff */
[----:B------:R-:W-:Y:S01]  /*04a0*/  IMAD.IADD R16, R20, 0x1, -R6 ;  /* 0x0000000114107824 */ /* 0x000fe200078e0a06 */
[----:B------:R-:W-:Y:S01]  /*04b0*/  LEA.HI R3, R3, R2, RZ, 0x2 ;  /* 0x0000000203037211 */ /* 0x000fe200078f10ff */
[----:B------:R-:W-:Y:S01]  /*04c0*/  IMAD.SHL.U32 R4, R4, 0x40, RZ ;  /* 0x0000004004047824 */ /* 0x000fe200078e00ff */
[----:B------:R-:W-:Y:S01]  /*04d0*/  LOP3.LUT R6, R5, 0xfffffffe, RZ, 0xc0, !PT ;  /* 0xfffffffe05067812 */ /* 0x000fe200078ec0ff */
[----:B------:R-:W-:Y:S01]  /*04e0*/  IMAD.SHL.U32 R250, R16, 0x8, RZ ;  /* 0x0000000810fa7824 */ /* 0x000fe200078e00ff */
[----:B------:R-:W-:Y:S01]  /*04f0*/  LOP3.LUT R5, R3, 0xfffffffc, RZ, 0xc0, !PT ;  /* 0xfffffffc03057812 */ /* 0x000fe200078ec0ff */
[----:B------:R-:W-:Y:S01]  /*0500*/  ULOP3.LUT UR56, UR38, UR56, URZ, 0x3c, !UPT ;  /* 0x0000003826387292 */ /* 0x000fe2000f8e3c3f */
[----:B------:R-:W-:Y:S01]  /*0510*/  LOP3.LUT R3, R4, 0xc0, RZ, 0xc0, !PT ;  /* 0x000000c004037812 */ /* 0x000fe200078ec0ff */
[C---:B------:R-:W-:Y:S01]  /*0520*/  IMAD.IADD R227, R2.reuse, 0x1, -R6 ;  /* 0x0000000102e37824 */ /* 0x040fe200078e0a06 */
[----:B------:R-:W-:Y:S01]  /*0530*/  SHF.R.S32.HI R6, RZ, 0x1f, R0 ;  /* 0x0000001fff067819 */ /* 0x000fe20000011400 */
[----:B------:R-:W-:Y:S01]  /*0540*/  IMAD.IADD R11, R2, 0x1, -R5 ;  /* 0x00000001020b7824 */ /* 0x000fe200078e0a05 */
[----:B------:R-:W-:Y:S01]  /*0550*/  LOP3.LUT R5, R21, 0xfffffff8, RZ, 0xc0, !PT ;  /* 0xfffffff815057812 */ /* 0x000fe200078ec0ff */
[----:B------:R-:W-:Y:S01]  /*0560*/  USHF.R.S32.HI UR61, URZ, 0x1f, UR38 ;  /* 0x0000001f3f3d7899 */ /* 0x000fe20008011426 */
[----:B------:R-:W-:Y:S01]  /*0570*/  LOP3.LUT R4, R3, 0x18, R250, 0xf8, !PT ;  /* 0x0000001803047812 */ /* 0x000fe200078ef8fa */
[----:B------:R-:W-:Y:S01]  /*0580*/  UISETP.NE.AND UP3, UPT, UR10, URZ, UPT ;  /* 0x0000003f0a00728c */ /* 0x000fe2000bf65270 */
[----:B------:R-:W-:Y:S01]  /*0590*/  SHF.R.U32.HI R3, RZ, 0x3, R3 ;  /* 0x00000003ff037819 */ /* 0x000fe20000011603 */
[----:B------:R-:W-:Y:S01]  /*05a0*/  IMAD.IADD R5, R20, 0x1, -R5 ;  /* 0x0000000114057824 */ /* 0x000fe200078e0a05 */
[-C--:B------:R-:W-:Y:S01]  /*05b0*/  LEA.HI R2, R0, R0.reuse, RZ, 0x1 ;  /* 0x0000000000027211 */ /* 0x080fe200078f08ff */
[----:B------:R-:W-:Y:S01]  /*05c0*/  USHF.R.S32.HI UR60, URZ, 0x1f, UR33 ;  /* 0x0000001f3f3c7899 */ /* 0x000fe20008011421 */
[----:B------:R-:W-:Y:S01]  /*05d0*/  LEA.HI R14, R6, R0, RZ, 0x3 ;  /* 0x00000000060e7211 */ /* 0x000fe200078f18ff */
[----:B------:R-:W-:Y:S01]  /*05e0*/  USHF.R.S32.HI UR59, URZ, 0x1f, UR38 ;  /* 0x0000001f3f3b7899 */ /* 0x000fe20008011426 */
[----:B------:R-:W-:Y:S01]  /*05f0*/  LOP3.LUT R7, R4, R3, RZ, 0x3c, !PT ;  /* 0x0000000304077212 */ /* 0x000fe200078e3cff */
[----:B------:R-:W-:Y:S01]  /*0600*/  USHF.R.S32.HI UR58, URZ, 0x1f, UR33 ;  /* 0x0000001f3f3a7899 */ /* 0x000fe20008011421 */
[----:B------:R-:W-:Y:S01]  /*0610*/  LOP3.LUT R4, R2, 0x7fffffe, RZ, 0xc0, !PT ;  /* 0x07fffffe02047812 */ /* 0x000fe200078ec0ff */
[----:B------:R-:W-:Y:S01]  /*0620*/  USHF.R.S32.HI UR57, URZ, 0x1f, UR38 ;  /* 0x0000001f3f397899 */ /* 0x000fe20008011426 */
[----:B------:R-:W-:Y:S01]  /*0630*/  LOP3.LUT R3, R14, 0xfffffff8, RZ, 0xc0, !PT ;  /* 0xfffffff80e037812 */ /* 0x000fe200078ec0ff */
[----:B------:R-:W-:Y:S01]  /*0640*/  UIMAD.WIDE.U32 UR42, UR36, UR44, URZ ;  /* 0x0000002c242a72a5 */ /* 0x000fe2000f8e003f */
[----:B------:R-:W-:Y:S01]  /*0650*/  LEA.HI R6, R5, R5, RZ, 0x1 ;  /* 0x0000000505067211 */ /* 0x000fe200078f08ff */
[C---:B------:R-:W-:Y:S01]  /*0660*/  IMAD.IADD R18, R0.reuse, 0x1, -R4 ;  /* 0x0000000100127824 */ /* 0x040fe200078e0a04 */
[----:B------:R-:W-:Y:S01]  /*0670*/  LEA.HI R10, R19, R20, RZ, 0x6 ;  /* 0x00000014130a7211 */ /* 0x000fe200078f30ff */
[----:B------:R-:W-:Y:S01]  /*0680*/  IMAD.IADD R12, R0, 0x1, -R3 ;  /* 0x00000001000c7824 */ /* 0x000fe200078e0a03 */
[----:B------:R-:W-:Y:S01]  /*0690*/  LOP3.LUT R0, R6, 0x3fffffe, RZ, 0xc0, !PT ;  /* 0x03fffffe06007812 */ /* 0x000fe200078ec0ff */
[----:B------:R-:W-:Y:S01]  /*06a0*/  IMAD.U32 R3, R8, 0x20, R7 ;  /* 0x0000002008037824 */ /* 0x000fe200078e0007 */
[----:B------:R-:W-:Y:S01]  /*06b0*/  SHF.R.S32.HI R10, RZ, 0x6, R10 ;  /* 0x00000006ff0a7819 */ /* 0x000fe2000001140a */
[----:B------:R-:W-:Y:S01]  /*06c0*/  UIMAD UR51, UR37, UR44, URZ ;  /* 0x0000002c253372a4 */ /* 0x000fe2000f8e023f */
[----:B------:R-:W-:Y:S01]  /*06d0*/  SHF.R.S32.HI R7, RZ, 0x1, R2 ;  /* 0x00000001ff077819 */ /* 0x000fe20000011402 */
[----:B------:R-:W-:Y:S01]  /*06e0*/  IMAD.IADD R4, R5, 0x1, -R0 ;  /* 0x0000000105047824 */ /* 0x000fe200078e0a00 */
[----:B------:R1:W-:Y:S01]  /*06f0*/  STL [R1+0x28], R3 ;  /* 0x0000280301007387 */ /* 0x0003e20000100800 */
[----:B------:R-:W-:Y:S01]  /*0700*/  IMAD R0, R10, 0x4, R15 ;  /* 0x000000040a007824 */ /* 0x000fe200078e020f */
[----:B------:R-:W-:Y:S01]  /*0710*/  SHF.R.S32.HI R2, RZ, 0x1f, R2 ;  /* 0x0000001fff027819 */ /* 0x000fe20000011402 */
[----:B------:R-:W-:Y:S01]  /*0720*/  USHF.R.S32.HI UR53, URZ, 0x1f, UR47 ;  /* 0x0000001f3f357899 */ /* 0x000fe2000801142f */
[----:B------:R-:W-:Y:S01]  /*0730*/  LOP3.LUT P2, RZ, R9, 0x2, RZ, 0xc0, !PT ;  /* 0x0000000209ff7812 */ /* 0x000fe2000784c0ff */
[----:B------:R-:W-:Y:S01]  /*0740*/  IMAD R17, R0, 0x8, R4 ;  /* 0x0000000800117824 */ /* 0x000fe200078e0204 */
[----:B------:R-:W-:Y:S01]  /*0750*/  SHF.R.S32.HI R0, RZ, 0x1, R6 ;  /* 0x00000001ff007819 */ /* 0x000fe20000011406 */
[----:B------:R-:W-:Y:S01]  /*0760*/  UIMAD UR50, UR6, UR50, URZ ;  /* 0x00000032063272a4 */ /* 0x000fe2000f8e023f */
[----:B------:R-:W-:Y:S01]  /*0770*/  LOP3.LUT P5, RZ, R12, 0x2, RZ, 0xc0, !PT ;  /* 0x000000020cff7812 */ /* 0x000fe200078ac0ff */
[----:B------:R-:W-:Y:S01]  /*0780*/  @!UP2 UIMAD UR49, UR7, UR49, URZ ;  /* 0x000000310731a2a4 */ /* 0x000fe2000f8e023f */
[C---:B------:R-:W-:Y:S01]  /*0790*/  LOP3.LUT P4, RZ, R0.reuse, 0x2, RZ, 0xc0, !PT ;  /* 0x0000000200ff7812 */ /* 0x040fe2000788c0ff */
[----:B------:R-:W-:Y:S01]  /*07a0*/  IMAD.SHL.U32 R0, R0, 0x40, RZ ;  /* 0x0000004000007824 */ /* 0x000fe200078e00ff */
[----:B------:R-:W-:Y:S01]  /*07b0*/  LOP3.LUT P6, RZ, R12, 0x4, RZ, 0xc0, !PT ;  /* 0x000000040cff7812 */ /* 0x000fe200078cc0ff */
[----:B------:R-:W-:Y:S01]  /*07c0*/  USHF.R.S32.HI UR48, URZ, 0x1f, UR41 ;  /* 0x0000001f3f307899 */ /* 0x000fe20008011429 */
[----:B------:R-:W-:Y:S01]  /*07d0*/  SEL R222, R226, 0xffffffe0, !P5 ;  /* 0xffffffe0e2de7807 */ /* 0x000fe20006800000 */
[----:B------:R-:W-:Y:S01]  /*07e0*/  UMOV UR40, 0xffffd000 ;  /* 0xffffd00000287882 */ /* 0x000fe20000000000 */
[----:B------:R-:W-:-:S02]  /*07f0*/  LOP3.LUT R0, R0, 0xc0, RZ, 0xc0, !PT ;  /* 0x000000c000007812 */ /* 0x000fc400078ec0ff */
[----:B------:R-:W-:Y:S02]  /*0800*/  SEL R217, R226, 0xffffffe0, !P4 ;  /* 0xffffffe0e2d97807 */ /* 0x000fe40006000000 */
[----:B------:R-:W-:Y:S02]  /*0810*/  SEL R223, R223, 0x40, P6 ;  /* 0x00000040dfdf7807 */ /* 0x000fe40003000000 */
[----:B-1----:R-:W-:-:S04]  /*0820*/  LOP3.LUT R3, R9, 0x1, RZ, 0xc0, !PT ;  /* 0x0000000109037812 */ /* 0x002fc800078ec0ff */
[----:B------:R-:W-:Y:S02]  /*0830*/  ISETP.NE.U32.AND P3, PT, R3, 0x1, PT ;  /* 0x000000010300780c */ /* 0x000fe40003f65070 */
[----:B------:R-:W-:Y:S01]  /*0840*/  LEA.HI R3, R2, R7, RZ, 0x2 ;  /* 0x0000000702037211 */ /* 0x000fe200078f10ff */
[----:B------:R-:W-:Y:S01]  /*0850*/  IMAD.SHL.U32 R2, R5, 0x40, RZ ;  /* 0x0000004005027824 */ /* 0x000fe200078e00ff */
[----:B------:R-:W-:Y:S02]  /*0860*/  LEA.HI R5, R9, R9, RZ, 0x1 ;  /* 0x0000000909057211 */ /* 0x000fe400078f08ff */
[----:B------:R-:W-:Y:S02]  /*0870*/  LOP3.LUT R3, R3, 0xfffffffc, RZ, 0xc0, !PT ;  /* 0xfffffffc03037812 */ /* 0x000fe400078ec0ff */
[----:B------:R-:W-:Y:S01]  /*0880*/  LOP3.LUT R4, R2, 0x1c0, RZ, 0xc0, !PT ;  /* 0x000001c002047812 */ /* 0x000fe200078ec0ff */
[----:B------:R-:W-:Y:S01]  /*0890*/  IMAD.SHL.U32 R2, R11, 0x10, RZ ;  /* 0x000000100b027824 */ /* 0x000fe200078e00ff */
[----:B------:R-:W-:Y:S01]  /*08a0*/  SEL R229, R229, 0x10, !P3 ;  /* 0x00000010e5e57807 */ /* 0x000fe20005800000 */
[----:B------:R-:W-:Y:S01]  /*08b0*/  IMAD.IADD R13, R7, 0x1, -R3 ;  /* 0x00000001070d7824 */ /* 0x000fe200078e0a03 */
[----:B------:R-:W-:-:S02]  /*08c0*/  LOP3.LUT R3, R0, 0x8, R21, 0xf8, !PT ;  /* 0x0000000800037812 */ /* 0x000fc400078ef815 */
[----:B------:R-:W-:Y:S02]  /*08d0*/  SHF.R.U32.HI R0, RZ, 0x3, R0 ;  /* 0x00000003ff007819 */ /* 0x000fe40000011600 */
[----:B------:R-:W-:Y:S02]  /*08e0*/  LOP3.LUT R2, R4, 0x30, R2, 0xf8, !PT ;  /* 0x0000003004027812 */ /* 0x000fe400078ef802 */
[----:B------:R-:W-:Y:S02]  /*08f0*/  LOP3.LUT R218, R3, R0, RZ, 0x3c, !PT ;  /* 0x0000000003da7212 */ /* 0x000fe400078e3cff */
[----:B------:R-:W-:Y:S02]  /*0900*/  LOP3.LUT R0, R5, 0x3fffffe, RZ, 0xc0, !PT ;  /* 0x03fffffe05007812 */ /* 0x000fe400078ec0ff */
[----:B------:R-:W-:Y:S01]  /*0910*/  LOP3.LUT R6, R2, 0x8, R21, 0xf8, !PT ;  /* 0x0000000802067812 */ /* 0x000fe200078ef815 */
[----:B------:R-:W-:Y:S01]  /*0920*/  IMAD.SHL.U32 R2, R9, 0x40, RZ ;  /* 0x0000004009027824 */ /* 0x000fe200078e00ff */
[----:B------:R-:W-:Y:S01]  /*0930*/  LEA.HI R7, R19, R20, RZ, 0x7 ;  /* 0x0000001413077211 */ /* 0x000fe200078f38ff */
[----:B------:R-:W-:Y:S01]  /*0940*/  IMAD.IADD R8, R9, 0x1, -R0 ;  /* 0x0000000109087824 */ /* 0x000fe200078e0a00 */
[----:B------:R-:W-:Y:S01]  /*0950*/  SHF.R.U32.HI R4, RZ, 0x3, R4 ;  /* 0x00000003ff047819 */ /* 0x000fe20000011604 */
[----:B------:R-:W-:Y:S01]  /*0960*/  IMAD.SHL.U32 R20, R20, 0x2, RZ ;  /* 0x0000000214147824 */ /* 0x000fe200078e00ff */
[----:B------:R-:W-:Y:S01]  /*0970*/  LOP3.LUT R2, R2, 0x1c0, RZ, 0xc0, !PT ;  /* 0x000001c002027812 */ /* 0x000fe200078ec0ff */
[----:B------:R-:W-:Y:S01]  /*0980*/  IMAD.SHL.U32 R0, R10, 0x20, RZ ;  /* 0x000000200a007824 */ /* 0x000fe200078e00ff */
[----:B------:R-:W-:Y:S01]  /*0990*/  LOP3.LUT P0, RZ, R13, 0x2, RZ, 0xc0, !PT ;  /* 0x000000020dff7812 */ /* 0x000fe2000780c0ff */
[----:B------:R-:W-:-:S03]  /*09a0*/  IMAD.U32 R218, R17, 0x20, R218 ;  /* 0x0000002011da7824 */ /* 0x000fc600078e00da */
[----:B------:R-:W-:Y:S01]  /*09b0*/  LOP3.LUT R9, R0, 0x6, R20, 0xf8, !PT ;  /* 0x0000000600097812 */ /* 0x000fe200078ef814 */
[----:B------:R-:W-:Y:S01]  /*09c0*/  IMAD R217, R218, 0x2, R217 ;  /* 0x00000002dad97824 */ /* 0x000fe200078e02d9 */
[----:B------:R-:W-:Y:S01]  /*09d0*/  LOP3.LUT R3, R2, 0x20, R0, 0xf8, !PT ;  /* 0x0000002002037812 */ /* 0x000fe200078ef800 */
[----:B------:R-:W-:Y:S01]  /*09e0*/  IMAD.SHL.U32 R218, R218, 0x2, RZ ;  /* 0x00000002dada7824 */ /* 0x000fe200078e00ff */
[----:B------:R-:W-:Y:S01]  /*09f0*/  SHF.R.U32.HI R0, RZ, 0x3, R2 ;  /* 0x00000003ff007819 */ /* 0x000fe20000011602 */
[----:B------:R1:W-:Y:S01]  /*0a00*/  STL [R1+0x44], R9 ;  /* 0x0000440901007387 */ /* 0x0003e20000100800 */
[----:B------:R-:W-:Y:S02]  /*0a10*/  SHF.R.S32.HI R2, RZ, 0x3, R14 ;  /* 0x00000003ff027819 */ /* 0x000fe4000001140e */
[----:B------:R-:W-:-:S03]  /*0a20*/  SEL R226, R226, 0xffffffe0, !P0 ;  /* 0xffffffe0e2e27807 */ /* 0x000fc60004000000 */
[----:B------:R-:W-:Y:S02]  /*0a30*/  IMAD R14, R2, 0x8, R18 ;  /* 0x00000008020e7824 */ /* 0x000fe400078e0212 */
[----:B------:R-:W-:Y:S01]  /*0a40*/  IMAD R221, R11, 0x2, R2 ;  /* 0x000000020bdd7824 */ /* 0x000fe200078e0202 */
[----:B-1----:R-:W-:Y:S02]  /*0a50*/  LOP3.LUT R9, R6, R4, RZ, 0x3c, !PT ;  /* 0x0000000406097212 */ /* 0x002fe400078e3cff */
[----:B------:R-:W-:Y:S01]  /*0a60*/  LOP3.LUT R4, R3, R0, RZ, 0x3c, !PT ;  /* 0x0000000003047212 */ /* 0x000fe200078e3cff */
[----:B------:R-:W-:Y:S01]  /*0a70*/  IMAD.SHL.U32 R0, R16, 0x2, RZ ;  /* 0x0000000210007824 */ /* 0x000fe200078e00ff */
[----:B------:R-:W-:-:S03]  /*0a80*/  SHF.R.S32.HI R3, RZ, 0x7, R7 ;  /* 0x00000007ff037819 */ /* 0x000fc60000011407 */
[--C-:B------:R-:W-:Y:S02]  /*0a90*/  IMAD R2, R11, 0x200, R0.reuse ;  /* 0x000002000b027824 */ /* 0x100fe400078e0200 */
[----:B------:R-:W-:Y:S02]  /*0aa0*/  IMAD R0, R3, 0x1000, R0 ;  /* 0x0000100003007824 */ /* 0x000fe400078e0200 */
[----:B------:R-:W-:Y:S01]  /*0ab0*/  IMAD R10, R8, 0x20, R2 ;  /* 0x00000020080a7824 */ /* 0x000fe200078e0202 */
[----:B------:R-:W-:Y:S01]  /*0ac0*/  SHF.R.S32.HI R2, RZ, 0x2, R22 ;  /* 0x00000002ff027819 */ /* 0x000fe20000011416 */
[----:B------:R-:W-:Y:S02]  /*0ad0*/  IMAD R0, R227, 0x400, R0 ;  /* 0x00000400e3007824 */ /* 0x000fe400078e0200 */
[----:B------:R-:W-:Y:S02]  /*0ae0*/  IMAD.SHL.U32 R3, R3, 0x8, RZ ;  /* 0x0000000803037824 */ /* 0x000fe400078e00ff */
[----:B------:R-:W-:Y:S01]  /*0af0*/  IMAD.IADD R232, R4, 0x1, R0 ;  /* 0x0000000104e87824 */ /* 0x000fe200078e0200 */
[----:B------:R-:W-:Y:S01]  /*0b00*/  SHF.R.S32.HI R0, RZ, 0x1, R5 ;  /* 0x00000001ff007819 */ /* 0x000fe20000011405 */
[----:B------:R-:W-:Y:S01]  /*0b10*/  IMAD R2, R227, 0x10, R2 ;  /* 0x00000010e3027824 */ /* 0x000fe200078e0202 */
[----:B------:R-:W-:Y:S01]  /*0b20*/  LOP3.LUT R3, R3, 0x8, RZ, 0xc0, !PT ;  /* 0x0000000803037812 */ /* 0x000fe200078ec0ff */
[----:B------:R-:W-:Y:S01]  /*0b30*/  IMAD.U32 R4, RZ, RZ, UR14 ;  /* 0x0000000eff047e24 */ /* 0x000fe2000f8e00ff */
[C---:B------:R-:W-:Y:S01]  /*0b40*/  LOP3.LUT P1, RZ, R0.reuse, 0x2, RZ, 0xc0, !PT ;  /* 0x0000000200ff7812 */ /* 0x040fe2000782c0ff */
[----:B------:R-:W-:Y:S01]  /*0b50*/  IMAD.SHL.U32 R0, R0, 0x40, RZ ;  /* 0x0000004000007824 */ /* 0x000fe200078e00ff */
[----:B------:R1:W-:Y:S01]  /*0b60*/  STL [R1+0x48], R2 ;  /* 0x0000480201007387 */ /* 0x0003e20000100800 */
[----:B------:R-:W-:-:S02]  /*0b70*/  IMAD.SHL.U32 R5, R15, 0x10, RZ ;  /* 0x000000100f057824 */ /* 0x000fc400078e00ff */
[----:B------:R-:W-:Y:S01]  /*0b80*/  IMAD.SHL.U32 R232, R232, 0x2, RZ ;  /* 0x00000002e8e87824 */ /* 0x000fe200078e00ff */
[----:B------:R-:W-:Y:S02]  /*0b90*/  LOP3.LUT R0, R0, 0xc0, RZ, 0xc0, !PT ;  /* 0x000000c000007812 */ /* 0x000fe400078ec0ff */
[----:B------:R-:W-:Y:S01]  /*0ba0*/  LOP3.LUT R7, R3, 0x10, R5, 0xf8, !PT ;  /* 0x0000001003077812 */ /* 0x000fe200078ef805 */
[----:B------:R-:W-:Y:S01]  /*0bb0*/  IMAD.SHL.U32 R5, R15, 0x8, RZ ;  /* 0x000000080f057824 */ /* 0x000fe200078e00ff */
[----:B------:R-:W-:Y:S01]  /*0bc0*/  SHF.R.U32.HI R4, RZ, 0x3, R0 ;  /* 0x00000003ff047819 */ /* 0x000fe20000011600 */
[C---:B------:R-:W-:Y:S01]  /*0bd0*/  IMAD.IADD R230, R232.reuse, 0x1, R229 ;  /* 0x00000001e8e67824 */ /* 0x040fe200078e02e5 */
[----:B------:R-:W-:Y:S02]  /*0be0*/  IADD3 R231, R232, 0x20, RZ ;  /* 0x00000020e8e77810 */ /* 0x000fe40007ffe0ff */
[----:B------:R-:W-:Y:S01]  /*0bf0*/  LOP3.LUT R8, R4, R0, R3, 0x1e, !PT ;  /* 0x0000000004087212 */ /* 0x000fe200078e1e03 */
[----:B------:R-:W-:Y:S01]  /*0c00*/  IMAD.SHL.U32 R0, R12, 0x40, RZ ;  /* 0x000000400c007824 */ /* 0x000fe200078e00ff */
[----:B------:R-:W-:Y:S01]  /*0c10*/  LOP3.LUT R5, R5, 0x8, RZ, 0xc0, !PT ;  /* 0x0000000805057812 */ /* 0x000fe200078ec0ff */
[----:B------:R-:W-:Y:S01]  /*0c20*/  IMAD R3, R15, 0x200, R9 ;  /* 0x000002000f037824 */ /* 0x000fe200078e0209 */
[----:B------:R-:W-:Y:S01]  /*0c30*/  @P2 IADD3 R231, R232, -0x20, RZ ;  /* 0xffffffe0e8e72810 */ /* 0x000fe20007ffe0ff */
[----:B------:R-:W-:Y:S01]  /*0c40*/  IMAD.IADD R8, R8, 0x1, R10 ;  /* 0x0000000108087824 */ /* 0x000fe200078e020a */
[----:B------:R-:W-:-:S03]  /*0c50*/  LOP3.LUT R0, R0, 0x1c0, RZ, 0xc0, !PT ;  /* 0x000001c000007812 */ /* 0x000fc600078ec0ff */
[----:B------:R-:W-:Y:S01]  /*0c60*/  IMAD.IADD R229, R229, 0x1, R231 ;  /* 0x00000001e5e57824 */ /* 0x000fe200078e02e7 */
[----:B-1----:R-:W-:-:S04]  /*0c70*/  IADD3 R2, R2, -0x40, RZ ;  /* 0xffffffc002027810 */ /* 0x002fc80007ffe0ff */
[----:B------:R-:W-:-:S04]  /*0c80*/  SHF.R.S32.HI R6, RZ, 0x1f, R2 ;  /* 0x0000001fff067819 */ /* 0x000fc80000011402 */
[----:B------:R-:W-:Y:S02]  /*0c90*/  SHF.L.U64.HI R2, R2, 0x2, R6 ;  /* 0x0000000202027819 */ /* 0x000fe40000010206 */
[----:B------:R-:W-:-:S03]  /*0ca0*/  SHF.R.U32.HI R6, RZ, 0x3, R0 ;  /* 0x00000003ff067819 */ /* 0x000fc60000011600 */
[----:B------:R1:W-:Y:S01]  /*0cb0*/  STL [R1+0x40], R2 ;  /* 0x0000400201007387 */ /* 0x0003e20000100800 */
[----:B------:R-:W-:Y:S01]  /*0cc0*/  LOP3.LUT R6, R6, R0, R5, 0x1e, !PT ;  /* 0x0000000006067212 */ /* 0x000fe200078e1e05 */
[----:B------:R-:W-:-:S04]  /*0cd0*/  IMAD.SHL.U32 R0, R14, 0x20, RZ ;  /* 0x000000200e007824 */ /* 0x000fc800078e00ff */
[----:B------:R-:W-:Y:S02]  /*0ce0*/  IMAD R227, R227, 0x200, R0 ;  /* 0x00000200e3e37824 */ /* 0x000fe400078e0200 */
[----:B------:R-:W-:-:S05]  /*0cf0*/  IMAD.U32 R221, R221, 0x200, R6 ;  /* 0x00000200dddd7824 */ /* 0x000fca00078e0006 */
[----:B------:R-:W-:-:S05]  /*0d00*/  LEA R221, R221, 0xf000, 0x1 ;  /* 0x0000f000dddd7811 */ /* 0x000fca00078e08ff */
[C---:B------:R-:W-:Y:S02]  /*0d10*/  IMAD.IADD R222, R221.reuse, 0x1, R222 ;  /* 0x00000001ddde7824 */ /* 0x040fe400078e02de */
[--C-:B------:R-:W-:Y:S02]  /*0d20*/  IMAD.IADD R224, R221, 0x1, R223.reuse ;  /* 0x00000001dde07824 */ /* 0x100fe400078e02df */
[----:B------:R-:W-:Y:S02]  /*0d30*/  IMAD.IADD R223, R222, 0x1, R223 ;  /* 0x00000001dedf7824 */ /* 0x000fe400078e02df */
[----:B-1----:R-:W-:-:S05]  /*0d40*/  IMAD.SHL.U32 R2, R13, 0x40, RZ ;  /* 0x000000400d027824 */ /* 0x002fca00078e00ff */
[----:B------:R-:W-:-:S04]  /*0d50*/  LOP3.LUT R2, R2, 0xc0, RZ, 0xc0, !PT ;  /* 0x000000c002027812 */ /* 0x000fc800078ec0ff */
[----:B------:R-:W-:-:S04]  /*0d60*/  SHF.R.U32.HI R4, RZ, 0x3, R2 ;  /* 0x00000003ff047819 */ /* 0x000fc80000011602 */
[C---:B------:R-:W-:Y:S02]  /*0d70*/  LOP3.LUT R5, R4.reuse, R2, R5, 0x1e, !PT ;  /* 0x0000000204057212 */ /* 0x040fe400078e1e05 */
[----:B------:R-:W-:Y:S02]  /*0d80*/  LOP3.LUT R2, R4, R7, R2, 0x1e, !PT ;  /* 0x0000000704027212 */ /* 0x000fe400078e1e02 */
[----:B------:R-:W-:Y:S01]  /*0d90*/  LEA R4, R8, 0x9000, 0x1 ;  /* 0x0000900008047811 */ /* 0x000fe200078e08ff */
[----:B------:R-:W-:Y:S02]  /*0da0*/  IMAD.IADD R227, R227, 0x1, R5 ;  /* 0x00000001e3e37824 */ /* 0x000fe400078e0205 */
[----:B------:R-:W-:Y:S01]  /*0db0*/  IMAD.IADD R225, R0, 0x1, R2 ;  /* 0x0000000100e17824 */ /* 0x000fe200078e0202 */
[C---:B------:R-:W-:Y:S02]  /*0dc0*/  IADD3 R2, R250.reuse, 0x20, RZ ;  /* 0x00000020fa027810 */ /* 0x040fe40007ffe0ff */
[----:B------:R-:W-:-:S03]  /*0dd0*/  IADD3 R0, R250, 0x40, RZ ;  /* 0x00000040fa007810 */ /* 0x000fc60007ffe0ff */
[----:B------:R1:W-:Y:S04]  /*0de0*/  STL [R1+0x10], R2 ;  /* 0x0000100201007387 */ /* 0x0003e80000100800 */
[----:B------:R2:W-:Y:S04]  /*0df0*/  STL [R1+0x14], R0 ;  /* 0x0000140001007387 */ /* 0x0005e80000100800 */
[----:B------:R3:W-:Y:S01]  /*0e00*/  STL [R1+0x2c], R4 ;  /* 0x00002c0401007387 */ /* 0x0007e20000100800 */
[----:B-1----:R-:W-:Y:S01]  /*0e10*/  IMAD.SHL.U32 R2, R3, 0x2, RZ ;  /* 0x0000000203027824 */ /* 0x002fe200078e00ff */
[----:B--2---:R-:W-:-:S02]  /*0e20*/  IADD3 R0, R4, 0x20, RZ ;  /* 0x0000002004007810 */ /* 0x004fc40007ffe0ff */
[----:B------:R-:W-:-:S05]  /*0e30*/  @P1 IADD3 R0, R4, -0x20, RZ ;  /* 0xffffffe004001810 */ /* 0x000fca0007ffe0ff */
[----:B------:R3:W-:Y:S02]  /*0e40*/  STL [R1+0x30], R0 ;  /* 0x0000300001007387 */ /* 0x0007e40000100800 */
.L_x_71:
        /* <DEDUP_REMOVED lines=12> */
[----:B-123--:R-:W-:Y:S01]  /*0f10*/  IMAD.U32 R4, RZ, RZ, UR6 ;  /* 0x00000006ff047e24 */ /* 0x00efe2000f8e00ff */
        /* <DEDUP_REMOVED lines=14> */
[----:B----4-:R-:W4:Y:S01]  /*1000*/  @P0 LDG.E R6, [R6.64] ;  /* 0x0000000406060981 */ /* 0x010f22000c1e1900 */
[----:B------:R-:W-:Y:S01]  /*1010*/  PLOP3.LUT P1, PT, PT, PT, UP1, 0x80, 0x0 ;  /* 0x000000000000781c */ /* 0x000fe20003f2f018 */
[----:B------:R-:W-:Y:S01]  /*1020*/  UIADD3.X UR9, UR12, UR9, URZ, UP0, !UPT ;  /* 0x000000090c097290 */ /* 0x000fe200087fe43f */
[----:B-1----:R-:W-:-:S05]  /*1030*/  IMAD.U32 R4, RZ, RZ, UR8 ;  /* 0x00000008ff047e24 */ /* 0x002fca000f8e00ff */
[----:B------:R-:W-:-:S06]  /*1040*/  MOV R5, UR9 ;  /* 0x0000000900057c02 */ /* 0x000fcc0008000f00 */
[----:B-----5:R-:W5:Y:S01]  /*1050*/  @!P1 LDG.E R0, [R4.64] ;  /* 0x0000000404009981 */ /* 0x020f62000c1e1900 */
        /* <DEDUP_REMOVED lines=20> */
.L_x_30:
        /* <DEDUP_REMOVED lines=58> */
.L_x_32:
        /* <DEDUP_REMOVED lines=18> */
.L_x_33:
[----:B------:R-:W-:Y:S01]  /*1660*/  IABS R6, c[0x0][0x1c8] ;  /* 0x0000720000067a13 */ /* 0x000fe20000000000 */
[----:B------:R-:W-:Y:S01]  /*1670*/  ULDC.64 UR10, c[0x0][0x370] ;  /* 0x0000dc00000a7ab9 */ /* 0x000fe20000000a00 */
[----:B------:R-:W-:Y:S01]  /*1680*/  IABS R3, UR38 ;  /* 0x0000002600037c13 */ /* 0x000fe20008000000 */
[----:B------:R-:W-:Y:S01]  /*1690*/  @UP1 UIMAD.WIDE.U32 UR8, UR16, UR10, URZ ;  /* 0x0000000a100812a5 */ /* 0x000fe2000f8e003f */
[----:B------:R-:W1:Y:S01]  /*16a0*/  I2F.RP R4, R6 ;  /* 0x0000000600047306 */ /* 0x000e620000209400 */
[----:B------:R-:W-:Y:S01]  /*16b0*/  ULDC UR12, c[0x0][0x224] ;  /* 0x00008900000c7ab9 */ /* 0x000fe20000000800 */
[----:B------:R-:W-:Y:S01]  /*16c0*/  ISETP.NE.AND P1, PT, RZ, c[0x0][0x1c8], PT ;  /* 0x00007200ff007a0c */ /* 0x000fe20003f25270 */
[----:B------:R-:W-:-:S03]  /*16d0*/  @UP1 UIMAD UR28, UR16, UR11, UR9 ;  /* 0x0000000b101c12a4 */ /* 0x000fc6000f8e0209 */
[----:B------:R-:W-:Y:S02]  /*16e0*/  @UP1 UMOV UR22, UR8 ;  /* 0x0000000800161c82 */ /* 0x000fe40008000000 */
[----:B------:R-:W-:Y:S02]  /*16f0*/  ULDC.64 UR8, c[0x0][0x368] ;  /* 0x0000da0000087ab9 */ /* 0x000fe40000000a00 */
[----:B------:R-:W-:Y:S02]  /*1700*/  @!UP1 UIMAD UR7, UR19, UR8, URZ ;  /* 0x00000008130792a4 */ /* 0x000fe4000f8e023f */
[----:B------:R-:W-:Y:S02]  /*1710*/  ULDC.64 UR10, c[0x0][0x3d8] ;  /* 0x0000f600000a7ab9 */ /* 0x000fe40000000a00 */
[----:B------:R-:W-:Y:S01]  /*1720*/  @!UP1 UIMAD UR7, UR33, UR9, UR7 ;  /* 0x00000009210792a4 */ /* 0x000fe2000f8e0207 */
[----:B-1----:R-:W1:Y:S01]  /*1730*/  MUFU.RCP R4, R4 ;  /* 0x0000000400047308 */ /* 0x002e620000001000 */
[----:B------:R-:W-:-:S04]  /*1740*/  @!UP1 UIMAD.WIDE.U32 UR8, UR33, UR8, URZ ;  /* 0x00000008210892a5 */ /* 0x000fc8000f8e003f */
[----:B------:R-:W-:Y:S02]  /*1750*/  @!UP1 UIADD3 UR28, UR9, UR7, URZ ;  /* 0x00000007091c9290 */ /* 0x000fe4000fffe03f */
[----:B------:R-:W-:Y:S01]  /*1760*/  UIMAD UR7, UR19, UR12, UR52 ;  /* 0x0000000c130772a4 */ /* 0x000fe2000f8e0234 */
[----:B------:R-:W2:Y:S01]  /*1770*/  S2UR UR12, SR_CTAID.X ;  /* 0x00000000000c79c3 */ /* 0x000ea20000002500 */
[----:B------:R-:W-:Y:S02]  /*1780*/  @!UP1 UMOV UR22, UR8 ;  /* 0x0000000800169c82 */ /* 0x000fe40008000000 */
[----:B------:R-:W-:Y:S02]  /*1790*/  UIADD3 UR7, UR45, UR7, URZ ;  /* 0x000000072d077290 */ /* 0x000fe4000fffe03f */
[----:B------:R-:W-:Y:S02]  /*17a0*/  UIMAD.WIDE.U32 UR8, UR36, UR16, URZ ;  /* 0x00000010240872a5 */ /* 0x000fe4000f8e003f */
[----:B------:R-:W-:Y:S01]  /*17b0*/  UIMAD UR7, UR36, UR7, UR51 ;  /* 0x00000007240772a4 */ /* 0x000fe2000f8e0233 */
[----:B-1----:R-:W-:Y:S01]  /*17c0*/  IADD3 R4, R4, 0xffffffe, RZ ;  /* 0x0ffffffe04047810 */ /* 0x002fe20007ffe0ff */
[----:B------:R-:W-:-:S02]  /*17d0*/  USEL UR15, UR42, UR8, !UP1 ;  /* 0x000000082a0f7287 */ /* 0x000fc4000c800000 */
[----:B------:R-:W-:Y:S01]  /*17e0*/  UIADD3 UR17, UR43, UR7, URZ ;  /* 0x000000072b117290 */ /* 0x000fe2000fffe03f */
[----:B------:R-:W1:Y:S01]  /*17f0*/  F2I.FTZ.U32.TRUNC.NTZ R5, R4 ;  /* 0x0000000400057305 */ /* 0x000e62000021f000 */
[----:B------:R-:W-:-:S04]  /*1800*/  UIMAD UR7, UR37, UR16, URZ ;  /* 0x00000010250772a4 */ /* 0x000fc8000f8e023f */
[----:B------:R-:W-:Y:S02]  /*1810*/  @UP1 UIADD3 UR17, UR9, UR7, URZ ;  /* 0x0000000709111290 */ /* 0x000fe4000fffe03f */
[----:B------:R-:W-:Y:S02]  /*1820*/  USHF.L.U64.HI UR7, UR33, 0x7, UR19 ;  /* 0x0000000721077899 */ /* 0x000fe40008010213 */
[----:B------:R-:W-:Y:S02]  /*1830*/  USHF.R.S32.HI UR19, URZ, 0x1f, UR24 ;  /* 0x0000001f3f137899 */ /* 0x000fe40008011418 */
[----:B------:R-:W-:Y:S02]  /*1840*/  USEL UR7, UR7, URZ, UP6 ;  /* 0x0000003f07077287 */ /* 0x000fe4000b000000 */
[----:B--2---:R-:W-:Y:S01]  /*1850*/  UIMAD.WIDE.U32 UR8, UR12, UR10, URZ ;  /* 0x0000000a0c0872a5 */ /* 0x004fe2000f8e003f */
[----:B-1----:R-:W-:-:S03]  /*1860*/  IMAD.MOV R0, RZ, RZ, -R5 ;  /* 0x000000ffff007224 */ /* 0x002fc600078e0a05 */
[----:B------:R-:W-:Y:S01]  /*1870*/  UIMAD UR11, UR12, UR11, UR9 ;  /* 0x0000000b0c0b72a4 */ /* 0x000fe2000f8e0209 */
[----:B------:R-:W-:Y:S01]  /*1880*/  IMAD.MOV.U32 R4, RZ, RZ, RZ ;  /* 0x000000ffff047224 */ /* 0x000fe200078e00ff */
[----:B------:R-:W-:Y:S01]  /*1890*/  USHF.L.U32 UR12, UR33, 0x7, URZ ;  /* 0x00000007210c7899 */ /* 0x000fe2000800063f */
[----:B------:R-:W-:Y:S01]  /*18a0*/  IMAD R0, R0, R6, RZ ;  /* 0x0000000600007224 */ /* 0x000fe200078e02ff */
[----:B------:R-:W-:Y:S02]  /*18b0*/  USEL UR13, UR8, URZ, UP3 ;  /* 0x0000003f080d7287 */ /* 0x000fe40009800000 */
[----:B------:R-:W-:Y:S01]  /*18c0*/  USEL UR8, UR12, URZ, UP6 ;  /* 0x0000003f0c087287 */ /* 0x000fe2000b000000 */
[----:B------:R-:W-:Y:S01]  /*18d0*/  IMAD.HI.U32 R0, R5, R0, R4 ;  /* 0x0000000005007227 */ /* 0x000fe200078e0004 */
[----:B------:R-:W-:Y:S02]  /*18e0*/  USEL UR29, UR11, URZ, UP3 ;  /* 0x0000003f0b1d7287 */ /* 0x000fe40009800000 */
[----:B------:R-:W-:-:S02]  /*18f0*/  UIADD3 UR8, UP0, UR14, UR8, URZ ;  /* 0x000000080e087290 */ /* 0x000fc4000ff1e03f */
[----:B------:R-:W-:Y:S01]  /*1900*/  ULDC UR12, c[0x0][0x234] ;  /* 0x00008d00000c7ab9 */ /* 0x000fe20000000800 */
[----:B------:R-:W-:Y:S01]  /*1910*/  IMAD.HI.U32 R0, R0, R3, RZ ;  /* 0x0000000300007227 */ /* 0x000fe200078e00ff */
[----:B------:R-:W-:Y:S02]  /*1920*/  UIADD3.X UR9, UR30, UR7, URZ, UP0, !UPT ;  /* 0x000000071e097290 */ /* 0x000fe400087fe43f */
[----:B------:R-:W-:Y:S01]  /*1930*/  UIMAD UR7, UR37, UR8, URZ ;  /* 0x00000008250772a4 */ /* 0x000fe2000f8e023f */
[----:B------:R-:W-:-:S03]  /*1940*/  IMAD.MOV R4, RZ, RZ, -R0 ;  /* 0x000000ffff047224 */ /* 0x000fc600078e0a00 */
[----:B------:R-:W-:Y:S01]  /*1950*/  UIMAD UR10, UR36, UR9, UR7 ;  /* 0x00000009240a72a4 */ /* 0x000fe2000f8e0207 */
[C---:B------:R-:W-:Y:S01]  /*1960*/  IMAD R3, R6.reuse, R4, R3 ;  /* 0x0000000406037224 */ /* 0x040fe200078e0203 */
[----:B------:R-:W-:Y:S02]  /*1970*/  @UP2 USEL UR7, UR54, UR16, !UP1 ;  /* 0x0000001036072287 */ /* 0x000fe4000c800000 */
[----:B------:R-:W-:Y:S02]  /*1980*/  UIMAD.WIDE.U32 UR8, UR36, UR8, URZ ;  /* 0x00000008240872a5 */ /* 0x000fe4000f8e003f */
[----:B------:R-:W-:Y:S01]  /*1990*/  ISETP.GT.U32.AND P0, PT, R6, R3, PT ;  /* 0x000000030600720c */ /* 0x000fe20003f04070 */
[----:B------:R-:W-:Y:S02]  /*19a0*/  @UP2 UIMAD UR12, UR38, UR12, UR7 ;  /* 0x0000000c260c22a4 */ /* 0x000fe4000f8e0207 */
[----:B------:R-:W-:-:S05]  /*19b0*/  UIADD3 UR25, UR9, UR10, URZ ;  /* 0x0000000a09197290 */ /* 0x000fca000fffe03f */
[----:B------:R-:W-:-:S05]  /*19c0*/  @!UP2 UMOV UR12, UR49 ;  /* 0x00000031000cac82 */ /* 0x000fca0008000000 */
[----:B------:R-:W-:Y:S01]  /*19d0*/  @!P0 IMAD.IADD R3, R3, 0x1, -R6 ;  /* 0x0000000103038824 */ /* 0x000fe200078e0a06 */
[----:B------:R-:W-:Y:S02]  /*19e0*/  @!P0 IADD3 R0, R0, 0x1, RZ ;  /* 0x0000000100008810 */ /* 0x000fe40007ffe0ff */
[----:B------:R-:W-:Y:S02]  /*19f0*/  ISETP.LE.AND P0, PT, RZ, UR56, PT ;  /* 0x00000038ff007c0c */ /* 0x000fe4000bf03270 */
[----:B------:R-:W-:-:S13]  /*1a00*/  ISETP.GE.U32.AND P2, PT, R3, R6, PT ;  /* 0x000000060300720c */ /* 0x000fda0003f46070 */
[----:B------:R-:W-:-:S05]  /*1a10*/  @P2 IADD3 R0, R0, 0x1, RZ ;  /* 0x0000000100002810 */ /* 0x000fca0007ffe0ff */
[----:B------:R-:W-:-:S04]  /*1a20*/  IMAD.MOV.U32 R14, RZ, RZ, R0 ;  /* 0x000000ffff0e7224 */ /* 0x000fc800078e0000 */
        /* <DEDUP_REMOVED lines=10> */
.L_x_34:
[----:B------:R-:W-:Y:S02]  /*1ad0*/  UMOV UR11, UR50 ;  /* 0x00000032000b7c82 */ /* 0x000fe40008000000 */
.L_x_35:
[----:B------:R-:W1:Y:S01]  /*1ae0*/  S2R R8, SR_TID.X ;  /* 0x0000000000087919 */ /* 0x000e620000002100 */
[----:B------:R-:W-:Y:S01]  /*1af0*/  UIADD3 UR8, UP5, UP4, UR8, UR41, UR47 ;  /* 0x0000002908087290 */ /* 0x000fe2000fcbe02f */
[----:B------:R-:W-:Y:S01]  /*1b00*/  SHF.R.S32.HI R251, RZ, 0x1f, R250 ;  /* 0x0000001ffffb7819 */ /* 0x000fe200000114fa */
[----:B------:R-:W-:Y:S01]  /*1b10*/  BSSY B1, `(.L_x_31) ;  /* 0x000074b000017945 */ /* 0x000fe20003800000 */
[----:B------:R-:W-:Y:S01]  /*1b20*/  IADD3 R4, P0, R250, UR22, RZ ;  /* 0x00000016fa047c10 */ /* 0x000fe2000ff1e0ff */
[----:B------:R-:W-:Y:S02]  /*1b30*/  UIADD3 UR15, UP1, UP0, UR13, UR8, UR15 ;  /* 0x000000080d0f7290 */ /* 0x000fe4000f83e00f */
[----:B------:R-:W-:Y:S02]  /*1b40*/  UMOV UR22, 0x4 ;  /* 0x0000000400167882 */ /* 0x000fe40000000000 */
        /* <DEDUP_REMOVED lines=8> */
[----:B------:R-:W-:Y:S02]  /*1bd0*/  ULDC.64 UR8, c[0x0][0x370] ;  /* 0x0000dc0000087ab9 */ /* 0x000fe40000000a00 */
[----:B------:R-:W-:Y:S01]  /*1be0*/  UIMAD UR7, UR30, UR8, URZ ;  /* 0x000000081e0772a4 */ /* 0x000fe2000f8e023f */
[----:B------:R-:W-:Y:S01]  /*1bf0*/  SHF.R.S32.HI R3, RZ, 0x2, R3 ;  /* 0x00000002ff037819 */ /* 0x000fe20000011403 */
[----:B------:R-:W-:Y:S02]  /*1c00*/  UIADD3 UR8, UR14, UR12, URZ ;  /* 0x0000000c0e087290 */ /* 0x000fe4000fffe03f */
[----:B------:R-:W-:Y:S01]  /*1c10*/  UIMAD UR7, UR14, UR9, UR7 ;  /* 0x000000090e0772a4 */ /* 0x000fe2000f8e0207 */
[----:B------:R-:W-:Y:S01]  /*1c20*/  SHF.R.S32.HI R18, RZ, 0x1f, R3 ;  /* 0x0000001fff127819 */ /* 0x000fe20000011403 */
[----:B------:R-:W-:Y:S01]  /*1c30*/  UIADD3 UR9, UR14, UR11, URZ ;  /* 0x0000000b0e097290 */ /* 0x000fe2000fffe03f */
[----:B------:R-:W-:Y:S01]  /*1c40*/  IADD3 R0, P1, R3, UR14, RZ ;  /* 0x0000000e03007c10 */ /* 0x000fe2000ff3e0ff */
[----:B------:R-:W-:-:S03]  /*1c50*/  ULEA.HI.SX32 UR11, UR34, 0xffffffff, 0x1a ;  /* 0xffffffff220b7891 */ /* 0x000fc6000f8fd23f */
[----:B------:R-:W-:Y:S01]  /*1c60*/  IADD3.X R5, R18, UR30, RZ, P1, !PT ;  /* 0x0000001e12057c10 */ /* 0x000fe20008ffe4ff */
[----:B------:R-:W-:-:S04]  /*1c70*/  IMAD.WIDE.U32 R6, R0, c[0x0][0x190], R250 ;  /* 0x0000640000067a25 */ /* 0x000fc800078e00fa */
[----:B------:R-:W-:Y:S01]  /*1c80*/  IMAD R5, R5, c[0x0][0x190], RZ ;  /* 0x0000640005057a24 */ /* 0x000fe200078e02ff */
[----:B------:R-:W-:-:S03]  /*1c90*/  IADD3 R6, P1, R6, UR39, RZ ;  /* 0x0000002706067c10 */ /* 0x000fc6000ff3e0ff */
[----:B------:R-:W-:Y:S01]  /*1ca0*/  IMAD R0, R0, c[0x0][0x194], R5 ;  /* 0x0000650000007a24 */ /* 0x000fe200078e0205 */
[----:B------:R-:W-:-:S04]  /*1cb0*/  IADD3.X R5, R251, UR28, RZ, P0, !PT ;  /* 0x0000001cfb057c10 */ /* 0x000fc800087fe4ff */
[----:B------:R-:W-:Y:S01]  /*1cc0*/  IADD3.X R7, R7, UR35, R0, P1, !PT ;  /* 0x0000002307077c10 */ /* 0x000fe20008ffe400 */
[----:B------:R-:W-:Y:S01]  /*1cd0*/  IMAD.U32 R0, RZ, RZ, UR14 ;  /* 0x0000000eff007e24 */ /* 0x000fe2000f8e00ff */
[----:B------:R-:W-:-:S03]  /*1ce0*/  ULDC.64 UR34, c[0x0][0x200] ;  /* 0x0000800000227ab9 */ /* 0x000fc60000000a00 */
[----:B------:R-:W-:-:S04]  /*1cf0*/  IMAD.WIDE.U32 R4, R0, c[0x0][0x370], R4 ;  /* 0x0000dc0000047a25 */ /* 0x000fc800078e0004 */
[----:B------:R-:W-:Y:S01]  /*1d00*/  IMAD.U32 R0, RZ, RZ, UR38 ;  /* 0x00000026ff007e24 */ /* 0x000fe2000f8e00ff */
[----:B------:R-:W-:Y:S01]  /*1d10*/  IADD3 R5, R5, UR7, RZ ;  /* 0x0000000705057c10 */ /* 0x000fe2000fffe0ff */
[----:B------:R-:W-:Y:S02]  /*1d20*/  UIADD3.X UR7, UR25, UR48, UR53, UP5, UP4 ;  /* 0x0000003019077290 */ /* 0x000fe4000afe8435 */
[----:B------:R-:W-:Y:S02]  /*1d30*/  UISETP.GE.AND UP4, UPT, UR26, 0x1, UPT ;  /* 0x000000011a00788c */ /* 0x000fe4000bf86270 */
[----:B------:R-:W-:Y:S01]  /*1d40*/  IMAD.WIDE.U32 R4, R0, c[0x0][0x378], R4 ;  /* 0x0000de0000047a25 */ /* 0x000fe200078e0004 */
[----:B------:R-:W-:Y:S01]  /*1d50*/  LEA.HI R0, R9, R8, RZ, 0x5 ;  /* 0x0000000809007211 */ /* 0x000fe200078f28ff */
[----:B------:R-:W-:Y:S02]  /*1d60*/  UIADD3.X UR7, UR29, UR7, UR17, UP1, UP0 ;  /* 0x000000071d077290 */ /* 0x000fe40008fe0411 */
[----:B------:R-:W-:Y:S01]  /*1d70*/  PLOP3.LUT P0, PT, PT, PT, UP4, 0x80, 0x0 ;  /* 0x000000000000781c */ /* 0x000fe20003f0f048 */
[----:B------:R-:W-:Y:S01]  /*1d80*/  ULDC.64 UR16, c[0x0][0x3c8] ;  /* 0x0000f20000107ab9 */ /* 0x000fe20000000a00 */
[----:B------:R-:W-:Y:S01]  /*1d90*/  LOP3.LUT R9, R0, 0xffffffe0, RZ, 0xc0, !PT ;  /* 0xffffffe000097812 */ /* 0x000fe200078ec0ff */
[----:B------:R-:W-:Y:S01]  /*1da0*/  UIMAD.WIDE UR16, UR9, UR22, UR16 ;  /* 0x00000016091072a5 */ /* 0x000fe2000f8e0210 */
[----:B------:R-:W-:Y:S01]  /*1db0*/  IADD3 R5, R5, UR10, RZ ;  /* 0x0000000a05057c10 */ /* 0x000fe2000fffe0ff */
[----:B------:R-:W-:-:S02]  /*1dc0*/  UIMAD.WIDE UR8, UR8, UR22, UR34 ;  /* 0x00000016080872a5 */ /* 0x000fc4000f8e0222 */
[----:B------:R-:W-:Y:S01]  /*1dd0*/  IMAD.IADD R9, R8, 0x1, -R9 ;  /* 0x0000000108097824 */ /* 0x000fe200078e0a09 */
[----:B------:R-:W-:Y:S01]  /*1de0*/  SHF.R.S32.HI R8, RZ, 0x5, R0 ;  /* 0x00000005ff087819 */ /* 0x000fe20000011400 */
[----:B------:R-:W-:Y:S02]  /*1df0*/  IMAD.U32 R0, RZ, RZ, UR38 ;  /* 0x00000026ff007e24 */ /* 0x000fe4000f8e00ff */
[----:B------:R-:W-:-:S04]  /*1e00*/  IMAD.WIDE.U32 R4, R3, c[0x0][0x370], R4 ;  /* 0x0000dc0003047a25 */ /* 0x000fc800078e0004 */
[----:B------:R-:W-:Y:S01]  /*1e10*/  IMAD R8, R8, UR46, R9 ;  /* 0x0000002e08087c24 */ /* 0x000fe2000f8e0209 */
[----:B------:R-:W-:Y:S01]  /*1e20*/  LEA R11, P2, R4, c[0x0][0x330], 0x1 ;  /* 0x0000cc00040b7a11 */ /* 0x000fe200078408ff */
[----:B------:R-:W-:Y:S02]  /*1e30*/  IMAD R9, R18, c[0x0][0x370], RZ ;  /* 0x0000dc0012097a24 */ /* 0x000fe400078e02ff */
[----:B------:R-:W-:Y:S01]  /*1e40*/  IMAD.WIDE.U32 R6, R0, c[0x0][0x1a8], R6 ;  /* 0x00006a0000067a25 */ /* 0x000fe200078e0006 */
[----:B------:R-:W-:-:S03]  /*1e50*/  IADD3 R0, P1, R8, UR15, RZ ;  /* 0x0000000f08007c10 */ /* 0x000fc6000ff3e0ff */
[----:B------:R-:W-:Y:S01]  /*1e60*/  IMAD R9, R3, c[0x0][0x374], R9 ;  /* 0x0000dd0003097a24 */ /* 0x000fe200078e0209 */
[----:B------:R-:W-:Y:S02]  /*1e70*/  LEA.HI.X.SX32 R8, R8, UR7, 0x1, P1 ;  /* 0x0000000708087c11 */ /* 0x000fe400088f0eff */
[----:B------:R-:W-:Y:S01]  /*1e80*/  LEA R234, P1, R0, c[0x0][0x350], 0x2 ;  /* 0x0000d40000ea7a11 */ /* 0x000fe200078210ff */
[----:B------:R-:W-:Y:S01]  /*1e90*/  IMAD.IADD R5, R5, 0x1, R9 ;  /* 0x0000000105057824 */ /* 0x000fe200078e0209 */
[----:B------:R-:W-:Y:S02]  /*1ea0*/  LEA R10, P3, R6, c[0x0][0x160], 0x1 ;  /* 0x00005800060a7a11 */ /* 0x000fe400078608ff */
[----:B------:R-:W-:Y:S02]  /*1eb0*/  IADD3 R7, R7, UR13, RZ ;  /* 0x0000000d07077c10 */ /* 0x000fe4000fffe0ff */
[----:B------:R-:W-:Y:S02]  /*1ec0*/  LEA.HI.X R233, R0, c[0x0][0x354], R8, 0x2, P1 ;  /* 0x0000d50000e97a11 */ /* 0x000fe400008f1408 */
[----:B------:R-:W-:-:S02]  /*1ed0*/  LEA.HI.X R9, R4, c[0x0][0x334], R5, 0x1, P2 ;  /* 0x0000cd0004097a11 */ /* 0x000fc400010f0c05 */
[----:B------:R-:W-:Y:S01]  /*1ee0*/  LEA.HI.X R8, R6, c[0x0][0x164], R7, 0x1, P3 ;  /* 0x0000590006087a11 */ /* 0x000fe200018f0c07 */
[----:B------:R-:W-:Y:S05]  /*1ef0*/  @!P0 BRA `(.L_x_36) ;  /* 0x000067a000008947 */ /* 0x000fea0003800000 */
[----:B------:R-:W2:Y:S01]  /*1f00*/  LDL R17, [R1+0x28] ;  /* 0x0000280001117983 */ /* 0x000ea20000100800 */
[----:B------:R-:W-:Y:S01]  /*1f10*/  PLOP3.LUT P0, PT, PT, PT, UP3, 0x80, 0x0 ;  /* 0x000000000000781c */ /* 0x000fe20003f0f038 */
[----:B------:R-:W-:Y:S01]  /*1f20*/  UIMAD UR13, UR20, -0x80, UR6 ;  /* 0xffffff80140d78a4 */ /* 0x000fe2000f8e0206 */
[----:B------:R-:W-:Y:S01]  /*1f30*/  IMAD.U32 R15, RZ, RZ, UR24 ;  /* 0x00000018ff0f7e24 */ /* 0x000fe2000f8e00ff */
[----:B------:R-:W-:Y:S01]  /*1f40*/  ULDC.64 UR14, c[0x0][0x1a0] ;  /* 0x00006800000e7ab9 */ /* 0x000fe20000000a00 */
[----:B------:R-:W-:Y:S01]  /*1f50*/  BSSY B0, `(.L_x_37) ;  /* 0x0000043000007945 */ /* 0x000fe20003800000 */
[----:B------:R-:W-:Y:S01]  /*1f60*/  UIMAD UR7, UR19, UR14, URZ ;  /* 0x0000000e130772a4 */ /* 0x000fe2000f8e023f */
[----:B------:R-:W-:Y:S01]  /*1f70*/  IMAD.WIDE.U32 R4, R15, c[0x0][0x1a0], R250 ;  /* 0x000068000f047a25 */ /* 0x000fe200078e00fa */
[----:B------:R-:W-:Y:S01]  /*1f80*/  ISETP.GE.AND P1, PT, R3, UR13, PT ;  /* 0x0000000d03007c0c */ /* 0x000fe2000bf26270 */
[----:B------:R-:W-:Y:S01]  /*1f90*/  UMOV UR10, UR8 ;  /* 0x00000008000a7c82 */ /* 0x000fe20008000000 */
[----:B------:R-:W-:Y:S01]  /*1fa0*/  MOV R237, R8 ;  /* 0x0000000800ed7202 */ /* 0x000fe20000000f00 */
[----:B------:R-:W-:Y:S01]  /*1fb0*/  UIMAD UR8, UR24, UR15, UR7 ;  /* 0x0000000f180872a4 */ /* 0x000fe2000f8e0207 */
[----:B------:R-:W-:Y:S01]  /*1fc0*/  IMAD.MOV.U32 R238, RZ, RZ, R10 ;  /* 0x000000ffffee7224 */ /* 0x000fe200078e000a */
[----:B------:R-:W-:Y:S01]  /*1fd0*/  UMOV UR12, UR16 ;  /* 0x00000010000c7c82 */ /* 0x000fe20008000000 */
[----:B------:R-:W-:Y:S01]  /*1fe0*/  @P0 BAR.SYNC.DEFER_BLOCKING 0x0 ;  /* 0x0000000000000b1d */ /* 0x000fe20000010000 */
[----:B------:R-:W-:Y:S01]  /*1ff0*/  IADD3 R6, P0, R4, UR31, RZ ;  /* 0x0000001f04067c10 */ /* 0x000fe2000ff1e0ff */
[----:B------:R-:W-:Y:S01]  /*2000*/  IMAD.MOV.U32 R236, RZ, RZ, R11 ;  /* 0x000000ffffec7224 */ /* 0x000fe200078e000b */
[----:B------:R-:W-:-:S02]  /*2010*/  MOV R4, UR8 ;  /* 0x0000000800047c02 */ /* 0x000fc40008000f00 */
[----:B------:R-:W-:Y:S01]  /*2020*/  MOV R235, R9 ;  /* 0x0000000900eb7202 */ /* 0x000fe20000000f00 */
[----:B------:R-:W-:Y:S01]  /*2030*/  UMOV UR7, UR11 ;  /* 0x0000000b00077c82 */ /* 0x000fe20008000000 */
[----:B------:R-:W-:Y:S01]  /*2040*/  IADD3.X R7, R5, UR32, R4, P0, !PT ;  /* 0x0000002005077c10 */ /* 0x000fe200087fe404 */
[----:B------:R-:W-:Y:S01]  /*2050*/  ULEA.HI UR11, UR7, UR7, URZ, 0x1 ;  /* 0x00000007070b7291 */ /* 0x000fe2000f8f083f */
[----:B------:R-:W-:-:S03]  /*2060*/  IMAD R4, R16, c[0x0][0x1b8], RZ ;  /* 0x00006e0010047a24 */ /* 0x000fc600078e02ff */
[----:B------:R-:W-:Y:S01]  /*2070*/  ULOP3.LUT UR8, UR11, 0xfffffffe, URZ, 0xc0, !UPT ;  /* 0xfffffffe0b087892 */ /* 0x000fe2000f8ec03f */
[C---:B------:R-:W-:Y:S02]  /*2080*/  IMAD R4, R14.reuse, c[0x0][0x1bc], R4 ;  /* 0x00006f000e047a24 */ /* 0x040fe400078e0204 */
[----:B------:R-:W-:Y:S01]  /*2090*/  IMAD.WIDE.U32 R6, R14, c[0x0][0x1b8], R6 ;  /* 0x00006e000e067a25 */ /* 0x000fe200078e0006 */
[----:B------:R-:W-:Y:S02]  /*20a0*/  UIADD3 UR8, UR7, -UR8, URZ ;  /* 0x8000000807087290 */ /* 0x000fe4000fffe03f */
[----:B------:R-:W-:Y:S02]  /*20b0*/  UMOV UR11, UR17 ;  /* 0x00000011000b7c82 */ /* 0x000fe40008000000 */
[----:B------:R-:W-:Y:S01]  /*20c0*/  UISETP.NE.AND UP0, UPT, UR8, 0x1, UPT ;  /* 0x000000010800788c */ /* 0x000fe2000bf05270 */
[----:B------:R-:W-:Y:S01]  /*20d0*/  IADD3 R13, R7, R4, RZ ;  /* 0x00000004070d7210 */ /* 0x000fe20007ffe0ff */
[----:B--2---:R-:W-:-:S05]  /*20e0*/  IMAD.SHL.U32 R0, R17, 0x2, RZ ;  /* 0x0000000211007824 */ /* 0x004fca00078e00ff */
[----:B------:R1:W-:Y:S04]  /*20f0*/  @P1 STS [R0+0xf000], RZ ;  /* 0x00f000ff00001388 */ /* 0x0003e80000000800 */
[----:B------:R1:W-:Y:S04]  /*2100*/  @P1 STS [R0+0xf004], RZ ;  /* 0x00f004ff00001388 */ /* 0x0003e80000000800 */
[----:B------:R1:W-:Y:S04]  /*2110*/  @P1 STS.64 [R0+0xf008], RZ ;  /* 0x00f008ff00001388 */ /* 0x0003e80000000a00 */
[----:B------:R1:W-:Y:S04]  /*2120*/  @P1 STS.128 [R0+0x11000], RZ ;  /* 0x011000ff00001388 */ /* 0x0003e80000000c00 */
[----:B------:R1:W-:Y:S01]  /*2130*/  @P1 STS.128 [R0+0x13000], RZ ;  /* 0x013000ff00001388 */ /* 0x0003e20000000c00 */
[----:B------:R-:W-:Y:S05]  /*2140*/  @P1 BRA `(.L_x_38) ;  /* 0x0000023000001947 */ /* 0x000fea0003800000 */
[----:B------:R-:W2:Y:S04]  /*2150*/  LDL R12, [R1+0x10] ;  /* 0x00001000010c7983 */ /* 0x000ea80000100800 */
[----:B------:R-:W3:Y:S01]  /*2160*/  LDL R19, [R1+0x14] ;  /* 0x0000140001137983 */ /* 0x000ee20000100800 */
[----:B------:R-:W-:Y:S01]  /*2170*/  ISETP.GE.AND P5, PT, R250, c[0x0][0x220], PT ;  /* 0x00008800fa007a0c */ /* 0x000fe20003fa6270 */
[----:B------:R-:W-:-:S02]  /*2180*/  IMAD.MOV.U32 R4, RZ, RZ, R6 ;  /* 0x000000ffff047224 */ /* 0x000fc400078e0006 */
[----:B------:R-:W-:-:S04]  /*2190*/  IMAD.MOV.U32 R5, RZ, RZ, R13 ;  /* 0x000000ffff057224 */ /* 0x000fc800078e000d */
[----:B------:R-:W-:-:S06]  /*21a0*/  IMAD.WIDE.U32 R4, R3, c[0x0][0x1a0], R4 ;  /* 0x0000680003047a25 */ /* 0x000fcc00078e0004 */
[----:B------:R-:W-:Y:S01]  /*21b0*/  @!P5 LEA R10, P2, R4, c[0x0][0x170], 0x1 ;  /* 0x00005c00040ada11 */ /* 0x000fe200078408ff */
[----:B------:R4:W-:Y:S04]  /*21c0*/  @P5 STS [R0+0xf000], RZ ;  /* 0x00f000ff00005388 */ /* 0x0009e80000000800 */
[----:B------:R4:W-:Y:S04]  /*21d0*/  @P5 STS [R0+0xf004], RZ ;  /* 0x00f004ff00005388 */ /* 0x0009e80000000800 */
[----:B------:R4:W-:Y:S01]  /*21e0*/  @P5 STS.64 [R0+0xf008], RZ ;  /* 0x00f008ff00005388 */ /* 0x0009e20000000a00 */
[----:B--2---:R-:W-:Y:S01]  /*21f0*/  ISETP.GE.AND P4, PT, R12, c[0x0][0x220], PT ;  /* 0x000088000c007a0c */ /* 0x004fe20003f86270 */
[----:B------:R-:W-:Y:S01]  /*2200*/  IMAD R12, R18, c[0x0][0x1a0], RZ ;  /* 0x00006800120c7a24 */ /* 0x000fe200078e02ff */
[----:B---3--:R-:W-:-:S03]  /*2210*/  ISETP.GE.AND P3, PT, R19, c[0x0][0x220], PT ;  /* 0x0000880013007a0c */ /* 0x008fc60003f66270 */
[----:B------:R-:W-:-:S04]  /*2220*/  IMAD R12, R3, c[0x0][0x1a4], R12 ;  /* 0x00006900030c7a24 */ /* 0x000fc800078e020c */
[----:B------:R-:W-:-:S04]  /*2230*/  IMAD.IADD R12, R5, 0x1, R12 ;  /* 0x00000001050c7824 */ /* 0x000fc800078e020c */
[C---:B------:R-:W-:Y:S02]  /*2240*/  @!P4 LEA R8, P0, R4.reuse, c[0x0][0x170], 0x1 ;  /* 0x00005c000408ca11 */ /* 0x040fe400078008ff */
[C-C-:B------:R-:W-:Y:S02]  /*2250*/  @!P5 LEA.HI.X R11, R4.reuse, c[0x0][0x174], R12.reuse, 0x1, P2 ;  /* 0x00005d00040bda11 */ /* 0x140fe400010f0c0c */
[----:B------:R-:W-:-:S03]  /*2260*/  @!P4 LEA.HI.X R9, R4, c[0x0][0x174], R12, 0x1, P0 ;  /* 0x00005d000409ca11 */ /* 0x000fc600000f0c0c */
[----:B------:R-:W-:Y:S01]  /*2270*/  @!PT LDS RZ, [RZ] ;  /* 0x00000000fffff984 */ /* 0x000fe20000000800 */
[----:B------:R-:W-:Y:S01]  /*2280*/  @!PT LDS RZ, [RZ] ;  /* 0x00000000fffff984 */ /* 0x000fe20000000800 */
[----:B------:R-:W-:Y:S01]  /*2290*/  @!PT LDS RZ, [RZ] ;  /* 0x00000000fffff984 */ /* 0x000fe20000000800 */
[----:B------:R4:W-:Y:S04]  /*22a0*/  @!P5 LDGSTS.E.BYPASS.LTC128B.128 [R0+0xf000], [R10.64] ;  /* 0x0f0000000a00dfae */ /* 0x0009e8000b901d44 */
[----:B------:R4:W-:Y:S04]  /*22b0*/  @P4 STS.128 [R0+0x11000], RZ ;  /* 0x011000ff00004388 */ /* 0x0009e80000000c00 */
[----:B------:R-:W-:Y:S01]  /*22c0*/  @!PT LDS RZ, [RZ] ;  /* 0x00000000fffff984 */ /* 0x000fe20000000800 */
[----:B------:R-:W-:Y:S01]  /*22d0*/  @!PT LDS RZ, [RZ] ;  /* 0x00000000fffff984 */ /* 0x000fe20000000800 */
[----:B------:R-:W-:Y:S01]  /*22e0*/  @!PT LDS RZ, [RZ] ;  /* 0x00000000fffff984 */ /* 0x000fe20000000800 */
[----:B------:R4:W-:Y:S04]  /*22f0*/  @!P4 LDGSTS.E.BYPASS.LTC128B.128 [R0+0x11000], [R8.64+0x40] ;  /* 0x110000400800cfae */ /* 0x0009e8000b901d44 */
[----:B------:R4:W-:Y:S01]  /*2300*/  @P3 STS.128 [R0+0x13000], RZ ;  /* 0x013000ff00003388 */ /* 0x0009e20000000c00 */
[----:B------:R-:W-:Y:S05]  /*2310*/  @P3 BRA `(.L_x_38) ;  /* 0x0000006000003947 */ /* 0x000fea0003800000 */
[----:B----4-:R-:W-:-:S04]  /*2320*/  LEA R8, P0, R4, c[0x0][0x170], 0x1 ;  /* 0x00005c0004087a11 */ /* 0x010fc800078008ff */
[----:B------:R-:W-:-:S05]  /*2330*/  LEA.HI.X R9, R4, c[0x0][0x174], R12, 0x1, P0 ;  /* 0x00005d0004097a11 */ /* 0x000fca00000f0c0c */
[----:B------:R-:W-:Y:S01]  /*2340*/  @!PT LDS RZ, [RZ] ;  /* 0x00000000fffff984 */ /* 0x000fe20000000800 */
[----:B------:R-:W-:Y:S01]  /*2350*/  @!PT LDS RZ, [RZ] ;  /* 0x00000000fffff984 */ /* 0x000fe20000000800 */
[----:B------:R-:W-:Y:S01]  /*2360*/  @!PT LDS RZ, [RZ] ;  /* 0x00000000fffff984 */ /* 0x000fe20000000800 */
[----:B------:R2:W-:Y:S04]  /*2370*/  LDGSTS.E.BYPASS.LTC128B.128 [R0+0x13000], [R8.64+0x80] ;  /* 0x1300008008007fae */ /* 0x0005e8000b901d44 */
.L_x_38:
[----:B------:R-:W-:Y:S05]  /*2380*/  BSYNC B0 ;  /* 0x0000000000007941 */ /* 0x000fea0003800000 */
.L_x_37:
[----:B------:R-:W-:Y:S01]  /*2390*/  IADD3 R4, R3, 0x40, RZ ;  /* 0x0000004003047810 */ /* 0x000fe20007ffe0ff */
[----:B------:R-:W-:Y:S03]  /*23a0*/  BSSY B0, `(.L_x_39) ;  /* 0x0000028000007945 */ /* 0x000fe60003800000 */
[----:B------:R-:W-:-:S13]  /*23b0*/  ISETP.GE.AND P5, PT, R4, UR13, PT ;  /* 0x0000000d04007c0c */ /* 0x000fda000bfa6270 */
[----:B------:R3:W-:Y:S04]  /*23c0*/  @P5 STS.128 [R0+0x10000], RZ ;  /* 0x010000ff00005388 */ /* 0x0007e80000000c00 */
[----:B------:R3:W-:Y:S04]  /*23d0*/  @P5 STS.128 [R0+0x12000], RZ ;  /* 0x012000ff00005388 */ /* 0x0007e80000000c00 */
[----:B------:R3:W-:Y:S01]  /*23e0*/  @P5 STS.128 [R0+0x14000], RZ ;  /* 0x014000ff00005388 */ /* 0x0007e20000000c00 */
[----:B------:R-:W-:Y:S05]  /*23f0*/  @P5 BRA `(.L_x_40) ;  /* 0x0000022000005947 */ /* 0x000fea0003800000 */
[----:B--2-4-:R-:W2:Y:S04]  /*2400*/  LDL R9, [R1+0x10] ;  /* 0x0000100001097983 */ /* 0x014ea80000100800 */
[----:B------:R-:W4:Y:S01]  /*2410*/  LDL R8, [R1+0x14] ;  /* 0x0000140001087983 */ /* 0x000f220000100800 */
[----:B------:R-:W-:Y:S01]  /*2420*/  IADD3 R4, P0, R3, 0x40, RZ ;  /* 0x0000004003047810 */ /* 0x000fe20007f1e0ff */
[----:B------:R-:W-:Y:S01]  /*2430*/  IMAD.MOV.U32 R7, RZ, RZ, R13 ;  /* 0x000000ffff077224 */ /* 0x000fe200078e000d */
[----:B------:R-:W-:-:S03]  /*2440*/  ISETP.GE.AND P4, PT, R250, c[0x0][0x220], PT ;  /* 0x00008800fa007a0c */ /* 0x000fc60003f86270 */
[----:B------:R-:W-:Y:S02]  /*2450*/  IMAD.X R5, RZ, RZ, R18, P0 ;  /* 0x000000ffff057224 */ /* 0x000fe400000e0612 */
[----:B------:R-:W-:-:S04]  /*2460*/  IMAD.WIDE.U32 R10, R4, c[0x0][0x1a0], R6 ;  /* 0x00006800040a7a25 */ /* 0x000fc800078e0006 */
[----:B------:R-:W-:-:S04]  /*2470*/  IMAD R5, R5, c[0x0][0x1a0], RZ ;  /* 0x0000680005057a24 */ /* 0x000fc800078e02ff */
[----:B------:R-:W-:Y:S01]  /*2480*/  IMAD R4, R4, c[0x0][0x1a4], R5 ;  /* 0x0000690004047a24 */ /* 0x000fe200078e0205 */
[----:B------:R1:W-:Y:S03]  /*2490*/  @P4 STS.128 [R0+0x10000], RZ ;  /* 0x010000ff00004388 */ /* 0x0003e60000000c00 */
[----:B------:R-:W-:Y:S01]  /*24a0*/  IMAD.IADD R4, R11, 0x1, R4 ;  /* 0x000000010b047824 */ /* 0x000fe200078e0204 */
[----:B--2---:R-:W-:Y:S02]  /*24b0*/  ISETP.GE.AND P3, PT, R9, c[0x0][0x220], PT ;  /* 0x0000880009007a0c */ /* 0x004fe40003f66270 */
[----:B----4-:R-:W-:Y:S02]  /*24c0*/  ISETP.GE.AND P0, PT, R8, c[0x0][0x220], PT ;  /* 0x0000880008007a0c */ /* 0x010fe40003f06270 */
[----:B------:R-:W-:-:S04]  /*24d0*/  @!P4 LEA R8, P6, R10, c[0x0][0x170], 0x1 ;  /* 0x00005c000a08ca11 */ /* 0x000fc800078c08ff */
[----:B------:R-:W-:-:S05]  /*24e0*/  @!P4 LEA.HI.X R9, R10, c[0x0][0x174], R4, 0x1, P6 ;  /* 0x00005d000a09ca11 */ /* 0x000fca00030f0c04 */
[C---:B------:R-:W-:Y:S01]  /*24f0*/  @!P3 LEA R6, P2, R10.reuse, c[0x0][0x170], 0x1 ;  /* 0x00005c000a06ba11 */ /* 0x040fe200078408ff */
[----:B------:R-:W-:Y:S01]  /*2500*/  @!PT LDS RZ, [RZ] ;  /* 0x00000000fffff984 */ /* 0x000fe20000000800 */
[----:B------:R-:W-:Y:S01]  /*2510*/  @!PT LDS RZ, [RZ] ;  /* 0x00000000fffff984 */ /* 0x000fe20000000800 */
[----:B------:R-:W-:Y:S01]  /*2520*/  @!PT LDS RZ, [RZ] ;  /* 0x00000000fffff984 */ /* 0x000fe20000000800 */
[----:B------:R1:W-:Y:S03]  /*2530*/  @!P4 LDGSTS.E.BYPASS.LTC128B.128 [R0+0x10000], [R8.64] ;  /* 0x100000000800cfae */ /* 0x0003e6000b901d44 */
[----:B------:R-:W-:Y:S01]  /*2540*/  @!P3 LEA.HI.X R7, R10, c[0x0][0x174], R4, 0x1, P2 ;  /* 0x00005d000a07ba11 */ /* 0x000fe200010f0c04 */
[----:B------:R1:W-:Y:S04]  /*2550*/  @P3 STS.128 [R0+0x12000], RZ ;  /* 0x012000ff00003388 */ /* 0x0003e80000000c00 */
[----:B------:R-:W-:Y:S01]  /*2560*/  @!PT LDS RZ, [RZ] ;  /* 0x00000000fffff984 */ /* 0x000fe20000000800 */
[----:B------:R-:W-:Y:S01]  /*2570*/  @!PT LDS RZ, [RZ] ;  /* 0x00000000fffff984 */ /* 0x000fe20000000800 */
[----:B------:R-:W-:Y:S01]  /*2580*/  @!PT LDS RZ, [RZ] ;  /* 0x00000000fffff984 */ /* 0x000fe20000000800 */
[----:B------:R1:W-:Y:S04]  /*2590*/  @!P3 LDGSTS.E.BYPASS.LTC128B.128 [R0+0x12000], [R6.64+0x40] ;  /* 0x120000400600bfae */ /* 0x0003e8000b901d44 */
[----:B------:R1:W-:Y:S01]  /*25a0*/  @P0 STS.128 [R0+0x14000], RZ ;  /* 0x014000ff00000388 */ /* 0x0003e20000000c00 */
[----:B------:R-:W-:Y:S05]  /*25b0*/  @P0 BRA `(.L_x_40) ;  /* 0x0000006000000947 */ /* 0x000fea0003800000 */
[----:B-1----:R-:W-:-:S04]  /*25c0*/  LEA R6, P0, R10, c[0x0][0x170], 0x1 ;  /* 0x00005c000a067a11 */ /* 0x002fc800078008ff */
[----:B------:R-:W-:-:S05]  /*25d0*/  LEA.HI.X R7, R10, c[0x0][0x174], R4, 0x1, P0 ;  /* 0x00005d000a077a11 */ /* 0x000fca00000f0c04 */
[----:B------:R-:W-:Y:S01]  /*25e0*/  @!PT LDS RZ, [RZ] ;  /* 0x00000000fffff984 */ /* 0x000fe20000000800 */
[----:B------:R-:W-:Y:S01]  /*25f0*/  @!PT LDS RZ, [RZ] ;  /* 0x00000000fffff984 */ /* 0x000fe20000000800 */
[----:B------:R-:W-:Y:S01]  /*2600*/  @!PT LDS RZ, [RZ] ;  /* 0x00000000fffff984 */ /* 0x000fe20000000800 */
[----:B------:R1:W-:Y:S04]  /*2610*/  LDGSTS.E.BYPASS.LTC128B.128 [R0+0x14000], [R6.64+0x80] ;  /* 0x1400008006007fae */ /* 0x0003e8000b901d44 */
.L_x_40:
[----:B------:R-:W-:Y:S05]  /*2620*/  BSYNC B0 ;  /* 0x0000000000007941 */ /* 0x000fea0003800000 */
.L_x_39:
[----:B------:R-:W-:Y:S01]  /*2630*/  UIMAD UR8, UR7, -0x40, UR26 ;  /* 0xffffffc0070878a4 */ /* 0x000fe2000f8e021a */
[----:B------:R-:W0:Y:S01]  /*2640*/  LDGDEPBAR ;  /* 0x00000000000079af */ /* 0x000e220000000000 */
[----:B------:R-:W-:Y:S04]  /*2650*/  BSSY B0, `(.L_x_41) ;  /* 0x0000025000007945 */ /* 0x000fe80003800000 */
[----:B------:R-:W-:-:S13]  /*2660*/  ISETP.GE.AND P2, PT, R3, UR8, PT ;  /* 0x0000000803007c0c */ /* 0x000fda000bf46270 */
[----:B------:R1:W-:Y:S04]  /*2670*/  @P2 STS [R0+0x6000], RZ ;  /* 0x006000ff00002388 */ /* 0x0003e80000000800 */
[----:B------:R1:W-:Y:S04]  /*2680*/  @P2 STS [R0+0x6004], RZ ;  /* 0x006004ff00002388 */ /* 0x0003e80000000800 */
[----:B------:R1:W-:Y:S04]  /*2690*/  @P2 STS.64 [R0+0x6008], RZ ;  /* 0x006008ff00002388 */ /* 0x0003e80000000a00 */
[----:B------:R1:W-:Y:S04]  /*26a0*/  @P2 STS.128 [R0+0x7000], RZ ;  /* 0x007000ff00002388 */ /* 0x0003e80000000c00 */
[----:B------:R1:W-:Y:S01]  /*26b0*/  @P2 STS.128 [R0+0x8000], RZ ;  /* 0x008000ff00002388 */ /* 0x0003e20000000c00 */
[----:B------:R-:W-:Y:S05]  /*26c0*/  @P2 BRA `(.L_x_42) ;  /* 0x000001d000002947 */ /* 0x000fea0003800000 */
[----:B------:R-:W5:Y:S04]  /*26d0*/  LDL R5, [R1+0x10] ;  /* 0x0000100001057983 */ /* 0x000f680000100800 */
[----:B--2---:R-:W2:Y:S01]  /*26e0*/  LDL R4, [R1+0x14] ;  /* 0x0000140001047983 */ /* 0x004ea20000100800 */
[----:B------:R-:W-:-:S13]  /*26f0*/  ISETP.GE.AND P4, PT, R250, c[0x0][0x220], PT ;  /* 0x00008800fa007a0c */ /* 0x000fda0003f86270 */
[----:B-1----:R-:W-:Y:S01]  /*2700*/  @!P4 IMAD.MOV.U32 R6, RZ, RZ, R236 ;  /* 0x000000ffff06c224 */ /* 0x002fe200078e00ec */
[----:B------:R1:W-:Y:S01]  /*2710*/  @P4 STS [R0+0x6000], RZ ;  /* 0x006000ff00004388 */ /* 0x0003e20000000800 */
[----:B------:R-:W-:-:S03]  /*2720*/  @!P4 IMAD.MOV.U32 R7, RZ, RZ, R235 ;  /* 0x000000ffff07c224 */ /* 0x000fc600078e00eb */
[----:B------:R1:W-:Y:S04]  /*2730*/  @P4 STS [R0+0x6004], RZ ;  /* 0x006004ff00004388 */ /* 0x0003e80000000800 */
[----:B------:R1:W-:Y:S04]  /*2740*/  @P4 STS.64 [R0+0x6008], RZ ;  /* 0x006008ff00004388 */ /* 0x0003e80000000a00 */
[----:B------:R-:W-:Y:S01]  /*2750*/  @!PT LDS RZ, [RZ] ;  /* 0x00000000fffff984 */ /* 0x000fe20000000800 */
[----:B------:R-:W-:Y:S01]  /*2760*/  @!PT LDS RZ, [RZ] ;  /* 0x00000000fffff984 */ /* 0x000fe20000000800 */
[----:B------:R-:W-:Y:S01]  /*2770*/  @!PT LDS RZ, [RZ] ;  /* 0x00000000fffff984 */ /* 0x000fe20000000800 */
[----:B------:R1:W-:Y:S01]  /*2780*/  @!P4 LDGSTS.E.BYPASS.LTC128B.128 [R0+0x6000], [R6.64] ;  /* 0x060000000600cfae */ /* 0x0003e2000b901d44 */
[----:B-----5:R-:W-:Y:S02]  /*2790*/  ISETP.GE.AND P3, PT, R5, c[0x0][0x220], PT ;  /* 0x0000880005007a0c */ /* 0x020fe40003f66270 */
[----:B--2---:R-:W-:-:S11]  /*27a0*/  ISETP.GE.AND P0, PT, R4, c[0x0][0x220], PT ;  /* 0x0000880004007a0c */ /* 0x004fd60003f06270 */
[----:B------:R-:W-:Y:S01]  /*27b0*/  @!P3 MOV R4, R236 ;  /* 0x000000ec0004b202 */ /* 0x000fe20000000f00 */
[----:B------:R-:W-:Y:S01]  /*27c0*/  @!P3 IMAD.MOV.U32 R5, RZ, RZ, R235 ;  /* 0x000000ffff05b224 */ /* 0x000fe200078e00eb */
[----:B------:R1:W-:Y:S04]  /*27d0*/  @P3 STS.128 [R0+0x7000], RZ ;  /* 0x007000ff00003388 */ /* 0x0003e80000000c00 */
[----:B------:R-:W-:Y:S01]  /*27e0*/  @!PT LDS RZ, [RZ] ;  /* 0x00000000fffff984 */ /* 0x000fe20000000800 */
[----:B------:R-:W-:Y:S01]  /*27f0*/  @!PT LDS RZ, [RZ] ;  /* 0x00000000fffff984 */ /* 0x000fe20000000800 */
[----:B------:R-:W-:Y:S01]  /*2800*/  @!PT LDS RZ, [RZ] ;  /* 0x00000000fffff984 */ /* 0x000fe20000000800 */
[----:B------:R1:W-:Y:S04]  /*2810*/  @!P3 LDGSTS.E.BYPASS.LTC128B.128 [R0+0x7000], [R4.64+0x40] ;  /* 0x070000400400bfae */ /* 0x0003e8000b901d44 */
[----:B------:R1:W-:Y:S01]  /*2820*/  @P0 STS.128 [R0+0x8000], RZ ;  /* 0x008000ff00000388 */ /* 0x0003e20000000c00 */
[----:B------:R-:W-:Y:S05]  /*2830*/  @P0 BRA `(.L_x_42) ;  /* 0x0000006000000947 */ /* 0x000fea0003800000 */
[----:B-1----:R-:W-:Y:S02]  /*2840*/  MOV R4, R236 ;  /* 0x000000ec00047202 */ /* 0x002fe40000000f00 */
[----:B------:R-:W-:-:S05]  /*2850*/  MOV R5, R235 ;  /* 0x000000eb00057202 */ /* 0x000fca0000000f00 */
[----:B------:R-:W-:Y:S01]  /*2860*/  @!PT LDS RZ, [RZ] ;  /* 0x00000000fffff984 */ /* 0x000fe20000000800 */
[----:B------:R-:W-:Y:S01]  /*2870*/  @!PT LDS RZ, [RZ] ;  /* 0x00000000fffff984 */ /* 0x000fe20000000800 */
[----:B------:R-:W-:Y:S01]  /*2880*/  @!PT LDS RZ, [RZ] ;  /* 0x00000000fffff984 */ /* 0x000fe20000000800 */
[----:B------:R1:W-:Y:S02]  /*2890*/  LDGSTS.E.BYPASS.LTC128B.128 [R0+0x8000], [R4.64+0x80] ;  /* 0x0800008004007fae */ /* 0x0003e4000b901d44 */
.L_x_42:
[----:B------:R-:W-:Y:S05]  /*28a0*/  BSYNC B0 ;  /* 0x0000000000007941 */ /* 0x000fea0003800000 */
.L_x_41:
[----:B------:R-:W-:Y:S01]  /*28b0*/  PLOP3.LUT P0, PT, PT, PT, UP0, 0x80, 0x0 ;  /* 0x000000000000781c */ /* 0x000fe20003f0f008 */
[----:B------:R-:W-:Y:S01]  /*28c0*/  BSSY B0, `(.L_x_43) ;  /* 0x0000036000007945 */ /* 0x000fe20003800000 */
[----:B-1----:R-:W-:-:S04]  /*28d0*/  IADD3 R4, R17, 0x1800, RZ ;  /* 0x0000180011047810 */ /* 0x002fc80007ffe0ff */
[----:B------:R-:W-:-:S05]  /*28e0*/  SEL R4, R4, R17, !P0 ;  /* 0x0000001104047207 */ /* 0x000fca0004000000 */
[----:B------:R-:W-:Y:S01]  /*28f0*/  IMAD.SHL.U32 R228, R4, 0x2, RZ ;  /* 0x0000000204e47824 */ /* 0x000fe200078e00ff */
[----:B------:R-:W-:Y:S05]  /*2900*/  @!P2 BRA `(.L_x_44) ;  /* 0x000000d00000a947 */ /* 0x000fea0003800000 */
[----:B------:R1:W-:Y:S04]  /*2910*/  STS [R228], RZ ;  /* 0x000000ffe4007388 */ /* 0x0003e80000000800 */
[----:B------:R1:W-:Y:S04]  /*2920*/  STS [R228+0x4], RZ ;  /* 0x000004ffe4007388 */ /* 0x0003e80000000800 */
        /* <DEDUP_REMOVED lines=9> */
[----:B------:R1:W-:Y:S01]  /*29c0*/  STS [R228+0x200c], RZ ;  /* 0x00200cffe4007388 */ /* 0x0003e20000000800 */
[----:B------:R-:W-:Y:S05]  /*29d0*/  BRA `(.L_x_45) ;  /* 0x0000024000007947 */ /* 0x000fea0003800000 */
.L_x_44:
[----:B------:R-:W5:Y:S04]  /*29e0*/  LDL R5, [R1+0x10] ;  /* 0x0000100001057983 */ /* 0x000f680000100800 */
[----:B--2---:R-:W2:Y:S01]  /*29f0*/  LDL R4, [R1+0x14] ;  /* 0x0000140001047983 */ /* 0x004ea20000100800 */
[----:B------:R-:W-:-:S13]  /*2a00*/  ISETP.GE.AND P4, PT, R250, c[0x0][0x220], PT ;  /* 0x00008800fa007a0c */ /* 0x000fda0003f86270 */
[----:B------:R-:W-:Y:S01]  /*2a10*/  @!P4 IMAD.MOV.U32 R6, RZ, RZ, R238 ;  /* 0x000000ffff06c224 */ /* 0x000fe200078e00ee */
[----:B------:R1:W-:Y:S01]  /*2a20*/  @P4 STS [R228], RZ ;  /* 0x000000ffe4004388 */ /* 0x0003e20000000800 */
[----:B------:R-:W-:-:S03]  /*2a30*/  @!P4 IMAD.MOV.U32 R7, RZ, RZ, R237 ;  /* 0x000000ffff07c224 */ /* 0x000fc600078e00ed */
[----:B------:R1:W-:Y:S04]  /*2a40*/  @P4 STS [R228+0x4], RZ ;  /* 0x000004ffe4004388 */ /* 0x0003e80000000800 */
[----:B------:R1:W-:Y:S04]  /*2a50*/  @P4 STS [R228+0x8], RZ ;  /* 0x000008ffe4004388 */ /* 0x0003e80000000800 */
[----:B------:R1:W-:Y:S04]  /*2a60*/  @P4 STS [R228+0xc], RZ ;  /* 0x00000cffe4004388 */ /* 0x0003e80000000800 */
[----:B------:R-:W-:Y:S01]  /*2a70*/  @!PT LDS RZ, [RZ] ;  /* 0x00000000fffff984 */ /* 0x000fe20000000800 */
[----:B------:R-:W-:Y:S01]  /*2a80*/  @!PT LDS RZ, [RZ] ;  /* 0x00000000fffff984 */ /* 0x000fe20000000800 */
[----:B------:R-:W-:Y:S01]  /*2a90*/  @!PT LDS RZ, [RZ] ;  /* 0x00000000fffff984 */ /* 0x000fe20000000800 */
[----:B------:R1:W-:Y:S01]  /*2aa0*/  @!P4 LDGSTS.E.BYPASS.LTC128B.128 [R228], [R6.64] ;  /* 0x0000000006e4cfae */ /* 0x0003e2000b901d44 */
[----:B-----5:R-:W-:-:S02]  /*2ab0*/  ISETP.GE.AND P3, PT, R5, c[0x0][0x220], PT ;  /* 0x0000880005007a0c */ /* 0x020fc40003f66270 */
[----:B--2---:R-:W-:-:S11]  /*2ac0*/  ISETP.GE.AND P2, PT, R4, c[0x0][0x220], PT ;  /* 0x0000880004007a0c */ /* 0x004fd60003f46270 */
[----:B------:R-:W-:Y:S01]  /*2ad0*/  @!P3 MOV R4, R238 ;  /* 0x000000ee0004b202 */ /* 0x000fe20000000f00 */
[----:B------:R-:W-:Y:S01]  /*2ae0*/  @!P3 IMAD.MOV.U32 R5, RZ, RZ, R237 ;  /* 0x000000ffff05b224 */ /* 0x000fe200078e00ed */
[----:B------:R1:W-:Y:S04]  /*2af0*/  @P3 STS [R228+0x1000], RZ ;  /* 0x001000ffe4003388 */ /* 0x0003e80000000800 */
[----:B------:R1:W-:Y:S04]  /*2b00*/  @P3 STS [R228+0x1004], RZ ;  /* 0x001004ffe4003388 */ /* 0x0003e80000000800 */
[----:B------:R1:W-:Y:S04]  /*2b10*/  @P3 STS [R228+0x1008], RZ ;  /* 0x001008ffe4003388 */ /* 0x0003e80000000800 */
[----:B------:R1:W-:Y:S04]  /*2b20*/  @P3 STS [R228+0x100c], RZ ;  /* 0x00100cffe4003388 */ /* 0x0003e80000000800 */
[----:B------:R-:W-:Y:S01]  /*2b30*/  @!PT LDS RZ, [RZ] ;  /* 0x00000000fffff984 */ /* 0x000fe20000000800 */
[----:B------:R-:W-:Y:S01]  /*2b40*/  @!PT LDS RZ, [RZ] ;  /* 0x00000000fffff984 */ /* 0x000fe20000000800 */
[----:B------:R-:W-:Y:S01]  /*2b50*/  @!PT LDS RZ, [RZ] ;  /* 0x00000000fffff984 */ /* 0x000fe20000000800 */
[----:B------:R1:W-:Y:S04]  /*2b60*/  @!P3 LDGSTS.E.BYPASS.LTC128B.128 [R228+0x1000], [R4.64+0x40] ;  /* 0x0100004004e4bfae */ /* 0x0003e8000b901d44 */
[----:B------:R1:W-:Y:S04]  /*2b70*/  @P2 STS [R228+0x2000], RZ ;  /* 0x002000ffe4002388 */ /* 0x0003e80000000800 */
[----:B------:R1:W-:Y:S04]  /*2b80*/  @P2 STS [R228+0x2004], RZ ;  /* 0x002004ffe4002388 */ /* 0x0003e80000000800 */
[----:B------:R1:W-:Y:S04]  /*2b90*/  @P2 STS [R228+0x2008], RZ ;  /* 0x002008ffe4002388 */ /* 0x0003e80000000800 */
[----:B------:R1:W-:Y:S01]  /*2ba0*/  @P2 STS [R228+0x200c], RZ ;  /* 0x00200cffe4002388 */ /* 0x0003e20000000800 */
[----:B------:R-:W-:Y:S05]  /*2bb0*/  @P2 BRA `(.L_x_45) ;  /* 0x0000006000002947 */ /* 0x000fea0003800000 */
[----:B-1----:R-:W-:Y:S02]  /*2bc0*/  MOV R4, R238 ;  /* 0x000000ee00047202 */ /* 0x002fe40000000f00 */
[----:B------:R-:W-:-:S05]  /*2bd0*/  MOV R5, R237 ;  /* 0x000000ed00057202 */ /* 0x000fca0000000f00 */
[----:B------:R-:W-:Y:S01]  /*2be0*/  @!PT LDS RZ, [RZ] ;  /* 0x00000000fffff984 */ /* 0x000fe20000000800 */
[----:B------:R-:W-:Y:S01]  /*2bf0*/  @!PT LDS RZ, [RZ] ;  /* 0x00000000fffff984 */ /* 0x000fe20000000800 */
[----:B------:R-:W-:Y:S01]  /*2c00*/  @!PT LDS RZ, [RZ] ;  /* 0x00000000fffff984 */ /* 0x000fe20000000800 */
[----:B------:R1:W-:Y:S02]  /*2c10*/  LDGSTS.E.BYPASS.LTC128B.128 [R228+0x2000], [R4.64+0x80] ;  /* 0x0200008004e47fae */ /* 0x0003e4000b901d44 */
.L_x_45:
[----:B------:R-:W-:Y:S05]  /*2c20*/  BSYNC B0 ;  /* 0x0000000000007941 */ /* 0x000fea0003800000 */
.L_x_43:
[----:B------:R-:W5:Y:S01]  /*2c30*/  LDL R19, [R1+0x48] ;  /* 0x0000480001137983 */ /* 0x000f620000100800 */
[----:B------:R-:W-:Y:S01]  /*2c40*/  IMAD.MOV.U32 R13, RZ, RZ, 0x7f800000 ;  /* 0x7f800000ff0d7424 */ /* 0x000fe200078e00ff */
[----:B------:R-:W-:Y:S01]  /*2c50*/  ULDC.64 UR14, c[0x0][0x198] ;  /* 0x00006600000e7ab9 */ /* 0x000fe20000000a00 */
[----:B----4-:R-:W-:Y:S02]  /*2c60*/  IMAD.MOV.U32 R11, RZ, RZ, 0x7f800000 ;  /* 0x7f800000ff0b7424 */ /* 0x010fe400078e00ff */
[----:B------:R-:W-:Y:S02]  /*2c70*/  IMAD.MOV.U32 R12, RZ, RZ, 0x7f800000 ;  /* 0x7f800000ff0c7424 */ /* 0x000fe400078e00ff */
[----:B------:R-:W-:Y:S01]  /*2c80*/  IMAD.MOV.U32 R20, RZ, RZ, 0x7f800000 ;  /* 0x7f800000ff147424 */ /* 0x000fe200078e00ff */
[C---:B-1---5:R-:W-:Y:S01]  /*2c90*/  IADD3 R5, R19.reuse, 0x28, RZ ;  /* 0x0000002813057810 */ /* 0x062fe20007ffe0ff */
[C---:B------:R-:W-:Y:S01]  /*2ca0*/  IMAD.SHL.U32 R7, R19.reuse, 0x4, RZ ;  /* 0x0000000413077824 */ /* 0x040fe200078e00ff */
[----:B------:R-:W-:-:S02]  /*2cb0*/  IADD3 R4, R19, 0x8, RZ ;  /* 0x0000000813047810 */ /* 0x000fc40007ffe0ff */
[----:B------:R-:W-:Y:S02]  /*2cc0*/  ISETP.GE.AND P4, PT, R5, UR8, PT ;  /* 0x0000000805007c0c */ /* 0x000fe4000bf86270 */
[----:B------:R-:W-:Y:S02]  /*2cd0*/  SHF.R.S32.HI R17, RZ, 0x1f, R19 ;  /* 0x0000001fff117819 */ /* 0x000fe40000011413 */
[----:B------:R-:W-:Y:S02]  /*2ce0*/  ISETP.GE.AND P6, PT, R4, UR8, PT ;  /* 0x0000000804007c0c */ /* 0x000fe4000bfc6270 */
[----:B------:R-:W-:Y:S02]  /*2cf0*/  SHF.R.S32.HI R10, RZ, 0x1f, R5 ;  /* 0x0000001fff0a7819 */ /* 0x000fe40000011405 */
[----:B------:R-:W-:Y:S02]  /*2d00*/  IADD3 R4, P3, R7, UR10, RZ ;  /* 0x0000000a07047c10 */ /* 0x000fe4000ff7e0ff */
[----:B--2---:R-:W-:-:S02]  /*2d10*/  SHF.L.U64.HI R9, R19, 0x2, R17 ;  /* 0x0000000213097819 */ /* 0x004fc40000010211 */
[----:B------:R-:W-:Y:S02]  /*2d20*/  IADD3 R8, R19, 0x20, RZ ;  /* 0x0000002013087810 */ /* 0x000fe40007ffe0ff */
[----:B------:R-:W-:-:S04]  /*2d30*/  @!P4 LEA R6, P2, R5, UR10, 0x2 ;  /* 0x0000000a0506cc11 */ /* 0x000fc8000f8410ff */
[----:B------:R-:W-:Y:S02]  /*2d40*/  @!P4 LEA.HI.X R7, R5, UR9, R10, 0x2, P2 ;  /* 0x000000090507cc11 */ /* 0x000fe400090f140a */
[----:B------:R-:W-:Y:S02]  /*2d50*/  IADD3.X R5, R9, UR9, RZ, P3, !PT ;  /* 0x0000000909057c10 */ /* 0x000fe40009ffe4ff */
[----:B------:R-:W-:Y:S01]  /*2d60*/  ISETP.GE.AND P3, PT, R8, UR8, PT ;  /* 0x0000000808007c0c */ /* 0x000fe2000bf66270 */
[----:B------:R1:W2:Y:S01]  /*2d70*/  @!P4 LDG.E R11, [R6.64] ;  /* 0x00000004060bc981 */ /* 0x0002a2000c1e1900 */
[----:B------:R-:W-:-:S03]  /*2d80*/  ISETP.GE.AND P2, PT, R19, UR8, PT ;  /* 0x0000000813007c0c */ /* 0x000fc6000bf46270 */
[----:B------:R4:W5:Y:S08]  /*2d90*/  @!P6 LDG.E R13, [R4.64+0x20] ;  /* 0x00002004040de981 */ /* 0x000970000c1e1900 */
[----:B---3--:R4:W3:Y:S04]  /*2da0*/  @!P3 LDG.E R12, [R4.64+0x80] ;  /* 0x00008004040cb981 */ /* 0x0088e8000c1e1900 */
[----:B------:R4:W3:Y:S01]  /*2db0*/  @!P2 LDG.E R20, [R4.64] ;  /* 0x000000040414a981 */ /* 0x0008e2000c1e1900 */
[----:B------:R-:W-:-:S03]  /*2dc0*/  UIMAD UR8, UR19, UR14, URZ ;  /* 0x0000000e130872a4 */ /* 0x000fc6000f8e023f */
[----:B------:R-:W-:Y:S01]  /*2dd0*/  @P1 STS [R0+0x9000], RZ ;  /* 0x009000ff00001388 */ /* 0x000fe20000000800 */
[----:B------:R-:W-:-:S03]  /*2de0*/  UIMAD UR8, UR24, UR15, UR8 ;  /* 0x0000000f180872a4 */ /* 0x000fc6000f8e0208 */
[----:B------:R-:W-:Y:S04]  /*2df0*/  @P1 STS [R0+0x9004], RZ ;  /* 0x009004ff00001388 */ /* 0x000fe80000000800 */
[----:B------:R-:W-:Y:S04]  /*2e00*/  @P1 STS.64 [R0+0x9008], RZ ;  /* 0x009008ff00001388 */ /* 0x000fe80000000a00 */
[----:B------:R-:W-:Y:S04]  /*2e10*/  @P1 STS.128 [R0+0xb000], RZ ;  /* 0x00b000ff00001388 */ /* 0x000fe80000000c00 */
[----:B------:R-:W-:Y:S01]  /*2e20*/  @P1 STS.128 [R0+0xd000], RZ ;  /* 0x00d000ff00001388 */ /* 0x000fe20000000c00 */
[----:B----4-:R-:W-:-:S05]  /*2e30*/  IMAD.WIDE.U32 R4, R15, c[0x0][0x198], R250 ;  /* 0x000066000f047a25 */ /* 0x010fca00078e00fa */
[----:B-1----:R-:W-:Y:S01]  /*2e40*/  IADD3 R6, P2, R4, UR23, RZ ;  /* 0x0000001704067c10 */ /* 0x002fe2000ff5e0ff */
[----:B------:R-:W-:-:S05]  /*2e50*/  IMAD.U32 R4, RZ, RZ, UR8 ;  /* 0x00000008ff047e24 */ /* 0x000fca000f8e00ff */
[----:B------:R-:W-:Y:S01]  /*2e60*/  IADD3.X R7, R5, UR27, R4, P2, !PT ;  /* 0x0000001b05077c10 */ /* 0x000fe200097fe404 */
[----:B------:R-:W-:Y:S01]  /*2e70*/  IMAD R4, R16, c[0x0][0x1b0], RZ ;  /* 0x00006c0010047a24 */ /* 0x000fe200078e02ff */
[----:B------:R-:W-:Y:S03]  /*2e80*/  BSSY B0, `(.L_x_46) ;  /* 0x000002c000007945 */ /* 0x000fe60003800000 */
[C---:B------:R-:W-:Y:S02]  /*2e90*/  IMAD R4, R14.reuse, c[0x0][0x1b4], R4 ;  /* 0x00006d000e047a24 */ /* 0x040fe400078e0204 */
[----:B------:R-:W-:Y:S01]  /*2ea0*/  IMAD.WIDE.U32 R6, R14, c[0x0][0x1b0], R6 ;  /* 0x00006c000e067a25 */ /* 0x000fe200078e0006 */
[----:B-----5:R1:W-:Y:S04]  /*2eb0*/  STL [R1+0xc], R13 ;  /* 0x00000c0d01007387 */ /* 0x0203e80000100800 */
[----:B--2---:R2:W-:Y:S04]  /*2ec0*/  STL [R1+0x4], R11 ;  /* 0x0000040b01007387 */ /* 0x0045e80000100800 */
[----:B---3--:R2:W-:Y:S04]  /*2ed0*/  STL [R1], R12 ;  /* 0x0000000c01007387 */ /* 0x0085e80000100800 */
[----:B------:R2:W-:Y:S01]  /*2ee0*/  STL [R1+0x8], R20 ;  /* 0x0000081401007387 */ /* 0x0005e20000100800 */
[----:B-1----:R-:W-:Y:S01]  /*2ef0*/  IMAD.IADD R13, R7, 0x1, R4 ;  /* 0x00000001070d7824 */ /* 0x002fe200078e0204 */
[----:B------:R-:W-:Y:S05]  /*2f00*/  @P1 BRA `(.L_x_47) ;  /* 0x0000023000001947 */ /* 0x000fea0003800000 */
[----:B--2---:R-:W2:Y:S04]  /*2f10*/  LDL R12, [R1+0x10] ;  /* 0x00001000010c7983 */ /* 0x004ea80000100800 */
        /* <DEDUP_REMOVED lines=34> */
.L_x_47:
[----:B------:R-:W-:Y:S05]  /*3140*/  BSYNC B0 ;  /* 0x0000000000007941 */ /* 0x000fea0003800000 */
.L_x_46:
[----:B------:R3:W-:Y:S01]  /*3150*/  @P5 STS.128 [R0+0xa000], RZ ;  /* 0x00a000ff00005388 */ /* 0x0007e20000000c00 */
[----:B------:R-:W-:Y:S03]  /*3160*/  BSSY B0, `(.L_x_48) ;  /* 0x0000026000007945 */ /* 0x000fe60003800000 */
[----:B------:R3:W-:Y:S04]  /*3170*/  @P5 STS.128 [R0+0xc000], RZ ;  /* 0x00c000ff00005388 */ /* 0x0007e80000000c00 */
[----:B------:R3:W-:Y:S01]  /*3180*/  @P5 STS.128 [R0+0xe000], RZ ;  /* 0x00e000ff00005388 */ /* 0x0007e20000000c00 */
[----:B------:R-:W-:Y:S05]  /*3190*/  @P5 BRA `(.L_x_49) ;  /* 0x0000022000005947 */ /* 0x000fea0003800000 */
[----:B-1----:R-:W4:Y:S04]  /*31a0*/  LDL R8, [R1+0x10] ;  /* 0x0000100001087983 */ /* 0x002f280000100800 */
[----:B------:R-:W5:Y:S01]  /*31b0*/  LDL R5, [R1+0x14] ;  /* 0x0000140001057983 */ /* 0x000f620000100800 */
[----:B------:R-:W-:Y:S01]  /*31c0*/  IADD3 R3, P1, R3, 0x40, RZ ;  /* 0x0000004003037810 */ /* 0x000fe20007f3e0ff */
[----:B------:R-:W-:Y:S01]  /*31d0*/  IMAD.MOV.U32 R7, RZ, RZ, R13 ;  /* 0x000000ffff077224 */ /* 0x000fe200078e000d */
[----:B------:R-:W-:-:S03]  /*31e0*/  ISETP.GE.AND P4, PT, R250, c[0x0][0x220], PT ;  /* 0x00008800fa007a0c */ /* 0x000fc60003f86270 */
[----:B------:R-:W-:-:S04]  /*31f0*/  IMAD.X R4, RZ, RZ, R18, P1 ;  /* 0x000000ffff047224 */ /* 0x000fc800008e0612 */
[----:B------:R-:W-:-:S06]  /*3200*/  IMAD R4, R4, c[0x0][0x198], RZ ;  /* 0x0000660004047a24 */ /* 0x000fcc00078e02ff */
[----:B------:R1:W-:Y:S01]  /*3210*/  @P4 STS.128 [R0+0xa000], RZ ;  /* 0x00a000ff00004388 */ /* 0x0003e20000000c00 */
[----:B----4-:R-:W-:Y:S01]  /*3220*/  ISETP.GE.AND P3, PT, R8, c[0x0][0x220], PT ;  /* 0x0000880008007a0c */ /* 0x010fe20003f66270 */
[----:B------:R-:W-:Y:S01]  /*3230*/  IMAD.WIDE.U32 R8, R3, c[0x0][0x198], R6 ;  /* 0x0000660003087a25 */ /* 0x000fe200078e0006 */
[----:B-----5:R-:W-:-:S03]  /*3240*/  ISETP.GE.AND P1, PT, R5, c[0x0][0x220], PT ;  /* 0x0000880005007a0c */ /* 0x020fc60003f26270 */
[----:B------:R-:W-:Y:S01]  /*3250*/  IMAD R3, R3, c[0x0][0x19c], R4 ;  /* 0x0000670003037a24 */ /* 0x000fe200078e0204 */
[----:B------:R-:W-:-:S03]  /*3260*/  @!P4 LEA R6, P5, R8, c[0x0][0x168], 0x1 ;  /* 0x00005a000806ca11 */ /* 0x000fc600078a08ff */
        /* <DEDUP_REMOVED lines=21> */
.L_x_49:
[----:B------:R-:W-:Y:S05]  /*33c0*/  BSYNC B0 ;  /* 0x0000000000007941 */ /* 0x000fea0003800000 */
.L_x_48:
[----:B------:R-:W0:Y:S01]  /*33d0*/  LDGDEPBAR ;  /* 0x00000000000079af */ /* 0x000e220000000000 */
[----:B-1----:R-:W-:Y:S01]  /*33e0*/  IMAD.MOV.U32 R4, RZ, RZ, c[0x0][0x22c] ;  /* 0x00008b00ff047624 */ /* 0x002fe200078e00ff */
[C---:B---3--:R-:W-:Y:S01]  /*33f0*/  IADD3 R0, R227.reuse, 0x1800, RZ ;  /* 0x00001800e3007810 */ /* 0x048fe20007ffe0ff */
[----:B------:R-:W-:Y:S01]  /*3400*/  IMAD.SHL.U32 R219, R227, 0x2, RZ ;  /* 0x00000002e3db7824 */ /* 0x000fe200078e00ff */
[----:B------:R-:W-:Y:S01]  /*3410*/  SHF.L.U64.HI R6, R19, 0x2, R17 ;  /* 0x0000000213067819 */ /* 0x000fe20000010211 */
[----:B------:R-:W-:Y:S01]  /*3420*/  IMAD R4, R4, c[0x0][0x1c0], RZ ;  /* 0x0000700004047a24 */ /* 0x000fe200078e02ff */
[----:B------:R-:W-:Y:S01]  /*3430*/  SEL R0, R0, R227, !P0 ;  /* 0x000000e300007207 */ /* 0x000fe20004000000 */
[----:B------:R-:W-:Y:S01]  /*3440*/  UIADD3 UR8, UR24, 0x80, URZ ;  /* 0x0000008018087890 */ /* 0x000fe2000fffe03f */
[----:B------:R-:W-:Y:S01]  /*3450*/  IADD3 R3, R225, 0x1800, RZ ;  /* 0x00001800e1037810 */ /* 0x000fe20007ffe0ff */
[C---:B------:R-:W-:Y:S01]  /*3460*/  IMAD.SHL.U32 R7, R4.reuse, 0x10, RZ ;  /* 0x0000001004077824 */ /* 0x040fe200078e00ff */
[----:B------:R-:W-:Y:S01]  /*3470*/  SHF.L.U32 R5, R4, 0x3, RZ ;  /* 0x0000000304057819 */ /* 0x000fe200000006ff */
[----:B------:R-:W-:Y:S01]  /*3480*/  IMAD.SHL.U32 R216, R0, 0x2, RZ ;  /* 0x0000000200d87824 */ /* 0x000fe200078e00ff */
[----:B------:R-:W-:Y:S01]  /*3490*/  IADD3 R0, R19, -0x40, RZ ;  /* 0xffffffc013007810 */ /* 0x000fe20007ffe0ff */
[----:B------:R1:W-:Y:S01]  /*34a0*/  STL [R1+0x38], R6 ;  /* 0x0000380601007387 */ /* 0x0003e20000100800 */
[----:B------:R-:W-:Y:S01]  /*34b0*/  IADD3 R4, R7, 0x40, RZ ;  /* 0x0000004007047810 */ /* 0x000fe20007ffe0ff */
[----:B------:R-:W-:Y:S01]  /*34c0*/  IMAD.MOV.U32 R239, RZ, RZ, R228 ;  /* 0x000000ffffef7224 */ /* 0x000fe200078e00e4 */
[----:B------:R-:W-:Y:S01]  /*34d0*/  SEL R3, R3, R225, !P0 ;  /* 0x000000e103037207 */ /* 0x000fe20004000000 */
[----:B------:R-:W-:Y:S01]  /*34e0*/  IMAD.SHL.U32 R0, R0, 0x4, RZ ;  /* 0x0000000400007824 */ /* 0x000fe200078e00ff */
[----:B------:R-:W-:Y:S01]  /*34f0*/  CS2R R126, SRZ ;  /* 0x00000000007e7805 */ /* 0x000fe2000001ff00 */
[----:B------:R-:W-:Y:S01]  /*3500*/  IMAD.IADD R4, R5, 0x1, R4 ;  /* 0x0000000105047824 */ /* 0x000fe200078e0204 */
[----:B------:R-:W-:Y:S01]  /*3510*/  CS2R R124, SRZ ;  /* 0x00000000007c7805 */ /* 0x000fe2000001ff00 */
[----:B------:R-:W-:Y:S01]  /*3520*/  CS2R R130, SRZ ;  /* 0x0000000000827805 */ /* 0x000fe2000001ff00 */
[----:B------:R-:W-:Y:S01]  /*3530*/  CS2R R128, SRZ ;  /* 0x0000000000807805 */ /* 0x000fe2000001ff00 */
[----:B------:R-:W-:Y:S01]  /*3540*/  CS2R R122, SRZ ;  /* 0x00000000007a7805 */ /* 0x000fe2000001ff00 */
[----:B------:R-:W-:-:S04]  /*3550*/  DEPBAR.LE SB0, 0x1 ;  /* 0x000080400000791a */ /* 0x000fc80000000000 */
[----:B------:R-:W-:Y:S01]  /*3560*/  BAR.SYNC.DEFER_BLOCKING 0x0 ;  /* 0x0000000000007b1d */ /* 0x000fe20000010000 */
        /* <DEDUP_REMOVED lines=9> */
[----:B-1----:R-:W-:Y:S01]  /*3600*/  IADD3 R6, R7, 0x20, RZ ;  /* 0x0000002007067810 */ /* 0x002fe20007ffe0ff */
[----:B------:R-:W-:Y:S01]  /*3610*/  IMAD.SHL.U32 R7, R19, 0x4, RZ ;  /* 0x0000000413077824 */ /* 0x000fe200078e00ff */
[----:B------:R-:W-:Y:S01]  /*3620*/  CS2R R102, SRZ ;  /* 0x0000000000667805 */ /* 0x000fe2000001ff00 */
[----:B------:R-:W-:Y:S01]  /*3630*/  CS2R R100, SRZ ;  /* 0x0000000000647805 */ /* 0x000fe2000001ff00 */
[C---:B------:R-:W-:Y:S01]  /*3640*/  IADD3 R6, R5.reuse, R6, RZ ;  /* 0x0000000605067210 */ /* 0x040fe20007ffe0ff */
[----:B------:R-:W-:Y:S01]  /*3650*/  CS2R R94, SRZ ;  /* 0x00000000005e7805 */ /* 0x000fe2000001ff00 */
[----:B------:R-:W-:Y:S01]  /*3660*/  STL [R1+0x3c], R7 ;  /* 0x00003c0701007387 */ /* 0x000fe20000100800 */
[----:B------:R-:W-:Y:S01]  /*3670*/  CS2R R92, SRZ ;  /* 0x00000000005c7805 */ /* 0x000fe2000001ff00 */
[----:B------:R-:W-:Y:S01]  /*3680*/  CS2R R98, SRZ ;  /* 0x0000000000627805 */ /* 0x000fe2000001ff00 */
[C---:B------:R-:W-:Y:S01]  /*3690*/  IMAD.IADD R6, R5.reuse, 0x1, R6 ;  /* 0x0000000105067824 */ /* 0x040fe200078e0206 */
[----:B------:R1:W-:Y:S01]  /*36a0*/  STL [R1+0x34], R0 ;  /* 0x0000340001007387 */ /* 0x0003e20000100800 */
[----:B------:R-:W-:Y:S01]  /*36b0*/  CS2R R96, SRZ ;  /* 0x0000000000607805 */ /* 0x000fe2000001ff00 */
[----:B------:R-:W-:Y:S01]  /*36c0*/  CS2R R90, SRZ ;  /* 0x00000000005a7805 */ /* 0x000fe2000001ff00 */
[C---:B------:R-:W-:Y:S01]  /*36d0*/  IMAD.IADD R6, R5.reuse, 0x1, R6 ;  /* 0x0000000105067824 */ /* 0x040fe200078e0206 */
[----:B------:R-:W3:Y:S01]  /*36e0*/  LDSM.16.M88.4 R168, [R218+0xf000] ;  /* 0x00f00000daa8783b */ /* 0x000ee20000000200 */
[----:B------:R-:W-:Y:S01]  /*36f0*/  CS2R R88, SRZ ;  /* 0x0000000000587805 */ /* 0x000fe2000001ff00 */
[----:B------:R-:W-:Y:S01]  /*3700*/  CS2R R86, SRZ ;  /* 0x0000000000567805 */ /* 0x000fe2000001ff00 */
[C---:B------:R-:W-:Y:S01]  /*3710*/  IMAD.IADD R6, R5.reuse, 0x1, R6 ;  /* 0x0000000105067824 */ /* 0x040fe200078e0206 */
[----:B------:R-:W4:Y:S01]  /*3720*/  LDSM.16.M88.4 R172, [R218+0xf400] ;  /* 0x00f40000daac783b */ /* 0x000f220000000200 */
[----:B------:R-:W-:Y:S01]  /*3730*/  CS2R R84, SRZ ;  /* 0x0000000000547805 */ /* 0x000fe2000001ff00 */
[----:B------:R-:W-:Y:S01]  /*3740*/  CS2R R78, SRZ ;  /* 0x00000000004e7805 */ /* 0x000fe2000001ff00 */
[----:B------:R-:W-:Y:S01]  /*3750*/  CS2R R76, SRZ ;  /* 0x00000000004c7805 */ /* 0x000fe2000001ff00 */
[----:B------:R-:W2:Y:S01]  /*3760*/  LDSM.16.M88.4 R176, [R217+0xf000] ;  /* 0x00f00000d9b0783b */ /* 0x000ea20000000200 */
        /* <DEDUP_REMOVED lines=12> */
[C---:B-1----:R-:W-:Y:S01]  /*3830*/  IADD3 R0, R5.reuse, R4, RZ ;  /* 0x0000000405007210 */ /* 0x042fe20007ffe0ff */
[C---:B------:R-:W-:Y:S01]  /*3840*/  IMAD.IADD R4, R5.reuse, 0x1, R6 ;  /* 0x0000000105047824 */ /* 0x040fe200078e0206 */
[----:B------:R-:W-:Y:S01]  /*3850*/  CS2R R64, SRZ ;  /* 0x0000000000407805 */ /* 0x000fe2000001ff00 */
[----:B------:R-:W1:Y:S01]  /*3860*/  LDSM.16.M88.4 R192, [R217+0x11000] ;  /* 0x01100000d9c0783b */ /* 0x000e620000000200 */
[C---:B------:R-:W-:Y:S01]  /*3870*/  IADD3 R0, R5.reuse, R0, RZ ;  /* 0x0000000005007210 */ /* 0x040fe20007ffe0ff */
[----:B------:R-:W-:Y:S01]  /*3880*/  CS2R R58, SRZ ;  /* 0x00000000003a7805 */ /* 0x000fe2000001ff00 */
[----:B------:R-:W-:Y:S01]  /*3890*/  CS2R R56, SRZ ;  /* 0x0000000000387805 */ /* 0x000fe2000001ff00 */
[----:B------:R-:W1:Y:S01]  /*38a0*/  LDSM.16.M88.4 R196, [R217+0x11400] ;  /* 0x01140000d9c4783b */ /* 0x000e620000000200 */
[----:B------:R-:W-:Y:S01]  /*38b0*/  IADD3 R0, R5, R0, RZ ;  /* 0x0000000005007210 */ /* 0x000fe20007ffe0ff */
[----:B------:R-:W-:Y:S01]  /*38c0*/  CS2R R54, SRZ ;  /* 0x0000000000367805 */ /* 0x000fe2000001ff00 */
[----:B------:R-:W-:Y:S01]  /*38d0*/  CS2R R52, SRZ ;  /* 0x0000000000347805 */ /* 0x000fe2000001ff00 */
[----:B------:R-:W1:Y:S01]  /*38e0*/  LDSM.16.M88.4 R200, [R218+0x13000] ;  /* 0x01300000dac8783b */ /* 0x000e620000000200 */
[----:B------:R-:W-:Y:S01]  /*38f0*/  CS2R R46, SRZ ;  /* 0x00000000002e7805 */ /* 0x000fe2000001ff00 */
        /* <DEDUP_REMOVED lines=9> */
[----:B------:R-:W-:Y:S01]  /*3990*/  SHF.L.U32 R3, R3, 0x1, RZ ;  /* 0x0000000103037819 */ /* 0x000fe200000006ff */
[----:B------:R-:W1:Y:S01]  /*39a0*/  LDSM.16.M88.4 R212, [R217+0x13400] ;  /* 0x01340000d9d4783b */ /* 0x000e620000000200 */
[----:B------:R-:W-:Y:S01]  /*39b0*/  IADD3 R220, R219, R226, RZ ;  /* 0x000000e2dbdc7210 */ /* 0x000fe20007ffe0ff */
[----:B------:R-:W-:-:S02]  /*39c0*/  UISETP.GE.AND UP0, UPT, UR8, UR6, UPT ;  /* 0x000000060800728c */ /* 0x000fc4000bf06270 */
[----:B------:R-:W-:Y:S04]  /*39d0*/  STL [R1+0x1c], R6 ;  /* 0x00001c0601007387 */ /* 0x000fe80000100800 */
[----:B------:R5:W-:Y:S04]  /*39e0*/  STL [R1+0x18], R0 ;  /* 0x0000180001007387 */ /* 0x000be80000100800 */
[----:B------:R1:W-:Y:S01]  /*39f0*/  STL [R1+0x24], R4 ;  /* 0x0000240401007387 */ /* 0x0003e20000100800 */
[----:B-----5:R-:W-:-:S05]  /*3a00*/  IADD3 R0, R5, R0, RZ ;  /* 0x0000000005007210 */ /* 0x020fca0007ffe0ff */
[----:B--234-:R1:W-:Y:S02]  /*3a10*/  STL [R1+0x20], R0 ;  /* 0x0000200001007387 */ /* 0x01c3e40000100800 */
.L_x_52:
[----:B------:R-:W0:Y:S01]  /*3a20*/  LDGDEPBAR ;  /* 0x00000000000079af */ /* 0x000e220000000000 */
[----:B-1----:R-:W-:Y:S01]  /*3a30*/  IMAD.IADD R0, R226, 0x1, R216 ;  /* 0x00000001e2007824 */ /* 0x002fe200078e02d8 */
        /* <DEDUP_REMOVED lines=9> */
[----:B------:R-:W4:Y:S04]  /*3ad0*/  LDL R241, [R1+0xc] ;  /* 0x00000c0001f17983 */ /* 0x000f280000100800 */
[----:B------:R-:W2:Y:S01]  /*3ae0*/  LDL R240, [R1] ;  /* 0x0000000001f07983 */ /* 0x000ea20000100800 */
        /* <DEDUP_REMOVED lines=57> */
[----:B--2---:R-:W-:Y:S04]  /*3e80*/  FMUL.FTZ R136, R240, 1.4426950216293334961 ;  /* 0x3fb8aa3bf0887820 */ /* 0x004fe80000410000 */
[----:B------:R-:W-:Y:S01]  /*3e90*/  HMMA.16816.F32.BF16 R32, R140, R138, R32 ;  /* 0x0000008a8c20723c */ /* 0x000fe20000041820 */
[----:B------:R-:W2:Y:S04]  /*3ea0*/  LDL R140, [R1+0x4] ;  /* 0x00000400018c7983 */ /* 0x000ea80000100800 */
[----:B------:R-:W2:Y:S02]  /*3eb0*/  LDL R141, [R1+0x3c] ;  /* 0x00003c00018d7983 */ /* 0x000ea40000100800 */
[----:B------:R-:W-:Y:S01]  /*3ec0*/  IMAD.U32 R138, RZ, RZ, UR20 ;  /* 0x00000014ff8a7e24 */ /* 0x000fe2000f8e00ff */
[-C--:B------:R-:W-:Y:S05]  /*3ed0*/  HMMA.16816.F32.BF16 R4, R132, R148.reuse, R4 ;  /* 0x000000948404723c */ /* 0x080fea0000041804 */
        /* <DEDUP_REMOVED lines=16> */
[----:B------:R1:W3:Y:S07]  /*3fe0*/  LDSM.16.M88.4 R132, [R0+0x2800] ;  /* 0x002800000084783b */ /* 0x0002ee0000000200 */
        /* <DEDUP_REMOVED lines=8> */
[C---:B---3--:R-:W-:Y:S03]  /*4070*/  HMMA.16816.F32.BF16 R8, R132.reuse, R160, R8 ;  /* 0x000000a08408723c */ /* 0x048fe60000041808 */
        /* <DEDUP_REMOVED lines=50> */
[C---:B--2---:R-:W-:Y:S01]  /*43a0*/  FMUL.FTZ R0, R140.reuse, 1.4426950216293334961 ;  /* 0x3fb8aa3b8c007820 */ /* 0x044fe20000410000 */
[----:B------:R-:W-:Y:S04]  /*43b0*/  FSETP.NEU.FTZ.AND P2, PT, R140, -INF , PT ;  /* 0xff8000008c00780b */ /* 0x000fe80003f5d000 */
[----:B------:R-:W-:Y:S02]  /*43c0*/  FSEL R0, R0, RZ, P2 ;  /* 0x000000ff00007208 */ /* 0x000fe40001000000 */
[----:B------:R-:W-:Y:S03]  /*43d0*/  PLOP3.LUT P2, PT, PT, PT, UP0, 0x80, 0x0 ;  /* 0x000000000000781c */ /* 0x000fe60003f4f008 */
[--C-:B------:R-:W-:Y:S02]  /*43e0*/  FFMA.FTZ R10, R10, c[0x0][0x23c], -R0.reuse ;  /* 0x00008f000a0a7a23 */ /* 0x100fe40000010800 */
[--C-:B------:R-:W-:Y:S02]  /*43f0*/  FFMA.FTZ R11, R11, c[0x0][0x23c], -R0.reuse ;  /* 0x00008f000b0b7a23 */ /* 0x100fe40000010800 */
[----:B------:R-:W-:Y:S01]  /*4400*/  FFMA.FTZ R14, R14, c[0x0][0x23c], -R0 ;  /* 0x00008f000e0e7a23 */ /* 0x000fe20000010800 */
[----:B------:R-:W1:Y:S05]  /*4410*/  MUFU.EX2 R140, R10 ;  /* 0x0000000a008c7308 */ /* 0x000e6a0000000800 */
[----:B------:R-:W-:Y:S02]  /*4420*/  @P2 IADD3 R4, R138, 0x9, RZ ;  /* 0x000000098a042810 */ /* 0x000fe40007ffe0ff */
[----:B------:R-:W-:Y:S02]  /*4430*/  PLOP3.LUT P2, PT, PT, PT, UP0, 0x80, 0x0 ;  /* 0x000000000000781c */ /* 0x000fe40003f4f008 */
[----:B------:R-:W-:Y:S01]  /*4440*/  @P3 ISETP.GE.AND P3, PT, R4, UR6, PT ;  /* 0x0000000604003c0c */ /* 0x000fe2000bf66270 */
[----:B------:R-:W2:Y:S01]  /*4450*/  MUFU.EX2 R252, R11 ;  /* 0x0000000b00fc7308 */ /* 0x000ea20000000800 */
        /* <DEDUP_REMOVED lines=17> */
[----:B------:R-:W-:Y:S04]  /*4570*/  FFMA.FTZ R17, R17, c[0x0][0x23c], -R139 ;  /* 0x00008f0011117a23 */ /* 0x000fe8000001088b */
[-C--:B------:R-:W-:Y:S01]  /*4580*/  HMMA.16816.F32.BF16 R28, R132, R6.reuse, R28 ;  /* 0x00000006841c723c */ /* 0x080fe2000004181c */
[----:B------:R-:W3:Y:S03]  /*4590*/  MUFU.EX2 R164, R17 ;  /* 0x0000001100a47308 */ /* 0x000ee60000000800 */
[----:B------:R-:W-:Y:S02]  /*45a0*/  @P1 FSEL R19, R19, -INF , !P3 ;  /* 0xff80000013131808 */ /* 0x000fe40005800000 */
[----:B------:R-:W-:Y:S02]  /*45b0*/  PLOP3.LUT P1, PT, PT, PT, UP0, 0x80, 0x0 ;  /* 0x000000000000781c */ /* 0x000fe40003f2f008 */
[----:B------:R-:W-:Y:S01]  /*45c0*/  HMMA.16816.F32.BF16 R32, R156, R6, R32 ;  /* 0x000000069c20723c */ /* 0x000fe20000041820 */
[----:B------:R-:W-:Y:S03]  /*45d0*/  PLOP3.LUT P3, PT, PT, PT, UP0, 0x80, 0x0 ;  /* 0x000000000000781c */ /* 0x000fe60003f6f008 */
[----:B------:R-:W-:Y:S01]  /*45e0*/  @P0 FSEL R20, R20, -INF , !P5 ;  /* 0xff80000014140808 */ /* 0x000fe20006800000 */
[----:B------:R-:W-:Y:S01]  /*45f0*/  FFMA.FTZ R19, R19, c[0x0][0x23c], -R137 ;  /* 0x00008f0013137a23 */ /* 0x000fe20000010889 */
[----:B------:R-:W-:Y:S01]  /*4600*/  PLOP3.LUT P0, PT, PT, PT, UP0, 0x80, 0x0 ;  /* 0x000000000000781c */ /* 0x000fe20003f0f008 */
[----:B-1----:R-:W-:Y:S01]  /*4610*/  IMAD.MOV.U32 R159, RZ, RZ, R140 ;  /* 0x000000ffff9f7224 */ /* 0x002fe200078e008c */
[----:B------:R-:W-:Y:S01]  /*4620*/  @P2 FSEL R24, R24, -INF , !P5 ;  /* 0xff80000018182808 */ /* 0x000fe20006800000 */
[----:B------:R-:W-:Y:S01]  /*4630*/  MUFU.EX2 R166, R19 ;  /* 0x0000001300a67308 */ /* 0x000fe20000000800 */
[----:B------:R-:W-:Y:S01]  /*4640*/  PLOP3.LUT P2, PT, PT, PT, UP0, 0x80, 0x0 ;  /* 0x000000000000781c */ /* 0x000fe20003f4f008 */
[----:B------:R-:W4:Y:S01]  /*4650*/  LDL R140, [R1+0x38] ;  /* 0x00003800018c7983 */ /* 0x000f220000100800 */
        /* <DEDUP_REMOVED lines=32> */
[----:B--2---:R-:W-:Y:S01]  /*4860*/  F2FP.BF16.PACK_AB R5, R252, R159 ;  /* 0x0000009ffc05723e */ /* 0x004fe200000010ff */
[----:B------:R-:W2:Y:S01]  /*4870*/  MUFU.EX2 R162, R23 ;  /* 0x0000001700a27308 */ /* 0x000ea20000000800 */
[----:B------:R-:W-:Y:S02]  /*4880*/  @P0 FSEL R27, R27, -INF , !P6 ;  /* 0xff8000001b1b0808 */ /* 0x000fe40007000000 */
[----:B------:R-:W-:Y:S02]  /*4890*/  PLOP3.LUT P0, PT, PT, PT, UP0, 0x80, 0x0 ;  /* 0x000000000000781c */ /* 0x000fe40003f0f008 */
[----:B------:R-:W-:Y:S01]  /*48a0*/  @P2 FSEL R30, R30, -INF , !P3 ;  /* 0xff8000001e1e2808 */ /* 0x000fe20005800000 */
[--C-:B------:R-:W-:Y:S01]  /*48b0*/  FFMA.FTZ R27, R27, c[0x0][0x23c], -R0.reuse ;  /* 0x00008f001b1b7a23 */ /* 0x100fe20000010800 */
[----:B------:R-:W-:Y:S02]  /*48c0*/  PLOP3.LUT P2, PT, PT, PT, UP0, 0x80, 0x0 ;  /* 0x000000000000781c */ /* 0x000fe40003f4f008 */
[----:B------:R-:W-:Y:S01]  /*48d0*/  @P1 ISETP.GE.AND P1, PT, R138, UR6, PT ;  /* 0x000000068a001c0c */ /* 0x000fe2000bf26270 */
[----:B------:R-:W-:Y:S01]  /*48e0*/  FFMA.FTZ R30, R30, c[0x0][0x23c], -R0 ;  /* 0x00008f001e1e7a23 */ /* 0x000fe20000010800 */
[----:B---3--:R-:W-:Y:S01]  /*48f0*/  F2FP.BF16.PACK_AB R4, R164, R143 ;  /* 0x0000008fa404723e */ /* 0x008fe200000010ff */
[----:B------:R-:W-:Y:S01]  /*4900*/  MUFU.EX2 R241, R24 ;  /* 0x0000001800f17308 */ /* 0x000fe20000000800 */
[----:B-1----:R-:W-:Y:S03]  /*4910*/  F2FP.BF16.PACK_AB R7, R243, R244 ;  /* 0x000000f4f307723e */ /* 0x002fe600000010ff */
[----:B------:R2:W-:Y:S06]  /*4920*/  STS [R230+0x13000], R4 ;  /* 0x01300004e6007388 */ /* 0x0005ec0000000800 */
[----:B------:R-:W-:Y:S01]  /*4930*/  @P0 FSEL R29, R29, -INF , !P1 ;  /* 0xff8000001d1d0808 */ /* 0x000fe20004800000 */
[----:B------:R-:W-:Y:S01]  /*4940*/  MUFU.EX2 R165, R25 ;  /* 0x0000001900a57308 */ /* 0x000fe20000000800 */
[----:B------:R-:W-:Y:S02]  /*4950*/  PLOP3.LUT P0, PT, PT, PT, UP0, 0x80, 0x0 ;  /* 0x000000000000781c */ /* 0x000fe40003f0f008 */
[----:B------:R-:W-:Y:S01]  /*4960*/  @P2 FSEL R33, R33, -INF , !P1 ;  /* 0xff80000021212808 */ /* 0x000fe20004800000 */
[----:B------:R-:W-:Y:S01]  /*4970*/  FFMA.FTZ R136, R29, c[0x0][0x23c], -R136 ;  /* 0x00008f001d887a23 */ /* 0x000fe20000010888 */
[----:B------:R-:W-:Y:S05]  /*4980*/  PLOP3.LUT P2, PT, PT, PT, UP0, 0x80, 0x0 ;  /* 0x000000000000781c */ /* 0x000fea0003f4f008 */
[----:B------:R-:W-:Y:S04]  /*4990*/  MUFU.EX2 R242, R26 ;  /* 0x0000001a00f27308 */ /* 0x000fe80000000800 */
[----:B------:R-:W-:Y:S02]  /*49a0*/  @P0 FSEL R32, R32, -INF , !P3 ;  /* 0xff80000020200808 */ /* 0x000fe40005800000 */
[----:B------:R-:W-:Y:S02]  /*49b0*/  PLOP3.LUT P0, PT, PT, PT, UP0, 0x80, 0x0 ;  /* 0x000000000000781c */ /* 0x000fe40003f0f008 */
[----:B------:R-:W-:Y:S01]  /*49c0*/  @P2 FSEL R35, R35, -INF , !P1 ;  /* 0xff80000023232808 */ /* 0x000fe20004800000 */
[--C-:B------:R-:W-:Y:S01]  /*49d0*/  FFMA.FTZ R32, R32, c[0x0][0x23c], -R139.reuse ;  /* 0x00008f0020207a23 */ /* 0x100fe2000001088b */
[----:B--2---:R-:W-:Y:S01]  /*49e0*/  F2FP.BF16.PACK_AB R4, R162, R163 ;  /* 0x000000a3a204723e */ /* 0x004fe200000010ff */
        /* <DEDUP_REMOVED lines=13> */
[----:B------:R-:W3:Y:S10]  /*4ac0*/  MUFU.EX2 R151, R137 ;  /* 0x0000008900977308 */ /* 0x000ef40000000800 */
[----:B------:R-:W-:Y:S01]  /*4ad0*/  MUFU.EX2 R155, R28 ;  /* 0x0000001c009b7308 */ /* 0x000fe20000000800 */
[----:B--2---:R-:W-:Y:S05]  /*4ae0*/  F2FP.BF16.PACK_AB R0, R166, R167 ;  /* 0x000000a7a600723e */ /* 0x004fea00000010ff */
[----:B------:R1:W-:Y:S04]  /*4af0*/  STS [R230+0x13400], R0 ;  /* 0x01340000e6007388 */ /* 0x0003e80000000800 */
[----:B------:R-:W2:Y:S01]  /*4b00*/  MUFU.EX2 R154, R136 ;  /* 0x00000088009a7308 */ /* 0x000ea20000000800 */
[----:B------:R2:W-:Y:S04]  /*4b10*/  STS [R232+0x14000], R6 ;  /* 0x01400006e8007388 */ /* 0x0005e80000000800 */
[----:B------:R3:W-:Y:S05]  /*4b20*/  STS [R232+0x14400], R5 ;  /* 0x01440005e8007388 */ /* 0x0007ea0000000800 */
[----:B------:R-:W3:Y:S01]  /*4b30*/  MUFU.EX2 R156, R30 ;  /* 0x0000001e009c7308 */ /* 0x000ee20000000800 */
[----:B------:R3:W-:Y:S01]  /*4b40*/  STS [R230+0x14000], R7 ;  /* 0x01400007e6007388 */ /* 0x0007e20000000800 */
[----:B-1----:R-:W-:Y:S02]  /*4b50*/  F2FP.BF16.PACK_AB R0, R150, R149 ;  /* 0x000000959600723e */ /* 0x002fe400000010ff */
[----:B--2---:R-:W-:Y:S02]  /*4b60*/  F2FP.BF16.PACK_AB R6, R246, R247 ;  /* 0x000000f7f606723e */ /* 0x004fe400000010ff */
[----:B---3--:R-:W-:Y:S03]  /*4b70*/  F2FP.BF16.PACK_AB R5, R160, R161 ;  /* 0x000000a1a005723e */ /* 0x008fe600000010ff */
[----:B------:R1:W-:Y:S01]  /*4b80*/  STS [R230+0x14400], R6 ;  /* 0x01440006e6007388 */ /* 0x0003e20000000800 */
[----:B------:R-:W-:Y:S03]  /*4b90*/  F2FP.BF16.PACK_AB R7, R165, R241 ;  /* 0x000000f1a507723e */ /* 0x000fe600000010ff */
[----:B------:R2:W-:Y:S04]  /*4ba0*/  STS [R231+0x13000], R5 ;  /* 0x01300005e7007388 */ /* 0x0005e80000000800 */
[----:B------:R3:W-:Y:S04]  /*4bb0*/  STS [R231+0x13400], R4 ;  /* 0x01340004e7007388 */ /* 0x0007e80000000800 */
[----:B------:R3:W-:Y:S01]  /*4bc0*/  STS [R229+0x13000], R0 ;  /* 0x01300000e5007388 */ /* 0x0007e20000000800 */
[----:B-1----:R-:W-:Y:S02]  /*4bd0*/  F2FP.BF16.PACK_AB R6, R240, R242 ;  /* 0x000000f2f006723e */ /* 0x002fe400000010ff */
[----:B--2---:R-:W-:Y:S02]  /*4be0*/  F2FP.BF16.PACK_AB R5, R151, R152 ;  /* 0x000000989705723e */ /* 0x004fe400000010ff */
[----:B---3--:R-:W-:Y:S03]  /*4bf0*/  F2FP.BF16.PACK_AB R4, R154, R155 ;  /* 0x0000009b9a04723e */ /* 0x008fe600000010ff */
[----:B------:R-:W-:Y:S01]  /*4c00*/  STS [R229+0x13400], R5 ;  /* 0x01340005e5007388 */ /* 0x000fe20000000800 */
[----:B------:R-:W-:Y:S03]  /*4c10*/  F2FP.BF16.PACK_AB R0, R153, R156 ;  /* 0x0000009c9900723e */ /* 0x000fe600000010ff */
[----:B------:R-:W-:Y:S04]  /*4c20*/  STS [R231+0x14000], R7 ;  /* 0x01400007e7007388 */ /* 0x000fe80000000800 */
[----:B------:R-:W-:Y:S04]  /*4c30*/  STS [R231+0x14400], R6 ;  /* 0x01440006e7007388 */ /* 0x000fe80000000800 */
[----:B------:R-:W-:Y:S04]  /*4c40*/  STS [R229+0x14400], R0 ;  /* 0x01440000e5007388 */ /* 0x000fe80000000800 */
[----:B------:R-:W-:Y:S04]  /*4c50*/  STS [R229+0x14000], R4 ;  /* 0x01400004e5007388 */ /* 0x000fe80000000800 */
[----:B------:R-:W1:Y:S08]  /*4c60*/  LDSM.16.M88.4 R32, [R219+0x6000] ;  /* 0x00600000db20783b */ /* 0x000e700000000200 */
[----:B------:R-:W2:Y:S08]  /*4c70*/  LDSM.16.M88.4 R28, [R219+0x6800] ;  /* 0x00680000db1c783b */ /* 0x000eb00000000200 */
[----:B------:R-:W3:Y:S08]  /*4c80*/  LDSM.16.M88.4 R132, [R220+0x6000] ;  /* 0x00600000dc84783b */ /* 0x000ef00000000200 */
[----:B------:R-:W3:Y:S01]  /*4c90*/  LDSM.16.M88.4 R136, [R220+0x6800] ;  /* 0x00680000dc88783b */ /* 0x000ee20000000200 */
[-C--:B-1----:R-:W-:Y:S08]  /*4ca0*/  HMMA.16816.F32.BF16 R4, R32, R168.reuse, RZ ;  /* 0x000000a82004723c */ /* 0x082ff000000418ff */
[C---:B--2---:R-:W-:Y:S08]  /*4cb0*/  HMMA.16816.F32.BF16 R8, R28.reuse, R168, RZ ;  /* 0x000000a81c08723c */ /* 0x044ff000000418ff */
[-C--:B------:R-:W-:Y:S01]  /*4cc0*/  HMMA.16816.F32.BF16 R12, R28, R170.reuse, RZ ;  /* 0x000000aa1c0c723c */ /* 0x080fe200000418ff */
[----:B----4-:R-:W-:Y:S02]  /*4cd0*/  IADD3.X R145, R140, UR11, RZ, P0, !PT ;  /* 0x0000000b8c917c10 */ /* 0x010fe400087fe4ff */
[----:B------:R-:W-:Y:S05]  /*4ce0*/  PLOP3.LUT P0, PT, PT, PT, UP5, 0x80, 0x0 ;  /* 0x000000000000781c */ /* 0x000fea0003f0f058 */
[C---:B------:R-:W-:Y:S01]  /*4cf0*/  HMMA.16816.F32.BF16 R16, R32.reuse, R170, RZ ;  /* 0x000000aa2010723c */ /* 0x040fe200000418ff */
[----:B------:R-:W2:Y:S04]  /*4d00*/  LDG.E R142, [R144.64] ;  /* 0x00000004908e7981 */ /* 0x000ea8000c1e1900 */
[----:B------:R-:W4:Y:S03]  /*4d10*/  LDG.E R141, [R144.64+0x20] ;  /* 0x00002004908d7981 */ /* 0x000f26000c1e1900 */
[-C--:B------:R-:W-:Y:S01]  /*4d20*/  HMMA.16816.F32.BF16 R20, R32, R172.reuse, RZ ;  /* 0x000000ac2014723c */ /* 0x080fe200000418ff */
[----:B------:R-:W2:Y:S04]  /*4d30*/  LDG.E R140, [R144.64+0x80] ;  /* 0x00008004908c7981 */ /* 0x000ea8000c1e1900 */
[----:B------:R1:W2:Y:S03]  /*4d40*/  LDG.E R0, [R144.64+0xa0] ;  /* 0x0000a00490007981 */ /* 0x0002a6000c1e1900 */
[C---:B------:R-:W-:Y:S08]  /*4d50*/  HMMA.16816.F32.BF16 R24, R28.reuse, R172, RZ ;  /* 0x000000ac1c18723c */ /* 0x040ff000000418ff */
[-C--:B------:R-:W-:Y:S08]  /*4d60*/  HMMA.16816.F32.BF16 R28, R28, R174.reuse, RZ ;  /* 0x000000ae1c1c723c */ /* 0x080ff000000418ff */
[----:B------:R-:W-:Y:S08]  /*4d70*/  HMMA.16816.F32.BF16 R32, R32, R174, RZ ;  /* 0x000000ae2020723c */ /* 0x000ff000000418ff */
[-C--:B---3--:R-:W-:Y:S08]  /*4d80*/  HMMA.16816.F32.BF16 R4, R132, R176.reuse, R4 ;  /* 0x000000b08404723c */ /* 0x088ff00000041804 */
[C---:B------:R-:W-:Y:S08]  /*4d90*/  HMMA.16816.F32.BF16 R8, R136.reuse, R176, R8 ;  /* 0x000000b08808723c */ /* 0x040ff00000041808 */
[-C--:B------:R-:W-:Y:S08]  /*4da0*/  HMMA.16816.F32.BF16 R12, R136, R178.reuse, R12 ;  /* 0x000000b2880c723c */ /* 0x080ff0000004180c */
[C---:B------:R-:W-:Y:S08]  /*4db0*/  HMMA.16816.F32.BF16 R16, R132.reuse, R178, R16 ;  /* 0x000000b28410723c */ /* 0x040ff00000041810 */
[-C--:B------:R-:W-:Y:S08]  /*4dc0*/  HMMA.16816.F32.BF16 R20, R132, R180.reuse, R20 ;  /* 0x000000b48414723c */ /* 0x080ff00000041814 */
[C---:B------:R-:W-:Y:S08]  /*4dd0*/  HMMA.16816.F32.BF16 R24, R136.reuse, R180, R24 ;  /* 0x000000b48818723c */ /* 0x040ff00000041818 */
[-C--:B------:R-:W-:Y:S01]  /*4de0*/  HMMA.16816.F32.BF16 R28, R136, R182.reuse, R28 ;  /* 0x000000b6881c723c */ /* 0x080fe2000004181c */
[----:B------:R-:W3:Y:S07]  /*4df0*/  LDSM.16.M88.4 R136, [R219+0x7000] ;  /* 0x00700000db88783b */ /* 0x000eee0000000200 */
[----:B------:R-:W-:Y:S01]  /*4e00*/  HMMA.16816.F32.BF16 R32, R132, R182, R32 ;  /* 0x000000b68420723c */ /* 0x000fe20000041820 */
[----:B------:R-:W1:Y:S07]  /*4e10*/  LDSM.16.M88.4 R132, [R219+0x7800] ;  /* 0x00780000db84783b */ /* 0x000e6e0000000200 */
[-C--:B---3--:R-:W-:Y:S08]  /*4e20*/  HMMA.16816.F32.BF16 R4, R136, R184.reuse, R4 ;  /* 0x000000b88804723c */ /* 0x088ff00000041804 */
[C---:B-1----:R-:W-:Y:S08]  /*4e30*/  HMMA.16816.F32.BF16 R8, R132.reuse, R184, R8 ;  /* 0x000000b88408723c */ /* 0x042ff00000041808 */
        /* <DEDUP_REMOVED lines=33> */
[----:B------:R-:W-:Y:S02]  /*5050*/  FADD.FTZ R5, -R142, R5 ;  /* 0x000000058e057221 */ /* 0x000fe40000010100 */
[----:B----4-:R-:W-:Y:S02]  /*5060*/  FADD.FTZ R6, -R141, R6 ;  /* 0x000000068d067221 */ /* 0x010fe40000010100 */
[----:B------:R-:W-:Y:S01]  /*5070*/  FMUL.FTZ R147, R147, R4 ;  /* 0x0000000493937220 */ /* 0x000fe20000410000 */
[-C--:B------:R-:W-:Y:S03]  /*5080*/  HMMA.16816.F32.BF16 R20, R132, R212.reuse, R20 ;  /* 0x000000d48414723c */ /* 0x080fe60000041814 */
[----:B------:R-:W-:Y:S02]  /*5090*/  FMUL.FTZ R146, R146, R5 ;  /* 0x0000000592927220 */ /* 0x000fe40000410000 */
[C---:B------:R-:W-:Y:S02]  /*50a0*/  FADD.FTZ R7, -R141.reuse, R7 ;  /* 0x000000078d077221 */ /* 0x040fe40000010100 */
        /* <DEDUP_REMOVED lines=11> */
[----:B------:R-:W-:Y:S02]  /*5160*/  FADD.FTZ R22, -R141, R22 ;  /* 0x000000168d167221 */ /* 0x000fe40000010100 */
[----:B------:R-:W-:Y:S04]  /*5170*/  FMUL.FTZ R145, R161, R20 ;  /* 0x00000014a1917220 */ /* 0x000fe80000410000 */
[----:B------:R-:W-:Y:S02]  /*5180*/  FMUL.FTZ R144, R160, R21 ;  /* 0x00000015a0907220 */ /* 0x000fe40000410000 */
[C---:B------:R-:W-:Y:S02]  /*5190*/  FADD.FTZ R18, -R141.reuse, R18 ;  /* 0x000000128d127221 */ /* 0x040fe40000010100 */
[----:B------:R-:W-:Y:S02]  /*51a0*/  FMUL.FTZ R133, R166, R19 ;  /* 0x00000013a6857220 */ /* 0x000fe40000410000 */
[----:B------:R-:W-:Y:S02]  /*51b0*/  FADD.FTZ R23, -R141, R23 ;  /* 0x000000178d177221 */ /* 0x000fe40000010100 */
[----:B------:R-:W-:Y:S02]  /*51c0*/  FMUL.FTZ R135, R163, R22 ;  /* 0x00000016a3877220 */ /* 0x000fe40000410000 */
[----:B------:R-:W-:Y:S02]  /*51d0*/  FADD.FTZ R13, -R140, R13 ;  /* 0x0000000d8c0d7221 */ /* 0x000fe40000010100 */
[C---:B------:R-:W-:Y:S02]  /*51e0*/  FADD.FTZ R32, -R142.reuse, R32 ;  /* 0x000000208e207221 */ /* 0x040fe40000010100 */
[----:B------:R-:W-:Y:S02]  /*51f0*/  FADD.FTZ R34, -R141, R34 ;  /* 0x000000228d227221 */ /* 0x000fe40000010100 */
[----:B------:R-:W-:Y:S02]  /*5200*/  FADD.FTZ R33, -R142, R33 ;  /* 0x000000218e217221 */ /* 0x000fe40000010100 */
[----:B------:R-:W-:Y:S02]  /*5210*/  FMUL.FTZ R142, R149, R32 ;  /* 0x00000020958e7220 */ /* 0x000fe40000410000 */
[----:B------:R-:W-:Y:S01]  /*5220*/  FMUL.FTZ R137, R152, R34 ;  /* 0x0000002298897220 */ /* 0x000fe20000410000 */
[----:B------:R1:W5:Y:S01]  /*5230*/  LDL R149, [R1+0x14] ;  /* 0x0000140001957983 */ /* 0x0003620000100800 */
[----:B------:R-:W-:Y:S02]  /*5240*/  FADD.FTZ R136, -R141, R35 ;  /* 0x000000238d887221 */ /* 0x000fe40000010100 */
[C---:B------:R-:W-:Y:S01]  /*5250*/  FADD.FTZ R4, -R140.reuse, R24 ;  /* 0x000000188c047221 */ /* 0x040fe20000010100 */
[----:B------:R1:W5:Y:S01]  /*5260*/  LDL R152, [R1+0x10] ;  /* 0x0000100001987983 */ /* 0x0003620000100800 */
        /* <DEDUP_REMOVED lines=38> */
[----:B-1----:R-:W-:Y:S01]  /*54d0*/  ULOP3.LUT UR8, UR7, 0x1, URZ, 0xc0, !UPT ;  /* 0x0000000107087892 */ /* 0x002fe2000f8ec03f */
[----:B------:R-:W-:Y:S01]  /*54e0*/  IMAD.MOV.U32 R0, RZ, RZ, c[0x0][0x190] ;  /* 0x00006400ff007624 */ /* 0x000fe200078e00ff */
[----:B------:R-:W-:Y:S02]  /*54f0*/  ISETP.GE.AND P3, PT, R250, c[0x0][0x220], PT ;  /* 0x00008800fa007a0c */ /* 0x000fe40003f66270 */
[----:B------:R-:W-:Y:S01]  /*5500*/  UISETP.NE.U32.AND UP1, UPT, UR8, 0x1, UPT ;  /* 0x000000010800788c */ /* 0x000fe2000bf25070 */
[----:B------:R-:W-:Y:S01]  /*5510*/  IMAD.U32 R0, R0, -0x40, RZ ;  /* 0xffffffc000007824 */ /* 0x000fe200078e00ff */
[----:B-----5:R-:W-:Y:S02]  /*5520*/  ISETP.GE.AND P2, PT, R152, c[0x0][0x220], PT ;  /* 0x0000880098007a0c */ /* 0x020fe40003f46270 */
[----:B------:R-:W-:Y:S01]  /*5530*/  USEL UR8, UR40, 0x3000, !UP1 ;  /* 0x0000300028087887 */ /* 0x000fe2000c800000 */
[----:B------:R-:W-:Y:S02]  /*5540*/  ISETP.GE.AND P1, PT, R149, c[0x0][0x220], PT ;  /* 0x0000880095007a0c */ /* 0x000fe40003f26270 */
[----:B------:R-:W-:Y:S02]  /*5550*/  LEA R238, P4, R0, R238, 0x1 ;  /* 0x000000ee00ee7211 */ /* 0x000fe400078808ff */
[----:B------:R-:W-:Y:S02]  /*5560*/  SHF.R.S32.HI R4, RZ, 0x1f, R0 ;  /* 0x0000001fff047819 */ /* 0x000fe40000011400 */
[----:B------:R-:W-:Y:S02]  /*5570*/  IADD3 R228, R228, UR8, RZ ;  /* 0x00000008e4e47c10 */ /* 0x000fe4000fffe0ff */
[----:B------:R-:W-:Y:S01]  /*5580*/  LEA.HI.X R237, R0, R237, R4, 0x1, P4 ;  /* 0x000000ed00ed7211 */ /* 0x000fe200020f0c04 */
[--C-:B------:R-:W-:Y:S01]  /*5590*/  @!P3 IMAD.MOV.U32 R4, RZ, RZ, R238.reuse ;  /* 0x000000ffff04b224 */ /* 0x100fe200078e00ee */
[C---:B------:R-:W-:Y:S01]  /*55a0*/  IADD3 R0, R239.reuse, UR8, RZ ;  /* 0x00000008ef007c10 */ /* 0x040fe2000fffe0ff */
[----:B------:R1:W-:Y:S01]  /*55b0*/  @P3 STS [R228], RZ ;  /* 0x000000ffe4003388 */ /* 0x0003e20000000800 */
[C---:B------:R-:W-:Y:S01]  /*55c0*/  @!P2 IADD3 R9, R239.reuse, UR8, RZ ;  /* 0x00000008ef09ac10 */ /* 0x040fe2000fffe0ff */
[--C-:B------:R-:W-:Y:S01]  /*55d0*/  @!P3 IMAD.MOV.U32 R5, RZ, RZ, R237.reuse ;  /* 0x000000ffff05b224 */ /* 0x100fe200078e00ed */
[----:B------:R-:W-:Y:S01]  /*55e0*/  @!P1 IADD3 R8, R239, UR8, RZ ;  /* 0x00000008ef089c10 */ /* 0x000fe2000fffe0ff */
[----:B------:R1:W-:Y:S01]  /*55f0*/  @P3 STS [R228+0x4], RZ ;  /* 0x000004ffe4003388 */ /* 0x0003e20000000800 */
[----:B------:R-:W-:Y:S01]  /*5600*/  @!P2 IMAD.MOV.U32 R6, RZ, RZ, R238 ;  /* 0x000000ffff06a224 */ /* 0x000fe200078e00ee */
[----:B------:R-:W-:Y:S01]  /*5610*/  IADD3 R216, R216, UR8, RZ ;  /* 0x00000008d8d87c10 */ /* 0x000fe2000fffe0ff */
[--C-:B------:R-:W-:Y:S01]  /*5620*/  @!P2 IMAD.MOV.U32 R7, RZ, RZ, R237.reuse ;  /* 0x000000ffff07a224 */ /* 0x100fe200078e00ed */
[----:B------:R1:W-:Y:S01]  /*5630*/  @P3 STS [R228+0x8], RZ ;  /* 0x000008ffe4003388 */ /* 0x0003e20000000800 */
[----:B------:R-:W-:Y:S03]  /*5640*/  IMAD.MOV.U32 R239, RZ, RZ, R0 ;  /* 0x000000ffffef7224 */ /* 0x000fe600078e0000 */
[----:B------:R1:W-:Y:S04]  /*5650*/  @P3 STS [R228+0xc], RZ ;  /* 0x00000cffe4003388 */ /* 0x0003e80000000800 */
[----:B------:R-:W-:Y:S01]  /*5660*/  @!PT LDS RZ, [RZ] ;  /* 0x00000000fffff984 */ /* 0x000fe20000000800 */
[----:B------:R-:W-:Y:S01]  /*5670*/  @!PT LDS RZ, [RZ] ;  /* 0x00000000fffff984 */ /* 0x000fe20000000800 */
[----:B------:R-:W-:Y:S01]  /*5680*/  @!PT LDS RZ, [RZ] ;  /* 0x00000000fffff984 */ /* 0x000fe20000000800 */
[----:B------:R2:W-:Y:S04]  /*5690*/  @!P3 LDGSTS.E.BYPASS.LTC128B.128 [R0], [R4.64] ;  /* 0x000000000400bfae */ /* 0x0005e8000b901d44 */
        /* <DEDUP_REMOVED lines=8> */
[----:B------:R1:W-:Y:S01]  /*5720*/  @P1 STS [R228+0x2000], RZ ;  /* 0x002000ffe4001388 */ /* 0x0003e20000000800 */
[----:B--2---:R-:W-:Y:S03]  /*5730*/  @!P1 IMAD.MOV.U32 R4, RZ, RZ, R238 ;  /* 0x000000ffff049224 */ /* 0x004fe600078e00ee */
[----:B------:R1:W-:Y:S01]  /*5740*/  @P1 STS [R228+0x2004], RZ ;  /* 0x002004ffe4001388 */ /* 0x0003e20000000800 */
[----:B------:R-:W-:Y:S03]  /*5750*/  @!P1 IMAD.MOV.U32 R5, RZ, RZ, R237 ;  /* 0x000000ffff059224 */ /* 0x000fe600078e00ed */
[----:B------:R1:W-:Y:S04]  /*5760*/  @P1 STS [R228+0x2008], RZ ;  /* 0x002008ffe4001388 */ /* 0x0003e80000000800 */
[----:B------:R1:W-:Y:S04]  /*5770*/  @P1 STS [R228+0x200c], RZ ;  /* 0x00200cffe4001388 */ /* 0x0003e80000000800 */
[----:B------:R-:W-:Y:S01]  /*5780*/  @!PT LDS RZ, [RZ] ;  /* 0x00000000fffff984 */ /* 0x000fe20000000800 */
[----:B------:R-:W-:Y:S01]  /*5790*/  @!PT LDS RZ, [RZ] ;  /* 0x00000000fffff984 */ /* 0x000fe20000000800 */
[----:B------:R-:W-:Y:S01]  /*57a0*/  @!PT LDS RZ, [RZ] ;  /* 0x00000000fffff984 */ /* 0x000fe20000000800 */
[----:B------:R1:W-:Y:S04]  /*57b0*/  @!P1 LDGSTS.E.BYPASS.LTC128B.128 [R8+0x2000], [R4.64+0x80] ;  /* 0x0200008004089fae */ /* 0x0003e8000b901d44 */
[----:B------:R-:W0:Y:S02]  /*57c0*/  LDGDEPBAR ;  /* 0x00000000000079af */ /* 0x000e240000000000 */
.L_x_50:
[----:B-1----:R-:W-:Y:S01]  /*57d0*/  F2FP.BF16.PACK_AB R16, R146, R147 ;  /* 0x000000939210723e */ /* 0x002fe200000010ff */
        /* <DEDUP_REMOVED lines=22> */
[----:B------:R-:W-:Y:S03]  /*5940*/  F2FP.BF16.PACK_AB R17, R21, R22 ;  /* 0x000000161511723e */ /* 0x000fe600000010ff */
[----:B------:R-:W-:Y:S04]  /*5950*/  STS [R230+0x10400], R9 ;  /* 0x01040009e6007388 */ /* 0x000fe80000000800 */
[----:B------:R-:W-:Y:S04]  /*5960*/  STS [R231+0xf000], R8 ;  /* 0x00f00008e7007388 */ /* 0x000fe80000000800 */
[----:B------:R-:W-:Y:S04]  /*5970*/  STS [R231+0xf400], R7 ;  /* 0x00f40007e7007388 */ /* 0x000fe80000000800 */
[----:B------:R-:W-:Y:S04]  /*5980*/  STS [R229+0xf000], R4 ;  /* 0x00f00004e5007388 */ /* 0x000fe80000000800 */
[----:B------:R2:W-:Y:S04]  /*5990*/  STS [R229+0xf400], R0 ;  /* 0x00f40000e5007388 */ /* 0x0005e80000000800 */
[----:B------:R-:W-:Y:S04]  /*59a0*/  STS [R231+0x10000], R6 ;  /* 0x01000006e7007388 */ /* 0x000fe80000000800 */
[----:B------:R-:W-:Y:S04]  /*59b0*/  STS [R231+0x10400], R5 ;  /* 0x01040005e7007388 */ /* 0x000fe80000000800 */
[----:B------:R-:W-:Y:S04]  /*59c0*/  STS [R229+0x10000], R18 ;  /* 0x01000012e5007388 */ /* 0x000fe80000000800 */
[----:B------:R-:W-:Y:S04]  /*59d0*/  STS [R229+0x10400], R17 ;  /* 0x01040011e5007388 */ /* 0x000fe80000000800 */
[----:B------:R-:W-:Y:S01]  /*59e0*/  BAR.SYNC.DEFER_BLOCKING 0x0 ;  /* 0x0000000000007b1d */ /* 0x000fe20000010000 */
[----:B--2---:R-:W-:Y:S05]  /*59f0*/  IMAD.SHL.U32 R0, R225, 0x2, RZ ;  /* 0x00000002e1007824 */ /* 0x004fea00078e00ff */
[----:B------:R-:W-:Y:S04]  /*5a00*/  LDSM.16.MT88.4 R4, [R2+0x13000] ;  /* 0x013000000204783b */ /* 0x000fe80000004200 */
[----:B------:R-:W2:Y:S04]  /*5a10*/  LDSM.16.MT88.4 R8, [R0+0x6000] ;  /* 0x006000000008783b */ /* 0x000ea80000004200 */
[----:B------:R-:W3:Y:S04]  /*5a20*/  LDSM.16.MT88.4 R12, [R2+0x15000] ;  /* 0x01500000020c783b */ /* 0x000ee80000004200 */
[----:B------:R-:W4:Y:S04]  /*5a30*/  LDSM.16.MT88.4 R16, [R0+0x7000] ;  /* 0x007000000010783b */ /* 0x000f280000004200 */
[----:B------:R-:W1:Y:S04]  /*5a40*/  LDSM.16.MT88.4 R20, [R0+0x8000] ;  /* 0x008000000014783b */ /* 0x000e680000004200 */
[----:B------:R-:W-:Y:S04]  /*5a50*/  LDSM.16.MT88.4 R24, [R2+0x13800] ;  /* 0x013800000218783b */ /* 0x000fe80000004200 */
[----:B------:R-:W1:Y:S04]  /*5a60*/  LDSM.16.MT88.4 R28, [R0+0x6400] ;  /* 0x00640000001c783b */ /* 0x000e680000004200 */
[----:B------:R-:W1:Y:S04]  /*5a70*/  LDSM.16.MT88.4 R32, [R2+0x15800] ;  /* 0x015800000220783b */ /* 0x000e680000004200 */
[----:B------:R-:W1:Y:S04]  /*5a80*/  LDSM.16.MT88.4 R132, [R0+0x7400] ;  /* 0x007400000084783b */ /* 0x000e680000004200 */
[----:B------:R-:W-:Y:S01]  /*5a90*/  LDSM.16.MT88.4 R136, [R2+0x16800] ;  /* 0x016800000288783b */ /* 0x000fe20000004200 */
[-C--:B--2---:R-:W-:Y:S08]  /*5aa0*/  HMMA.16816.F32.BF16 R36, R4, R8.reuse, R36 ;  /* 0x000000080424723c */ /* 0x084ff00000041824 */
[C---:B---3--:R-:W-:Y:S08]  /*5ab0*/  HMMA.16816.F32.BF16 R40, R12.reuse, R8, R40 ;  /* 0x000000080c28723c */ /* 0x048ff00000041828 */
[-C--:B------:R-:W-:Y:S08]  /*5ac0*/  HMMA.16816.F32.BF16 R44, R12, R10.reuse, R44 ;  /* 0x0000000a0c2c723c */ /* 0x080ff0000004182c */
[C---:B------:R-:W-:Y:S01]  /*5ad0*/  HMMA.16816.F32.BF16 R48, R4.reuse, R10, R48 ;  /* 0x0000000a0430723c */ /* 0x040fe20000041830 */
[----:B------:R-:W2:Y:S07]  /*5ae0*/  LDSM.16.MT88.4 R8, [R0+0x8400] ;  /* 0x008400000008783b */ /* 0x000eae0000004200 */
[-C--:B----4-:R-:W-:Y:S08]  /*5af0*/  HMMA.16816.F32.BF16 R52, R4, R16.reuse, R52 ;  /* 0x000000100434723c */ /* 0x090ff00000041834 */
[C---:B------:R-:W-:Y:S08]  /*5b00*/  HMMA.16816.F32.BF16 R56, R12.reuse, R16, R56 ;  /* 0x000000100c38723c */ /* 0x040ff00000041838 */
[-C--:B------:R-:W-:Y:S08]  /*5b10*/  HMMA.16816.F32.BF16 R60, R12, R18.reuse, R60 ;  /* 0x000000120c3c723c */ /* 0x080ff0000004183c */
[C---:B------:R-:W-:Y:S01]  /*5b20*/  HMMA.16816.F32.BF16 R64, R4.reuse, R18, R64 ;  /* 0x000000120440723c */ /* 0x040fe20000041840 */
[----:B------:R-:W-:Y:S07]  /*5b30*/  LDSM.16.MT88.4 R16, [R2+0x16000] ;  /* 0x016000000210783b */ /* 0x000fee0000004200 */
[-C--:B-1----:R-:W-:Y:S08]  /*5b40*/  HMMA.16816.F32.BF16 R68, R4, R20.reuse, R68 ;  /* 0x000000140444723c */ /* 0x082ff00000041844 */
[C---:B------:R-:W-:Y:S08]  /*5b50*/  HMMA.16816.F32.BF16 R72, R12.reuse, R20, R72 ;  /* 0x000000140c48723c */ /* 0x040ff00000041848 */
[-C--:B------:R-:W-:Y:S01]  /*5b60*/  HMMA.16816.F32.BF16 R76, R12, R22.reuse, R76 ;  /* 0x000000160c4c723c */ /* 0x080fe2000004184c */
[----:B------:R-:W-:Y:S07]  /*5b70*/  LDSM.16.MT88.4 R12, [R0+0x6800] ;  /* 0x00680000000c783b */ /* 0x000fee0000004200 */
[----:B------:R-:W-:Y:S01]  /*5b80*/  HMMA.16816.F32.BF16 R80, R4, R22, R80 ;  /* 0x000000160450723c */ /* 0x000fe20000041850 */
[----:B------:R-:W1:Y:S04]  /*5b90*/  LDSM.16.MT88.4 R4, [R2+0x14000] ;  /* 0x014000000204783b */ /* 0x000e680000004200 */
[----:B------:R-:W3:Y:S03]  /*5ba0*/  LDSM.16.MT88.4 R20, [R0+0x7800] ;  /* 0x007800000014783b */ /* 0x000ee60000004200 */
[-C--:B------:R-:W-:Y:S08]  /*5bb0*/  HMMA.16816.F32.BF16 R36, R24, R28.reuse, R36 ;  /* 0x0000001c1824723c */ /* 0x080ff00000041824 */
[C---:B------:R-:W-:Y:S08]  /*5bc0*/  HMMA.16816.F32.BF16 R40, R32.reuse, R28, R40 ;  /* 0x0000001c2028723c */ /* 0x040ff00000041828 */
[-C--:B------:R-:W-:Y:S08]  /*5bd0*/  HMMA.16816.F32.BF16 R44, R32, R30.reuse, R44 ;  /* 0x0000001e202c723c */ /* 0x080ff0000004182c */
[C---:B------:R-:W-:Y:S01]  /*5be0*/  HMMA.16816.F32.BF16 R48, R24.reuse, R30, R48 ;  /* 0x0000001e1830723c */ /* 0x040fe20000041830 */
[----:B------:R-:W4:Y:S07]  /*5bf0*/  LDSM.16.MT88.4 R28, [R0+0x8800] ;  /* 0x00880000001c783b */ /* 0x000f2e0000004200 */
[-C--:B------:R-:W-:Y:S08]  /*5c00*/  HMMA.16816.F32.BF16 R52, R24, R132.reuse, R52 ;  /* 0x000000841834723c */ /* 0x080ff00000041834 */
[C---:B------:R-:W-:Y:S08]  /*5c10*/  HMMA.16816.F32.BF16 R56, R32.reuse, R132, R56 ;  /* 0x000000842038723c */ /* 0x040ff00000041838 */
[-C--:B------:R-:W-:Y:S08]  /*5c20*/  HMMA.16816.F32.BF16 R60, R32, R134.reuse, R60 ;  /* 0x00000086203c723c */ /* 0x080ff0000004183c */
[C---:B------:R-:W-:Y:S01]  /*5c30*/  HMMA.16816.F32.BF16 R64, R24.reuse, R134, R64 ;  /* 0x000000861840723c */ /* 0x040fe20000041840 */
[----:B------:R-:W-:Y:S07]  /*5c40*/  LDSM.16.MT88.4 R132, [R0+0x6c00] ;  /* 0x006c00000084783b */ /* 0x000fee0000004200 */
[-C--:B--2---:R-:W-:Y:S08]  /*5c50*/  HMMA.16816.F32.BF16 R68, R24, R8.reuse, R68 ;  /* 0x000000081844723c */ /* 0x084ff00000041844 */
[C---:B------:R-:W-:Y:S08]  /*5c60*/  HMMA.16816.F32.BF16 R72, R32.reuse, R8, R72 ;  /* 0x000000082048723c */ /* 0x040ff00000041848 */
[-C--:B------:R-:W-:Y:S01]  /*5c70*/  HMMA.16816.F32.BF16 R76, R32, R10.reuse, R76 ;  /* 0x0000000a204c723c */ /* 0x080fe2000004184c */
[----:B------:R-:W2:Y:S07]  /*5c80*/  LDSM.16.MT88.4 R32, [R2+0x14800] ;  /* 0x014800000220783b */ /* 0x000eae0000004200 */
        /* <DEDUP_REMOVED lines=8> */
[-C--:B---3--:R-:W-:Y:S08]  /*5d10*/  HMMA.16816.F32.BF16 R52, R4, R20.reuse, R52 ;  /* 0x000000140434723c */ /* 0x088ff00000041834 */
[C---:B------:R-:W-:Y:S08]  /*5d20*/  HMMA.16816.F32.BF16 R56, R16.reuse, R20, R56 ;  /* 0x000000141038723c */ /* 0x040ff00000041838 */
[-C--:B------:R-:W-:Y:S08]  /*5d30*/  HMMA.16816.F32.BF16 R60, R16, R22.reuse, R60 ;  /* 0x00000016103c723c */ /* 0x080ff0000004183c */
[C---:B------:R-:W-:Y:S08]  /*5d40*/  HMMA.16816.F32.BF16 R64, R4.reuse, R22, R64 ;  /* 0x000000160440723c */ /* 0x040ff00000041840 */
[-C--:B----4-:R-:W-:Y:S08]  /*5d50*/  HMMA.16816.F32.BF16 R68, R4, R28.reuse, R68 ;  /* 0x0000001c0444723c */ /* 0x090ff00000041844 */
[C---:B------:R-:W-:Y:S08]  /*5d60*/  HMMA.16816.F32.BF16 R72, R16.reuse, R28, R72 ;  /* 0x0000001c1048723c */ /* 0x040ff00000041848 */
[-C--:B------:R-:W-:Y:S08]  /*5d70*/  HMMA.16816.F32.BF16 R76, R16, R30.reuse, R76 ;  /* 0x0000001e104c723c */ /* 0x080ff0000004184c */
[----:B------:R-:W-:Y:S08]  /*5d80*/  HMMA.16816.F32.BF16 R80, R4, R30, R80 ;  /* 0x0000001e0450723c */ /* 0x000ff00000041850 */
[-C--:B--2---:R-:W-:Y:S08]  /*5d90*/  HMMA.16816.F32.BF16 R36, R32, R132.reuse, R36 ;  /* 0x000000842024723c */ /* 0x084ff00000041824 */
        /* <DEDUP_REMOVED lines=12> */
[----:B------:R-:W-:Y:S01]  /*5e60*/  IMAD.MOV.U32 R5, RZ, RZ, c[0x0][0x370] ;  /* 0x0000dc00ff057624 */ /* 0x000fe200078e00ff */
[----:B------:R-:W-:Y:S01]  /*5e70*/  ISETP.GE.AND P3, PT, R250, c[0x0][0x220], PT ;  /* 0x00008800fa007a0c */ /* 0x000fe20003f66270 */
[----:B-----5:R-:W-:Y:S01]  /*5e80*/  IMAD.SHL.U32 R4, R153, 0x2, RZ ;  /* 0x0000000299047824 */ /* 0x020fe200078e00ff */
[----:B------:R-:W-:Y:S01]  /*5e90*/  ISETP.GE.AND P2, PT, R152, c[0x0][0x220], PT ;  /* 0x0000880098007a0c */ /* 0x000fe20003f46270 */
[----:B------:R-:W-:Y:S01]  /*5ea0*/  IMAD.U32 R5, R5, -0x40, RZ ;  /* 0xffffffc005057824 */ /* 0x000fe200078e00ff */
[----:B------:R-:W-:Y:S04]  /*5eb0*/  ISETP.GE.AND P1, PT, R149, c[0x0][0x220], PT ;  /* 0x0000880095007a0c */ /* 0x000fe80003f26270 */
[C---:B------:R-:W-:Y:S02]  /*5ec0*/  LEA R236, P4, R5.reuse, R236, 0x1 ;  /* 0x000000ec05ec7211 */ /* 0x040fe400078808ff */
[----:B------:R-:W-:Y:S03]  /*5ed0*/  SHF.R.S32.HI R6, RZ, 0x1f, R5 ;  /* 0x0000001fff067819 */ /* 0x000fe60000011405 */
[----:B------:R1:W-:Y:S01]  /*5ee0*/  @P3 STS [R4+0x6000], RZ ;  /* 0x006000ff04003388 */ /* 0x0003e20000000800 */
[----:B------:R-:W-:Y:S01]  /*5ef0*/  LEA.HI.X R235, R5, R235, R6, 0x1, P4 ;  /* 0x000000eb05eb7211 */ /* 0x000fe200020f0c06 */
[--C-:B------:R-:W-:Y:S01]  /*5f00*/  @!P2 IMAD.MOV.U32 R8, RZ, RZ, R236.reuse ;  /* 0x000000ffff08a224 */ /* 0x100fe200078e00ec */
[----:B------:R-:W-:Y:S01]  /*5f10*/  @!P3 MOV R10, R236 ;  /* 0x000000ec000ab202 */ /* 0x000fe20000000f00 */
[----:B------:R1:W-:Y:S01]  /*5f20*/  @P3 STS [R4+0x6004], RZ ;  /* 0x006004ff04003388 */ /* 0x0003e20000000800 */
[-C--:B------:R-:W-:Y:S01]  /*5f30*/  @!P2 MOV R9, R235.reuse ;  /* 0x000000eb0009a202 */ /* 0x080fe20000000f00 */
[----:B------:R-:W-:Y:S01]  /*5f40*/  @!P3 IMAD.MOV.U32 R11, RZ, RZ, R235 ;  /* 0x000000ffff0bb224 */ /* 0x000fe200078e00eb */
[----:B------:R-:W-:Y:S01]  /*5f50*/  @!P1 MOV R7, R235 ;  /* 0x000000eb00079202 */ /* 0x000fe20000000f00 */
[----:B------:R1:W-:Y:S01]  /*5f60*/  @P3 STS.64 [R4+0x6008], RZ ;  /* 0x006008ff04003388 */ /* 0x0003e20000000a00 */
[----:B------:R-:W-:Y:S03]  /*5f70*/  @!P1 IMAD.MOV.U32 R6, RZ, RZ, R236 ;  /* 0x000000ffff069224 */ /* 0x000fe600078e00ec */
        /* <DEDUP_REMOVED lines=9> */
[----:B------:R1:W-:Y:S04]  /*6010*/  @P1 STS.128 [R4+0x8000], RZ ;  /* 0x008000ff04001388 */ /* 0x0003e80000000c00 */
[----:B------:R-:W-:Y:S01]  /*6020*/  @!PT LDS RZ, [RZ] ;  /* 0x00000000fffff984 */ /* 0x000fe20000000800 */
[----:B------:R-:W-:Y:S01]  /*6030*/  @!PT LDS RZ, [RZ] ;  /* 0x00000000fffff984 */ /* 0x000fe20000000800 */
[----:B------:R-:W-:Y:S01]  /*6040*/  @!PT LDS RZ, [RZ] ;  /* 0x00000000fffff984 */ /* 0x000fe20000000800 */
[----:B------:R1:W-:Y:S04]  /*6050*/  @!P1 LDGSTS.E.BYPASS.LTC128B.128 [R4+0x8000], [R6.64+0x80] ;  /* 0x0800008006049fae */ /* 0x0003e8000b901d44 */
[----:B------:R-:W0:Y:S02]  /*6060*/  LDGDEPBAR ;  /* 0x00000000000079af */ /* 0x000e240000000000 */
.L_x_51:
[----:B------:R-:W-:Y:S01]  /*6070*/  LDSM.16.M88.4 R24, [R221] ;  /* 0x00000000dd18783b */ /* 0x000fe20000000200 */
[----:B------:R-:W-:Y:S01]  /*6080*/  IMAD.MOV.U32 R144, RZ, RZ, c[0x0][0x22c] ;  /* 0x00008b00ff907624 */ /* 0x000fe200078e00ff */
[----:B------:R-:W-:Y:S02]  /*6090*/  ULOP3.LUT UR8, UR7, 0x1, URZ, 0xc0, !UPT ;  /* 0x0000000107087892 */ /* 0x000fe4000f8ec03f */
[----:B-1----:R-:W1:Y:S01]  /*60a0*/  LDSM.16.MT88.4 R8, [R0+0x9000] ;  /* 0x009000000008783b */ /* 0x002e620000004200 */
[----:B------:R-:W-:Y:S01]  /*60b0*/  IMAD R144, R144, c[0x0][0x1c0], RZ ;  /* 0x0000700090907a24 */ /* 0x000fe200078e02ff */
[----:B------:R-:W-:Y:S02]  /*60c0*/  UISETP.NE.U32.AND UP1, UPT, UR8, 0x1, UPT ;  /* 0x000000010800788c */ /* 0x000fe4000bf25070 */
[----:B------:R-:W2:Y:S01]  /*60d0*/  LDSM.16.MT88.4 R16, [R0+0xb000] ;  /* 0x00b000000010783b */ /* 0x000ea20000004200 */
        /* <DEDUP_REMOVED lines=11> */
[----:B------:R-:W3:Y:S04]  /*6190*/  LDSM.16.MT88.4 R132, [R0+0x9400] ;  /* 0x009400000084783b */ /* 0x000ee80000004200 */
[----:B------:R2:W4:Y:S04]  /*61a0*/  LDL R145, [R1+0xc] ;  /* 0x00000c0001917983 */ /* 0x0005280000100800 */
[----:B------:R-:W3:Y:S04]  /*61b0*/  LDSM.16.MT88.4 R136, [R0+0xb400] ;  /* 0x00b400000088783b */ /* 0x000ee80000004200 */
[----:B------:R3:W4:Y:S01]  /*61c0*/  LDL R146, [R1+0x4] ;  /* 0x0000040001927983 */ /* 0x0007220000100800 */
[C---:B-1----:R-:W-:Y:S03]  /*61d0*/  HMMA.16816.F32.BF16 R4, R24.reuse, R8, RZ ;  /* 0x000000081804723c */ /* 0x042fe600000418ff */
[----:B------:R-:W1:Y:S04]  /*61e0*/  LDSM.16.MT88.4 R140, [R0+0xd400] ;  /* 0x00d40000008c783b */ /* 0x000e680000004200 */
[----:B------:R1:W4:Y:S01]  /*61f0*/  LDL R147, [R1] ;  /* 0x0000000001937983 */ /* 0x0003220000100800 */
[C---:B------:R-:W-:Y:S03]  /*6200*/  HMMA.16816.F32.BF16 R8, R24.reuse, R10, RZ ;  /* 0x0000000a1808723c */ /* 0x040fe600000418ff */
[----:B------:R1:W4:Y:S05]  /*6210*/  LDL R148, [R1+0x8] ;  /* 0x0000080001947983 */ /* 0x00032a0000100800 */
[C---:B--2---:R-:W-:Y:S08]  /*6220*/  HMMA.16816.F32.BF16 R12, R24.reuse, R16, RZ ;  /* 0x00000010180c723c */ /* 0x044ff000000418ff */
[C---:B------:R-:W-:Y:S08]  /*6230*/  HMMA.16816.F32.BF16 R16, R24.reuse, R18, RZ ;  /* 0x000000121810723c */ /* 0x040ff000000418ff */
[C---:B---3--:R-:W-:Y:S08]  /*6240*/  HMMA.16816.F32.BF16 R20, R24.reuse, R28, RZ ;  /* 0x0000001c1814723c */ /* 0x048ff000000418ff */
[----:B------:R-:W-:Y:S01]  /*6250*/  HMMA.16816.F32.BF16 R24, R24, R30, RZ ;  /* 0x0000001e1818723c */ /* 0x000fe200000418ff */
[----:B------:R-:W-:Y:S07]  /*6260*/  LDSM.16.M88.4 R28, [R224] ;  /* 0x00000000e01c783b */ /* 0x000fee0000000200 */
[C---:B------:R-:W-:Y:S08]  /*6270*/  HMMA.16816.F32.BF16 R4, R32.reuse, R132, R4 ;  /* 0x000000842004723c */ /* 0x040ff00000041804 */
[C---:B------:R-:W-:Y:S01]  /*6280*/  HMMA.16816.F32.BF16 R8, R32.reuse, R134, R8 ;  /* 0x000000862008723c */ /* 0x040fe20000041808 */
[----:B------:R-:W2:Y:S07]  /*6290*/  LDSM.16.MT88.4 R132, [R0+0x9800] ;  /* 0x009800000084783b */ /* 0x000eae0000004200 */
[C---:B------:R-:W-:Y:S08]  /*62a0*/  HMMA.16816.F32.BF16 R12, R32.reuse, R136, R12 ;  /* 0x00000088200c723c */ /* 0x040ff0000004180c */
[C---:B------:R-:W-:Y:S01]  /*62b0*/  HMMA.16816.F32.BF16 R16, R32.reuse, R138, R16 ;  /* 0x0000008a2010723c */ /* 0x040fe20000041810 */
[----:B------:R-:W3:Y:S07]  /*62c0*/  LDSM.16.MT88.4 R136, [R0+0xb800] ;  /* 0x00b800000088783b */ /* 0x000eee0000004200 */
[C---:B-1----:R-:W-:Y:S08]  /*62d0*/  HMMA.16816.F32.BF16 R20, R32.reuse, R140, R20 ;  /* 0x0000008c2014723c */ /* 0x042ff00000041814 */
[----:B------:R-:W-:Y:S01]  /*62e0*/  HMMA.16816.F32.BF16 R24, R32, R142, R24 ;  /* 0x0000008e2018723c */ /* 0x000fe20000041818 */
[----:B------:R-:W1:Y:S04]  /*62f0*/  LDSM.16.MT88.4 R32, [R0+0xd800] ;  /* 0x00d800000020783b */ /* 0x000e680000004200 */
[----:B------:R-:W-:Y:S03]  /*6300*/  LDSM.16.MT88.4 R140, [R0+0xbc00] ;  /* 0x00bc0000008c783b */ /* 0x000fe60000004200 */
[C---:B--2---:R-:W-:Y:S08]  /*6310*/  HMMA.16816.F32.BF16 R4, R28.reuse, R132, R4 ;  /* 0x000000841c04723c */ /* 0x044ff00000041804 */
[C---:B------:R-:W-:Y:S01]  /*6320*/  HMMA.16816.F32.BF16 R8, R28.reuse, R134, R8 ;  /* 0x000000861c08723c */ /* 0x040fe20000041808 */
[----:B------:R-:W-:Y:S07]  /*6330*/  LDSM.16.M88.4 R132, [R223] ;  /* 0x00000000df84783b */ /* 0x000fee0000000200 */
[C---:B---3--:R-:W-:Y:S08]  /*6340*/  HMMA.16816.F32.BF16 R12, R28.reuse, R136, R12 ;  /* 0x000000881c0c723c */ /* 0x048ff0000004180c */
[C---:B------:R-:W-:Y:S01]  /*6350*/  HMMA.16816.F32.BF16 R16, R28.reuse, R138, R16 ;  /* 0x0000008a1c10723c */ /* 0x040fe20000041810 */
[----:B------:R-:W2:Y:S07]  /*6360*/  LDSM.16.MT88.4 R136, [R0+0x9c00] ;  /* 0x009c00000088783b */ /* 0x000eae0000004200 */
[C---:B-1----:R-:W-:Y:S08]  /*6370*/  HMMA.16816.F32.BF16 R20, R28.reuse, R32, R20 ;  /* 0x000000201c14723c */ /* 0x042ff00000041814 */
[----:B------:R-:W-:Y:S01]  /*6380*/  HMMA.16816.F32.BF16 R24, R28, R34, R24 ;  /* 0x000000221c18723c */ /* 0x000fe20000041818 */
[----:B------:R-:W1:Y:S04]  /*6390*/  LDSM.16.MT88.4 R28, [R0+0xdc00] ;  /* 0x00dc0000001c783b */ /* 0x000e680000004200 */
[----:B------:R-:W-:Y:S03]  /*63a0*/  LDSM.16.M88.4 R32, [R221+0x2000] ;  /* 0x00200000dd20783b */ /* 0x000fe60000000200 */
[C---:B--2---:R-:W-:Y:S08]  /*63b0*/  HMMA.16816.F32.BF16 R4, R132.reuse, R136, R4 ;  /* 0x000000888404723c */ /* 0x044ff00000041804 */
        /* <DEDUP_REMOVED lines=8> */
[----:B------:R-:W-:Y:S03]  /*6440*/  LDSM.16.M88.4 R132, [R222+0x2000] ;  /* 0x00200000de84783b */ /* 0x000fe60000000200 */
[C---:B--2---:R-:W-:Y:S08]  /*6450*/  HMMA.16816.F32.BF16 R4, R32.reuse, R136, R4 ;  /* 0x000000882004723c */ /* 0x044ff00000041804 */
[C---:B------:R-:W-:Y:S01]  /*6460*/  HMMA.16816.F32.BF16 R8, R32.reuse, R138, R8 ;  /* 0x0000008a2008723c */ /* 0x040fe20000041808 */
[----:B------:R-:W2:Y:S07]  /*6470*/  LDSM.16.MT88.4 R136, [R0+0xa400] ;  /* 0x00a400000088783b */ /* 0x000eae0000004200 */
[C---:B---3--:R-:W-:Y:S08]  /*6480*/  HMMA.16816.F32.BF16 R12, R32.reuse, R140, R12 ;  /* 0x0000008c200c723c */ /* 0x048ff0000004180c */
        /* <DEDUP_REMOVED lines=24> */
[----:B------:R1:W3:Y:S06]  /*6610*/  LDSM.16.MT88.4 R28, [R0+0xec00] ;  /* 0x00ec0000001c783b */ /* 0x0002ec0000004200 */
[----:B----4-:R-:W-:Y:S01]  /*6620*/  @P0 IADD3 R34, P2, R155, UR10, RZ ;  /* 0x0000000a9b220c10 */ /* 0x010fe2000ff5e0ff */
[----:B------:R-:W-:Y:S01]  /*6630*/  IMAD.MOV.U32 R32, RZ, RZ, R234 ;  /* 0x000000ffff207224 */ /* 0x000fe200078e00ea */
[C---:B--2---:R-:W-:Y:S01]  /*6640*/  HMMA.16816.F32.BF16 R4, R132.reuse, R136, R4 ;  /* 0x000000888404723c */ /* 0x044fe20000041804 */
[----:B------:R-:W-:Y:S04]  /*6650*/  @UP5 UIADD3 UR10, UP4, UR10, -0x100, URZ ;  /* 0xffffff000a0a5890 */ /* 0x000fe8000ff9e03f */
[----:B------:R-:W-:Y:S01]  /*6660*/  @P0 IADD3.X R35, R154, UR9, RZ, P2, !PT ;  /* 0x000000099a230c10 */ /* 0x000fe200097fe4ff */
[----:B------:R-:W-:Y:S01]  /*6670*/  IMAD.MOV.U32 R33, RZ, RZ, R233 ;  /* 0x000000ffff217224 */ /* 0x000fe200078e00e9 */
[----:B------:R-:W-:Y:S01]  /*6680*/  @UP5 UIADD3.X UR9, UR9, -0x1, URZ, UP4, !UPT ;  /* 0xffffffff09095890 */ /* 0x000fe2000a7fe43f */
[C---:B------:R-:W-:Y:S02]  /*6690*/  HMMA.16816.F32.BF16 R8, R132.reuse, R138, R8 ;  /* 0x0000008a8408723c */ /* 0x040fe40000041808 */
[----:B------:R-:W2:Y:S04]  /*66a0*/  @P0 LDG.E R145, [R34.64+0x20] ;  /* 0x0000200422910981 */ /* 0x000ea8000c1e1900 */
[----:B------:R-:W4:Y:S01]  /*66b0*/  @P0 LDG.E R146, [R34.64+0xa0] ;  /* 0x0000a00422920981 */ /* 0x000f22000c1e1900 */
[----:B-1----:R-:W-:Y:S01]  /*66c0*/  IMAD.MOV.U32 R0, RZ, RZ, c[0x0][0x22c] ;  /* 0x00008b00ff007624 */ /* 0x002fe200078e00ff */
[C---:B---3--:R-:W-:Y:S02]  /*66d0*/  HMMA.16816.F32.BF16 R12, R132.reuse, R140, R12 ;  /* 0x0000008c840c723c */ /* 0x048fe4000004180c */
[----:B------:R-:W3:Y:S02]  /*66e0*/  @P0 LDG.E R147, [R34.64+0x80] ;  /* 0x0000800422930981 */ /* 0x000ee4000c1e1900 */
[----:B------:R-:W-:Y:S02]  /*66f0*/  IMAD R0, R0, c[0x0][0x1c0], RZ ;  /* 0x0000700000007a24 */ /* 0x000fe400078e02ff */
[----:B------:R-:W3:Y:S01]  /*6700*/  @P0 LDG.E R148, [R34.64] ;  /* 0x0000000422940981 */ /* 0x000ee2000c1e1900 */
[----:B------:R-:W-:Y:S01]  /*6710*/  IMAD.MOV.U32 R141, RZ, RZ, c[0x0][0x22c] ;  /* 0x00008b00ff8d7624 */ /* 0x000fe200078e00ff */
[C---:B------:R-:W-:Y:S01]  /*6720*/  HMMA.16816.F32.BF16 R16, R132.reuse, R142, R16 ;  /* 0x0000008e8410723c */ /* 0x040fe20000041810 */
[----:B------:R-:W-:Y:S01]  /*6730*/  IMAD.MOV.U32 R140, RZ, RZ, c[0x0][0x22c] ;  /* 0x00008b00ff8c7624 */ /* 0x000fe200078e00ff */
[----:B------:R-:W-:Y:S02]  /*6740*/  RED.E.ADD.F32.FTZ.RN.STRONG.GPU [R32.64], R4 ;  /* 0x000000042000798e */ /* 0x000fe4000c10e784 */
[----:B------:R-:W-:Y:S02]  /*6750*/  IMAD R0, R0, 0x30, RZ ;  /* 0x0000003000007824 */ /* 0x000fe400078e02ff */
[----:B------:R-:W-:Y:S02]  /*6760*/  IMAD R141, R141, c[0x0][0x1c0], RZ ;  /* 0x000070008d8d7a24 */ /* 0x000fe400078e02ff */
[C---:B------:R-:W-:Y:S04]  /*6770*/  HMMA.16816.F32.BF16 R20, R132.reuse, R28, R20 ;  /* 0x0000001c8414723c */ /* 0x040fe80000041814 */
[----:B------:R-:W-:Y:S02]  /*6780*/  IMAD R141, R141, 0x28, RZ ;  /* 0x000000288d8d7824 */ /* 0x000fe400078e02ff */
[----:B------:R-:W-:Y:S01]  /*6790*/  IMAD R140, R140, c[0x0][0x1c0], RZ ;  /* 0x000070008c8c7a24 */ /* 0x000fe200078e02ff */
[CC--:B------:R-:W-:Y:S01]  /*67a0*/  LEA R28, P1, R144.reuse, R32.reuse, 0x2 ;  /* 0x00000020901c7211 */ /* 0x0c0fe200078210ff */
[----:B------:R-:W-:Y:S04]  /*67b0*/  HMMA.16816.F32.BF16 R24, R132, R30, R24 ;  /* 0x0000001e8418723c */ /* 0x000fe80000041818 */
[-C--:B------:R-:W-:Y:S01]  /*67c0*/  LEA.HI.X.SX32 R29, R144, R33.reuse, 0x2, P1 ;  /* 0x00000021901d7211 */ /* 0x080fe200008f16ff */
[----:B------:R-:W-:Y:S02]  /*67d0*/  IMAD R140, R140, 0x38, RZ ;  /* 0x000000388c8c7824 */ /* 0x000fe400078e02ff */
[CC--:B------:R-:W-:Y:S02]  /*67e0*/  LEA R30, P2, R141.reuse, R32.reuse, 0x2 ;  /* 0x000000208d1e7211 */ /* 0x0c0fe400078410ff */
[----:B------:R-:W-:Y:S03]  /*67f0*/  RED.E.ADD.F32.FTZ.RN.STRONG.GPU [R28.64], R5 ;  /* 0x000000051c00798e */ /* 0x000fe6000c10e784 */
[-C--:B------:R-:W-:Y:S01]  /*6800*/  LEA.HI.X.SX32 R31, R141, R33.reuse, 0x2, P2 ;  /* 0x000000218d1f7211 */ /* 0x080fe200010f16ff */
[----:B--2---:R1:W-:Y:S04]  /*6810*/  @P0 STL [R1+0xc], R145 ;  /* 0x00000c9101000387 */ /* 0x0043e80000100800 */
[----:B------:R-:W2:Y:S04]  /*6820*/  LDL R139, [R1+0x1c] ;  /* 0x00001c00018b7983 */ /* 0x000ea80000100800 */
[----:B------:R-:W2:Y:S04]  /*6830*/  LDL R138, [R1+0x24] ;  /* 0x00002400018a7983 */ /* 0x000ea80000100800 */
[----:B----4-:R4:W-:Y:S04]  /*6840*/  @P0 STL [R1+0x4], R146 ;  /* 0x0000049201000387 */ /* 0x0109e80000100800 */
[----:B---3--:R3:W-:Y:S04]  /*6850*/  @P0 STL [R1], R147 ;  /* 0x0000009301000387 */ /* 0x0087e80000100800 */
[----:B------:R3:W-:Y:S01]  /*6860*/  @P0 STL [R1+0x8], R148 ;  /* 0x0000089401000387 */ /* 0x0007e20000100800 */
[----:B-1----:R-:W-:Y:S04]  /*6870*/  IMAD.MOV.U32 R145, RZ, RZ, c[0x0][0x22c] ;  /* 0x00008b00ff917624 */ /* 0x002fe800078e00ff */
[----:B------:R-:W-:Y:S04]  /*6880*/  IMAD R145, R145, c[0x0][0x1c0], RZ ;  /* 0x0000700091917a24 */ /* 0x000fe800078e02ff */
[----:B------:R-:W-:Y:S02]  /*6890*/  IMAD.SHL.U32 R145, R145, 0x10, RZ ;  /* 0x0000001091917824 */ /* 0x000fe400078e00ff */
[----:B----4-:R-:W-:Y:S03]  /*68a0*/  IMAD.MOV.U32 R146, RZ, RZ, c[0x0][0x22c] ;  /* 0x00008b00ff927624 */ /* 0x010fe600078e00ff */
[CC--:B------:R-:W-:Y:S02]  /*68b0*/  LEA R136, P0, R145.reuse, R32.reuse, 0x2 ;  /* 0x0000002091887211 */ /* 0x0c0fe400078010ff */
[C---:B------:R-:W-:Y:S01]  /*68c0*/  IADD3 R134, R145.reuse, 0x40, RZ ;  /* 0x0000004091867810 */ /* 0x040fe20007ffe0ff */
[----:B---3--:R-:W-:Y:S01]  /*68d0*/  IMAD.MOV.U32 R147, RZ, RZ, c[0x0][0x22c] ;  /* 0x00008b00ff937624 */ /* 0x008fe200078e00ff */
[-C--:B------:R-:W-:Y:S01]  /*68e0*/  LEA.HI.X.SX32 R137, R145, R33.reuse, 0x2, P0 ;  /* 0x0000002191897211 */ /* 0x080fe200000f16ff */
[----:B------:R-:W-:Y:S02]  /*68f0*/  IMAD R146, R146, c[0x0][0x1c0], RZ ;  /* 0x0000700092927a24 */ /* 0x000fe400078e02ff */
[----:B------:R-:W-:Y:S02]  /*6900*/  IMAD R147, R147, c[0x0][0x1c0], RZ ;  /* 0x0000700093937a24 */ /* 0x000fe400078e02ff */
[----:B------:R1:W-:Y:S01]  /*6910*/  RED.E.ADD.F32.FTZ.RN.STRONG.GPU [R136.64], R6 ;  /* 0x000000068800798e */ /* 0x0003e2000c10e784 */
[----:B------:R-:W-:Y:S02]  /*6920*/  IMAD.SHL.U32 R146, R146, 0x20, RZ ;  /* 0x0000002092927824 */ /* 0x000fe400078e00ff */
[----:B------:R-:W-:Y:S02]  /*6930*/  IMAD R147, R147, 0x18, RZ ;  /* 0x0000001893937824 */ /* 0x000fe400078e02ff */
[----:B------:R-:W-:Y:S01]  /*6940*/  IMAD.MOV.U32 R148, RZ, RZ, c[0x0][0x22c] ;  /* 0x00008b00ff947624 */ /* 0x000fe200078e00ff */
[-C--:B------:R-:W-:Y:S02]  /*6950*/  LEA R34, P0, R146, R32.reuse, 0x2 ;  /* 0x0000002092227211 */ /* 0x080fe400078010ff */
[CC--:B------:R-:W-:Y:S01]  /*6960*/  LEA R132, P1, R147.reuse, R32.reuse, 0x2 ;  /* 0x0000002093847211 */ /* 0x0c0fe200078210ff */
[----:B------:R-:W-:Y:S01]  /*6970*/  IMAD R148, R148, c[0x0][0x1c0], RZ ;  /* 0x0000700094947a24 */ /* 0x000fe200078e02ff */
[-C--:B------:R-:W-:Y:S01]  /*6980*/  LEA.HI.X.SX32 R35, R146, R33.reuse, 0x2, P0 ;  /* 0x0000002192237211 */ /* 0x080fe200000f16ff */
[----:B------:R-:W-:Y:S01]  /*6990*/  IMAD.MOV.U32 R146, RZ, RZ, c[0x0][0x22c] ;  /* 0x00008b00ff927624 */ /* 0x000fe200078e00ff */
[-C--:B------:R-:W-:Y:S01]  /*69a0*/  LEA.HI.X.SX32 R133, R147, R33.reuse, 0x2, P1 ;  /* 0x0000002193857211 */ /* 0x080fe200008f16ff */
[----:B------:R-:W-:Y:S01]  /*69b0*/  IMAD.SHL.U32 R148, R148, 0x10, RZ ;  /* 0x0000001094947824 */ /* 0x000fe200078e00ff */
[CC--:B------:R-:W-:Y:S01]  /*69c0*/  LEA R4, P1, R0.reuse, R32.reuse, 0x2 ;  /* 0x0000002000047211 */ /* 0x0c0fe200078210ff */
[----:B------:R-:W-:Y:S02]  /*69d0*/  IMAD.MOV.U32 R147, RZ, RZ, c[0x0][0x22c] ;  /* 0x00008b00ff937624 */ /* 0x000fe400078e00ff */
[----:B------:R3:W-:Y:S01]  /*69e0*/  RED.E.ADD.F32.FTZ.RN.STRONG.GPU [R132.64], R7 ;  /* 0x000000078400798e */ /* 0x0007e2000c10e784 */
[-C--:B------:R-:W-:Y:S01]  /*69f0*/  LEA.HI.X.SX32 R5, R0, R33.reuse, 0x2, P1 ;  /* 0x0000002100057211 */ /* 0x080fe200008f16ff */
[----:B------:R-:W-:Y:S02]  /*6a00*/  IMAD R147, R147, c[0x0][0x1c0], RZ ;  /* 0x0000700093937a24 */ /* 0x000fe400078e02ff */
[----:B------:R-:W4:Y:S01]  /*6a10*/  LDL R0, [R1+0x20] ;  /* 0x0000200001007983 */ /* 0x000f220000100800 */
[----:B------:R-:W-:Y:S02]  /*6a20*/  IMAD R146, R146, c[0x0][0x1c0], RZ ;  /* 0x0000700092927a24 */ /* 0x000fe400078e02ff */
[----:B------:R-:W-:Y:S01]  /*6a30*/  IMAD.SHL.U32 R147, R147, 0x10, RZ ;  /* 0x0000001093937824 */ /* 0x000fe200078e00ff */
[----:B------:R3:W-:Y:S01]  /*6a40*/  RED.E.ADD.F32.FTZ.RN.STRONG.GPU [R34.64], R8 ;  /* 0x000000082200798e */ /* 0x0007e2000c10e784 */
[----:B------:R-:W-:Y:S01]  /*6a50*/  IMAD.SHL.U32 R146, R146, 0x8, RZ ;  /* 0x0000000892927824 */ /* 0x000fe200078e00ff */
[-C--:B-1----:R-:W-:Y:S02]  /*6a60*/  LEA R6, P0, R140, R32.reuse, 0x2 ;  /* 0x000000208c067211 */ /* 0x082fe400078010ff */
[----:B------:R1:W-:Y:S01]  /*6a70*/  RED.E.ADD.F32.FTZ.RN.STRONG.GPU [R30.64], R9 ;  /* 0x000000091e00798e */ /* 0x0003e2000c10e784 */
[C---:B------:R-:W-:Y:S02]  /*6a80*/  IADD3 R142, R147.reuse, 0x20, RZ ;  /* 0x00000020938e7810 */ /* 0x040fe40007ffe0ff */
[----:B------:R-:W-:Y:S01]  /*6a90*/  IADD3 R141, R147, 0x20, RZ ;  /* 0x00000020938d7810 */ /* 0x000fe20007ffe0ff */
[----:B------:R1:W-:Y:S02]  /*6aa0*/  RED.E.ADD.F32.FTZ.RN.STRONG.GPU [R4.64], R10 ;  /* 0x0000000a0400798e */ /* 0x0003e4000c10e784 */
[C---:B------:R-:W-:Y:S02]  /*6ab0*/  IMAD.IADD R142, R146.reuse, 0x1, R142 ;  /* 0x00000001928e7824 */ /* 0x040fe400078e028e */
[C---:B------:R-:W-:Y:S04]  /*6ac0*/  IMAD.IADD R141, R146.reuse, 0x1, R141 ;  /* 0x00000001928d7824 */ /* 0x040fe800078e028d */
[----:B------:R-:W-:Y:S01]  /*6ad0*/  IMAD.IADD R141, R146, 0x1, R141 ;  /* 0x00000001928d7824 */ /* 0x000fe200078e028d */
[----:B---3--:R-:W3:Y:S01]  /*6ae0*/  LDL R132, [R1+0x18] ;  /* 0x0000180001847983 */ /* 0x008ee20000100800 */
[-C--:B------:R-:W-:Y:S02]  /*6af0*/  LEA.HI.X.SX32 R7, R140, R33.reuse, 0x2, P0 ;  /* 0x000000218c077211 */ /* 0x080fe400000f16ff */
[----:B------:R-:W-:Y:S02]  /*6b00*/  IADD3 R140, R148, 0x20, RZ ;  /* 0x00000020948c7810 */ /* 0x000fe40007ffe0ff */
[C---:B------:R-:W-:Y:S01]  /*6b10*/  IADD3 R133, R145.reuse, 0x40, RZ ;  /* 0x0000004091857810 */ /* 0x040fe20007ffe0ff */
[----:B------:R1:W-:Y:S01]  /*6b20*/  RED.E.ADD.F32.FTZ.RN.STRONG.GPU [R6.64], R11 ;  /* 0x0000000b0600798e */ /* 0x0003e2000c10e784 */
[C---:B------:R-:W-:Y:S03]  /*6b30*/  IADD3 R35, R145.reuse, 0x40, RZ ;  /* 0x0000004091237810 */ /* 0x040fe60007ffe0ff */
[----:B------:R1:W-:Y:S01]  /*6b40*/  RED.E.ADD.F32.FTZ.RN.STRONG.GPU [R32.64+0x80], R12 ;  /* 0x0000800c2000798e */ /* 0x0003e2000c10e784 */
[----:B------:R-:W-:Y:S01]  /*6b50*/  IADD3 R34, R145, 0x40, RZ ;  /* 0x0000004091227810 */ /* 0x000fe20007ffe0ff */
[----:B------:R-:W-:Y:S01]  /*6b60*/  IMAD.IADD R133, R144, 0x1, R133 ;  /* 0x0000000190857824 */ /* 0x000fe200078e0285 */
[-C--:B-1----:R-:W-:Y:S01]  /*6b70*/  LEA R30, P1, R142, R32.reuse, 0x2 ;  /* 0x000000208e1e7211 */ /* 0x082fe200078210ff */
[----:B------:R1:W-:Y:S01]  /*6b80*/  RED.E.ADD.F32.FTZ.RN.STRONG.GPU [R28.64+0x80], R13 ;  /* 0x0000800d1c00798e */ /* 0x0003e2000c10e784 */
[----:B------:R-:W-:Y:S01]  /*6b90*/  IMAD.IADD R35, R144, 0x1, R35 ;  /* 0x0000000190237824 */ /* 0x000fe200078e0223 */
[-C--:B------:R-:W-:Y:S01]  /*6ba0*/  LEA R4, P0, R140, R32.reuse, 0x2 ;  /* 0x000000208c047211 */ /* 0x080fe200078010ff */
[----:B------:R-:W-:Y:S01]  /*6bb0*/  IMAD.IADD R34, R144, 0x1, R34 ;  /* 0x0000000190227824 */ /* 0x000fe200078e0222 */
[-C--:B------:R-:W-:Y:S01]  /*6bc0*/  LEA.HI.X.SX32 R31, R142, R33.reuse, 0x2, P1 ;  /* 0x000000218e1f7211 */ /* 0x080fe200008f16ff */
[----:B------:R-:W-:Y:S01]  /*6bd0*/  IMAD.IADD R133, R144, 0x1, R133 ;  /* 0x0000000190857824 */ /* 0x000fe200078e0285 */
[-C--:B------:R-:W-:Y:S01]  /*6be0*/  LEA.HI.X.SX32 R5, R140, R33.reuse, 0x2, P0 ;  /* 0x000000218c057211 */ /* 0x080fe200000f16ff */
[C---:B------:R-:W-:Y:S01]  /*6bf0*/  IMAD.IADD R34, R144.reuse, 0x1, R34 ;  /* 0x0000000190227824 */ /* 0x040fe200078e0222 */
[----:B------:R-:W-:Y:S01]  /*6c00*/  IADD3 R140, R147, 0x20, RZ ;  /* 0x00000020938c7810 */ /* 0x000fe20007ffe0ff */
[----:B------:R-:W-:Y:S01]  /*6c10*/  IMAD.IADD R133, R144, 0x1, R133 ;  /* 0x0000000190857824 */ /* 0x000fe200078e0285 */
[CC--:B------:R-:W-:Y:S01]  /*6c20*/  LEA R10, P0, R141.reuse, R32.reuse, 0x2 ;  /* 0x000000208d0a7211 */ /* 0x0c0fe200078010ff */
[----:B------:R1:W-:Y:S02]  /*6c30*/  RED.E.ADD.F32.FTZ.RN.STRONG.GPU [R4.64], R14 ;  /* 0x0000000e0400798e */ /* 0x0003e4000c10e784 */
[C---:B------:R-:W-:Y:S02]  /*6c40*/  IMAD.IADD R140, R146.reuse, 0x1, R140 ;  /* 0x00000001928c7824 */ /* 0x040fe400078e028c */
[----:B------:R1:W-:Y:S02]  /*6c50*/  RED.E.ADD.F32.FTZ.RN.STRONG.GPU [R30.64], R15 ;  /* 0x0000000f1e00798e */ /* 0x0003e4000c10e784 */
[C---:B------:R-:W-:Y:S01]  /*6c60*/  IMAD.IADD R140, R146.reuse, 0x1, R140 ;  /* 0x00000001928c7824 */ /* 0x040fe200078e028c */
[-C--:B------:R-:W-:Y:S03]  /*6c70*/  LEA.HI.X.SX32 R11, R141, R33.reuse, 0x2, P0 ;  /* 0x000000218d0b7211 */ /* 0x080fe600000f16ff */
[----:B------:R-:W-:Y:S01]  /*6c80*/  IMAD.IADD R140, R146, 0x1, R140 ;  /* 0x00000001928c7824 */ /* 0x000fe200078e028c */
[CC--:B------:R-:W-:Y:S01]  /*6c90*/  LEA R12, P4, R35.reuse, R32.reuse, 0x2 ;  /* 0x00000020230c7211 */ /* 0x0c0fe200078810ff */
[----:B------:R1:W-:Y:S03]  /*6ca0*/  RED.E.ADD.F32.FTZ.RN.STRONG.GPU [R10.64], R16 ;  /* 0x000000100a00798e */ /* 0x0003e6000c10e784 */
[CC--:B------:R-:W-:Y:S02]  /*6cb0*/  LEA R8, P2, R140.reuse, R32.reuse, 0x2 ;  /* 0x000000208c087211 */ /* 0x0c0fe400078410ff */
[-C--:B-1----:R-:W-:Y:S02]  /*6cc0*/  LEA.HI.X.SX32 R13, R35, R33.reuse, 0x2, P4 ;  /* 0x00000021230d7211 */ /* 0x082fe400020f16ff */
[-C--:B------:R-:W-:Y:S02]  /*6cd0*/  LEA.HI.X.SX32 R9, R140, R33.reuse, 0x2, P2 ;  /* 0x000000218c097211 */ /* 0x080fe400010f16ff */
[----:B------:R-:W-:Y:S04]  /*6ce0*/  LDSM.16.MT88.4 R140, [R3+0x1c00] ;  /* 0x001c0000038c783b */ /* 0x000fe80000004200 */
[----:B------:R1:W-:Y:S01]  /*6cf0*/  RED.E.ADD.F32.FTZ.RN.STRONG.GPU [R8.64], R17 ;  /* 0x000000110800798e */ /* 0x0003e2000c10e784 */
[CC--:B------:R-:W-:Y:S04]  /*6d00*/  LEA R14, P5, R134.reuse, R32.reuse, 0x2 ;  /* 0x00000020860e7211 */ /* 0x0c0fe800078a10ff */
[-C--:B------:R-:W-:Y:S02]  /*6d10*/  LEA.HI.X.SX32 R15, R134, R33.reuse, 0x2, P5 ;  /* 0x00000021860f7211 */ /* 0x080fe400028f16ff */
[CC--:B------:R-:W-:Y:S04]  /*6d20*/  LEA R10, P3, R34.reuse, R32.reuse, 0x2 ;  /* 0x00000020220a7211 */ /* 0x0c0fe800078610ff */
[-C--:B------:R-:W-:Y:S02]  /*6d30*/  LEA.HI.X.SX32 R11, R34, R33.reuse, 0x2, P3 ;  /* 0x00000021220b7211 */ /* 0x080fe400018f16ff */
[CC--:B-1----:R-:W-:Y:S04]  /*6d40*/  LEA R8, P2, R133.reuse, R32.reuse, 0x2 ;  /* 0x0000002085087211 */ /* 0x0c2fe800078410ff */
[-C--:B------:R-:W-:Y:S02]  /*6d50*/  LEA.HI.X.SX32 R9, R133, R33.reuse, 0x2, P2 ;  /* 0x0000002185097211 */ /* 0x080fe400010f16ff */
[CC--:B--2---:R-:W-:Y:S02]  /*6d60*/  LEA R6, P1, R139.reuse, R32.reuse, 0x2 ;  /* 0x000000208b067211 */ /* 0x0c4fe400078210ff */
[CC--:B------:R-:W-:Y:S02]  /*6d70*/  LEA R4, P0, R138.reuse, R32.reuse, 0x2 ;  /* 0x000000208a047211 */ /* 0x0c0fe400078010ff */
        /* <DEDUP_REMOVED lines=16> */
[CC--:B----4-:R-:W-:Y:S04]  /*6e80*/  LEA R4, P0, R0.reuse, R32.reuse, 0x2 ;  /* 0x0000002000047211 */ /* 0x0d0fe800078010ff */
[-C--:B------:R-:W-:Y:S02]  /*6e90*/  LEA.HI.X.SX32 R5, R0, R33.reuse, 0x2, P0 ;  /* 0x0000002100057211 */ /* 0x080fe400000f16ff */
[----:B------:R-:W-:Y:S01]  /*6ea0*/  PLOP3.LUT P0, PT, PT, PT, UP1, 0x80, 0x0 ;  /* 0x000000000000781c */ /* 0x000fe20003f0f018 */
[----:B------:R-:W-:Y:S01]  /*6eb0*/  @UP5 UIADD3 UR12, UP1, UR12, -0x100, URZ ;  /* 0xffffff000c0c5890 */ /* 0x000fe2000ff3e03f */
[C---:B------:R-:W-:Y:S03]  /*6ec0*/  IADD3 R0, R3.reuse, -0x3000, RZ ;  /* 0xffffd00003007810 */ /* 0x040fe60007ffe0ff */
[----:B------:R-:W-:Y:S08]  /*6ed0*/  @UP5 UIADD3.X UR11, UR11, -0x1, URZ, UP1, !UPT ;  /* 0xffffffff0b0b5890 */ /* 0x000ff00008ffe43f */
[----:B------:R-:W-:Y:S02]  /*6ee0*/  @P0 IADD3 R0, R3, 0x3000, RZ ;  /* 0x0000300003000810 */ /* 0x000fe40007ffe0ff */
[C---:B---3--:R-:W-:Y:S04]  /*6ef0*/  LEA R6, P1, R132.reuse, R32, 0x2 ;  /* 0x0000002084067211 */ /* 0x048fe800078210ff */
[----:B------:R-:W-:Y:S02]  /*6f00*/  LEA.HI.X.SX32 R7, R132, R33, 0x2, P1 ;  /* 0x0000002184077211 */ /* 0x000fe400008f16ff */
[----:B------:R-:W-:Y:S01]  /*6f10*/  LDSM.16.MT88.4 R32, [R2+0xf800] ;  /* 0x00f800000220783b */ /* 0x000fe20000004200 */
[----:B------:R-:W-:Y:S01]  /*6f20*/  ISETP.LT.AND P1, PT, RZ, UR7, PT ;  /* 0x00000007ff007c0c */ /* 0x000fe2000bf21270 */
[----:B------:R-:W-:Y:S02]  /*6f30*/  UMOV UR7, UR8 ;  /* 0x0000000800077c82 */ /* 0x000fe40008000000 */
        /* <DEDUP_REMOVED lines=231> */
.L_x_53:
        /* <DEDUP_REMOVED lines=18> */
.L_x_54:
[----:B------:R-:W-:Y:S01]  /*7ed0*/  BAR.SYNC.DEFER_BLOCKING 0x0 ;  /* 0x0000000000007b1d */ /* 0x000fe20000010000 */
[----:B-1---5:R-:W-:Y:S01]  /*7ee0*/  IMAD.SHL.U32 R3, R153, 0x2, RZ ;  /* 0x0000000299037824 */ /* 0x022fe200078e00ff */
[----:B------:R-:W-:Y:S01]  /*7ef0*/  USHF.L.U32 UR7, UR20, 0x7, URZ ;  /* 0x0000000714077899 */ /* 0x000fe2000800063f */
[--C-:B------:R-:W-:Y:S01]  /*7f00*/  SHF.R.S32.HI R7, RZ, 0x1f, R250.reuse ;  /* 0x0000001fff077819 */ /* 0x100fe200000114fa */
[----:B------:R-:W-:Y:S01]  /*7f10*/  IMAD.MOV.U32 R6, RZ, RZ, R250 ;  /* 0x000000ffff067224 */ /* 0x000fe200078e00fa */
[----:B------:R-:W-:Y:S01]  /*7f20*/  UIMAD UR6, UR20, -0x80, UR6 ;  /* 0xffffff80140678a4 */ /* 0x000fe2000f8e0206 */
[----:B------:R-:W1:Y:S01]  /*7f30*/  S2R R9, SR_TID.X ;  /* 0x0000000000097919 */ /* 0x000e620000002100 */
[----:B------:R-:W-:Y:S01]  /*7f40*/  USHF.R.S32.HI UR10, URZ, 0x1f, UR7 ;  /* 0x0000001f3f0a7899 */ /* 0x000fe20008011407 */
[----:B------:R-:W-:Y:S01]  /*7f50*/  IMAD.U32 R25, RZ, RZ, UR7 ;  /* 0x00000007ff197e24 */ /* 0x000fe2000f8e00ff */
[----:B------:R-:W-:Y:S01]  /*7f60*/  ULDC.64 UR8, c[0x0][0x3a0] ;  /* 0x0000e80000087ab9 */ /* 0x000fe20000000a00 */
[----:B------:R-:W-:Y:S01]  /*7f70*/  BSSY B0, `(.L_x_55) ;  /* 0x000002d000007945 */ /* 0x000fe20003800000 */
[----:B------:R-:W-:Y:S01]  /*7f80*/  UIMAD UR8, UR10, UR8, URZ ;  /* 0x000000080a0872a4 */ /* 0x000fe2000f8e023f */
[----:B------:R-:W-:-:S03]  /*7f90*/  IMAD.WIDE.U32 R4, R25, c[0x0][0x3a0], R6 ;  /* 0x0000e80019047a25 */ /* 0x000fc600078e0006 */
[----:B------:R-:W-:Y:S02]  /*7fa0*/  UIMAD UR8, UR7, UR9, UR8 ;  /* 0x00000009070872a4 */ /* 0x000fe4000f8e0208 */
[----:B------:R-:W-:-:S04]  /*7fb0*/  IADD3 R4, P0, R4, UR14, RZ ;  /* 0x0000000e04047c10 */ /* 0x000fc8000ff1e0ff */
[----:B------:R-:W-:Y:S01]  /*7fc0*/  IMAD.U32 R8, RZ, RZ, UR8 ;  /* 0x00000008ff087e24 */ /* 0x000fe2000f8e00ff */
[----:B------:R-:W-:Y:S01]  /*7fd0*/  ULDC.64 UR8, c[0x0][0x3b8] ;  /* 0x0000ee0000087ab9 */ /* 0x000fe20000000a00 */
[----:B------:R2:W3:Y:S01]  /*7fe0*/  LDS.128 R36, [R3+0xa000] ;  /* 0x00a0000003247984 */ /* 0x0004e20000000c00 */
[----:B------:R-:W-:Y:S02]  /*7ff0*/  UIMAD UR8, UR59, UR8, URZ ;  /* 0x000000083b0872a4 */ /* 0x000fe4000f8e023f */
[----:B------:R-:W-:Y:S01]  /*8000*/  IADD3.X R5, R5, UR15, R8, P0, !PT ;  /* 0x0000000f05057c10 */ /* 0x000fe200087fe408 */
[----:B------:R-:W-:Y:S01]  /*8010*/  IMAD.U32 R8, RZ, RZ, UR38 ;  /* 0x00000026ff087e24 */ /* 0x000fe2000f8e00ff */
[----:B------:R2:W4:Y:S01]  /*8020*/  LDS.128 R32, [R3+0xc000] ;  /* 0x00c0000003207984 */ /* 0x0005220000000c00 */
[----:B------:R-:W-:Y:S01]  /*8030*/  UIMAD UR8, UR38, UR9, UR8 ;  /* 0x00000009260872a4 */ /* 0x000fe2000f8e0208 */
[----:B-1----:R-:W-:Y:S02]  /*8040*/  SHF.R.S32.HI R0, RZ, 0x1f, R9 ;  /* 0x0000001fff007819 */ /* 0x002fe40000011409 */
[----:B------:R2:W1:Y:S02]  /*8050*/  LDS.128 R28, [R3+0xe000] ;  /* 0x00e00000031c7984 */ /* 0x0004640000000c00 */
[----:B------:R-:W-:Y:S01]  /*8060*/  LEA.HI R0, R0, R9, RZ, 0x2 ;  /* 0x0000000900007211 */ /* 0x000fe200078f10ff */
[----:B------:R-:W-:Y:S01]  /*8070*/  IMAD.WIDE.U32 R8, R8, c[0x0][0x3b8], R4 ;  /* 0x0000ee0008087a25 */ /* 0x000fe200078e0004 */
[----:B------:R2:W1:Y:S02]  /*8080*/  LDS.128 R48, [R3+0xf000] ;  /* 0x00f0000003307984 */ /* 0x0004640000000c00 */
[----:B------:R-:W-:-:S02]  /*8090*/  SHF.R.S32.HI R0, RZ, 0x2, R0 ;  /* 0x00000002ff007819 */ /* 0x000fc40000011400 */
[----:B------:R2:W1:Y:S01]  /*80a0*/  LDS.128 R60, [R3+0x10000] ;  /* 0x01000000033c7984 */ /* 0x0004620000000c00 */
[----:B------:R-:W-:Y:S02]  /*80b0*/  IADD3 R24, R9, UR8, RZ ;  /* 0x0000000809187c10 */ /* 0x000fe4000fffe0ff */
[----:B------:R-:W-:Y:S01]  /*80c0*/  ISETP.GE.AND P4, PT, R0, UR6, PT ;  /* 0x0000000600007c0c */ /* 0x000fe2000bf86270 */
[----:B------:R2:W1:Y:S01]  /*80d0*/  LDS.128 R44, [R3+0x11000] ;  /* 0x01100000032c7984 */ /* 0x0004620000000c00 */
[----:B------:R-:W-:-:S03]  /*80e0*/  SHF.R.S32.HI R26, RZ, 0x1f, R0 ;  /* 0x0000001fff1a7819 */ /* 0x000fc60000011400 */
[----:B------:R2:W1:Y:S04]  /*80f0*/  LDS.128 R56, [R3+0x12000] ;  /* 0x0120000003387984 */ /* 0x0004680000000c00 */
[----:B------:R2:W1:Y:S04]  /*8100*/  LDS.128 R40, [R3+0x13000] ;  /* 0x0130000003287984 */ /* 0x0004680000000c00 */
[----:B------:R2:W1:Y:S01]  /*8110*/  LDS.128 R52, [R3+0x14000] ;  /* 0x0140000003347984 */ /* 0x0004620000000c00 */
[----:B------:R-:W-:Y:S05]  /*8120*/  @P4 BRA `(.L_x_56) ;  /* 0x0000011000004947 */ /* 0x000fea0003800000 */
[----:B------:R-:W-:Y:S01]  /*8130*/  ISETP.GE.AND P3, PT, R250, c[0x0][0x220], PT ;  /* 0x00008800fa007a0c */ /* 0x000fe20003f66270 */
[----:B------:R-:W5:Y:S01]  /*8140*/  LDS.128 R20, [R3+0xb000] ;  /* 0x00b0000003147984 */ /* 0x000f620000000c00 */
[----:B------:R-:W-:Y:S01]  /*8150*/  MOV R5, R24 ;  /* 0x0000001800057202 */ /* 0x000fe20000000f00 */
[----:B------:R-:W-:Y:S01]  /*8160*/  IMAD.MOV.U32 R4, RZ, RZ, R8 ;  /* 0x000000ffff047224 */ /* 0x000fe200078e0008 */
[----:B------:R-:W-:Y:S01]  /*8170*/  ISETP.GE.AND P2, PT, R152, c[0x0][0x220], PT ;  /* 0x0000880098007a0c */ /* 0x000fe20003f46270 */
[----:B------:R-:W-:Y:S01]  /*8180*/  LDS.128 R12, [R3+0xd000] ;  /* 0x00d00000030c7984 */ /* 0x000fe20000000c00 */
[----:B------:R-:W-:Y:S01]  /*8190*/  ISETP.GE.AND P1, PT, R149, c[0x0][0x220], PT ;  /* 0x0000880095007a0c */ /* 0x000fe20003f26270 */
[----:B------:R-:W-:-:S05]  /*81a0*/  IMAD.WIDE.U32 R10, R0, c[0x0][0x3a0], R4 ;  /* 0x0000e800000a7a25 */ /* 0x000fca00078e0004 */
[----:B------:R-:W-:Y:S01]  /*81b0*/  LEA R4, P0, R10, c[0x0][0x340], 0x1 ;  /* 0x0000d0000a047a11 */ /* 0x000fe200078008ff */
[----:B------:R2:W4:Y:S02]  /*81c0*/  @!P3 LDS.128 R16, [R3+0x9000] ;  /* 0x009000000310b984 */ /* 0x0005240000000c00 */
[----:B--2---:R-:W-:-:S04]  /*81d0*/  IMAD R3, R26, c[0x0][0x3a0], RZ ;  /* 0x0000e8001a037a24 */ /* 0x004fc800078e02ff */
[----:B------:R-:W-:-:S04]  /*81e0*/  IMAD R3, R0, c[0x0][0x3a4], R3 ;  /* 0x0000e90000037a24 */ /* 0x000fc800078e0203 */
[----:B------:R-:W-:-:S05]  /*81f0*/  IMAD.IADD R3, R11, 0x1, R3 ;  /* 0x000000010b037824 */ /* 0x000fca00078e0203 */
[----:B------:R-:W-:-:S05]  /*8200*/  LEA.HI.X R5, R10, c[0x0][0x344], R3, 0x1, P0 ;  /* 0x0000d1000a057a11 */ /* 0x000fca00000f0c03 */
[----:B-----5:R2:W-:Y:S04]  /*8210*/  @!P2 STG.E.128 [R4.64+0x40], R20 ;  /* 0x000040140400a986 */ /* 0x0205e8000c101d04 */
[----:B----4-:R2:W-:Y:S04]  /*8220*/  @!P3 STG.E.128 [R4.64], R16 ;  /* 0x000000100400b986 */ /* 0x0105e8000c101d04 */
[----:B------:R2:W-:Y:S02]  /*8230*/  @!P1 STG.E.128 [R4.64+0x80], R12 ;  /* 0x0000800c04009986 */ /* 0x0005e4000c101d04 */
.L_x_56:
[----:B------:R-:W-:Y:S05]  /*8240*/  BSYNC B0 ;  /* 0x0000000000007941 */ /* 0x000fea0003800000 */
.L_x_55:
[----:B--2---:R-:W-:Y:S01]  /*8250*/  IADD3 R3, R0, 0x40, RZ ;  /* 0x0000004000037810 */ /* 0x004fe20007ffe0ff */
[----:B------:R-:W-:Y:S03]  /*8260*/  BSSY B0, `(.L_x_57) ;  /* 0x0000013000007945 */ /* 0x000fe60003800000 */
[----:B------:R-:W-:-:S13]  /*8270*/  ISETP.GE.AND P3, PT, R3, UR6, PT ;  /* 0x0000000603007c0c */ /* 0x000fda000bf66270 */
[----:B------:R-:W-:Y:S05]  /*8280*/  @P3 BRA `(.L_x_58) ;  /* 0x0000010000003947 */ /* 0x000fea0003800000 */
[----:B------:R-:W-:Y:S02]  /*8290*/  IADD3 R3, P0, R0, 0x40, RZ ;  /* 0x0000004000037810 */ /* 0x000fe40007f1e0ff */
[----:B------:R-:W-:Y:S02]  /*82a0*/  MOV R5, R24 ;  /* 0x0000001800057202 */ /* 0x000fe40000000f00 */
[----:B------:R-:W-:Y:S01]  /*82b0*/  ISETP.GE.AND P2, PT, R250, c[0x0][0x220], PT ;  /* 0x00008800fa007a0c */ /* 0x000fe20003f46270 */
[----:B------:R-:W-:Y:S01]  /*82c0*/  IMAD.X R4, RZ, RZ, R26, P0 ;  /* 0x000000ffff047224 */ /* 0x000fe200000e061a */
[----:B------:R-:W-:Y:S02]  /*82d0*/  ISETP.GE.AND P1, PT, R152, c[0x0][0x220], PT ;  /* 0x0000880098007a0c */ /* 0x000fe40003f26270 */
[----:B------:R-:W-:Y:S01]  /*82e0*/  ISETP.GE.AND P0, PT, R149, c[0x0][0x220], PT ;  /* 0x0000880095007a0c */ /* 0x000fe20003f06270 */
[----:B------:R-:W-:Y:S02]  /*82f0*/  IMAD R9, R4, c[0x0][0x3a0], RZ ;  /* 0x0000e80004097a24 */ /* 0x000fe400078e02ff */
[----:B------:R-:W-:-:S04]  /*8300*/  IMAD.MOV.U32 R4, RZ, RZ, R8 ;  /* 0x000000ffff047224 */ /* 0x000fc800078e0008 */
[----:B------:R-:W-:-:S04]  /*8310*/  IMAD.WIDE.U32 R10, R3, c[0x0][0x3a0], R4 ;  /* 0x0000e800030a7a25 */ /* 0x000fc800078e0004 */
[----:B------:R-:W-:Y:S01]  /*8320*/  IMAD R3, R3, c[0x0][0x3a4], R9 ;  /* 0x0000e90003037a24 */ /* 0x000fe200078e0209 */
[----:B------:R-:W-:-:S03]  /*8330*/  LEA R4, P5, R10, c[0x0][0x340], 0x1 ;  /* 0x0000d0000a047a11 */ /* 0x000fc600078a08ff */
[----:B------:R-:W-:-:S05]  /*8340*/  IMAD.IADD R3, R11, 0x1, R3 ;  /* 0x000000010b037824 */ /* 0x000fca00078e0203 */
[----:B------:R-:W-:-:S05]  /*8350*/  LEA.HI.X R5, R10, c[0x0][0x344], R3, 0x1, P5 ;  /* 0x0000d1000a057a11 */ /* 0x000fca00028f0c03 */
[----:B---3--:R2:W-:Y:S04]  /*8360*/  @!P2 STG.E.128 [R4.64], R36 ;  /* 0x000000240400a986 */ /* 0x0085e8000c101d04 */
[----:B----4-:R2:W-:Y:S04]  /*8370*/  @!P1 STG.E.128 [R4.64+0x40], R32 ;  /* 0x0000402004009986 */ /* 0x0105e8000c101d04 */
[----:B-1----:R2:W-:Y:S02]  /*8380*/  @!P0 STG.E.128 [R4.64+0x80], R28 ;  /* 0x0000801c04008986 */ /* 0x0025e4000c101d04 */
.L_x_58:
[----:B------:R-:W-:Y:S05]  /*8390*/  BSYNC B0 ;  /* 0x0000000000007941 */ /* 0x000fea0003800000 */
.L_x_57:
        /* <DEDUP_REMOVED lines=15> */
[----:B--2---:R-:W-:Y:S01]  /*8490*/  MOV R5, R3 ;  /* 0x0000000300057202 */ /* 0x004fe20000000f00 */
[----:B------:R-:W-:Y:S01]  /*84a0*/  IMAD.MOV.U32 R4, RZ, RZ, R6 ;  /* 0x000000ffff047224 */ /* 0x000fe200078e0006 */
[----:B------:R-:W-:Y:S01]  /*84b0*/  ISETP.GE.AND P2, PT, R250, c[0x0][0x220], PT ;  /* 0x00008800fa007a0c */ /* 0x000fe20003f46270 */
[----:B------:R-:W-:Y:S01]  /*84c0*/  IMAD R10, R26, c[0x0][0x3a8], RZ ;  /* 0x0000ea001a0a7a24 */ /* 0x000fe200078e02ff */
[----:B------:R-:W-:Y:S01]  /*84d0*/  ISETP.GE.AND P1, PT, R152, c[0x0][0x220], PT ;  /* 0x0000880098007a0c */ /* 0x000fe20003f26270 */
[----:B------:R-:W-:Y:S01]  /*84e0*/  IMAD.WIDE.U32 R8, R0, c[0x0][0x3a8], R4 ;  /* 0x0000ea0000087a25 */ /* 0x000fe200078e0004 */
[----:B------:R-:W-:-:S03]  /*84f0*/  ISETP.GE.AND P0, PT, R149, c[0x0][0x220], PT ;  /* 0x0000880095007a0c */ /* 0x000fc60003f06270 */
[----:B------:R-:W-:-:S04]  /*8500*/  IMAD R4, R0, c[0x0][0x3ac], R10 ;  /* 0x0000eb0000047a24 */ /* 0x000fc800078e020a */
[----:B------:R-:W-:Y:S01]  /*8510*/  IMAD.IADD R5, R9, 0x1, R4 ;  /* 0x0000000109057824 */ /* 0x000fe200078e0204 */
[----:B------:R-:W-:-:S04]  /*8520*/  LEA R4, P4, R8, c[0x0][0x348], 0x1 ;  /* 0x0000d20008047a11 */ /* 0x000fc800078808ff */
[----:B------:R-:W-:-:S05]  /*8530*/  LEA.HI.X R5, R8, c[0x0][0x34c], R5, 0x1, P4 ;  /* 0x0000d30008057a11 */ /* 0x000fca00020f0c05 */
[----:B-1----:R1:W-:Y:S04]  /*8540*/  @!P2 STG.E.128 [R4.64], R48 ;  /* 0x000000300400a986 */ /* 0x0023e8000c101d04 */
[----:B------:R1:W-:Y:S04]  /*8550*/  @!P1 STG.E.128 [R4.64+0x40], R44 ;  /* 0x0000402c04009986 */ /* 0x0003e8000c101d04 */
[----:B------:R1:W-:Y:S02]  /*8560*/  @!P0 STG.E.128 [R4.64+0x80], R40 ;  /* 0x0000802804008986 */ /* 0x0003e4000c101d04 */
.L_x_60:
[----:B------:R-:W-:Y:S05]  /*8570*/  BSYNC B0 ;  /* 0x0000000000007941 */ /* 0x000fea0003800000 */
.L_x_59:
[----:B------:R-:W-:Y:S05]  /*8580*/  @P3 BRA `(.L_x_61) ;  /* 0x00000a3000003947 */ /* 0x000fea0003800000 */
[----:B------:R-:W-:Y:S01]  /*8590*/  IADD3 R0, P0, R0, 0x40, RZ ;  /* 0x0000004000007810 */ /* 0x000fe20007f1e0ff */
[----:B------:R-:W-:Y:S01]  /*85a0*/  IMAD.MOV.U32 R7, RZ, RZ, R3 ;  /* 0x000000ffff077224 */ /* 0x000fe200078e0003 */
[----:B------:R-:W-:-:S03]  /*85b0*/  ISETP.GE.AND P1, PT, R250, c[0x0][0x220], PT ;  /* 0x00008800fa007a0c */ /* 0x000fc60003f26270 */
[----:B-12---:R-:W-:Y:S01]  /*85c0*/  IMAD.X R4, RZ, RZ, R26, P0 ;  /* 0x000000ffff047224 */ /* 0x006fe200000e061a */
[----:B------:R-:W-:Y:S01]  /*85d0*/  ISETP.GE.AND P0, PT, R152, c[0x0][0x220], PT ;  /* 0x0000880098007a0c */ /* 0x000fe20003f06270 */
[----:B------:R-:W-:-:S04]  /*85e0*/  IMAD.WIDE.U32 R6, R0, c[0x0][0x3a8], R6 ;  /* 0x0000ea0000067a25 */ /* 0x000fc800078e0006 */
[----:B------:R-:W-:-:S04]  /*85f0*/  IMAD R4, R4, c[0x0][0x3a8], RZ ;  /* 0x0000ea0004047a24 */ /* 0x000fc800078e02ff */
[----:B------:R-:W-:Y:S01]  /*8600*/  IMAD R0, R0, c[0x0][0x3ac], R4 ;  /* 0x0000eb0000007a24 */ /* 0x000fe200078e0204 */
[----:B------:R-:W-:-:S03]  /*8610*/  LEA R4, P2, R6, c[0x0][0x348], 0x1 ;  /* 0x0000d20006047a11 */ /* 0x000fc600078408ff */
[----:B------:R-:W-:-:S05]  /*8620*/  IMAD.IADD R0, R7, 0x1, R0 ;  /* 0x0000000107007824 */ /* 0x000fca00078e0200 */
[----:B------:R-:W-:-:S05]  /*8630*/  LEA.HI.X R5, R6, c[0x0][0x34c], R0, 0x1, P2 ;  /* 0x0000d30006057a11 */ /* 0x000fca00010f0c00 */
[----:B------:R1:W-:Y:S04]  /*8640*/  @!P1 STG.E.128 [R4.64], R60 ;  /* 0x0000003c04009986 */ /* 0x0003e8000c101d04 */
[----:B------:R1:W-:Y:S01]  /*8650*/  @!P0 STG.E.128 [R4.64+0x40], R56 ;  /* 0x0000403804008986 */ /* 0x0003e2000c101d04 */
[----:B------:R-:W-:-:S13]  /*8660*/  ISETP.GE.AND P0, PT, R149, c[0x0][0x220], PT ;  /* 0x0000880095007a0c */ /* 0x000fda0003f06270 */
[----:B------:R-:W-:Y:S05]  /*8670*/  @P0 BRA `(.L_x_61) ;  /* 0x0000094000000947 */ /* 0x000fea0003800000 */
[----:B------:R2:W-:Y:S01]  /*8680*/  STG.E.128 [R4.64+0x80], R52 ;  /* 0x0000803404007986 */ /* 0x0005e2000c101d04 */
[----:B------:R-:W-:Y:S05]  /*8690*/  BRA `(.L_x_61) ;  /* 0x0000092000007947 */ /* 0x000fea0003800000 */
.L_x_36:
        /* <DEDUP_REMOVED lines=20> */
.L_x_62:
        /* <DEDUP_REMOVED lines=18> */
.L_x_63:
[----:B------:R1:W5:Y:S04]  /*8900*/  LDL R13, [R1+0x14] ;  /* 0x00001400010d7983 */ /* 0x0003680000100800 */
[----:B------:R1:W5:Y:S01]  /*8910*/  LDL R14, [R1+0x10] ;  /* 0x00001000010e7983 */ /* 0x0003620000100800 */
[----:B------:R-:W-:Y:S01]  /*8920*/  USHF.L.U32 UR7, UR20, 0x7, URZ ;  /* 0x0000000714077899 */ /* 0x000fe2000800063f */
[----:B------:R-:W-:Y:S01]  /*8930*/  BSSY B0, `(.L_x_64) ;  /* 0x0000026000007945 */ /* 0x000fe20003800000 */
[----:B------:R-:W-:Y:S01]  /*8940*/  ULDC.64 UR8, c[0x0][0x3a0] ;  /* 0x0000e80000087ab9 */ /* 0x000fe20000000a00 */
[----:B------:R-:W2:Y:S01]  /*8950*/  S2R R7, SR_TID.X ;  /* 0x0000000000077919 */ /* 0x000ea20000002100 */
[----:B------:R-:W-:-:S02]  /*8960*/  USHF.R.S32.HI UR10, URZ, 0x1f, UR7 ;  /* 0x0000001f3f0a7899 */ /* 0x000fc40008011407 */
[----:B------:R-:W-:Y:S01]  /*8970*/  IMAD.U32 R11, RZ, RZ, UR7 ;  /* 0x00000007ff0b7e24 */ /* 0x000fe2000f8e00ff */
[----:B------:R-:W-:Y:S02]  /*8980*/  UIMAD UR6, UR20, -0x80, UR6 ;  /* 0xffffff80140678a4 */ /* 0x000fe4000f8e0206 */
[----:B------:R-:W-:Y:S01]  /*8990*/  UIMAD UR8, UR10, UR8, URZ ;  /* 0x000000080a0872a4 */ /* 0x000fe2000f8e023f */
[----:B------:R-:W-:-:S03]  /*89a0*/  IMAD.WIDE.U32 R4, R11, c[0x0][0x3a0], R250 ;  /* 0x0000e8000b047a25 */ /* 0x000fc600078e00fa */
[----:B------:R-:W-:Y:S02]  /*89b0*/  UIMAD UR8, UR7, UR9, UR8 ;  /* 0x00000009070872a4 */ /* 0x000fe4000f8e0208 */
[----:B------:R-:W-:-:S04]  /*89c0*/  IADD3 R6, P0, R4, UR14, RZ ;  /* 0x0000000e04067c10 */ /* 0x000fc8000ff1e0ff */
[----:B------:R-:W-:Y:S01]  /*89d0*/  IMAD.U32 R3, RZ, RZ, UR8 ;  /* 0x00000008ff037e24 */ /* 0x000fe2000f8e00ff */
[----:B------:R-:W-:Y:S02]  /*89e0*/  ULDC.64 UR8, c[0x0][0x3b8] ;  /* 0x0000ee0000087ab9 */ /* 0x000fe40000000a00 */
[----:B------:R-:W-:-:S04]  /*89f0*/  UIMAD UR8, UR57, UR8, URZ ;  /* 0x00000008390872a4 */ /* 0x000fc8000f8e023f */
[----:B------:R-:W-:Y:S01]  /*8a00*/  UIMAD UR8, UR38, UR9, UR8 ;  /* 0x00000009260872a4 */ /* 0x000fe2000f8e0208 */
[----:B--2---:R-:W-:-:S04]  /*8a10*/  SHF.R.S32.HI R0, RZ, 0x1f, R7 ;  /* 0x0000001fff007819 */ /* 0x004fc80000011407 */
[----:B------:R-:W-:Y:S02]  /*8a20*/  LEA.HI R0, R0, R7, RZ, 0x2 ;  /* 0x0000000700007211 */ /* 0x000fe400078f10ff */
[----:B------:R-:W-:Y:S01]  /*8a30*/  IADD3.X R7, R5, UR15, R3, P0, !PT ;  /* 0x0000000f05077c10 */ /* 0x000fe200087fe403 */
[----:B------:R-:W-:Y:S01]  /*8a40*/  IMAD.U32 R3, RZ, RZ, UR38 ;  /* 0x00000026ff037e24 */ /* 0x000fe2000f8e00ff */
[----:B------:R-:W-:-:S03]  /*8a50*/  SHF.R.S32.HI R0, RZ, 0x2, R0 ;  /* 0x00000002ff007819 */ /* 0x000fc60000011400 */
[----:B------:R-:W-:Y:S01]  /*8a60*/  IMAD.WIDE.U32 R6, R3, c[0x0][0x3b8], R6 ;  /* 0x0000ee0003067a25 */ /* 0x000fe200078e0006 */
[----:B------:R-:W-:Y:S02]  /*8a70*/  ISETP.GE.AND P4, PT, R0, UR6, PT ;  /* 0x0000000600007c0c */ /* 0x000fe4000bf86270 */
[----:B------:R-:W-:Y:S02]  /*8a80*/  SHF.R.S32.HI R12, RZ, 0x1f, R0 ;  /* 0x0000001fff0c7819 */ /* 0x000fe40000011400 */
[----:B------:R-:W-:-:S09]  /*8a90*/  IADD3 R10, R7, UR8, RZ ;  /* 0x00000008070a7c10 */ /* 0x000fd2000fffe0ff */
[----:B------:R-:W-:Y:S05]  /*8aa0*/  @P4 BRA `(.L_x_65) ;  /* 0x000000e000004947 */ /* 0x000fea0003800000 */
[----:B-1----:R-:W-:Y:S01]  /*8ab0*/  MOV R5, R10 ;  /* 0x0000000a00057202 */ /* 0x002fe20000000f00 */
[----:B------:R-:W-:Y:S01]  /*8ac0*/  IMAD R3, R12, c[0x0][0x3a0], RZ ;  /* 0x0000e8000c037a24 */ /* 0x000fe200078e02ff */
[----:B------:R-:W-:Y:S01]  /*8ad0*/  ISETP.GE.AND P2, PT, R250, c[0x0][0x220], PT ;  /* 0x00008800fa007a0c */ /* 0x000fe20003f46270 */
[----:B------:R-:W-:Y:S01]  /*8ae0*/  IMAD.MOV.U32 R4, RZ, RZ, R6 ;  /* 0x000000ffff047224 */ /* 0x000fe200078e0006 */
[----:B-----5:R-:W-:Y:S01]  /*8af0*/  ISETP.GE.AND P1, PT, R14, c[0x0][0x220], PT ;  /* 0x000088000e007a0c */ /* 0x020fe20003f26270 */
[C---:B------:R-:W-:Y:S01]  /*8b00*/  IMAD R3, R0.reuse, c[0x0][0x3a4], R3 ;  /* 0x0000e90000037a24 */ /* 0x040fe200078e0203 */
[----:B------:R-:W-:Y:S01]  /*8b10*/  ISETP.GE.AND P0, PT, R13, c[0x0][0x220], PT ;  /* 0x000088000d007a0c */ /* 0x000fe20003f06270 */
[----:B------:R-:W-:-:S04]  /*8b20*/  IMAD.WIDE.U32 R8, R0, c[0x0][0x3a0], R4 ;  /* 0x0000e80000087a25 */ /* 0x000fc800078e0004 */
[----:B------:R-:W-:Y:S01]  /*8b30*/  IMAD.IADD R3, R3, 0x1, R9 ;  /* 0x0000000103037824 */ /* 0x000fe200078e0209 */
[----:B------:R-:W-:-:S04]  /*8b40*/  LEA R4, P3, R8, c[0x0][0x340], 0x1 ;  /* 0x0000d00008047a11 */ /* 0x000fc800078608ff */
[----:B------:R-:W-:-:S05]  /*8b50*/  LEA.HI.X R5, R8, c[0x0][0x344], R3, 0x1, P3 ;  /* 0x0000d10008057a11 */ /* 0x000fca00018f0c03 */
[----:B------:R1:W-:Y:S04]  /*8b60*/  @!P2 STG.E.128 [R4.64], RZ ;  /* 0x000000ff0400a986 */ /* 0x0003e8000c101d04 */
[----:B------:R1:W-:Y:S04]  /*8b70*/  @!P1 STG.E.128 [R4.64+0x40], RZ ;  /* 0x000040ff04009986 */ /* 0x0003e8000c101d04 */
[----:B------:R1:W-:Y:S02]  /*8b80*/  @!P0 STG.E.128 [R4.64+0x80], RZ ;  /* 0x000080ff04008986 */ /* 0x0003e4000c101d04 */
.L_x_65:
[----:B-1----:R-:W-:Y:S05]  /*8b90*/  BSYNC B0 ;  /* 0x0000000000007941 */ /* 0x002fea0003800000 */
.L_x_64:
[----:B------:R-:W-:Y:S01]  /*8ba0*/  IADD3 R3, R0, 0x40, RZ ;  /* 0x0000004000037810 */ /* 0x000fe20007ffe0ff */
[----:B------:R-:W-:Y:S03]  /*8bb0*/  BSSY B0, `(.L_x_66) ;  /* 0x0000012000007945 */ /* 0x000fe60003800000 */
[----:B------:R-:W-:-:S13]  /*8bc0*/  ISETP.GE.AND P3, PT, R3, UR6, PT ;  /* 0x0000000603007c0c */ /* 0x000fda000bf66270 */
[----:B------:R-:W-:Y:S05]  /*8bd0*/  @P3 BRA `(.L_x_67) ;  /* 0x000000f000003947 */ /* 0x000fea0003800000 */
[----:B------:R-:W-:Y:S01]  /*8be0*/  IADD3 R3, P0, R0, 0x40, RZ ;  /* 0x0000004000037810 */ /* 0x000fe20007f1e0ff */
[----:B------:R-:W-:Y:S01]  /*8bf0*/  IMAD.MOV.U32 R7, RZ, RZ, R10 ;  /* 0x000000ffff077224 */ /* 0x000fe200078e000a */
[----:B------:R-:W-:Y:S02]  /*8c00*/  ISETP.GE.AND P2, PT, R250, c[0x0][0x220], PT ;  /* 0x00008800fa007a0c */ /* 0x000fe40003f46270 */
[----:B-----5:R-:W-:Y:S01]  /*8c10*/  ISETP.GE.AND P1, PT, R14, c[0x0][0x220], PT ;  /* 0x000088000e007a0c */ /* 0x020fe20003f26270 */
[----:B------:R-:W-:Y:S01]  /*8c20*/  IMAD.X R4, RZ, RZ, R12, P0 ;  /* 0x000000ffff047224 */ /* 0x000fe200000e060c */
[----:B------:R-:W-:Y:S01]  /*8c30*/  ISETP.GE.AND P0, PT, R13, c[0x0][0x220], PT ;  /* 0x000088000d007a0c */ /* 0x000fe20003f06270 */
[----:B------:R-:W-:-:S04]  /*8c40*/  IMAD.WIDE.U32 R6, R3, c[0x0][0x3a0], R6 ;  /* 0x0000e80003067a25 */ /* 0x000fc800078e0006 */
[----:B------:R-:W-:-:S04]  /*8c50*/  IMAD R4, R4, c[0x0][0x3a0], RZ ;  /* 0x0000e80004047a24 */ /* 0x000fc800078e02ff */
[----:B------:R-:W-:Y:S01]  /*8c60*/  IMAD R3, R3, c[0x0][0x3a4], R4 ;  /* 0x0000e90003037a24 */ /* 0x000fe200078e0204 */
[----:B------:R-:W-:-:S03]  /*8c70*/  LEA R4, P5, R6, c[0x0][0x340], 0x1 ;  /* 0x0000d00006047a11 */ /* 0x000fc600078a08ff */
[----:B------:R-:W-:-:S05]  /*8c80*/  IMAD.IADD R3, R3, 0x1, R7 ;  /* 0x0000000103037824 */ /* 0x000fca00078e0207 */
[----:B------:R-:W-:-:S05]  /*8c90*/  LEA.HI.X R5, R6, c[0x0][0x344], R3, 0x1, P5 ;  /* 0x0000d10006057a11 */ /* 0x000fca00028f0c03 */
[----:B------:R1:W-:Y:S04]  /*8ca0*/  @!P2 STG.E.128 [R4.64], RZ ;  /* 0x000000ff0400a986 */ /* 0x0003e8000c101d04 */
[----:B------:R1:W-:Y:S04]  /*8cb0*/  @!P1 STG.E.128 [R4.64+0x40], RZ ;  /* 0x000040ff04009986 */ /* 0x0003e8000c101d04 */
[----:B------:R1:W-:Y:S02]  /*8cc0*/  @!P0 STG.E.128 [R4.64+0x80], RZ ;  /* 0x000080ff04008986 */ /* 0x0003e4000c101d04 */
.L_x_67:
[----:B------:R-:W-:Y:S05]  /*8cd0*/  BSYNC B0 ;  /* 0x0000000000007941 */ /* 0x000fea0003800000 */
.L_x_66:
[----:B------:R-:W-:Y:S01]  /*8ce0*/  ULDC.64 UR8, c[0x0][0x3a8] ;  /* 0x0000ea0000087ab9 */ /* 0x000fe20000000a00 */
[----:B-1----:R-:W-:Y:S01]  /*8cf0*/  IMAD.WIDE.U32 R4, R11, c[0x0][0x3a8], R250 ;  /* 0x0000ea000b047a25 */ /* 0x002fe200078e00fa */
        /* <DEDUP_REMOVED lines=14> */
[----:B------:R-:W-:Y:S01]  /*8de0*/  IMAD.MOV.U32 R4, RZ, RZ, R6 ;  /* 0x000000ffff047224 */ /* 0x000fe200078e0006 */
[----:B------:R-:W-:Y:S01]  /*8df0*/  ISETP.GE.AND P2, PT, R250, c[0x0][0x220], PT ;  /* 0x00008800fa007a0c */ /* 0x000fe20003f46270 */
[----:B------:R-:W-:Y:S01]  /*8e00*/  IMAD R10, R12, c[0x0][0x3a8], RZ ;  /* 0x0000ea000c0a7a24 */ /* 0x000fe200078e02ff */
[----:B-----5:R-:W-:Y:S01]  /*8e10*/  ISETP.GE.AND P1, PT, R14, c[0x0][0x220], PT ;  /* 0x000088000e007a0c */ /* 0x020fe20003f26270 */
[----:B------:R-:W-:Y:S01]  /*8e20*/  IMAD.WIDE.U32 R8, R0, c[0x0][0x3a8], R4 ;  /* 0x0000ea0000087a25 */ /* 0x000fe200078e0004 */
[----:B------:R-:W-:-:S03]  /*8e30*/  ISETP.GE.AND P0, PT, R13, c[0x0][0x220], PT ;  /* 0x000088000d007a0c */ /* 0x000fc60003f06270 */
[----:B------:R-:W-:-:S04]  /*8e40*/  IMAD R4, R0, c[0x0][0x3ac], R10 ;  /* 0x0000eb0000047a24 */ /* 0x000fc800078e020a */
[----:B------:R-:W-:Y:S01]  /*8e50*/  IMAD.IADD R5, R4, 0x1, R9 ;  /* 0x0000000104057824 */ /* 0x000fe200078e0209 */
[----:B------:R-:W-:-:S04]  /*8e60*/  LEA R4, P4, R8, c[0x0][0x348], 0x1 ;  /* 0x0000d20008047a11 */ /* 0x000fc800078808ff */
[----:B------:R-:W-:-:S05]  /*8e70*/  LEA.HI.X R5, R8, c[0x0][0x34c], R5, 0x1, P4 ;  /* 0x0000d30008057a11 */ /* 0x000fca00020f0c05 */
[----:B------:R1:W-:Y:S04]  /*8e80*/  @!P2 STG.E.128 [R4.64], RZ ;  /* 0x000000ff0400a986 */ /* 0x0003e8000c101d04 */
[----:B------:R1:W-:Y:S04]  /*8e90*/  @!P1 STG.E.128 [R4.64+0x40], RZ ;  /* 0x000040ff04009986 */ /* 0x0003e8000c101d04 */
[----:B------:R1:W-:Y:S02]  /*8ea0*/  @!P0 STG.E.128 [R4.64+0x80], RZ ;  /* 0x000080ff04008986 */ /* 0x0003e4000c101d04 */
.L_x_69:
[----:B------:R-:W-:Y:S05]  /*8eb0*/  BSYNC B0 ;  /* 0x0000000000007941 */ /* 0x000fea0003800000 */
.L_x_68:
[----:B------:R-:W-:Y:S05]  /*8ec0*/  @P3 BRA `(.L_x_61) ;  /* 0x000000f000003947 */ /* 0x000fea0003800000 */
[----:B------:R-:W-:Y:S01]  /*8ed0*/  IADD3 R0, P0, R0, 0x40, RZ ;  /* 0x0000004000007810 */ /* 0x000fe20007f1e0ff */
[----:B------:R-:W-:Y:S01]  /*8ee0*/  IMAD.MOV.U32 R7, RZ, RZ, R3 ;  /* 0x000000ffff077224 */ /* 0x000fe200078e0003 */
[----:B------:R-:W-:-:S02]  /*8ef0*/  ISETP.GE.AND P2, PT, R250, c[0x0][0x220], PT ;  /* 0x00008800fa007a0c */ /* 0x000fc40003f46270 */
[----:B-----5:R-:W-:Y:S01]  /*8f00*/  ISETP.GE.AND P1, PT, R14, c[0x0][0x220], PT ;  /* 0x000088000e007a0c */ /* 0x020fe20003f26270 */
[----:B-1----:R-:W-:Y:S01]  /*8f10*/  IMAD.X R4, RZ, RZ, R12, P0 ;  /* 0x000000ffff047224 */ /* 0x002fe200000e060c */
        /* <DEDUP_REMOVED lines=10> */
.L_x_61:
[----:B------:R-:W-:Y:S05]  /*8fc0*/  BSYNC B1 ;  /* 0x0000000000017941 */ /* 0x000fea0003800000 */
.L_x_31:
        /* <DEDUP_REMOVED lines=11> */
.L_x_70:
[----:B------:R-:W-:Y:S05]  /*9080*/  EXIT ;  /* 0x000000000000794d */ /* 0x000fea0003800000 */
.L_x_72:
        /* <DEDUP_REMOVED lines=15> */
.L_x_1275:


//--------------------- .text._ZN5flash44flash_bwd_dq_dk_dv_loop_seqk_parallel_kernelI23Flash_bwd_kernel_traitsILi96ELi64ELi128ELi8ELi2ELi4ELi4ELb1ELb0EN7cutlass10bfloat16_tE19Flash_kernel_traitsILi96ELi64ELi128ELi8ES3_EELb0ELb0ELb1ELb0ELb0ELb0ELb0EEEvNS_16Flash_bwd_paramsE --------------------------
	.section	.text._ZN5flash44flash_bwd_dq_dk_dv_loop_seqk_parallel_kernelI23Flash_bwd_kernel_traitsILi96ELi64ELi128ELi8ELi2ELi4ELi4ELb1ELb0EN7cutlass10bfloat16_tE19Flash_kernel_traitsILi96ELi64ELi128ELi8ES3_EELb0ELb0ELb1ELb0ELb0ELb0ELb0EEEvNS_16Flash_bwd_paramsE,"ax",@progbits
	.sectioninfo	@"SHI_REGISTERS=255"
	.align	128
        .global         _ZN5flash44flash_bwd_dq_dk_dv_loop_seqk_parallel_kernelI23Flash_bwd_kernel_traitsILi96ELi64ELi128ELi8ELi2ELi4ELi4ELb1ELb0EN7cutlass10bfloat16_tE19Flash_kernel_traitsILi96ELi64ELi128ELi8ES3_EELb0ELb0ELb1ELb0ELb0ELb0ELb0EEEvNS_16Flash_bwd_paramsE
        .type           _ZN5flash44flash_bwd_dq_dk_dv_loop_seqk_parallel_kernelI23Flash_bwd_kernel_traitsILi96ELi64ELi128ELi8ELi2ELi4ELi4ELb1ELb0EN7cutlass10bfloat16_tE19Flash_kernel_traitsILi96ELi64ELi128ELi8ES3_EELb0ELb0ELb1ELb0ELb0ELb0ELb0EEEvNS_16Flash_bwd_paramsE,@function
        .size           _ZN5flash44flash_bwd_dq_dk_dv_loop_seqk_parallel_kernelI23Flash_bwd_kernel_traitsILi96ELi64ELi128ELi8ELi2ELi4ELi4ELb1ELb0EN7cutlass10bfloat16_tE19Flash_kernel_traitsILi96ELi64ELi128ELi8ES3_EELb0ELb0ELb1ELb0ELb0ELb0ELb0EEEvNS_16Flash_bwd_paramsE,(.L_x_1276 - _ZN5flash44flash_bwd_dq_dk_dv_loop_seqk_parallel_kernelI23Flash_bwd_kernel_traitsILi96ELi64ELi128ELi8ELi2ELi4ELi4ELb1ELb0EN7cutlass10bfloat16_tE19Flash_kernel_traitsILi96ELi64ELi128ELi8ES3_EELb0ELb0ELb1ELb0ELb0ELb0ELb0EEEvNS_16Flash_bwd_paramsE)
        .other          _ZN5flash44flash_bwd_dq_dk_dv_loop_seqk_parallel_kernelI23Flash_bwd_kernel_traitsILi96ELi64ELi128ELi8ELi2ELi4ELi4ELb1ELb0EN7cutlass10bfloat16_tE19Flash_kernel_traitsILi96ELi64ELi128ELi8ES3_EELb0ELb0ELb1ELb0ELb0ELb0ELb0EEEvNS_16Flash_bwd_paramsE,@"STO_CUDA_ENTRY STV_DEFAULT"
_ZN5flash44flash_bwd_dq_dk_dv_loop_seqk_parallel_kernelI23Flash_bwd_kernel_traitsILi96ELi64ELi128ELi8ELi2ELi4ELi4ELb1ELb0EN7cutlass10bfloat16_tE19Flash_kernel_traitsILi96ELi64ELi128ELi8ES3_EELb0ELb0ELb1ELb0ELb0ELb0ELb0EEEvNS_16Flash_bwd_paramsE:
.text._ZN5flash44flash_bwd_dq_dk_dv_loop_seqk_parallel_kernelI23Flash_bwd_kernel_traitsILi96ELi64ELi128ELi8ELi2ELi4ELi4ELb1ELb0EN7cutlass10bfloat16_tE19Flash_kernel_traitsILi96ELi64ELi128ELi8ES3_EELb0ELb0ELb1ELb0ELb0ELb0ELb0EEEvNS_16Flash_bwd_paramsE:
        /* <DEDUP_REMOVED lines=12> */
[----:B------:R-:W2:Y:S01]  /*00c0*/  S2UR UR39, SR_CTAID.Z ;  /* 0x00000000002779c3 */ /* 0x000ea20000002700 */
[----:B------:R-:W-:Y:S01]  /*00d0*/  ULDC UR6, c[0x0][0x1c8] ;  /* 0x0000720000067ab9 */ /* 0x000fe20000000800 */
[----:B------:R-:W-:Y:S01]  /*00e0*/  IMAD.MOV.U32 R206, RZ, RZ, 0x20 ;  /* 0x00000020ffce7424 */ /* 0x000fe200078e00ff */
[----:B------:R-:W-:Y:S01]  /*00f0*/  UMOV UR9, 0x80 ;  /* 0x0000008000097882 */ /* 0x000fe20000000000 */
[----:B------:R-:W-:Y:S01]  /*0100*/  IMAD.MOV.U32 R215, RZ, RZ, -0x10 ;  /* 0xfffffff0ffd77424 */ /* 0x000fe200078e00ff */
[----:B------:R-:W-:Y:S01]  /*0110*/  ULDC UR8, c[0x0][0x210] ;  /* 0x0000840000087ab9 */ /* 0x000fe20000000800 */
[----:B------:R-:W-:Y:S01]  /*0120*/  IMAD.MOV.U32 R203, RZ, RZ, -0x40 ;  /* 0xffffffc0ffcb7424 */ /* 0x000fe200078e00ff */
[----:B------:R-:W-:Y:S01]  /*0130*/  ULDC UR61, c[0x0][0x234] ;  /* 0x00008d00003d7ab9 */ /* 0x000fe20000000800 */
[----:B------:R-:W3:Y:S01]  /*0140*/  S2UR UR37, SR_CTAID.Y ;  /* 0x00000000002579c3 */ /* 0x000ee20000002600 */
[----:B------:R-:W-:-:S02]  /*0150*/  UIMAD UR61, UR9, UR8, UR61 ;  /* 0x00000008093d72a4 */ /* 0x000fc4000f8e023d */
[----:B------:R-:W-:Y:S02]  /*0160*/  ULDC.U8 UR10, c[0x0][0x328] ;  /* 0x0000ca00000a7ab9 */ /* 0x000fe40000000000 */
[----:B------:R-:W-:Y:S02]  /*0170*/  UISETP.NE.AND UP5, UPT, UR10, URZ, UPT ;  /* 0x0000003f0a00728c */ /* 0x000fe4000bfa5270 */
[----:B------:R-:W-:Y:S02]  /*0180*/  ULDC UR15, c[0x0][0x224] ;  /* 0x00008900000f7ab9 */ /* 0x000fe40000000800 */
[----:B------:R-:W-:Y:S02]  /*0190*/  ULDC UR52, c[0x0][0x22c] ;  /* 0x00008b0000347ab9 */ /* 0x000fe40000000800 */
[----:B------:R-:W-:Y:S02]  /*01a0*/  ULDC UR40, c[0x0][0x1c0] ;  /* 0x0000700000287ab9 */ /* 0x000fe40000000800 */
[----:B------:R-:W-:Y:S01]  /*01b0*/  ULDC UR13, c[0x0][0x1c0] ;  /* 0x00007000000d7ab9 */ /* 0x000fe20000000800 */
[----:B-1----:R-:W-:Y:S01]  /*01c0*/  SHF.R.S32.HI R19, RZ, 0x1f, R20 ;  /* 0x0000001fff137819 */ /* 0x002fe20000011414 */
[----:B--2---:R-:W-:-:S02]  /*01d0*/  ULOP3.LUT UR7, UR39, UR6, URZ, 0x3c, !UPT ;  /* 0x0000000627077292 */ /* 0x004fc4000f8e3c3f */
[----:B------:R-:W-:Y:S01]  /*01e0*/  USHF.R.S32.HI UR6, URZ, 0x1f, UR39 ;  /* 0x0000001f3f067899 */ /* 0x000fe20008011427 */
[CC--:B------:R-:W-:Y:S01]  /*01f0*/  LEA.HI R6, R19.reuse, R20.reuse, RZ, 0x4 ;  /* 0x0000001413067211 */ /* 0x0c0fe200078f20ff */
[----:B------:R-:W-:Y:S01]  /*0200*/  UIMAD.WIDE UR40, UR52, UR40, URZ ;  /* 0x00000028342872a5 */ /* 0x000fe2000f8e023f */
[CC--:B------:R-:W-:Y:S01]  /*0210*/  LEA.HI R4, R19.reuse, R20.reuse, RZ, 0x2 ;  /* 0x0000001413047211 */ /* 0x0c0fe200078f10ff */
[----:B------:R-:W-:Y:S01]  /*0220*/  UIMAD UR53, UR39, UR52, URZ ;  /* 0x00000034273572a4 */ /* 0x000fe2000f8e023f */
[----:B------:R-:W-:Y:S01]  /*0230*/  SHF.R.S32.HI R5, RZ, 0x4, R6 ;  /* 0x00000004ff057819 */ /* 0x000fe20000011406 */
[----:B---3--:R-:W-:Y:S01]  /*0240*/  USHF.R.S32.HI UR8, URZ, 0x1f, UR37 ;  /* 0x0000001f3f087899 */ /* 0x008fe20008011425 */
[--C-:B------:R-:W-:Y:S01]  /*0250*/  SHF.R.S32.HI R9, RZ, 0x2, R4.reuse ;  /* 0x00000002ff097819 */ /* 0x100fe20000011404 */
[----:B------:R-:W-:Y:S01]  /*0260*/  UIMAD UR52, UR52, UR13, URZ ;  /* 0x0000000d343472a4 */ /* 0x000fe2000f8e023f */
[----:B------:R-:W-:Y:S01]  /*0270*/  LEA.HI R0, R6, R5, RZ, 0x1 ;  /* 0x0000000506007211 */ /* 0x000fe200078f08ff */
[----:B------:R-:W-:Y:S01]  /*0280*/  ULDC UR14, c[0x0][0x1c0] ;  /* 0x00007000000e7ab9 */ /* 0x000fe20000000800 */
[-C--:B------:R-:W-:Y:S01]  /*0290*/  LEA.HI R10, R19, R20.reuse, RZ, 0x5 ;  /* 0x00000014130a7211 */ /* 0x080fe200078f28ff */
[----:B------:R-:W-:Y:S01]  /*02a0*/  ULDC UR12, c[0x0][0x1c0] ;  /* 0x00007000000c7ab9 */ /* 0x000fe20000000800 */
[----:B------:R-:W-:Y:S01]  /*02b0*/  LOP3.LUT R3, R0, 0xfffffffe, RZ, 0xc0, !PT ;  /* 0xfffffffe00037812 */ /* 0x000fe200078ec0ff */
[----:B------:R-:W-:Y:S01]  /*02c0*/  UIMAD.WIDE.U32 UR50, UR37, UR15, URZ ;  /* 0x0000000f253272a5 */ /* 0x000fe2000f8e003f */
[-C--:B------:R-:W-:Y:S01]  /*02d0*/  LEA.HI R8, R4, R9.reuse, RZ, 0x1 ;  /* 0x0000000904087211 */ /* 0x080fe200078f08ff */
[----:B------:R-:W-:Y:S01]  /*02e0*/  USHF.L.U32 UR47, UR52, 0x6, URZ ;  /* 0x00000006342f7899 */ /* 0x000fe2000800063f */
[----:B------:R-:W-:Y:S01]  /*02f0*/  SHF.R.S32.HI R2, RZ, 0x1f, R4 ;  /* 0x0000001fff027819 */ /* 0x000fe20000011404 */
[----:B------:R-:W-:Y:S01]  /*0300*/  IMAD.IADD R15, R5, 0x1, -R3 ;  /* 0x00000001050f7824 */ /* 0x000fe200078e0a03 */
[----:B------:R-:W-:Y:S01]  /*0310*/  LOP3.LUT R7, R10, 0xffffffe0, RZ, 0xc0, !PT ;  /* 0xffffffe00a077812 */ /* 0x000fe200078ec0ff */
[----:B------:R-:W-:Y:S01]  /*0320*/  ULDC UR55, c[0x0][0x214] ;  /* 0x0000850000377ab9 */ /* 0x000fe20000000800 */
[----:B------:R-:W-:Y:S01]  /*0330*/  LOP3.LUT R3, R8, 0x7fffffe, RZ, 0xc0, !PT ;  /* 0x07fffffe08037812 */ /* 0x000fe200078ec0ff */
[----:B------:R-:W-:Y:S01]  /*0340*/  ULDC.U8 UR11, c[0x0][0x3d0] ;  /* 0x0000f400000b7ab9 */ /* 0x000fe20000000000 */
[----:B------:R-:W-:Y:S01]  /*0350*/  LEA.HI R2, R2, R9, RZ, 0x3 ;  /* 0x0000000902027211 */ /* 0x000fe200078f18ff */
[----:B------:R-:W-:Y:S01]  /*0360*/  IMAD.IADD R0, R20, 0x1, -R7 ;  /* 0x0000000114007824 */ /* 0x000fe200078e0a07 */
[----:B------:R-:W-:Y:S01]  /*0370*/  LEA.HI R22, R19, R20, RZ, 0x3 ;  /* 0x0000001413167211 */ /* 0x000fe200078f18ff */
[C---:B------:R-:W-:Y:S01]  /*0380*/  IMAD.IADD R8, R9.reuse, 0x1, -R3 ;  /* 0x0000000109087824 */ /* 0x040fe200078e0a03 */
[----:B------:R-:W-:Y:S01]  /*0390*/  LOP3.LUT R2, R2, 0xfffffff8, RZ, 0xc0, !PT ;  /* 0xfffffff802027812 */ /* 0x000fe200078ec0ff */
[----:B------:R-:W-:Y:S01]  /*03a0*/  ULDC UR56, c[0x0][0x224] ;  /* 0x0000890000387ab9 */ /* 0x000fe20000000800 */
[----:B------:R-:W-:Y:S01]  /*03b0*/  SHF.R.S32.HI R3, RZ, 0x3, R22 ;  /* 0x00000003ff037819 */ /* 0x000fe20000011416 */
[----:B------:R-:W-:Y:S01]  /*03c0*/  @UP5 UIMAD UR60, UR37, UR55, URZ ;  /* 0x00000037253c52a4 */ /* 0x000fe2000f8e023f */
[----:B------:R-:W-:Y:S01]  /*03d0*/  LOP3.LUT R4, R4, 0xfffffffc, RZ, 0xc0, !PT ;  /* 0xfffffffc04047812 */ /* 0x000fe200078ec0ff */
[----:B------:R-:W-:Y:S01]  /*03e0*/  IMAD.IADD R9, R9, 0x1, -R2 ;  /* 0x0000000109097824 */ /* 0x000fe200078e0a02 */
[----:B------:R-:W-:Y:S01]  /*03f0*/  SHF.R.S32.HI R5, RZ, 0x1f, R0 ;  /* 0x0000001fff057819 */ /* 0x000fe20000011400 */
[----:B------:R-:W-:Y:S01]  /*0400*/  IMAD.SHL.U32 R3, R3, 0x40, RZ ;  /* 0x0000004003037824 */ /* 0x000fe200078e00ff */
[----:B------:R-:W-:Y:S01]  /*0410*/  SHF.R.S32.HI R2, RZ, 0x5, R10 ;  /* 0x00000005ff027819 */ /* 0x000fe2000001140a */
[----:B------:R-:W-:Y:S01]  /*0420*/  IMAD.IADD R16, R20, 0x1, -R4 ;  /* 0x0000000114107824 */ /* 0x000fe200078e0a04 */
[----:B------:R-:W-:Y:S01]  /*0430*/  LEA.HI R21, R5, R0, RZ, 0x2 ;  /* 0x0000000005157211 */ /* 0x000fe200078f10ff */
[----:B------:R-:W-:Y:S01]  /*0440*/  ULDC.64 UR4, c[0x0][0x118] ;  /* 0x0000460000047ab9 */ /* 0x000fe20000000a00 */
[----:B------:R-:W-:Y:S01]  /*0450*/  SHF.R.S32.HI R0, RZ, 0x1f, R10 ;  /* 0x0000001fff007819 */ /* 0x000fe2000001140a */
[----:B------:R-:W-:Y:S01]  /*0460*/  IMAD.SHL.U32 R248, R16, 0x8, RZ ;  /* 0x0000000810f87824 */ /* 0x000fe200078e00ff */
[----:B------:R-:W-:Y:S01]  /*0470*/  LOP3.LUT R6, R6, 0xfffffff0, RZ, 0xc0, !PT ;  /* 0xfffffff006067812 */ /* 0x000fe200078ec0ff */
[----:B------:R-:W-:Y:S01]  /*0480*/  IMAD R8, R2, 0x8, R8 ;  /* 0x0000000802087824 */ /* 0x000fe200078e0208 */
[-C--:B------:R-:W-:Y:S01]  /*0490*/  LEA.HI R5, R10, R2.reuse, RZ, 0x1 ;  /* 0x000000020a057211 */ /* 0x080fe200078f08ff */
[----:B------:R-:W-:Y:S01]  /*04a0*/  ULDC UR46, c[0x0][0x2e8] ;  /* 0x0000ba00002e7ab9 */ /* 0x000fe20000000800 */
[----:B------:R-:W-:Y:S01]  /*04b0*/  LEA.HI R4, R0, R2, RZ, 0x2 ;  /* 0x0000000200047211 */ /* 0x000fe200078f10ff */
[----:B------:R-:W-:Y:S01]  /*04c0*/  IMAD.IADD R0, R20, 0x1, -R6 ;  /* 0x0000000114007824 */ /* 0x000fe200078e0a06 */
[----:B------:R-:W-:Y:S01]  /*04d0*/  LOP3.LUT R3, R3, 0xc0, RZ, 0xc0, !PT ;  /* 0x000000c003037812 */ /* 0x000fe200078ec0ff */
[----:B------:R-:W-:Y:S01]  /*04e0*/  ULDC UR45, c[0x0][0x2e8] ;  /* 0x0000ba00002d7ab9 */ /* 0x000fe20000000800 */
[----:B------:R-:W-:Y:S01]  /*04f0*/  LOP3.LUT R6, R5, 0xfffffffe, RZ, 0xc0, !PT ;  /* 0xfffffffe05067812 */ /* 0x000fe200078ec0ff */
[----:B------:R-:W-:Y:S01]  /*0500*/  UISETP.NE.AND UP6, UPT, UR11, URZ, UPT ;  /* 0x0000003f0b00728c */ /* 0x000fe2000bfc5270 */
[----:B------:R-:W-:Y:S01]  /*0510*/  LOP3.LUT R4, R4, 0xfffffffc, RZ, 0xc0, !PT ;  /* 0xfffffffc04047812 */ /* 0x000fe200078ec0ff */
[----:B------:R-:W-:Y:S01]  /*0520*/  UIMAD.WIDE.U32 UR48, UR40, UR50, URZ ;  /* 0x00000032283072a5 */ /* 0x000fe2000f8e003f */
[----:B------:R-:W-:Y:S01]  /*0530*/  LOP3.LUT R5, R3, 0x18, R248, 0xf8, !PT ;  /* 0x0000001803057812 */ /* 0x000fe200078ef8f8 */
[C---:B------:R-:W-:Y:S01]  /*0540*/  IMAD.IADD R207, R2.reuse, 0x1, -R6 ;  /* 0x0000000102cf7824 */ /* 0x040fe200078e0a06 */
[----:B------:R-:W-:Y:S01]  /*0550*/  SHF.R.U32.HI R3, RZ, 0x3, R3 ;  /* 0x00000003ff037819 */ /* 0x000fe20000011603 */
[----:B------:R-:W-:Y:S01]  /*0560*/  IMAD.IADD R11, R2, 0x1, -R4 ;  /* 0x00000001020b7824 */ /* 0x000fe200078e0a04 */
[----:B------:R-:W-:Y:S01]  /*0570*/  SHF.R.S32.HI R4, RZ, 0x1f, R0 ;  /* 0x0000001fff047819 */ /* 0x000fe20000011400 */
[----:B------:R-:W-:Y:S01]  /*0580*/  UIMAD UR57, UR41, UR50, URZ ;  /* 0x00000032293972a4 */ /* 0x000fe2000f8e023f */
[----:B------:R-:W-:Y:S01]  /*0590*/  LOP3.LUT R7, R5, R3, RZ, 0x3c, !PT ;  /* 0x0000000305077212 */ /* 0x000fe200078e3cff */
[----:B------:R-:W-:Y:S01]  /*05a0*/  USHF.R.S32.HI UR59, URZ, 0x1f, UR53 ;  /* 0x0000001f3f3b7899 */ /* 0x000fe20008011435 */
[----:B------:R-:W-:Y:S01]  /*05b0*/  LOP3.LUT R3, R22, 0xfffffff8, RZ, 0xc0, !PT ;  /* 0xfffffff816037812 */ /* 0x000fe200078ec0ff */
[----:B------:R-:W-:Y:S01]  /*05c0*/  USHF.R.S32.HI UR54, URZ, 0x1f, UR47 ;  /* 0x0000001f3f367899 */ /* 0x000fe2000801142f */
[-C--:B------:R-:W-:Y:S01]  /*05d0*/  LEA.HI R2, R0, R0.reuse, RZ, 0x1 ;  /* 0x0000000000027211 */ /* 0x080fe200078f08ff */
[----:B------:R-:W-:Y:S01]  /*05e0*/  UMOV UR44, 0xffffd000 ;  /* 0xffffd000002c7882 */ /* 0x000fe20000000000 */
[----:B------:R-:W-:Y:S01]  /*05f0*/  LEA.HI R12, R4, R0, RZ, 0x3 ;  /* 0x00000000040c7211 */ /* 0x000fe200078f18ff */
[----:B------:R-:W-:Y:S01]  /*0600*/  IMAD.IADD R3, R20, 0x1, -R3 ;  /* 0x0000000114037824 */ /* 0x000fe200078e0a03 */
[----:B------:R-:W-:-:S02]  /*0610*/  LOP3.LUT R5, R2, 0x7fffffe, RZ, 0xc0, !PT ;  /* 0x07fffffe02057812 */ /* 0x000fc400078ec0ff */
[----:B------:R-:W-:Y:S02]  /*0620*/  LOP3.LUT R4, R12, 0xfffffff8, RZ, 0xc0, !PT ;  /* 0xfffffff80c047812 */ /* 0x000fe400078ec0ff */
[----:B------:R-:W-:Y:S01]  /*0630*/  LEA.HI R6, R3, R3, RZ, 0x1 ;  /* 0x0000000303067211 */ /* 0x000fe200078f08ff */
[C---:B------:R-:W-:Y:S01]  /*0640*/  IMAD.IADD R18, R0.reuse, 0x1, -R5 ;  /* 0x0000000100127824 */ /* 0x040fe200078e0a05 */
[----:B------:R-:W-:Y:S01]  /*0650*/  LEA.HI R10, R19, R20, RZ, 0x6 ;  /* 0x00000014130a7211 */ /* 0x000fe200078f30ff */
[----:B------:R-:W-:Y:S01]  /*0660*/  IMAD.IADD R13, R0, 0x1, -R4 ;  /* 0x00000001000d7824 */ /* 0x000fe200078e0a04 */
[----:B------:R-:W-:Y:S01]  /*0670*/  LOP3.LUT R0, R6, 0x3fffffe, RZ, 0xc0, !PT ;  /* 0x03fffffe06007812 */ /* 0x000fe200078ec0ff */
[----:B------:R-:W-:Y:S01]  /*0680*/  IMAD.U32 R4, R8, 0x20, R7 ;  /* 0x0000002008047824 */ /* 0x000fe200078e0007 */
[----:B------:R-:W-:Y:S02]  /*0690*/  SHF.R.S32.HI R10, RZ, 0x6, R10 ;  /* 0x00000006ff0a7819 */ /* 0x000fe4000001140a */
[----:B------:R-:W-:Y:S01]  /*06a0*/  SHF.R.S32.HI R7, RZ, 0x1, R2 ;  /* 0x00000001ff077819 */ /* 0x000fe20000011402 */
[C---:B------:R-:W-:Y:S01]  /*06b0*/  IMAD.IADD R5, R3.reuse, 0x1, -R0 ;  /* 0x0000000103057824 */ /* 0x040fe200078e0a00 */
[----:B------:R-:W-:Y:S01]  /*06c0*/  SHF.R.S32.HI R2, RZ, 0x1f, R2 ;  /* 0x0000001fff027819 */ /* 0x000fe20000011402 */
[----:B------:R-:W-:Y:S01]  /*06d0*/  IMAD R0, R10, 0x4, R15 ;  /* 0x000000040a007824 */ /* 0x000fe200078e020f */
[----:B------:R1:W-:Y:S01]  /*06e0*/  STL [R1+0x20], R4 ;  /* 0x0000200401007387 */ /* 0x0003e20000100800 */
[----:B------:R-:W-:Y:S01]  /*06f0*/  IMAD.SHL.U32 R3, R3, 0x40, RZ ;  /* 0x0000004003037824 */ /* 0x000fe200078e00ff */
[----:B------:R-:W-:Y:S01]  /*0700*/  LEA.HI R2, R2, R7, RZ, 0x2 ;  /* 0x0000000702027211 */ /* 0x000fe200078f10ff */
[----:B------:R-:W-:Y:S01]  /*0710*/  IMAD R17, R0, 0x8, R5 ;  /* 0x0000000800117824 */ /* 0x000fe200078e0205 */
[----:B------:R-:W-:-:S02]  /*0720*/  SHF.R.S32.HI R0, RZ, 0x1, R6 ;  /* 0x00000001ff007819 */ /* 0x000fc40000011406 */
[----:B------:R-:W-:Y:S01]  /*0730*/  LOP3.LUT R5, R2, 0xfffffffc, RZ, 0xc0, !PT ;  /* 0xfffffffc02057812 */ /* 0x000fe200078ec0ff */
[----:B------:R-:W-:Y:S01]  /*0740*/  IMAD.SHL.U32 R2, R11, 0x10, RZ ;  /* 0x000000100b027824 */ /* 0x000fe200078e00ff */
[C---:B------:R-:W-:Y:S01]  /*0750*/  LOP3.LUT P4, RZ, R0.reuse, 0x2, RZ, 0xc0, !PT ;  /* 0x0000000200ff7812 */ /* 0x040fe2000788c0ff */
[----:B------:R-:W-:Y:S01]  /*0760*/  IMAD.SHL.U32 R0, R0, 0x40, RZ ;  /* 0x0000004000007824 */ /* 0x000fe200078e00ff */
[----:B------:R-:W-:Y:S01]  /*0770*/  LEA.HI R6, R9, R9, RZ, 0x1 ;  /* 0x0000000909067211 */ /* 0x000fe200078f08ff */
[----:B------:R-:W-:Y:S01]  /*0780*/  IMAD.IADD R14, R7, 0x1, -R5 ;  /* 0x00000001070e7824 */ /* 0x000fe200078e0a05 */
[----:B------:R-:W-:Y:S01]  /*0790*/  LEA.HI R7, R19, R20, RZ, 0x7 ;  /* 0x0000001413077211 */ /* 0x000fe200078f38ff */
[----:B------:R-:W-:Y:S01]  /*07a0*/  IMAD.SHL.U32 R20, R20, 0x2, RZ ;  /* 0x0000000214147824 */ /* 0x000fe200078e00ff */
[----:B------:R-:W-:Y:S02]  /*07b0*/  LOP3.LUT R0, R0, 0xc0, RZ, 0xc0, !PT ;  /* 0x000000c000007812 */ /* 0x000fe400078ec0ff */
[----:B------:R-:W-:-:S02]  /*07c0*/  LOP3.LUT P2, RZ, R9, 0x2, RZ, 0xc0, !PT ;  /* 0x0000000209ff7812 */ /* 0x000fc4000784c0ff */
[C---:B------:R-:W-:Y:S02]  /*07d0*/  LOP3.LUT P5, RZ, R13.reuse, 0x2, RZ, 0xc0, !PT ;  /* 0x000000020dff7812 */ /* 0x040fe400078ac0ff */
[----:B------:R-:W-:Y:S02]  /*07e0*/  LOP3.LUT P6, RZ, R13, 0x4, RZ, 0xc0, !PT ;  /* 0x000000040dff7812 */ /* 0x000fe400078cc0ff */
[----:B------:R-:W-:Y:S02]  /*07f0*/  LOP3.LUT P0, RZ, R14, 0x2, RZ, 0xc0, !PT ;  /* 0x000000020eff7812 */ /* 0x000fe4000780c0ff */
[C---:B------:R-:W-:Y:S02]  /*0800*/  SEL R202, R206.reuse, 0xffffffe0, !P5 ;  /* 0xffffffe0ceca7807 */ /* 0x040fe40006800000 */
[----:B-1----:R-:W-:Y:S02]  /*0810*/  LOP3.LUT R4, R9, 0x1, RZ, 0xc0, !PT ;  /* 0x0000000109047812 */ /* 0x002fe400078ec0ff */
[----:B------:R-:W-:-:S02]  /*0820*/  SEL R197, R206, 0xffffffe0, !P4 ;  /* 0xffffffe0cec57807 */ /* 0x000fc40006000000 */
[----:B------:R-:W-:Y:S02]  /*0830*/  ISETP.NE.U32.AND P3, PT, R4, 0x1, PT ;  /* 0x000000010400780c */ /* 0x000fe40003f65070 */
[----:B------:R-:W-:Y:S02]  /*0840*/  LOP3.LUT R4, R3, 0x1c0, RZ, 0xc0, !PT ;  /* 0x000001c003047812 */ /* 0x000fe400078ec0ff */
[----:B------:R-:W-:Y:S02]  /*0850*/  LOP3.LUT R3, R0, 0x8, R22, 0xf8, !PT ;  /* 0x0000000800037812 */ /* 0x000fe400078ef816 */
[----:B------:R-:W-:Y:S02]  /*0860*/  SHF.R.U32.HI R0, RZ, 0x3, R0 ;  /* 0x00000003ff007819 */ /* 0x000fe40000011600 */
[----:B------:R-:W-:Y:S02]  /*0870*/  LOP3.LUT R2, R4, 0x30, R2, 0xf8, !PT ;  /* 0x0000003004027812 */ /* 0x000fe400078ef802 */
[----:B------:R-:W-:-:S02]  /*0880*/  LOP3.LUT R198, R3, R0, RZ, 0x3c, !PT ;  /* 0x0000000003c67212 */ /* 0x000fc400078e3cff */
[----:B------:R-:W-:Y:S02]  /*0890*/  LOP3.LUT R0, R6, 0x3fffffe, RZ, 0xc0, !PT ;  /* 0x03fffffe06007812 */ /* 0x000fe400078ec0ff */
[----:B------:R-:W-:Y:S01]  /*08a0*/  LOP3.LUT R5, R2, 0x8, R22, 0xf8, !PT ;  /* 0x0000000802057812 */ /* 0x000fe200078ef816 */
[C---:B------:R-:W-:Y:S01]  /*08b0*/  IMAD.SHL.U32 R2, R9.reuse, 0x40, RZ ;  /* 0x0000004009027824 */ /* 0x040fe200078e00ff */
[----:B------:R-:W-:Y:S01]  /*08c0*/  SHF.R.U32.HI R3, RZ, 0x3, R4 ;  /* 0x00000003ff037819 */ /* 0x000fe20000011604 */
[----:B------:R-:W-:Y:S01]  /*08d0*/  IMAD.IADD R8, R9, 0x1, -R0 ;  /* 0x0000000109087824 */ /* 0x000fe200078e0a00 */
[----:B------:R-:W-:Y:S01]  /*08e0*/  SEL R215, R215, 0x10, !P3 ;  /* 0x00000010d7d77807 */ /* 0x000fe20005800000 */
[----:B------:R-:W-:Y:S01]  /*08f0*/  IMAD.SHL.U32 R0, R10, 0x20, RZ ;  /* 0x000000200a007824 */ /* 0x000fe200078e00ff */
[----:B------:R-:W-:Y:S01]  /*0900*/  LOP3.LUT R2, R2, 0x1c0, RZ, 0xc0, !PT ;  /* 0x000001c002027812 */ /* 0x000fe200078ec0ff */
[----:B------:R-:W-:Y:S01]  /*0910*/  IMAD.U32 R198, R17, 0x20, R198 ;  /* 0x0000002011c67824 */ /* 0x000fe200078e00c6 */
[----:B------:R-:W-:-:S02]  /*0920*/  LOP3.LUT R9, R5, R3, RZ, 0x3c, !PT ;  /* 0x0000000305097212 */ /* 0x000fc400078e3cff */
[----:B------:R-:W-:Y:S01]  /*0930*/  LOP3.LUT R4, R0, 0x6, R20, 0xf8, !PT ;  /* 0x0000000600047812 */ /* 0x000fe200078ef814 */
[----:B------:R-:W-:Y:S01]  /*0940*/  IMAD R197, R198, 0x2, R197 ;  /* 0x00000002c6c57824 */ /* 0x000fe200078e02c5 */
[----:B------:R-:W-:Y:S01]  /*0950*/  LOP3.LUT R3, R2, 0x20, R0, 0xf8, !PT ;  /* 0x0000002002037812 */ /* 0x000fe200078ef800 */
[----:B------:R-:W-:Y:S01]  /*0960*/  IMAD.SHL.U32 R198, R198, 0x2, RZ ;  /* 0x00000002c6c67824 */ /* 0x000fe200078e00ff */
[----:B------:R-:W-:Y:S01]  /*0970*/  SHF.R.U32.HI R0, RZ, 0x3, R2 ;  /* 0x00000003ff007819 */ /* 0x000fe20000011602 */
[----:B------:R1:W-:Y:S01]  /*0980*/  STL [R1+0x3c], R4 ;  /* 0x00003c0401007387 */ /* 0x0003e20000100800 */
[----:B------:R-:W-:Y:S02]  /*0990*/  SHF.R.S32.HI R2, RZ, 0x3, R12 ;  /* 0x00000003ff027819 */ /* 0x000fe4000001140c */
[----:B------:R-:W-:Y:S02]  /*09a0*/  SEL R203, R203, 0x40, P6 ;  /* 0x00000040cbcb7807 */ /* 0x000fe40003000000 */
[----:B------:R-:W-:Y:S01]  /*09b0*/  SEL R206, R206, 0xffffffe0, !P0 ;  /* 0xffffffe0cece7807 */ /* 0x000fe20004000000 */
[----:B------:R-:W-:-:S02]  /*09c0*/  IMAD R12, R2, 0x8, R18 ;  /* 0x00000008020c7824 */ /* 0x000fc400078e0212 */
[----:B------:R-:W-:Y:S01]  /*09d0*/  IMAD R201, R11, 0x2, R2 ;  /* 0x000000020bc97824 */ /* 0x000fe200078e0202 */
[----:B-1----:R-:W-:Y:S01]  /*09e0*/  LOP3.LUT R4, R3, R0, RZ, 0x3c, !PT ;  /* 0x0000000003047212 */ /* 0x002fe200078e3cff */
[----:B------:R-:W-:Y:S01]  /*09f0*/  IMAD.SHL.U32 R0, R16, 0x2, RZ ;  /* 0x0000000210007824 */ /* 0x000fe200078e00ff */
[----:B------:R-:W-:-:S03]  /*0a00*/  SHF.R.S32.HI R3, RZ, 0x7, R7 ;  /* 0x00000007ff037819 */ /* 0x000fc60000011407 */
[--C-:B------:R-:W-:Y:S02]  /*0a10*/  IMAD R2, R11, 0x200, R0.reuse ;  /* 0x000002000b027824 */ /* 0x100fe400078e0200 */
[----:B------:R-:W-:Y:S02]  /*0a20*/  IMAD R0, R3, 0x1000, R0 ;  /* 0x0000100003007824 */ /* 0x000fe400078e0200 */
[----:B------:R-:W-:Y:S02]  /*0a30*/  IMAD R10, R8, 0x20, R2 ;  /* 0x00000020080a7824 */ /* 0x000fe400078e0202 */
[----:B------:R-:W-:Y:S01]  /*0a40*/  IMAD.U32 R2, RZ, RZ, UR7 ;  /* 0x00000007ff027e24 */ /* 0x000fe2000f8e00ff */
[----:B------:R-:W-:Y:S01]  /*0a50*/  USHF.R.S32.HI UR7, URZ, 0x1f, UR15 ;  /* 0x0000001f3f077899 */ /* 0x000fe2000801140f */
[----:B------:R-:W-:Y:S02]  /*0a60*/  IMAD R0, R207, 0x400, R0 ;  /* 0x00000400cf007824 */ /* 0x000fe400078e0200 */
[----:B------:R-:W-:Y:S01]  /*0a70*/  IMAD.SHL.U32 R3, R3, 0x8, RZ ;  /* 0x0000000803037824 */ /* 0x000fe200078e00ff */
[----:B------:R1:W-:Y:S01]  /*0a80*/  STL [R1+0x40], R2 ;  /* 0x0000400201007387 */ /* 0x0003e20000100800 */
[----:B------:R-:W-:Y:S01]  /*0a90*/  IMAD.IADD R218, R4, 0x1, R0 ;  /* 0x0000000104da7824 */ /* 0x000fe200078e0200 */
[----:B------:R-:W-:Y:S01]  /*0aa0*/  UIMAD UR58, UR7, UR37, URZ ;  /* 0x00000025073a72a4 */ /* 0x000fe2000f8e023f */
[----:B------:R-:W-:Y:S01]  /*0ab0*/  IMAD.U32 R0, RZ, RZ, UR6 ;  /* 0x00000006ff007e24 */ /* 0x000fe2000f8e00ff */
[----:B------:R-:W-:Y:S01]  /*0ac0*/  SHF.R.S32.HI R0, RZ, 0x1, R6 ;  /* 0x00000001ff007819 */ /* 0x000fe20000011406 */
[----:B------:R-:W-:Y:S01]  /*0ad0*/  USHF.L.U32 UR6, UR37, 0x7, URZ ;  /* 0x0000000725067899 */ /* 0x000fe2000800063f */
[----:B------:R-:W-:Y:S01]  /*0ae0*/  LOP3.LUT R3, R3, 0x8, RZ, 0xc0, !PT ;  /* 0x0000000803037812 */ /* 0x000fe200078ec0ff */
[----:B------:R-:W-:Y:S01]  /*0af0*/  IMAD.SHL.U32 R218, R218, 0x2, RZ ;  /* 0x00000002dada7824 */ /* 0x000fe200078e00ff */
[C---:B------:R-:W-:Y:S01]  /*0b00*/  LOP3.LUT P1, RZ, R0.reuse, 0x2, RZ, 0xc0, !PT ;  /* 0x0000000200ff7812 */ /* 0x040fe2000782c0ff */
[----:B------:R-:W-:Y:S01]  /*0b10*/  IMAD.SHL.U32 R0, R0, 0x40, RZ ;  /* 0x0000004000007824 */ /* 0x000fe200078e00ff */
[----:B------:R-:W-:Y:S01]  /*0b20*/  @!UP5 UIMAD UR7, UR37, UR14, UR39 ;  /* 0x0000000e2507d2a4 */ /* 0x000fe2000f8e0227 */
[----:B------:R-:W-:Y:S01]  /*0b30*/  IMAD.U32 R5, RZ, RZ, UR6 ;  /* 0x00000006ff057e24 */ /* 0x000fe2000f8e00ff */
[----:B------:R-:W-:Y:S01]  /*0b40*/  IADD3 R217, R218, 0x20, RZ ;  /* 0x00000020dad97810 */ /* 0x000fe20007ffe0ff */
[----:B------:R-:W-:Y:S01]  /*0b50*/  IMAD.SHL.U32 R5, R15, 0x10, RZ ;  /* 0x000000100f057824 */ /* 0x000fe200078e00ff */
[----:B------:R-:W-:Y:S01]  /*0b60*/  LOP3.LUT R0, R0, 0xc0, RZ, 0xc0, !PT ;  /* 0x000000c000007812 */ /* 0x000fe200078ec0ff */
[----:B------:R-:W-:Y:S01]  /*0b70*/  UIMAD UR6, UR37, UR12, UR39 ;  /* 0x0000000c250672a4 */ /* 0x000fe2000f8e0227 */
[C---:B------:R-:W-:Y:S01]  /*0b80*/  @P2 IADD3 R217, R218.reuse, -0x20, RZ ;  /* 0xffffffe0dad92810 */ /* 0x040fe20007ffe0ff */
[----:B------:R-:W-:Y:S01]  /*0b90*/  IMAD.IADD R216, R218, 0x1, R215 ;  /* 0x00000001dad87824 */ /* 0x000fe200078e02d7 */
[----:B------:R-:W-:Y:S01]  /*0ba0*/  LOP3.LUT R7, R3, 0x10, R5, 0xf8, !PT ;  /* 0x0000001003077812 */ /* 0x000fe200078ef805 */
[----:B------:R-:W-:Y:S01]  /*0bb0*/  IMAD.SHL.U32 R5, R15, 0x8, RZ ;  /* 0x000000080f057824 */ /* 0x000fe200078e00ff */
[----:B------:R-:W-:Y:S01]  /*0bc0*/  UIMAD UR56, UR6, UR56, URZ ;  /* 0x00000038063872a4 */ /* 0x000fe2000f8e023f */
[----:B------:R-:W-:Y:S01]  /*0bd0*/  IMAD.IADD R215, R215, 0x1, R217 ;  /* 0x00000001d7d77824 */ /* 0x000fe200078e02d9 */
[----:B------:R-:W-:-:S02]  /*0be0*/  @!UP5 UIMAD UR55, UR7, UR55, URZ ;  /* 0x000000370737d2a4 */ /* 0x000fc4000f8e023f */
[----:B------:R-:W-:Y:S02]  /*0bf0*/  LOP3.LUT R5, R5, 0x8, RZ, 0xc0, !PT ;  /* 0x0000000805057812 */ /* 0x000fe400078ec0ff */
[----:B-1----:R-:W-:-:S05]  /*0c00*/  SHF.R.S32.HI R2, RZ, 0x2, R21 ;  /* 0x00000002ff027819 */ /* 0x002fca0000011415 */
[----:B------:R-:W-:-:S05]  /*0c10*/  IMAD R4, R207, 0x10, R2 ;  /* 0x00000010cf047824 */ /* 0x000fca00078e0202 */
[----:B------:R-:W-:Y:S01]  /*0c20*/  IADD3 R2, R4, -0x40, RZ ;  /* 0xffffffc004027810 */ /* 0x000fe20007ffe0ff */
[----:B------:R1:W-:Y:S03]  /*0c30*/  STL [R1+0x1c], R4 ;  /* 0x00001c0401007387 */ /* 0x0003e60000100800 */
[----:B------:R-:W-:-:S04]  /*0c40*/  SHF.R.S32.HI R6, RZ, 0x1f, R2 ;  /* 0x0000001fff067819 */ /* 0x000fc80000011402 */
[----:B------:R-:W-:-:S05]  /*0c50*/  SHF.L.U64.HI R2, R2, 0x2, R6 ;  /* 0x0000000202027819 */ /* 0x000fca0000010206 */
[----:B------:R2:W-:Y:S01]  /*0c60*/  STL [R1+0x38], R2 ;  /* 0x0000380201007387 */ /* 0x0005e20000100800 */
[----:B-1----:R-:W-:-:S04]  /*0c70*/  SHF.R.U32.HI R4, RZ, 0x3, R0 ;  /* 0x00000003ff047819 */ /* 0x002fc80000011600 */
[----:B------:R-:W-:Y:S01]  /*0c80*/  LOP3.LUT R8, R4, R0, R3, 0x1e, !PT ;  /* 0x0000000004087212 */ /* 0x000fe200078e1e03 */
[----:B------:R-:W-:Y:S02]  /*0c90*/  IMAD.SHL.U32 R0, R13, 0x40, RZ ;  /* 0x000000400d007824 */ /* 0x000fe400078e00ff */
[----:B------:R-:W-:Y:S02]  /*0ca0*/  IMAD R3, R15, 0x200, R9 ;  /* 0x000002000f037824 */ /* 0x000fe400078e0209 */
[----:B------:R-:W-:Y:S01]  /*0cb0*/  IMAD.IADD R8, R8, 0x1, R10 ;  /* 0x0000000108087824 */ /* 0x000fe200078e020a */
[----:B------:R-:W-:Y:S01]  /*0cc0*/  LOP3.LUT R0, R0, 0x1c0, RZ, 0xc0, !PT ;  /* 0x000001c000007812 */ /* 0x000fe200078ec0ff */
[----:B--2---:R-:W-:-:S03]  /*0cd0*/  IMAD.SHL.U32 R2, R14, 0x40, RZ ;  /* 0x000000400e027824 */ /* 0x004fc600078e00ff */
[----:B------:R-:W-:Y:S02]  /*0ce0*/  SHF.R.U32.HI R6, RZ, 0x3, R0 ;  /* 0x00000003ff067819 */ /* 0x000fe40000011600 */
[----:B------:R-:W-:Y:S02]  /*0cf0*/  LOP3.LUT R2, R2, 0xc0, RZ, 0xc0, !PT ;  /* 0x000000c002027812 */ /* 0x000fe400078ec0ff */
[----:B------:R-:W-:Y:S01]  /*0d00*/  LOP3.LUT R6, R6, R0, R5, 0x1e, !PT ;  /* 0x0000000006067212 */ /* 0x000fe200078e1e05 */
[----:B------:R-:W-:Y:S01]  /*0d10*/  IMAD.SHL.U32 R0, R12, 0x20, RZ ;  /* 0x000000200c007824 */ /* 0x000fe200078e00ff */
[----:B------:R-:W-:-:S03]  /*0d20*/  SHF.R.U32.HI R4, RZ, 0x3, R2 ;  /* 0x00000003ff047819 */ /* 0x000fc60000011602 */
[----:B------:R-:W-:Y:S01]  /*0d30*/  IMAD R207, R207, 0x200, R0 ;  /* 0x00000200cfcf7824 */ /* 0x000fe200078e0200 */
[C---:B------:R-:W-:Y:S01]  /*0d40*/  LOP3.LUT R5, R4.reuse, R2, R5, 0x1e, !PT ;  /* 0x0000000204057212 */ /* 0x040fe200078e1e05 */
[----:B------:R-:W-:Y:S01]  /*0d50*/  IMAD.U32 R201, R201, 0x200, R6 ;  /* 0x00000200c9c97824 */ /* 0x000fe200078e0006 */
[----:B------:R-:W-:Y:S01]  /*0d60*/  LOP3.LUT R2, R4, R7, R2, 0x1e, !PT ;  /* 0x0000000704027212 */ /* 0x000fe200078e1e02 */
[----:B------:R-:W-:Y:S01]  /*0d70*/  IMAD.U32 R4, RZ, RZ, UR8 ;  /* 0x00000008ff047e24 */ /* 0x000fe2000f8e00ff */
[----:B------:R-:W-:Y:S01]  /*0d80*/  USHF.R.S32.HI UR8, URZ, 0x1f, UR39 ;  /* 0x0000001f3f087899 */ /* 0x000fe20008011427 */
[----:B------:R-:W-:Y:S01]  /*0d90*/  IMAD.IADD R207, R207, 0x1, R5 ;  /* 0x00000001cfcf7824 */ /* 0x000fe200078e0205 */
[----:B------:R-:W-:Y:S01]  /*0da0*/  LEA R201, R201, 0xf000, 0x1 ;  /* 0x0000f000c9c97811 */ /* 0x000fe200078e08ff */
[----:B------:R-:W-:Y:S01]  /*0db0*/  IMAD.IADD R205, R0, 0x1, R2 ;  /* 0x0000000100cd7824 */ /* 0x000fe200078e0202 */
[C---:B------:R-:W-:Y:S01]  /*0dc0*/  IADD3 R2, R248.reuse, 0x20, RZ ;  /* 0x00000020f8027810 */ /* 0x040fe20007ffe0ff */
[----:B------:R-:W-:Y:S01]  /*0dd0*/  IMAD.SHL.U32 R199, R207, 0x2, RZ ;  /* 0x00000002cfc77824 */ /* 0x000fe200078e00ff */
[----:B------:R-:W-:Y:S01]  /*0de0*/  IADD3 R0, R248, 0x40, RZ ;  /* 0x00000040f8007810 */ /* 0x000fe20007ffe0ff */
[----:B------:R-:W-:Y:S01]  /*0df0*/  IMAD.U32 R4, RZ, RZ, UR8 ;  /* 0x00000008ff047e24 */ /* 0x000fe2000f8e00ff */
[----:B------:R-:W-:Y:S01]  /*0e00*/  LEA R4, R8, 0x9000, 0x1 ;  /* 0x0000900008047811 */ /* 0x000fe200078e08ff */
[----:B------:R1:W-:Y:S01]  /*0e10*/  STL [R1+0x4], R2 ;  /* 0x0000040201007387 */ /* 0x0003e20000100800 */
[----:B------:R-:W-:-:S02]  /*0e20*/  IMAD.IADD R202, R201, 0x1, R202 ;  /* 0x00000001c9ca7824 */ /* 0x000fc400078e02ca */
[--C-:B------:R-:W-:Y:S01]  /*0e30*/  IMAD.IADD R204, R201, 0x1, R203.reuse ;  /* 0x00000001c9cc7824 */ /* 0x100fe200078e02cb */
[----:B------:R2:W-:Y:S01]  /*0e40*/  STL [R1+0x8], R0 ;  /* 0x0000080001007387 */ /* 0x0005e20000100800 */
[----:B------:R-:W-:Y:S02]  /*0e50*/  IMAD.IADD R203, R202, 0x1, R203 ;  /* 0x00000001cacb7824 */ /* 0x000fe400078e02cb */
[----:B------:R-:W-:Y:S01]  /*0e60*/  IMAD.IADD R200, R199, 0x1, R206 ;  /* 0x00000001c7c87824 */ /* 0x000fe200078e02ce */
[----:B------:R3:W-:Y:S01]  /*0e70*/  STL [R1+0x24], R4 ;  /* 0x0000240401007387 */ /* 0x0007e20000100800 */
[----:B-1----:R-:W-:Y:S01]  /*0e80*/  IMAD.SHL.U32 R2, R3, 0x2, RZ ;  /* 0x0000000203027824 */ /* 0x002fe200078e00ff */
[C---:B--2---:R-:W-:Y:S02]  /*0e90*/  IADD3 R0, R4.reuse, 0x20, RZ ;  /* 0x0000002004007810 */ /* 0x044fe40007ffe0ff */
[----:B------:R-:W-:-:S05]  /*0ea0*/  @P1 IADD3 R0, R4, -0x20, RZ ;  /* 0xffffffe004001810 */ /* 0x000fca0007ffe0ff */
[----:B------:R3:W-:Y:S02]  /*0eb0*/  STL [R1+0x28], R0 ;  /* 0x0000280001007387 */ /* 0x0007e40000100800 */
.L_x_116:
        /* <DEDUP_REMOVED lines=53> */
.L_x_73:
        /* <DEDUP_REMOVED lines=21> */
[----:B------:R-:W-:Y:S02]  /*1360*/  UIADD3 UR7, UR12, 0x80, UR22 ;  /* 0x000000800c077890 */ /* 0x000fe4000fffe016 */
[----:B------:R-:W-:Y:S02]  /*1370*/  ULDC.64 UR8, c[0x0][0x190] ;  /* 0x0000640000087ab9 */ /* 0x000fe40000000a00 */
[----:B------:R-:W-:Y:S02]  /*1380*/  ULDC UR10, c[0x0][0x2e4] ;  /* 0x0000b900000a7ab9 */ /* 0x000fe40000000800 */
[----:B------:R-:W-:Y:S02]  /*1390*/  UIMAD.WIDE.U32 UR16, UR18, UR8, URZ ;  /* 0x00000008121072a5 */ /* 0x000fe4000f8e003f */
[----:B------:R-:W-:Y:S02]  /*13a0*/  UIADD3 UR8, UR12, 0x3f, URZ ;  /* 0x0000003f0c087890 */ /* 0x000fe4000fffe03f */
[----:B------:R-:W-:-:S02]  /*13b0*/  UIADD3 UR7, UR7, UR10, -UR6 ;  /* 0x0000000a07077290 */ /* 0x000fc4000fffe806 */
[----:B------:R-:W-:Y:S02]  /*13c0*/  UIMAD UR19, UR18, UR9, URZ ;  /* 0x00000009121372a4 */ /* 0x000fe4000f8e023f */
[----:B------:R-:W-:Y:S02]  /*13d0*/  USHF.R.S32.HI UR9, URZ, 0x1f, UR8 ;  /* 0x0000001f3f097899 */ /* 0x000fe40008011408 */
[----:B------:R-:W-:Y:S02]  /*13e0*/  UIADD3 UR7, UR7, 0x3f, URZ ;  /* 0x0000003f07077890 */ /* 0x000fe4000fffe03f */
[----:B------:R-:W-:Y:S02]  /*13f0*/  ULDC.64 UR10, c[0x0][0x178] ;  /* 0x00005e00000a7ab9 */ /* 0x000fe40000000a00 */
[----:B------:R-:W-:Y:S02]  /*1400*/  ULEA.HI UR15, UR9, UR8, URZ, 0x6 ;  /* 0x00000008090f7291 */ /* 0x000fe4000f8f303f */
[----:B------:R-:W-:-:S02]  /*1410*/  USHF.R.S32.HI UR8, URZ, 0x1f, UR7 ;  /* 0x0000001f3f087899 */ /* 0x000fc40008011407 */
[----:B------:R-:W-:Y:S02]  /*1420*/  UIMAD UR13, UR43, UR10, URZ ;  /* 0x0000000a2b0d72a4 */ /* 0x000fe4000f8e023f */
[----:B------:R-:W-:Y:S02]  /*1430*/  ULEA.HI UR14, UR8, UR7, URZ, 0x6 ;  /* 0x00000007080e7291 */ /* 0x000fe4000f8f303f */
[----:B-1----:R-:W-:Y:S02]  /*1440*/  UISETP.NE.AND UP0, UPT, UR26, -0x1, UPT ;  /* 0xffffffff1a00788c */ /* 0x002fe4000bf05270 */
[----:B------:R-:W-:Y:S02]  /*1450*/  UISETP.NE.AND UP3, UPT, UR18, -0x1, UPT ;  /* 0xffffffff1200788c */ /* 0x000fe4000bf65270 */
[----:B------:R-:W-:Y:S02]  /*1460*/  UIMAD.WIDE.U32 UR8, UR37, UR10, URZ ;  /* 0x0000000a250872a5 */ /* 0x000fe4000f8e003f */
[----:B------:R-:W-:Y:S01]  /*1470*/  UIMAD UR7, UR37, UR11, UR13 ;  /* 0x0000000b250772a4 */ /* 0x000fe2000f8e020d */
[----:B------:R-:W-:Y:S01]  /*1480*/  PLOP3.LUT P1, PT, PT, PT, UP0, 0x80, 0x0 ;  /* 0x000000000000781c */ /* 0x000fe20003f2f008 */
[----:B------:R-:W-:-:S02]  /*1490*/  USEL UR42, UR8, UR16, !UP3 ;  /* 0x00000010082a7287 */ /* 0x000fc4000d800000 */
[----:B------:R-:W-:Y:S02]  /*14a0*/  UIADD3 UR38, UR9, UR7, URZ ;  /* 0x0000000709267290 */ /* 0x000fe4000fffe03f */
[----:B------:R-:W-:Y:S02]  /*14b0*/  USHF.R.S32.HI UR8, URZ, 0x6, UR15 ;  /* 0x000000063f087899 */ /* 0x000fe4000801140f */
[----:B------:R-:W-:Y:S02]  /*14c0*/  USHF.R.S32.HI UR7, URZ, 0x6, UR14 ;  /* 0x000000063f077899 */ /* 0x000fe4000801140e */
[----:B------:R-:W-:Y:S02]  /*14d0*/  @UP0 UIADD3 UR10, UR20, UR26, URZ ;  /* 0x0000001a140a0290 */ /* 0x000fe4000fffe03f */
[----:B------:R-:W-:Y:S02]  /*14e0*/  UISETP.LT.AND UP2, UPT, UR8, UR7, UPT ;  /* 0x000000070800728c */ /* 0x000fe4000bf41270 */
[----:B------:R-:W-:-:S02]  /*14f0*/  ULDC.64 UR14, c[0x0][0x198] ;  /* 0x00006600000e7ab9 */ /* 0x000fc40000000a00 */
[----:B------:R-:W-:Y:S02]  /*1500*/  USEL UR34, UR8, UR7, UP2 ;  /* 0x0000000708227287 */ /* 0x000fe40009000000 */
[----:B------:R-:W-:Y:S02]  /*1510*/  @UP0 UIMAD.WIDE.U32 UR8, UR10, UR14, URZ ;  /* 0x0000000e0a0802a5 */ /* 0x000fe4000f8e003f */
[----:B------:R-:W-:Y:S02]  /*1520*/  ULEA UR23, UR34, 0xffffffc0, 0x6 ;  /* 0xffffffc022177891 */ /* 0x000fe4000f8e303f */
[----:B------:R-:W-:Y:S02]  /*1530*/  @UP3 UIADD3 UR38, UR17, UR19, URZ ;  /* 0x0000001311263290 */ /* 0x000fe4000fffe03f */
[----:B------:R-:W-:Y:S02]  /*1540*/  @UP0 UIMAD UR28, UR10, UR15, UR9 ;  /* 0x0000000f0a1c02a4 */ /* 0x000fe4000f8e0209 */
[----:B------:R-:W-:-:S02]  /*1550*/  USHF.R.S32.HI UR33, URZ, 0x1f, UR23 ;  /* 0x0000001f3f217899 */ /* 0x000fc40008011417 */
        /* <DEDUP_REMOVED lines=14> */
.L_x_75:
        /* <DEDUP_REMOVED lines=9> */
[----:B------:R-:W-:Y:S02]  /*16d0*/  ULDC.64 UR10, c[0x0][0x188] ;  /* 0x00006200000a7ab9 */ /* 0x000fe40000000a00 */
[----:B------:R-:W-:Y:S02]  /*16e0*/  UIMAD UR13, UR20, UR9, UR7 ;  /* 0x00000009140d72a4 */ /* 0x000fe4000f8e0207 */
[----:B------:R-:W-:-:S02]  /*16f0*/  UIMAD.WIDE.U32 UR8, UR20, UR8, URZ ;  /* 0x00000008140872a5 */ /* 0x000fc4000f8e003f */
[----:B------:R-:W-:Y:S02]  /*1700*/  UIMAD UR7, UR43, UR10, URZ ;  /* 0x0000000a2b0772a4 */ /* 0x000fe4000f8e023f */
[----:B------:R-:W-:Y:S02]  /*1710*/  UIADD3 UR9, UR9, UR13, URZ ;  /* 0x0000000d09097290 */ /* 0x000fe4000fffe03f */
[----:B------:R-:W-:Y:S02]  /*1720*/  UIMAD UR7, UR37, UR11, UR7 ;  /* 0x0000000b250772a4 */ /* 0x000fe4000f8e0207 */
[----:B------:R-:W-:-:S04]  /*1730*/  UIMAD.WIDE.U32 UR8, UR37, UR10, UR8 ;  /* 0x0000000a250872a5 */ /* 0x000fc8000f8e0008 */
[----:B------:R-:W-:-:S03]  /*1740*/  UIADD3 UR36, UR9, UR7, URZ ;  /* 0x0000000709247290 */ /* 0x000fc6000fffe03f */
[----:B------:R-:W-:Y:S02]  /*1750*/  UMOV UR35, UR8 ;  /* 0x0000000800237c82 */ /* 0x000fe40008000000 */
.L_x_76:
[----:B------:R-:W2:Y:S01]  /*1760*/  LDL R0, [R1+0x40] ;  /* 0x0000400001007983 */ /* 0x000ea20000100800 */
[----:B------:R-:W-:Y:S01]  /*1770*/  IABS R6, c[0x0][0x1c8] ;  /* 0x0000720000067a13 */ /* 0x000fe20000000000 */
[----:B------:R-:W-:Y:S01]  /*1780*/  ULDC.64 UR10, c[0x0][0x370] ;  /* 0x0000dc00000a7ab9 */ /* 0x000fe20000000a00 */
[----:B------:R-:W-:Y:S01]  /*1790*/  IABS R3, UR39 ;  /* 0x0000002700037c13 */ /* 0x000fe20008000000 */
[----:B------:R-:W-:Y:S01]  /*17a0*/  @UP3 UIMAD.WIDE.U32 UR8, UR18, UR10, URZ ;  /* 0x0000000a120832a5 */ /* 0x000fe2000f8e003f */
[----:B------:R-:W1:Y:S01]  /*17b0*/  I2F.RP R4, R6 ;  /* 0x0000000600047306 */ /* 0x000e620000209400 */
[----:B------:R-:W-:Y:S01]  /*17c0*/  ULDC UR13, c[0x0][0x224] ;  /* 0x00008900000d7ab9 */ /* 0x000fe20000000800 */
[----:B------:R-:W3:Y:S01]  /*17d0*/  S2UR UR15, SR_CTAID.X ;  /* 0x00000000000f79c3 */ /* 0x000ee20000002500 */
[----:B------:R-:W-:Y:S01]  /*17e0*/  @UP3 UIMAD UR32, UR18, UR11, UR9 ;  /* 0x0000000b122032a4 */ /* 0x000fe2000f8e0209 */
[----:B------:R-:W-:Y:S01]  /*17f0*/  ISETP.NE.AND P2, PT, RZ, c[0x0][0x1c8], PT ;  /* 0x00007200ff007a0c */ /* 0x000fe20003f45270 */
        /* <DEDUP_REMOVED lines=10> */
[----:B------:R-:W-:Y:S02]  /*18a0*/  UIMAD UR7, UR43, UR13, UR58 ;  /* 0x0000000d2b0772a4 */ /* 0x000fe4000f8e023a */
[----:B------:R-:W-:Y:S02]  /*18b0*/  @!UP3 UMOV UR30, UR8 ;  /* 0x00000008001ebc82 */ /* 0x000fe40008000000 */
[----:B------:R-:W-:Y:S02]  /*18c0*/  UIADD3 UR7, UR51, UR7, URZ ;  /* 0x0000000733077290 */ /* 0x000fe4000fffe03f */
[----:B------:R-:W-:-:S02]  /*18d0*/  UIMAD.WIDE.U32 UR8, UR40, UR18, URZ ;  /* 0x00000012280872a5 */ /* 0x000fc4000f8e003f */
[----:B------:R-:W-:Y:S01]  /*18e0*/  UIMAD UR7, UR40, UR7, UR57 ;  /* 0x00000007280772a4 */ /* 0x000fe2000f8e0239 */
[----:B-1----:R-:W-:Y:S01]  /*18f0*/  IADD3 R4, R4, 0xffffffe, RZ ;  /* 0x0ffffffe04047810 */ /* 0x002fe20007ffe0ff */
[----:B------:R-:W-:Y:S02]  /*1900*/  USEL UR16, UR48, UR8, !UP3 ;  /* 0x0000000830107287 */ /* 0x000fe4000d800000 */
[----:B------:R-:W-:Y:S01]  /*1910*/  UIADD3 UR14, UR49, UR7, URZ ;  /* 0x00000007310e7290 */ /* 0x000fe2000fffe03f */
[----:B------:R1:W4:Y:S01]  /*1920*/  F2I.FTZ.U32.TRUNC.NTZ R5, R4 ;  /* 0x0000000400057305 */ /* 0x000322000021f000 */
[----:B------:R-:W-:-:S04]  /*1930*/  UIMAD UR7, UR41, UR18, URZ ;  /* 0x00000012290772a4 */ /* 0x000fc8000f8e023f */
[----:B------:R-:W-:Y:S02]  /*1940*/  @UP3 UIADD3 UR14, UR9, UR7, URZ ;  /* 0x00000007090e3290 */ /* 0x000fe4000fffe03f */
[----:B---3--:R-:W-:Y:S02]  /*1950*/  UIMAD.WIDE.U32 UR8, UR15, UR10, URZ ;  /* 0x0000000a0f0872a5 */ /* 0x008fe4000f8e003f */
[----:B------:R-:W-:Y:S02]  /*1960*/  USHF.L.U64.HI UR7, UR37, 0x7, UR43 ;  /* 0x0000000725077899 */ /* 0x000fe4000801022b */
[----:B------:R-:W-:Y:S02]  /*1970*/  UIMAD UR11, UR15, UR11, UR9 ;  /* 0x0000000b0f0b72a4 */ /* 0x000fe4000f8e0209 */
[----:B------:R-:W-:Y:S02]  /*1980*/  USEL UR15, UR8, URZ, UP6 ;  /* 0x0000003f080f7287 */ /* 0x000fe4000b000000 */
[----:B------:R-:W-:Y:S01]  /*1990*/  USEL UR8, UR17, URZ, UP1 ;  /* 0x0000003f11087287 */ /* 0x000fe20008800000 */
[----:B-1----:R-:W-:Y:S01]  /*19a0*/  IMAD.MOV.U32 R4, RZ, RZ, RZ ;  /* 0x000000ffff047224 */ /* 0x002fe200078e00ff */
[----:B------:R-:W-:-:S02]  /*19b0*/  USEL UR7, UR7, URZ, UP1 ;  /* 0x0000003f07077287 */ /* 0x000fc40008800000 */
[----:B------:R-:W-:-:S04]  /*19c0*/  UIADD3 UR8, UP1, UR23, UR8, URZ ;  /* 0x0000000817087290 */ /* 0x000fc8000ff3e03f */
[----:B------:R-:W-:Y:S02]  /*19d0*/  UIADD3.X UR9, UR33, UR7, URZ, UP1, !UPT ;  /* 0x0000000721097290 */ /* 0x000fe40008ffe43f */
[----:B------:R-:W-:-:S04]  /*19e0*/  UIMAD UR7, UR41, UR8, URZ ;  /* 0x00000008290772a4 */ /* 0x000fc8000f8e023f */
[----:B------:R-:W-:Y:S02]  /*19f0*/  UIMAD UR10, UR40, UR9, UR7 ;  /* 0x00000009280a72a4 */ /* 0x000fe4000f8e0207 */
[----:B------:R-:W-:Y:S02]  /*1a00*/  @UP5 USEL UR7, UR60, UR18, !UP3 ;  /* 0x000000123c075287 */ /* 0x000fe4000d800000 */
[----:B------:R-:W-:-:S04]  /*1a10*/  UIMAD.WIDE.U32 UR8, UR40, UR8, URZ ;  /* 0x00000008280872a5 */ /* 0x000fc8000f8e003f */
[----:B------:R-:W-:Y:S01]  /*1a20*/  UIADD3 UR10, UR9, UR10, URZ ;  /* 0x0000000a090a7290 */ /* 0x000fe2000fffe03f */
[----:B--2---:R4:W1:Y:S02]  /*1a30*/  R2UR UR13, R0 ;  /* 0x00000000000d73c2 */ /* 0x00486400000e0000 */
[----:B----4-:R-:W-:-:S04]  /*1a40*/  IMAD.MOV R0, RZ, RZ, -R5 ;  /* 0x000000ffff007224 */ /* 0x010fc800078e0a05 */
[----:B------:R-:W-:-:S04]  /*1a50*/  IMAD R0, R0, R6, RZ ;  /* 0x0000000600007224 */ /* 0x000fc800078e02ff */
[----:B------:R-:W-:-:S06]  /*1a60*/  IMAD.HI.U32 R0, R5, R0, R4 ;  /* 0x0000000005007227 */ /* 0x000fcc00078e0004 */
[----:B------:R-:W-:-:S04]  /*1a70*/  IMAD.HI.U32 R0, R0, R3, RZ ;  /* 0x0000000300007227 */ /* 0x000fc800078e00ff */
[----:B------:R-:W-:-:S04]  /*1a80*/  IMAD.MOV R4, RZ, RZ, -R0 ;  /* 0x000000ffff047224 */ /* 0x000fc800078e0a00 */
[----:B------:R-:W-:-:S05]  /*1a90*/  IMAD R3, R6, R4, R3 ;  /* 0x0000000406037224 */ /* 0x000fca00078e0203 */
[----:B------:R-:W-:-:S13]  /*1aa0*/  ISETP.GT.U32.AND P0, PT, R6, R3, PT ;  /* 0x000000030600720c */ /* 0x000fda0003f04070 */
[----:B------:R-:W-:Y:S01]  /*1ab0*/  @!P0 IMAD.IADD R3, R3, 0x1, -R6 ;  /* 0x0000000103038824 */ /* 0x000fe200078e0a06 */
[----:B------:R-:W-:Y:S02]  /*1ac0*/  @!P0 IADD3 R0, R0, 0x1, RZ ;  /* 0x0000000100008810 */ /* 0x000fe40007ffe0ff */
[----:B-1----:R-:W-:Y:S01]  /*1ad0*/  ISETP.LE.AND P0, PT, RZ, UR13, PT ;  /* 0x0000000dff007c0c */ /* 0x002fe2000bf03270 */
[----:B------:R-:W-:Y:S01]  /*1ae0*/  ULDC UR13, c[0x0][0x234] ;  /* 0x00008d00000d7ab9 */ /* 0x000fe20000000800 */
[----:B------:R-:W-:Y:S01]  /*1af0*/  ISETP.GE.U32.AND P3, PT, R3, R6, PT ;  /* 0x000000060300720c */ /* 0x000fe20003f66070 */
[----:B------:R-:W-:Y:S02]  /*1b00*/  @UP5 UIMAD UR17, UR39, UR13, UR7 ;  /* 0x0000000d271152a4 */ /* 0x000fe4000f8e0207 */
[----:B------:R-:W-:-:S05]  /*1b10*/  USEL UR13, UR11, URZ, UP6 ;  /* 0x0000003f0b0d7287 */ /* 0x000fca000b000000 */
[----:B------:R-:W-:-:S05]  /*1b20*/  @!UP5 UMOV UR17, UR55 ;  /* 0x000000370011dc82 */ /* 0x000fca0008000000 */
        /* <DEDUP_REMOVED lines=12> */
.L_x_77:
[----:B------:R-:W-:Y:S02]  /*1bf0*/  UMOV UR11, UR56 ;  /* 0x00000038000b7c82 */ /* 0x000fe40008000000 */
.L_x_78:
[----:B------:R-:W1:Y:S01]  /*1c00*/  S2R R11, SR_TID.X ;  /* 0x00000000000b7919 */ /* 0x000e620000002100 */
[----:B------:R-:W-:Y:S01]  /*1c10*/  UIADD3 UR8, UP4, UP3, UR8, UR47, UR53 ;  /* 0x0000002f08087290 */ /* 0x000fe2000fb9e035 */
[----:B------:R-:W-:Y:S01]  /*1c20*/  SHF.R.S32.HI R249, RZ, 0x1f, R248 ;  /* 0x0000001ffff97819 */ /* 0x000fe200000114f8 */
[----:B------:R-:W-:Y:S01]  /*1c30*/  USHF.R.S32.HI UR18, URZ, 0x1f, UR39 ;  /* 0x0000001f3f127899 */ /* 0x000fe20008011427 */
[----:B------:R-:W-:Y:S01]  /*1c40*/  IMAD.U32 R10, RZ, RZ, UR5 ;  /* 0x00000005ff0a7e24 */ /* 0x000fe2000f8e00ff */
[----:B------:R-:W-:Y:S01]  /*1c50*/  UIADD3 UR31, UP2, UP1, UR15, UR8, UR16 ;  /* 0x000000080f1f7290 */ /* 0x000fe2000f95e010 */
[----:B------:R-:W-:Y:S01]  /*1c60*/  IMAD.U32 R8, RZ, RZ, UR4 ;  /* 0x00000004ff087e24 */ /* 0x000fe2000f8e00ff */
[----:B------:R-:W-:Y:S01]  /*1c70*/  UIADD3.X UR7, UR10, UR54, UR59, UP4, UP3 ;  /* 0x000000360a077290 */ /* 0x000fe2000a7e643b */
[----:B------:R-:W-:Y:S01]  /*1c80*/  IMAD.U32 R9, RZ, RZ, UR23 ;  /* 0x00000017ff097e24 */ /* 0x000fe2000f8e00ff */
[----:B------:R-:W-:Y:S01]  /*1c90*/  ULDC.64 UR8, c[0x0][0x1a8] ;  /* 0x00006a0000087ab9 */ /* 0x000fe20000000a00 */
[----:B------:R-:W-:Y:S01]  /*1ca0*/  BSSY B1, `(.L_x_74) ;  /* 0x000076d000017945 */ /* 0x000fe20003800000 */
[----:B------:R-:W-:-:S02]  /*1cb0*/  UIADD3.X UR29, UR13, UR7, UR14, UP2, UP1 ;  /* 0x000000070d1d7290 */ /* 0x000fc400097e240e */
[----:B------:R-:W-:Y:S02]  /*1cc0*/  UIMAD UR7, UR18, UR8, URZ ;  /* 0x00000008120772a4 */ /* 0x000fe4000f8e023f */
[----:B------:R-:W-:Y:S02]  /*1cd0*/  UMOV UR13, 0x4 ;  /* 0x00000004000d7882 */ /* 0x000fe40000000000 */
[----:B------:R-:W-:Y:S02]  /*1ce0*/  UIMAD UR25, UR39, UR9, UR7 ;  /* 0x00000009271972a4 */ /* 0x000fe4000f8e0207 */
[----:B------:R-:W-:Y:S02]  /*1cf0*/  ULDC.64 UR4, c[0x0][0x3c8] ;  /* 0x0000f20000047ab9 */ /* 0x000fe40000000a00 */
[----:B------:R-:W-:Y:S02]  /*1d00*/  ULDC.64 UR8, c[0x0][0x378] ;  /* 0x0000de0000087ab9 */ /* 0x000fe40000000a00 */
[----:B------:R-:W-:Y:S01]  /*1d10*/  UIMAD UR7, UR18, UR8, URZ ;  /* 0x00000008120772a4 */ /* 0x000fe2000f8e023f */
[----:B-1----:R-:W-:-:S02]  /*1d20*/  SHF.R.S32.HI R12, RZ, 0x1f, R11 ;  /* 0x0000001fff0c7819 */ /* 0x002fc4000001140b */
[----:B------:R-:W-:Y:S02]  /*1d30*/  ULDC UR18, c[0x0][0x2e8] ;  /* 0x0000ba0000127ab9 */ /* 0x000fe40000000800 */
[----:B------:R-:W-:Y:S01]  /*1d40*/  LEA.HI R3, R12, R11, RZ, 0x2 ;  /* 0x0000000b0c037211 */ /* 0x000fe200078f10ff */
[----:B------:R-:W-:-:S03]  /*1d50*/  UIMAD UR24, UR39, UR9, UR7 ;  /* 0x00000009271872a4 */ /* 0x000fc6000f8e0207 */
[----:B------:R-:W-:Y:S01]  /*1d60*/  SHF.R.S32.HI R3, RZ, 0x2, R3 ;  /* 0x00000002ff037819 */ /* 0x000fe20000011403 */
[----:B------:R-:W-:Y:S02]  /*1d70*/  ULDC.64 UR8, c[0x0][0x370] ;  /* 0x0000dc0000087ab9 */ /* 0x000fe40000000a00 */
[----:B------:R-:W-:Y:S01]  /*1d80*/  UIMAD UR7, UR33, UR8, URZ ;  /* 0x00000008210772a4 */ /* 0x000fe2000f8e023f */
[----:B------:R-:W-:Y:S01]  /*1d90*/  SHF.R.S32.HI R17, RZ, 0x1f, R3 ;  /* 0x0000001fff117819 */ /* 0x000fe20000011403 */
[----:B------:R-:W-:Y:S01]  /*1da0*/  UIADD3 UR8, UR23, UR11, URZ ;  /* 0x0000000b17087290 */ /* 0x000fe2000fffe03f */
[----:B------:R-:W-:Y:S01]  /*1db0*/  IADD3 R0, P0, R3, UR23, RZ ;  /* 0x0000001703007c10 */ /* 0x000fe2000ff1e0ff */
[----:B------:R-:W-:Y:S02]  /*1dc0*/  UIMAD UR10, UR23, UR9, UR7 ;  /* 0x00000009170a72a4 */ /* 0x000fe4000f8e0207 */
[----:B------:R-:W-:Y:S01]  /*1dd0*/  UIMAD.WIDE UR8, UR8, UR13, UR4 ;  /* 0x0000000d080872a5 */ /* 0x000fe2000f8e0204 */
[----:B------:R-:W-:Y:S01]  /*1de0*/  IADD3.X R7, R17, UR33, RZ, P0, !PT ;  /* 0x0000002111077c10 */ /* 0x000fe200087fe4ff */
[----:B------:R-:W-:Y:S01]  /*1df0*/  IMAD.WIDE.U32 R4, R0, c[0x0][0x190], R248 ;  /* 0x0000640000047a25 */ /* 0x000fe200078e00f8 */
[----:B------:R-:W-:-:S02]  /*1e00*/  UIADD3 UR7, -UR6, UR12, UR22 ;  /* 0x0000000c06077290 */ /* 0x000fc4000fffe116 */
[----:B------:R-:W-:Y:S01]  /*1e10*/  ULDC.64 UR4, c[0x0][0x200] ;  /* 0x0000800000047ab9 */ /* 0x000fe20000000a00 */
[----:B------:R-:W-:Y:S01]  /*1e20*/  IMAD R7, R7, c[0x0][0x190], RZ ;  /* 0x0000640007077a24 */ /* 0x000fe200078e02ff */
[----:B------:R-:W-:Y:S01]  /*1e30*/  IADD3 R6, P0, R4, UR42, RZ ;  /* 0x0000002a04067c10 */ /* 0x000fe2000ff1e0ff */
[----:B------:R-:W-:Y:S02]  /*1e40*/  UMOV UR16, UR8 ;  /* 0x0000000800107c82 */ /* 0x000fe40008000000 */
[----:B------:R-:W-:Y:S01]  /*1e50*/  IMAD R0, R0, c[0x0][0x194], R7 ;  /* 0x0000650000007a24 */ /* 0x000fe200078e0207 */
[----:B------:R-:W-:Y:S02]  /*1e60*/  UIADD3 UR8, UR23, UR17, URZ ;  /* 0x0000001117087290 */ /* 0x000fe4000fffe03f */
[----:B------:R-:W-:Y:S02]  /*1e70*/  UMOV UR15, UR9 ;  /* 0x00000009000f7c82 */ /* 0x000fe40008000000 */
[----:B------:R-:W-:Y:S01]  /*1e80*/  IADD3.X R7, R5, UR38, R0, P0, !PT ;  /* 0x0000002605077c10 */ /* 0x000fe200087fe400 */
[----:B------:R-:W-:Y:S01]  /*1e90*/  UIADD3 UR7, UR7, -UR18, URZ ;  /* 0x8000001207077290 */ /* 0x000fe2000fffe03f */
[----:B------:R-:W-:Y:S01]  /*1ea0*/  LEA.HI R0, R12, R11, RZ, 0x5 ;  /* 0x0000000b0c007211 */ /* 0x000fe200078f28ff */
[----:B------:R-:W-:Y:S01]  /*1eb0*/  UIMAD.WIDE UR8, UR8, UR13, UR4 ;  /* 0x0000000d080872a5 */ /* 0x000fe2000f8e0204 */
[----:B------:R1:W2:Y:S01]  /*1ec0*/  R2UR UR4, R8 ;  /* 0x00000000080473c2 */ /* 0x0002a200000e0000 */
[----:B------:R-:W-:Y:S01]  /*1ed0*/  USHF.R.S32.HI UR18, URZ, 0x1f, UR7 ;  /* 0x0000001f3f127899 */ /* 0x000fe20008011407 */
[----:B------:R-:W-:-:S03]  /*1ee0*/  IADD3 R4, P0, R248, UR30, RZ ;  /* 0x0000001ef8047c10 */ /* 0x000fc6000ff1e0ff */
[----:B------:R-:W-:Y:S01]  /*1ef0*/  ULEA.HI UR18, UR18, UR7, URZ, 0x6 ;  /* 0x0000000712127291 */ /* 0x000fe2000f8f303f */
[----:B------:R-:W-:Y:S01]  /*1f00*/  IADD3.X R5, R249, UR32, RZ, P0, !PT ;  /* 0x00000020f9057c10 */ /* 0x000fe200087fe4ff */
[----:B------:R-:W-:Y:S01]  /*1f10*/  UMOV UR14, UR8 ;  /* 0x00000008000e7c82 */ /* 0x000fe20008000000 */
[----:B------:R3:W4:Y:S01]  /*1f20*/  R2UR UR5, R10 ;  /* 0x000000000a0573c2 */ /* 0x00072200000e0000 */
[----:B------:R-:W-:Y:S02]  /*1f30*/  USHF.R.S32.HI UR18, URZ, 0x6, UR18 ;  /* 0x000000063f127899 */ /* 0x000fe40008011412 */
[----:B------:R-:W-:Y:S01]  /*1f40*/  IMAD.WIDE.U32 R4, R9, c[0x0][0x370], R4 ;  /* 0x0000dc0009047a25 */ /* 0x000fe200078e0004 */
[----:B------:R-:W-:Y:S02]  /*1f50*/  UMOV UR13, UR9 ;  /* 0x00000009000d7c82 */ /* 0x000fe40008000000 */
[----:B------:R-:W-:Y:S02]  /*1f60*/  UISETP.LT.AND UP1, UPT, URZ, UR18, UPT ;  /* 0x000000123f00728c */ /* 0x000fe4000bf21270 */
[----:B------:R-:W-:Y:S01]  /*1f70*/  IADD3 R5, R5, UR10, RZ ;  /* 0x0000000a05057c10 */ /* 0x000fe2000fffe0ff */
[----:B------:R-:W-:-:S02]  /*1f80*/  UIADD3 UR7, UR34, -0x1, URZ ;  /* 0xffffffff22077890 */ /* 0x000fc4000fffe03f */
[----:B------:R-:W-:Y:S01]  /*1f90*/  USEL UR18, URZ, UR18, !UP1 ;  /* 0x000000123f127287 */ /* 0x000fe2000c800000 */
[----:B-1----:R-:W-:-:S03]  /*1fa0*/  LOP3.LUT R8, R0, 0xffffffe0, RZ, 0xc0, !PT ;  /* 0xffffffe000087812 */ /* 0x002fc600078ec0ff */
[----:B------:R-:W-:Y:S01]  /*1fb0*/  UISETP.GT.AND UP1, UPT, UR34, UR18, UPT ;  /* 0x000000122200728c */ /* 0x000fe2000bf24270 */
[----:B------:R-:W-:Y:S01]  /*1fc0*/  SHF.R.S32.HI R0, RZ, 0x5, R0 ;  /* 0x00000005ff007819 */ /* 0x000fe20000011400 */
[----:B------:R-:W-:-:S04]  /*1fd0*/  IMAD.IADD R8, R11, 0x1, -R8 ;  /* 0x000000010b087824 */ /* 0x000fc800078e0a08 */
[----:B------:R-:W-:-:S05]  /*1fe0*/  IMAD R0, R0, UR52, R8 ;  /* 0x0000003400007c24 */ /* 0x000fca000f8e0208 */
[----:B------:R-:W-:-:S04]  /*1ff0*/  IADD3 R8, P0, R0, UR31, RZ ;  /* 0x0000001f00087c10 */ /* 0x000fc8000ff1e0ff */
[----:B------:R-:W-:Y:S01]  /*2000*/  LEA.HI.X.SX32 R211, R0, UR29, 0x1, P0 ;  /* 0x0000001d00d37c11 */ /* 0x000fe200080f0eff */
[----:B------:R-:W-:Y:S01]  /*2010*/  IMAD.U32 R0, RZ, RZ, UR39 ;  /* 0x00000027ff007e24 */ /* 0x000fe2000f8e00ff */
[----:B------:R-:W-:Y:S02]  /*2020*/  PLOP3.LUT P0, PT, PT, PT, UP1, 0x80, 0x0 ;  /* 0x000000000000781c */ /* 0x000fe40003f0f018 */
[----:B------:R-:W-:Y:S01]  /*2030*/  LEA R212, P2, R8, c[0x0][0x350], 0x2 ;  /* 0x0000d40008d47a11 */ /* 0x000fe200078410ff */
[----:B------:R-:W-:-:S03]  /*2040*/  IMAD.WIDE.U32 R4, R0, c[0x0][0x378], R4 ;  /* 0x0000de0000047a25 */ /* 0x000fc600078e0004 */
[----:B------:R-:W-:Y:S01]  /*2050*/  LEA.HI.X R211, R8, c[0x0][0x354], R211, 0x2, P2 ;  /* 0x0000d50008d37a11 */ /* 0x000fe200010f14d3 */
[----:B------:R-:W-:Y:S01]  /*2060*/  IMAD.WIDE.U32 R6, R0, c[0x0][0x1a8], R6 ;  /* 0x00006a0000067a25 */ /* 0x000fe200078e0006 */
[----:B------:R-:W-:-:S03]  /*2070*/  IADD3 R5, R5, UR24, RZ ;  /* 0x0000001805057c10 */ /* 0x000fc6000fffe0ff */
[----:B------:R-:W-:Y:S01]  /*2080*/  IMAD R0, R17, c[0x0][0x370], RZ ;  /* 0x0000dc0011007a24 */ /* 0x000fe200078e02ff */
[----:B------:R-:W-:Y:S01]  /*2090*/  IADD3 R7, R7, UR25, RZ ;  /* 0x0000001907077c10 */ /* 0x000fe2000fffe0ff */
[----:B------:R-:W-:Y:S01]  /*20a0*/  IMAD.WIDE.U32 R4, R3, c[0x0][0x370], R4 ;  /* 0x0000dc0003047a25 */ /* 0x000fe200078e0004 */
[----:B------:R-:W-:-:S03]  /*20b0*/  LEA R221, P4, R6, c[0x0][0x160], 0x1 ;  /* 0x0000580006dd7a11 */ /* 0x000fc600078808ff */
[----:B------:R-:W-:Y:S01]  /*20c0*/  IMAD R0, R3, c[0x0][0x374], R0 ;  /* 0x0000dd0003007a24 */ /* 0x000fe200078e0200 */
[----:B------:R-:W-:Y:S02]  /*20d0*/  LEA R222, P3, R4, c[0x0][0x330], 0x1 ;  /* 0x0000cc0004de7a11 */ /* 0x000fe400078608ff */
[----:B------:R-:W-:Y:S01]  /*20e0*/  LEA.HI.X R219, R6, c[0x0][0x164], R7, 0x1, P4 ;  /* 0x0000590006db7a11 */ /* 0x000fe200020f0c07 */
[----:B------:R-:W-:-:S05]  /*20f0*/  IMAD.IADD R0, R5, 0x1, R0 ;  /* 0x0000000105007824 */ /* 0x000fca00078e0200 */
[----:B------:R-:W-:Y:S01]  /*2100*/  LEA.HI.X R220, R4, c[0x0][0x334], R0, 0x1, P3 ;  /* 0x0000cd0004dc7a11 */ /* 0x000fe200018f0c00 */
[----:B--234-:R-:W-:Y:S05]  /*2110*/  @P0 BRA `(.L_x_79) ;  /* 0x000008e000000947 */ /* 0x01cfea0003800000 */
        /* <DEDUP_REMOVED lines=18> */
.L_x_80:
        /* <DEDUP_REMOVED lines=18> */
.L_x_81:
[----:B------:R1:W5:Y:S01]  /*2360*/  LDL R12, [R1+0x4] ;  /* 0x00000400010c7983 */ /* 0x0003620000100800 */
[----:B------:R-:W-:-:S03]  /*2370*/  ULDC.64 UR8, c[0x0][0x3a0] ;  /* 0x0000e80000087ab9 */ /* 0x000fc60000000a00 */
[----:B------:R1:W5:Y:S01]  /*2380*/  LDL R11, [R1+0x8] ;  /* 0x00000800010b7983 */ /* 0x0003620000100800 */
[----:B------:R-:W-:Y:S01]  /*2390*/  UIMAD UR7, UR19, UR8, URZ ;  /* 0x00000008130772a4 */ /* 0x000fe2000f8e023f */
[----:B------:R-:W-:Y:S01]  /*23a0*/  IMAD.U32 R4, RZ, RZ, UR22 ;  /* 0x00000016ff047e24 */ /* 0x000fe2000f8e00ff */
[----:B------:R-:W-:Y:S01]  /*23b0*/  UIMAD UR6, UR21, -0x80, UR6 ;  /* 0xffffff80150678a4 */ /* 0x000fe2000f8e0206 */
[----:B------:R-:W-:Y:S01]  /*23c0*/  BSSY B0, `(.L_x_82) ;  /* 0x000001d000007945 */ /* 0x000fe20003800000 */
[----:B------:R-:W-:Y:S01]  /*23d0*/  UIMAD UR7, UR22, UR9, UR7 ;  /* 0x00000009160772a4 */ /* 0x000fe2000f8e0207 */
[----:B------:R-:W-:Y:S01]  /*23e0*/  IMAD.WIDE.U32 R4, R4, c[0x0][0x3a0], R248 ;  /* 0x0000e80004047a25 */ /* 0x000fe200078e00f8 */
[----:B------:R-:W-:Y:S02]  /*23f0*/  USHF.R.S32.HI UR12, URZ, 0x1f, UR39 ;  /* 0x0000001f3f0c7899 */ /* 0x000fe40008011427 */
[----:B------:R-:W-:Y:S01]  /*2400*/  ULDC.64 UR8, c[0x0][0x3b8] ;  /* 0x0000ee0000087ab9 */ /* 0x000fe20000000a00 */
[----:B------:R-:W-:-:S02]  /*2410*/  ISETP.GE.AND P4, PT, R3, UR6, PT ;  /* 0x0000000603007c0c */ /* 0x000fc4000bf86270 */
[----:B------:R-:W-:Y:S02]  /*2420*/  IADD3 R6, P0, R4, UR14, RZ ;  /* 0x0000000e04067c10 */ /* 0x000fe4000ff1e0ff */
[----:B------:R-:W-:Y:S01]  /*2430*/  MOV R0, UR7 ;  /* 0x0000000700007c02 */ /* 0x000fe20008000f00 */
[----:B------:R-:W-:-:S03]  /*2440*/  UIMAD UR7, UR12, UR8, URZ ;  /* 0x000000080c0772a4 */ /* 0x000fc6000f8e023f */
[----:B------:R-:W-:Y:S01]  /*2450*/  IADD3.X R7, R5, UR15, R0, P0, !PT ;  /* 0x0000000f05077c10 */ /* 0x000fe200087fe400 */
[----:B------:R-:W-:Y:S01]  /*2460*/  IMAD.U32 R0, RZ, RZ, UR39 ;  /* 0x00000027ff007e24 */ /* 0x000fe2000f8e00ff */
[----:B------:R-:W-:-:S03]  /*2470*/  UIMAD UR7, UR39, UR9, UR7 ;  /* 0x00000009270772a4 */ /* 0x000fc6000f8e0207 */
[----:B------:R-:W-:-:S05]  /*2480*/  IMAD.WIDE.U32 R6, R0, c[0x0][0x3b8], R6 ;  /* 0x0000ee0000067a25 */ /* 0x000fca00078e0006 */
[----:B------:R-:W-:Y:S01]  /*2490*/  IADD3 R10, R7, UR7, RZ ;  /* 0x00000007070a7c10 */ /* 0x000fe2000fffe0ff */
[----:B------:R-:W-:Y:S05]  /*24a0*/  @P4 BRA `(.L_x_83) ;  /* 0x000000e000004947 */ /* 0x000fea0003800000 */
[----:B-1----:R-:W-:Y:S01]  /*24b0*/  MOV R5, R10 ;  /* 0x0000000a00057202 */ /* 0x002fe20000000f00 */
[----:B------:R-:W-:Y:S01]  /*24c0*/  IMAD R0, R17, c[0x0][0x3a0], RZ ;  /* 0x0000e80011007a24 */ /* 0x000fe200078e02ff */
[----:B------:R-:W-:Y:S01]  /*24d0*/  ISETP.GE.AND P3, PT, R248, c[0x0][0x220], PT ;  /* 0x00008800f8007a0c */ /* 0x000fe20003f66270 */
[----:B------:R-:W-:Y:S01]  /*24e0*/  IMAD.MOV.U32 R4, RZ, RZ, R6 ;  /* 0x000000ffff047224 */ /* 0x000fe200078e0006 */
[----:B-----5:R-:W-:Y:S01]  /*24f0*/  ISETP.GE.AND P2, PT, R12, c[0x0][0x220], PT ;  /* 0x000088000c007a0c */ /* 0x020fe20003f46270 */
[----:B------:R-:W-:Y:S01]  /*2500*/  IMAD R0, R3, c[0x0][0x3a4], R0 ;  /* 0x0000e90003007a24 */ /* 0x000fe200078e0200 */
        /* <DEDUP_REMOVED lines=8> */
.L_x_83:
[----:B-1----:R-:W-:Y:S05]  /*2590*/  BSYNC B0 ;  /* 0x0000000000007941 */ /* 0x002fea0003800000 */
.L_x_82:
        /* <DEDUP_REMOVED lines=19> */
.L_x_85:
[----:B------:R-:W-:Y:S05]  /*26d0*/  BSYNC B0 ;  /* 0x0000000000007941 */ /* 0x000fea0003800000 */
.L_x_84:
[----:B------:R-:W-:Y:S01]  /*26e0*/  ULDC.64 UR6, c[0x0][0x3a8] ;  /* 0x0000ea0000067ab9 */ /* 0x000fe20000000a00 */
[----:B-1----:R-:W-:Y:S01]  /*26f0*/  IMAD.U32 R4, RZ, RZ, UR22 ;  /* 0x00000016ff047e24 */ /* 0x002fe2000f8e00ff */
[----:B------:R-:W-:Y:S01]  /*2700*/  UIMAD UR6, UR19, UR6, URZ ;  /* 0x00000006130672a4 */ /* 0x000fe2000f8e023f */
[----:B------:R-:W-:Y:S01]  /*2710*/  BSSY B0, `(.L_x_86) ;  /* 0x000001c000007945 */ /* 0x000fe20003800000 */
[----:B------:R-:W-:Y:S01]  /*2720*/  USHF.R.S32.HI UR8, URZ, 0x1f, UR39 ;  /* 0x0000001f3f087899 */ /* 0x000fe20008011427 */
[----:B------:R-:W-:Y:S01]  /*2730*/  IMAD.WIDE.U32 R4, R4, c[0x0][0x3a8], R248 ;  /* 0x0000ea0004047a25 */ /* 0x000fe200078e00f8 */
[----:B------:R-:W-:-:S04]  /*2740*/  UIMAD UR6, UR22, UR7, UR6 ;  /* 0x00000007160672a4 */ /* 0x000fc8000f8e0206 */
[----:B------:R-:W-:Y:S02]  /*2750*/  IADD3 R6, P0, R4, UR10, RZ ;  /* 0x0000000a04067c10 */ /* 0x000fe4000ff1e0ff */
[----:B------:R-:W-:Y:S01]  /*2760*/  MOV R0, UR6 ;  /* 0x0000000600007c02 */ /* 0x000fe20008000f00 */
[----:B------:R-:W-:Y:S02]  /*2770*/  ULDC.64 UR6, c[0x0][0x3c0] ;  /* 0x0000f00000067ab9 */ /* 0x000fe40000000a00 */
[----:B------:R-:W-:Y:S01]  /*2780*/  UIMAD UR6, UR8, UR6, URZ ;  /* 0x00000006080672a4 */ /* 0x000fe2000f8e023f */
[----:B------:R-:W-:Y:S01]  /*2790*/  IADD3.X R7, R5, UR11, R0, P0, !PT ;  /* 0x0000000b05077c10 */ /* 0x000fe200087fe400 */
[----:B------:R-:W-:Y:S02]  /*27a0*/  IMAD.U32 R0, RZ, RZ, UR39 ;  /* 0x00000027ff007e24 */ /* 0x000fe4000f8e00ff */
[----:B------:R-:W-:Y:S02]  /*27b0*/  UIMAD UR6, UR39, UR7, UR6 ;  /* 0x00000007270672a4 */ /* 0x000fe4000f8e0206 */
        /* <DEDUP_REMOVED lines=17> */
.L_x_87:
[----:B------:R-:W-:Y:S05]  /*28d0*/  BSYNC B0 ;  /* 0x0000000000007941 */ /* 0x000fea0003800000 */
.L_x_86:
[----:B------:R-:W-:Y:S05]  /*28e0*/  @P3 BRA `(.L_x_88) ;  /* 0x00006a8000003947 */ /* 0x000fea0003800000 */
[----:B------:R-:W-:Y:S01]  /*28f0*/  IADD3 R3, P0, R3, 0x40, RZ ;  /* 0x0000004003037810 */ /* 0x000fe20007f1e0ff */
[----:B------:R-:W-:Y:S01]  /*2900*/  IMAD.MOV.U32 R7, RZ, RZ, R0 ;  /* 0x000000ffff077224 */ /* 0x000fe200078e0000 */
[----:B------:R-:W-:-:S03]  /*2910*/  ISETP.GE.AND P1, PT, R248, c[0x0][0x220], PT ;  /* 0x00008800f8007a0c */ /* 0x000fc60003f26270 */
[----:B-1----:R-:W-:Y:S01]  /*2920*/  IMAD.X R4, RZ, RZ, R17, P0 ;  /* 0x000000ffff047224 */ /* 0x002fe200000e0611 */
[----:B-----5:R-:W-:Y:S01]  /*2930*/  ISETP.GE.AND P0, PT, R12, c[0x0][0x220], PT ;  /* 0x000088000c007a0c */ /* 0x020fe20003f06270 */
[----:B------:R-:W-:-:S04]  /*2940*/  IMAD.WIDE.U32 R6, R3, c[0x0][0x3a8], R6 ;  /* 0x0000ea0003067a25 */ /* 0x000fc800078e0006 */
[----:B------:R-:W-:-:S04]  /*2950*/  IMAD R4, R4, c[0x0][0x3a8], RZ ;  /* 0x0000ea0004047a24 */ /* 0x000fc800078e02ff */
[----:B------:R-:W-:Y:S01]  /*2960*/  IMAD R3, R3, c[0x0][0x3ac], R4 ;  /* 0x0000eb0003037a24 */ /* 0x000fe200078e0204 */
[----:B------:R-:W-:-:S03]  /*2970*/  LEA R4, P2, R6, c[0x0][0x348], 0x1 ;  /* 0x0000d20006047a11 */ /* 0x000fc600078408ff */
[----:B------:R-:W-:-:S05]  /*2980*/  IMAD.IADD R3, R7, 0x1, R3 ;  /* 0x0000000107037824 */ /* 0x000fca00078e0203 */
[----:B------:R-:W-:-:S05]  /*2990*/  LEA.HI.X R5, R6, c[0x0][0x34c], R3, 0x1, P2 ;  /* 0x0000d30006057a11 */ /* 0x000fca00010f0c03 */
[----:B------:R1:W-:Y:S04]  /*29a0*/  @!P1 STG.E.128 [R4.64], RZ ;  /* 0x000000ff04009986 */ /* 0x0003e8000c101d04 */
[----:B------:R1:W-:Y:S01]  /*29b0*/  @!P0 STG.E.128 [R4.64+0x40], RZ ;  /* 0x000040ff04008986 */ /* 0x0003e2000c101d04 */
[----:B------:R-:W-:-:S13]  /*29c0*/  ISETP.GE.AND P0, PT, R11, c[0x0][0x220], PT ;  /* 0x000088000b007a0c */ /* 0x000fda0003f06270 */
[----:B------:R-:W-:Y:S05]  /*29d0*/  @P0 BRA `(.L_x_88) ;  /* 0x0000699000000947 */ /* 0x000fea0003800000 */
[----:B------:R2:W-:Y:S01]  /*29e0*/  STG.E.128 [R4.64+0x80], RZ ;  /* 0x000080ff04007986 */ /* 0x0005e2000c101d04 */
[----:B------:R-:W-:Y:S05]  /*29f0*/  BRA `(.L_x_88) ;  /* 0x0000697000007947 */ /* 0x000fea0003800000 */
.L_x_79:
[----:B------:R-:W2:Y:S01]  /*2a00*/  LDL R16, [R1+0x20] ;  /* 0x0000200001107983 */ /* 0x000ea20000100800 */
[----:B------:R-:W-:Y:S01]  /*2a10*/  ULDC.64 UR8, c[0x0][0x1a0] ;  /* 0x0000680000087ab9 */ /* 0x000fe20000000a00 */
[----:B------:R-:W-:Y:S01]  /*2a20*/  PLOP3.LUT P0, PT, PT, PT, UP6, 0x80, 0x0 ;  /* 0x000000000000781c */ /* 0x000fe20003f0f068 */
[----:B------:R-:W-:Y:S01]  /*2a30*/  UIMAD UR8, UR19, UR8, URZ ;  /* 0x00000008130872a4 */ /* 0x000fe2000f8e023f */
[----:B------:R-:W-:Y:S01]  /*2a40*/  IMAD.U32 R4, RZ, RZ, UR22 ;  /* 0x00000016ff047e24 */ /* 0x000fe2000f8e00ff */
[----:B------:R-:W-:Y:S02]  /*2a50*/  BSSY B0, `(.L_x_89) ;  /* 0x000003b000007945 */ /* 0x000fe40003800000 */
[----:B------:R-:W-:Y:S01]  /*2a60*/  UIMAD UR9, UR22, UR9, UR8 ;  /* 0x00000009160972a4 */ /* 0x000fe2000f8e0208 */
[----:B------:R-:W-:Y:S01]  /*2a70*/  IMAD.WIDE.U32 R4, R4, c[0x0][0x1a0], R248 ;  /* 0x0000680004047a25 */ /* 0x000fe200078e00f8 */
[----:B------:R-:W-:-:S04]  /*2a80*/  ULEA.HI UR8, UR7, UR7, URZ, 0x1 ;  /* 0x0000000707087291 */ /* 0x000fc8000f8f083f */
[----:B------:R-:W-:Y:S01]  /*2a90*/  ULOP3.LUT UR8, UR8, 0xfffffffe, URZ, 0xc0, !UPT ;  /* 0xfffffffe08087892 */ /* 0x000fe2000f8ec03f */
[----:B------:R-:W-:Y:S01]  /*2aa0*/  IMAD.U32 R7, RZ, RZ, UR9 ;  /* 0x00000009ff077e24 */ /* 0x000fe2000f8e00ff */
[----:B------:R-:W-:Y:S01]  /*2ab0*/  @P0 BAR.SYNC.DEFER_BLOCKING 0x0 ;  /* 0x0000000000000b1d */ /* 0x000fe20000010000 */
[----:B------:R-:W-:Y:S01]  /*2ac0*/  IADD3 R6, P2, R4, UR35, RZ ;  /* 0x0000002304067c10 */ /* 0x000fe2000ff5e0ff */
[----:B------:R-:W-:Y:S01]  /*2ad0*/  UIADD3 UR8, UR7, -UR8, URZ ;  /* 0x8000000807087290 */ /* 0x000fe2000fffe03f */
[----:B------:R-:W-:Y:S02]  /*2ae0*/  IMAD R4, R15, c[0x0][0x1b8], RZ ;  /* 0x00006e000f047a24 */ /* 0x000fe400078e02ff */
[----:B------:R-:W-:Y:S01]  /*2af0*/  IADD3.X R7, R5, UR36, R7, P2, !PT ;  /* 0x0000002405077c10 */ /* 0x000fe200097fe407 */
[----:B------:R-:W-:Y:S01]  /*2b00*/  UISETP.NE.AND UP0, UPT, UR8, 0x1, UPT ;  /* 0x000000010800788c */ /* 0x000fe2000bf05270 */
[----:B------:R-:W-:Y:S01]  /*2b10*/  IMAD R4, R14, c[0x0][0x1bc], R4 ;  /* 0x00006f000e047a24 */ /* 0x000fe200078e0204 */
[----:B------:R-:W-:-:S02]  /*2b20*/  UIMAD UR8, UR21, -0x80, UR6 ;  /* 0xffffff80150878a4 */ /* 0x000fc4000f8e0206 */
[----:B------:R-:W-:-:S04]  /*2b30*/  IMAD.WIDE.U32 R6, R14, c[0x0][0x1b8], R6 ;  /* 0x00006e000e067a25 */ /* 0x000fc800078e0006 */
[----:B------:R-:W-:Y:S02]  /*2b40*/  ISETP.GE.AND P1, PT, R3, UR8, PT ;  /* 0x0000000803007c0c */ /* 0x000fe4000bf26270 */
[----:B------:R-:W-:Y:S02]  /*2b50*/  IADD3 R9, R7, R4, RZ ;  /* 0x0000000407097210 */ /* 0x000fe40007ffe0ff */
[----:B--2---:R-:W-:-:S09]  /*2b60*/  SHF.L.U32 R0, R16, 0x1, RZ ;  /* 0x0000000110007819 */ /* 0x004fd200000006ff */
        /* <DEDUP_REMOVED lines=41> */
.L_x_90:
[----:B------:R-:W-:Y:S05]  /*2e00*/  BSYNC B0 ;  /* 0x0000000000007941 */ /* 0x000fea0003800000 */
.L_x_89:
        /* <DEDUP_REMOVED lines=12> */
[----:B------:R-:W-:-:S04]  /*2ed0*/  IMAD.X R5, RZ, RZ, R17, P0 ;  /* 0x000000ffff057224 */ /* 0x000fc800000e0611 */
[----:B------:R-:W-:-:S06]  /*2ee0*/  IMAD R5, R5, c[0x0][0x1a0], RZ ;  /* 0x0000680005057a24 */ /* 0x000fcc00078e02ff */
[----:B------:R1:W-:Y:S01]  /*2ef0*/  @P4 STS.128 [R0+0x10000], RZ ;  /* 0x010000ff00004388 */ /* 0x0003e20000000c00 */
[----:B--2---:R-:W-:Y:S01]  /*2f00*/  ISETP.GE.AND P3, PT, R10, c[0x0][0x220], PT ;  /* 0x000088000a007a0c */ /* 0x004fe20003f66270 */
[----:B------:R-:W-:Y:S01]  /*2f10*/  IMAD.WIDE.U32 R10, R4, c[0x0][0x1a0], R6 ;  /* 0x00006800040a7a25 */ /* 0x000fe200078e0006 */
[----:B----4-:R-:W-:-:S03]  /*2f20*/  ISETP.GE.AND P0, PT, R8, c[0x0][0x220], PT ;  /* 0x0000880008007a0c */ /* 0x010fc60003f06270 */
        /* <DEDUP_REMOVED lines=23> */
.L_x_92:
[----:B------:R-:W-:Y:S05]  /*30a0*/  BSYNC B0 ;  /* 0x0000000000007941 */ /* 0x000fea0003800000 */
.L_x_91:
        /* <DEDUP_REMOVED lines=39> */
.L_x_94:
[----:B------:R-:W-:Y:S05]  /*3320*/  BSYNC B0 ;  /* 0x0000000000007941 */ /* 0x000fea0003800000 */
.L_x_93:
        /* <DEDUP_REMOVED lines=19> */
.L_x_96:
        /* <DEDUP_REMOVED lines=36> */
.L_x_97:
[----:B------:R-:W-:Y:S05]  /*36a0*/  BSYNC B0 ;  /* 0x0000000000007941 */ /* 0x000fea0003800000 */
.L_x_95:
[----:B--2---:R-:W2:Y:S01]  /*36b0*/  LDL R18, [R1+0x1c] ;  /* 0x00001c0001127983 */ /* 0x004ea20000100800 */
[----:B----4-:R-:W-:Y:S02]  /*36c0*/  IMAD.MOV.U32 R11, RZ, RZ, 0x7f800000 ;  /* 0x7f800000ff0b7424 */ /* 0x010fe400078e00ff */
[----:B------:R-:W-:Y:S02]  /*36d0*/  IMAD.MOV.U32 R252, RZ, RZ, 0x7f800000 ;  /* 0x7f800000fffc7424 */ /* 0x000fe400078e00ff */
[----:B------:R-:W-:Y:S02]  /*36e0*/  IMAD.MOV.U32 R250, RZ, RZ, 0x7f800000 ;  /* 0x7f800000fffa7424 */ /* 0x000fe400078e00ff */
[----:B------:R-:W-:Y:S01]  /*36f0*/  IMAD.MOV.U32 R251, RZ, RZ, 0x7f800000 ;  /* 0x7f800000fffb7424 */ /* 0x000fe200078e00ff */
[C---:B-12---:R-:W-:Y:S01]  /*3700*/  IADD3 R5, R18.reuse, 0x28, RZ ;  /* 0x0000002812057810 */ /* 0x046fe20007ffe0ff */
[C---:B------:R-:W-:Y:S01]  /*3710*/  IMAD.SHL.U32 R7, R18.reuse, 0x4, RZ ;  /* 0x0000000412077824 */ /* 0x040fe200078e00ff */
[----:B------:R-:W-:-:S02]  /*3720*/  IADD3 R4, R18, 0x8, RZ ;  /* 0x0000000812047810 */ /* 0x000fc40007ffe0ff */
[----:B------:R-:W-:Y:S02]  /*3730*/  ISETP.GE.AND P4, PT, R5, UR8, PT ;  /* 0x0000000805007c0c */ /* 0x000fe4000bf86270 */
[----:B------:R-:W-:Y:S02]  /*3740*/  ISETP.GE.AND P6, PT, R4, UR8, PT ;  /* 0x0000000804007c0c */ /* 0x000fe4000bfc6270 */
[----:B------:R-:W-:Y:S02]  /*3750*/  SHF.R.S32.HI R16, RZ, 0x1f, R18 ;  /* 0x0000001fff107819 */ /* 0x000fe40000011412 */
[----:B------:R-:W-:Y:S02]  /*3760*/  SHF.R.S32.HI R10, RZ, 0x1f, R5 ;  /* 0x0000001fff0a7819 */ /* 0x000fe40000011405 */
[----:B------:R-:W-:Y:S02]  /*3770*/  IADD3 R4, P3, R7, UR14, RZ ;  /* 0x0000000e07047c10 */ /* 0x000fe4000ff7e0ff */
[----:B------:R-:W-:-:S02]  /*3780*/  SHF.L.U64.HI R9, R18, 0x2, R16 ;  /* 0x0000000212097819 */ /* 0x000fc40000010210 */
[----:B------:R-:W-:Y:S02]  /*3790*/  IADD3 R8, R18, 0x20, RZ ;  /* 0x0000002012087810 */ /* 0x000fe40007ffe0ff */
[----:B------:R-:W-:-:S04]  /*37a0*/  @!P4 LEA R6, P2, R5, UR14, 0x2 ;  /* 0x0000000e0506cc11 */ /* 0x000fc8000f8410ff */
[----:B------:R-:W-:Y:S02]  /*37b0*/  @!P4 LEA.HI.X R7, R5, UR13, R10, 0x2, P2 ;  /* 0x0000000d0507cc11 */ /* 0x000fe400090f140a */
[----:B------:R-:W-:Y:S02]  /*37c0*/  IADD3.X R5, R9, UR13, RZ, P3, !PT ;  /* 0x0000000d09057c10 */ /* 0x000fe40009ffe4ff */
[----:B------:R-:W-:Y:S01]  /*37d0*/  ISETP.GE.AND P2, PT, R18, UR8, PT ;  /* 0x0000000812007c0c */ /* 0x000fe2000bf46270 */
[----:B------:R1:W-:Y:S01]  /*37e0*/  @P1 STS [R0+0x9000], RZ ;  /* 0x009000ff00001388 */ /* 0x0003e20000000800 */
[----:B------:R-:W-:Y:S01]  /*37f0*/  ISETP.GE.AND P3, PT, R8, UR8, PT ;  /* 0x0000000808007c0c */ /* 0x000fe2000bf66270 */
[----:B------:R-:W-:Y:S02]  /*3800*/  ULDC.64 UR8, c[0x0][0x198] ;  /* 0x0000660000087ab9 */ /* 0x000fe40000000a00 */
[----:B------:R2:W4:Y:S01]  /*3810*/  @!P6 LDG.E R11, [R4.64+0x20] ;  /* 0x00002004040be981 */ /* 0x000522000c1e1900 */
[----:B------:R-:W-:-:S03]  /*3820*/  UIMAD UR8, UR19, UR8, URZ ;  /* 0x00000008130872a4 */ /* 0x000fc6000f8e023f */
[----:B------:R1:W-:Y:S04]  /*3830*/  @P1 STS [R0+0x9004], RZ ;  /* 0x009004ff00001388 */ /* 0x0003e80000000800 */
[----:B------:R2:W5:Y:S04]  /*3840*/  @!P2 LDG.E R252, [R4.64] ;  /* 0x0000000404fca981 */ /* 0x000568000c1e1900 */
[----:B------:R2:W5:Y:S01]  /*3850*/  @!P3 LDG.E R250, [R4.64+0x80] ;  /* 0x0000800404fab981 */ /* 0x000562000c1e1900 */
[----:B------:R-:W-:-:S03]  /*3860*/  UIMAD UR8, UR22, UR9, UR8 ;  /* 0x00000009160872a4 */ /* 0x000fc6000f8e0208 */
[----:B------:R1:W-:Y:S04]  /*3870*/  @P1 STS.64 [R0+0x9008], RZ ;  /* 0x009008ff00001388 */ /* 0x0003e80000000a00 */
[----:B------:R1:W-:Y:S04]  /*3880*/  @P1 STS.128 [R0+0xb000], RZ ;  /* 0x00b000ff00001388 */ /* 0x0003e80000000c00 */
[----:B------:R1:W-:Y:S04]  /*3890*/  @P1 STS.128 [R0+0xd000], RZ ;  /* 0x00d000ff00001388 */ /* 0x0003e80000000c00 */
[----:B------:R3:W5:Y:S01]  /*38a0*/  @!P4 LDG.E R251, [R6.64] ;  /* 0x0000000406fbc981 */ /* 0x000762000c1e1900 */
[----:B--2---:R-:W-:-:S04]  /*38b0*/  IMAD.U32 R4, RZ, RZ, UR22 ;  /* 0x00000016ff047e24 */ /* 0x004fc8000f8e00ff */
[----:B------:R-:W-:-:S05]  /*38c0*/  IMAD.WIDE.U32 R4, R4, c[0x0][0x198], R248 ;  /* 0x0000660004047a25 */ /* 0x000fca00078e00f8 */
[----:B---3--:R-:W-:Y:S01]  /*38d0*/  IADD3 R6, P2, R4, UR27, RZ ;  /* 0x0000001b04067c10 */ /* 0x008fe2000ff5e0ff */
[----:B------:R-:W-:-:S05]  /*38e0*/  IMAD.U32 R4, RZ, RZ, UR8 ;  /* 0x00000008ff047e24 */ /* 0x000fca000f8e00ff */
[----:B------:R-:W-:Y:S01]  /*38f0*/  IADD3.X R7, R5, UR28, R4, P2, !PT ;  /* 0x0000001c05077c10 */ /* 0x000fe200097fe404 */
[----:B------:R-:W-:Y:S01]  /*3900*/  IMAD R4, R15, c[0x0][0x1b0], RZ ;  /* 0x00006c000f047a24 */ /* 0x000fe200078e02ff */
[----:B------:R-:W-:Y:S03]  /*3910*/  BSSY B0, `(.L_x_98) ;  /* 0x0000029000007945 */ /* 0x000fe60003800000 */
[C---:B------:R-:W-:Y:S02]  /*3920*/  IMAD R4, R14.reuse, c[0x0][0x1b4], R4 ;  /* 0x00006d000e047a24 */ /* 0x040fe400078e0204 */
[----:B------:R-:W-:-:S04]  /*3930*/  IMAD.WIDE.U32 R6, R14, c[0x0][0x1b0], R6 ;  /* 0x00006c000e067a25 */ /* 0x000fc800078e0006 */
[----:B------:R-:W-:Y:S01]  /*3940*/  IMAD.IADD R9, R7, 0x1, R4 ;  /* 0x0000000107097824 */ /* 0x000fe200078e0204 */
[----:B----4-:R1:W-:Y:S01]  /*3950*/  STL [R1], R11 ;  /* 0x0000000b01007387 */ /* 0x0103e20000100800 */
[----:B------:R-:W-:Y:S05]  /*3960*/  @P1 BRA `(.L_x_99) ;  /* 0x0000023000001947 */ /* 0x000fea0003800000 */
[----:B------:R-:W2:Y:S04]  /*3970*/  LDL R12, [R1+0x4] ;  /* 0x00000400010c7983 */ /* 0x000ea80000100800 */
[----:B-1----:R-:W3:Y:S01]  /*3980*/  LDL R11, [R1+0x8] ;  /* 0x00000800010b7983 */ /* 0x002ee20000100800 */
[----:B------:R-:W-:Y:S01]  /*3990*/  ISETP.GE.AND P4, PT, R248, c[0x0][0x220], PT ;  /* 0x00008800f8007a0c */ /* 0x000fe20003f86270 */
[----:B------:R-:W-:Y:S02]  /*39a0*/  IMAD R8, R17, c[0x0][0x198], RZ ;  /* 0x0000660011087a24 */ /* 0x000fe400078e02ff */
[----:B------:R-:W-:-:S02]  /*39b0*/  IMAD.MOV.U32 R4, RZ, RZ, R6 ;  /* 0x000000ffff047224 */ /* 0x000fc400078e0006 */
[----:B------:R-:W-:Y:S02]  /*39c0*/  IMAD.MOV.U32 R5, RZ, RZ, R9 ;  /* 0x000000ffff057224 */ /* 0x000fe400078e0009 */
[C---:B------:R-:W-:Y:S02]  /*39d0*/  IMAD R8, R3.reuse, c[0x0][0x19c], R8 ;  /* 0x0000670003087a24 */ /* 0x040fe400078e0208 */
[----:B------:R-:W-:-:S04]  /*39e0*/  IMAD.WIDE.U32 R4, R3, c[0x0][0x198], R4 ;  /* 0x0000660003047a25 */ /* 0x000fc800078e0004 */
[----:B------:R-:W-:Y:S01]  /*39f0*/  IMAD.IADD R8, R5, 0x1, R8 ;  /* 0x0000000105087824 */ /* 0x000fe200078e0208 */
[----:B------:R1:W-:Y:S04]  /*3a00*/  @P4 STS [R0+0x9000], RZ ;  /* 0x009000ff00004388 */ /* 0x0003e80000000800 */
[----:B------:R1:W-:Y:S04]  /*3a10*/  @P4 STS [R0+0x9004], RZ ;  /* 0x009004ff00004388 */ /* 0x0003e80000000800 */
[----:B------:R1:W-:Y:S01]  /*3a20*/  @P4 STS.64 [R0+0x9008], RZ ;  /* 0x009008ff00004388 */ /* 0x0003e20000000a00 */
[----:B--2---:R-:W-:-:S02]  /*3a30*/  ISETP.GE.AND P3, PT, R12, c[0x0][0x220], PT ;  /* 0x000088000c007a0c */ /* 0x004fc40003f66270 */
[C---:B------:R-:W-:Y:S02]  /*3a40*/  @!P4 LEA R12, P6, R4.reuse, c[0x0][0x168], 0x1 ;  /* 0x00005a00040cca11 */ /* 0x040fe400078c08ff */
[----:B---3--:R-:W-:Y:S02]  /*3a50*/  ISETP.GE.AND P1, PT, R11, c[0x0][0x220], PT ;  /* 0x000088000b007a0c */ /* 0x008fe40003f26270 */
[----:B------:R-:W-:-:S05]  /*3a60*/  @!P4 LEA.HI.X R13, R4, c[0x0][0x16c], R8, 0x1, P6 ;  /* 0x00005b00040dca11 */ /* 0x000fca00030f0c08 */
[----:B------:R-:W-:Y:S01]  /*3a70*/  @!PT LDS RZ, [RZ] ;  /* 0x00000000fffff984 */ /* 0x000fe20000000800 */
[----:B------:R-:W-:Y:S01]  /*3a80*/  @!PT LDS RZ, [RZ] ;  /* 0x00000000fffff984 */ /* 0x000fe20000000800 */
[----:B------:R-:W-:Y:S01]  /*3a90*/  @!PT LDS RZ, [RZ] ;  /* 0x00000000fffff984 */ /* 0x000fe20000000800 */
[----:B------:R1:W-:Y:S02]  /*3aa0*/  @!P4 LDGSTS.E.BYPASS.LTC128B.128 [R0+0x9000], [R12.64] ;  /* 0x090000000c00cfae */ /* 0x0003e4000b901d44 */
[C---:B------:R-:W-:Y:S02]  /*3ab0*/  @!P3 LEA R10, P2, R4.reuse, c[0x0][0x168], 0x1 ;  /* 0x00005a00040aba11 */ /* 0x040fe400078408ff */
[----:B------:R1:W-:Y:S02]  /*3ac0*/  @P3 STS.128 [R0+0xb000], RZ ;  /* 0x00b000ff00003388 */ /* 0x0003e40000000c00 */
[----:B------:R-:W-:-:S05]  /*3ad0*/  @!P3 LEA.HI.X R11, R4, c[0x0][0x16c], R8, 0x1, P2 ;  /* 0x00005b00040bba11 */ /* 0x000fca00010f0c08 */
        /* <DEDUP_REMOVED lines=12> */
.L_x_99:
[----:B------:R-:W-:Y:S05]  /*3ba0*/  BSYNC B0 ;  /* 0x0000000000007941 */ /* 0x000fea0003800000 */
.L_x_98:
[----:B------:R2:W-:Y:S01]  /*3bb0*/  @P5 STS.128 [R0+0xa000], RZ ;  /* 0x00a000ff00005388 */ /* 0x0005e20000000c00 */
[----:B------:R-:W-:Y:S03]  /*3bc0*/  BSSY B0, `(.L_x_100) ;  /* 0x0000026000007945 */ /* 0x000fe60003800000 */
[----:B------:R2:W-:Y:S04]  /*3bd0*/  @P5 STS.128 [R0+0xc000], RZ ;  /* 0x00c000ff00005388 */ /* 0x0005e80000000c00 */
[----:B------:R2:W-:Y:S01]  /*3be0*/  @P5 STS.128 [R0+0xe000], RZ ;  /* 0x00e000ff00005388 */ /* 0x0005e20000000c00 */
[----:B------:R-:W-:Y:S05]  /*3bf0*/  @P5 BRA `(.L_x_101) ;  /* 0x0000022000005947 */ /* 0x000fea0003800000 */
[----:B------:R-:W3:Y:S04]  /*3c00*/  LDL R8, [R1+0x4] ;  /* 0x0000040001087983 */ /* 0x000ee80000100800 */
[----:B------:R-:W4:Y:S01]  /*3c10*/  LDL R5, [R1+0x8] ;  /* 0x0000080001057983 */ /* 0x000f220000100800 */
[----:B------:R-:W-:Y:S01]  /*3c20*/  IADD3 R3, P1, R3, 0x40, RZ ;  /* 0x0000004003037810 */ /* 0x000fe20007f3e0ff */
[----:B------:R-:W-:Y:S01]  /*3c30*/  IMAD.MOV.U32 R7, RZ, RZ, R9 ;  /* 0x000000ffff077224 */ /* 0x000fe200078e0009 */
[----:B------:R-:W-:-:S03]  /*3c40*/  ISETP.GE.AND P4, PT, R248, c[0x0][0x220], PT ;  /* 0x00008800f8007a0c */ /* 0x000fc60003f86270 */
[----:B------:R-:W-:-:S04]  /*3c50*/  IMAD.X R4, RZ, RZ, R17, P1 ;  /* 0x000000ffff047224 */ /* 0x000fc800008e0611 */
[----:B------:R-:W-:-:S06]  /*3c60*/  IMAD R4, R4, c[0x0][0x198], RZ ;  /* 0x0000660004047a24 */ /* 0x000fcc00078e02ff */
[----:B------:R1:W-:Y:S01]  /*3c70*/  @P4 STS.128 [R0+0xa000], RZ ;  /* 0x00a000ff00004388 */ /* 0x0003e20000000c00 */
[----:B---3--:R-:W-:Y:S01]  /*3c80*/  ISETP.GE.AND P3, PT, R8, c[0x0][0x220], PT ;  /* 0x0000880008007a0c */ /* 0x008fe20003f66270 */
        /* <DEDUP_REMOVED lines=25> */
.L_x_101:
[----:B------:R-:W-:Y:S05]  /*3e20*/  BSYNC B0 ;  /* 0x0000000000007941 */ /* 0x000fea0003800000 */
.L_x_100:
[----:B------:R-:W0:Y:S01]  /*3e30*/  LDGDEPBAR ;  /* 0x00000000000079af */ /* 0x000e220000000000 */
[----:B-1----:R-:W-:Y:S01]  /*3e40*/  IMAD.MOV.U32 R4, RZ, RZ, c[0x0][0x22c] ;  /* 0x00008b00ff047624 */ /* 0x002fe200078e00ff */
[----:B------:R-:W-:Y:S01]  /*3e50*/  IADD3 R3, R207, 0x1800, RZ ;  /* 0x00001800cf037810 */ /* 0x000fe20007ffe0ff */
[----:B------:R-:W-:Y:S01]  /*3e60*/  IMAD.MOV.U32 R239, RZ, RZ, R210 ;  /* 0x000000ffffef7224 */ /* 0x000fe200078e00d2 */
[----:B--2---:R-:W-:Y:S01]  /*3e70*/  IADD3 R0, R205, 0x1800, RZ ;  /* 0x00001800cd007810 */ /* 0x004fe20007ffe0ff */
[----:B------:R-:W-:Y:S01]  /*3e80*/  IMAD R4, R4, c[0x0][0x1c0], RZ ;  /* 0x0000700004047a24 */ /* 0x000fe200078e02ff */
[----:B------:R-:W-:Y:S01]  /*3e90*/  SEL R3, R3, R207, !P0 ;  /* 0x000000cf03037207 */ /* 0x000fe20004000000 */
[----:B------:R-:W-:Y:S01]  /*3ea0*/  CS2R R126, SRZ ;  /* 0x00000000007e7805 */ /* 0x000fe2000001ff00 */
[----:B------:R-:W-:Y:S01]  /*3eb0*/  SEL R0, R0, R205, !P0 ;  /* 0x000000cd00007207 */ /* 0x000fe20004000000 */
[C---:B------:R-:W-:Y:S01]  /*3ec0*/  IMAD.SHL.U32 R7, R4.reuse, 0x10, RZ ;  /* 0x0000001004077824 */ /* 0x040fe200078e00ff */
[----:B------:R-:W-:Y:S01]  /*3ed0*/  SHF.L.U32 R5, R4, 0x3, RZ ;  /* 0x0000000304057819 */ /* 0x000fe200000006ff */
[----:B------:R-:W-:Y:S01]  /*3ee0*/  IMAD.SHL.U32 R196, R3, 0x2, RZ ;  /* 0x0000000203c47824 */ /* 0x000fe200078e00ff */
[----:B------:R-:W-:Y:S01]  /*3ef0*/  SHF.L.U32 R3, R0, 0x1, RZ ;  /* 0x0000000100037819 */ /* 0x000fe200000006ff */
[----:B------:R-:W-:Y:S01]  /*3f00*/  CS2R R124, SRZ ;  /* 0x00000000007c7805 */ /* 0x000fe2000001ff00 */
[C---:B------:R-:W-:Y:S01]  /*3f10*/  IADD3 R6, R7.reuse, 0x20, RZ ;  /* 0x0000002007067810 */ /* 0x040fe20007ffe0ff */
[----:B------:R-:W-:Y:S01]  /*3f20*/  CS2R R130, SRZ ;  /* 0x0000000000827805 */ /* 0x000fe2000001ff00 */
[----:B------:R-:W-:Y:S01]  /*3f30*/  IADD3 R4, R7, 0x40, RZ ;  /* 0x0000004007047810 */ /* 0x000fe20007ffe0ff */
[----:B------:R-:W-:Y:S01]  /*3f40*/  CS2R R128, SRZ ;  /* 0x0000000000807805 */ /* 0x000fe2000001ff00 */
[C---:B------:R-:W-:Y:S01]  /*3f50*/  SHF.L.U64.HI R7, R18.reuse, 0x2, R16 ;  /* 0x0000000212077819 */ /* 0x040fe20000010210 */
[C---:B------:R-:W-:Y:S01]  /*3f60*/  IMAD.IADD R6, R5.reuse, 0x1, R6 ;  /* 0x0000000105067824 */ /* 0x040fe200078e0206 */
[----:B------:R-:W-:Y:S01]  /*3f70*/  IADD3 R0, R18, -0x40, RZ ;  /* 0xffffffc012007810 */ /* 0x000fe20007ffe0ff */
[----:B------:R-:W-:Y:S01]  /*3f80*/  IMAD.IADD R4, R5, 0x1, R4 ;  /* 0x0000000105047824 */ /* 0x000fe200078e0204 */
[----:B------:R-:W-:Y:S01]  /*3f90*/  CS2R R122, SRZ ;  /* 0x00000000007a7805 */ /* 0x000fe2000001ff00 */
[----:B------:R1:W-:Y:S01]  /*3fa0*/  STL [R1+0x34], R7 ;  /* 0x0000340701007387 */ /* 0x0003e20000100800 */
[----:B------:R-:W-:-:S04]  /*3fb0*/  DEPBAR.LE SB0, 0x1 ;  /* 0x000080400000791a */ /* 0x000fc80000000000 */
[----:B------:R-:W-:Y:S01]  /*3fc0*/  BAR.SYNC.DEFER_BLOCKING 0x0 ;  /* 0x0000000000007b1d */ /* 0x000fe20000010000 */
[----:B------:R-:W-:Y:S01]  /*3fd0*/  IMAD.SHL.U32 R0, R0, 0x4, RZ ;  /* 0x0000000400007824 */ /* 0x000fe200078e00ff */
[----:B------:R-:W-:Y:S01]  /*3fe0*/  CS2R R120, SRZ ;  /* 0x0000000000787805 */ /* 0x000fe2000001ff00 */
[C---:B------:R-:W-:Y:S01]  /*3ff0*/  IMAD.IADD R6, R5.reuse, 0x1, R6 ;  /* 0x0000000105067824 */ /* 0x040fe200078e0206 */
[----:B------:R-:W-:Y:S01]  /*4000*/  CS2R R118, SRZ ;  /* 0x0000000000767805 */ /* 0x000fe2000001ff00 */
[----:B------:R-:W-:Y:S01]  /*4010*/  CS2R R116, SRZ ;  /* 0x0000000000747805 */ /* 0x000fe2000001ff00 */
        /* <DEDUP_REMOVED lines=14> */
[----:B-1----:R-:W-:Y:S01]  /*4100*/  SHF.L.U32 R7, R18, 0x2, RZ ;  /* 0x0000000212077819 */ /* 0x002fe200000006ff */
[----:B------:R-:W-:Y:S01]  /*4110*/  CS2R R90, SRZ ;  /* 0x00000000005a7805 */ /* 0x000fe2000001ff00 */
[----:B------:R-:W-:Y:S01]  /*4120*/  CS2R R88, SRZ ;  /* 0x0000000000587805 */ /* 0x000fe2000001ff00 */
[----:B------:R-:W-:Y:S01]  /*4130*/  CS2R R86, SRZ ;  /* 0x0000000000567805 */ /* 0x000fe2000001ff00 */
[----:B------:R-:W1:Y:S01]  /*4140*/  LDSM.16.M88.4 R148, [R198+0xf000] ;  /* 0x00f00000c694783b */ /* 0x000e620000000200 */
[----:B------:R-:W-:Y:S01]  /*4150*/  CS2R R84, SRZ ;  /* 0x0000000000547805 */ /* 0x000fe2000001ff00 */
[----:B------:R-:W-:Y:S01]  /*4160*/  CS2R R78, SRZ ;  /* 0x00000000004e7805 */ /* 0x000fe2000001ff00 */
[----:B------:R-:W-:Y:S01]  /*4170*/  CS2R R76, SRZ ;  /* 0x00000000004c7805 */ /* 0x000fe2000001ff00 */
[----:B------:R-:W-:Y:S01]  /*4180*/  STL [R1+0x30], R7 ;  /* 0x0000300701007387 */ /* 0x000fe20000100800 */
[----:B------:R-:W-:Y:S01]  /*4190*/  CS2R R82, SRZ ;  /* 0x0000000000527805 */ /* 0x000fe2000001ff00 */
[----:B------:R-:W-:Y:S01]  /*41a0*/  CS2R R80, SRZ ;  /* 0x0000000000507805 */ /* 0x000fe2000001ff00 */
[----:B------:R-:W-:Y:S01]  /*41b0*/  CS2R R74, SRZ ;  /* 0x00000000004a7805 */ /* 0x000fe2000001ff00 */
[----:B------:R2:W-:Y:S01]  /*41c0*/  STL [R1+0x2c], R0 ;  /* 0x00002c0001007387 */ /* 0x0005e20000100800 */
[----:B------:R-:W-:Y:S01]  /*41d0*/  CS2R R72, SRZ ;  /* 0x0000000000487805 */ /* 0x000fe2000001ff00 */
[----:B------:R-:W-:Y:S01]  /*41e0*/  CS2R R70, SRZ ;  /* 0x0000000000467805 */ /* 0x000fe2000001ff00 */
[----:B------:R-:W-:Y:S01]  /*41f0*/  CS2R R68, SRZ ;  /* 0x0000000000447805 */ /* 0x000fe2000001ff00 */
[----:B------:R-:W3:Y:S01]  /*4200*/  LDSM.16.M88.4 R152, [R198+0xf400] ;  /* 0x00f40000c698783b */ /* 0x000ee20000000200 */
[----:B------:R-:W-:Y:S01]  /*4210*/  CS2R R62, SRZ ;  /* 0x00000000003e7805 */ /* 0x000fe2000001ff00 */
[----:B------:R-:W-:Y:S01]  /*4220*/  CS2R R60, SRZ ;  /* 0x00000000003c7805 */ /* 0x000fe2000001ff00 */
[----:B------:R-:W-:Y:S01]  /*4230*/  CS2R R66, SRZ ;  /* 0x0000000000427805 */ /* 0x000fe2000001ff00 */
[----:B------:R-:W4:Y:S01]  /*4240*/  LDSM.16.M88.4 R156, [R197+0xf000] ;  /* 0x00f00000c59c783b */ /* 0x000f220000000200 */
        /* <DEDUP_REMOVED lines=16> */
[C---:B--2---:R-:W-:Y:S01]  /*4350*/  IADD3 R0, R5.reuse, R4, RZ ;  /* 0x0000000405007210 */ /* 0x044fe20007ffe0ff */
[C---:B------:R-:W-:Y:S01]  /*4360*/  IMAD.IADD R4, R5.reuse, 0x1, R6 ;  /* 0x0000000105047824 */ /* 0x040fe200078e0206 */
[----:B------:R-:W-:Y:S01]  /*4370*/  CS2R R36, SRZ ;  /* 0x0000000000247805 */ /* 0x000fe2000001ff00 */
[----:B------:R-:W2:Y:S01]  /*4380*/  LDSM.16.M88.4 R176, [R197+0x11400] ;  /* 0x01140000c5b0783b */ /* 0x000ea20000000200 */
[----:B------:R-:W-:Y:S01]  /*4390*/  IADD3 R0, R5, R0, RZ ;  /* 0x0000000005007210 */ /* 0x000fe20007ffe0ff */
[----:B------:R-:W-:-:S02]  /*43a0*/  UIADD3 UR17, UR22, UR12, URZ ;  /* 0x0000000c16117290 */ /* 0x000fc4000fffe03f */
[----:B------:R-:W1:Y:S01]  /*43b0*/  LDSM.16.M88.4 R180, [R198+0x13000] ;  /* 0x01300000c6b4783b */ /* 0x000e620000000200 */
[----:B------:R-:W-:Y:S01]  /*43c0*/  IADD3 R0, R5, R0, RZ ;  /* 0x0000000005007210 */ /* 0x000fe20007ffe0ff */
[----:B------:R-:W-:Y:S02]  /*43d0*/  UIADD3 UR19, UR22, 0x80, URZ ;  /* 0x0000008016137890 */ /* 0x000fe4000fffe03f */
[----:B------:R-:W1:Y:S01]  /*43e0*/  LDSM.16.M88.4 R184, [R198+0x13400] ;  /* 0x01340000c6b8783b */ /* 0x000e620000000200 */
[----:B------:R-:W-:-:S03]  /*43f0*/  ULDC UR11, c[0x0][0x2e4] ;  /* 0x0000b900000b7ab9 */ /* 0x000fc60000000800 */
[----:B------:R-:W1:Y:S04]  /*4400*/  LDSM.16.M88.4 R188, [R197+0x13000] ;  /* 0x01300000c5bc783b */ /* 0x000e680000000200 */
[----:B------:R-:W1:Y:S04]  /*4410*/  LDSM.16.M88.4 R192, [R197+0x13400] ;  /* 0x01340000c5c0783b */ /* 0x000e680000000200 */
[----:B------:R-:W-:Y:S04]  /*4420*/  STL [R1+0x10], R6 ;  /* 0x0000100601007387 */ /* 0x000fe80000100800 */
[----:B------:R2:W-:Y:S04]  /*4430*/  STL [R1+0xc], R0 ;  /* 0x00000c0001007387 */ /* 0x0005e80000100800 */
[----:B------:R1:W-:Y:S01]  /*4440*/  STL [R1+0x18], R4 ;  /* 0x0000180401007387 */ /* 0x0003e20000100800 */
[----:B--2---:R-:W-:-:S05]  /*4450*/  IADD3 R0, R5, R0, RZ ;  /* 0x0000000005007210 */ /* 0x004fca0007ffe0ff */
[----:B---34-:R2:W-:Y:S02]  /*4460*/  STL [R1+0x14], R0 ;  /* 0x0000140001007387 */ /* 0x0185e40000100800 */
.L_x_106:
[----:B------:R-:W0:Y:S01]  /*4470*/  LDGDEPBAR ;  /* 0x00000000000079af */ /* 0x000e220000000000 */
[----:B--2---:R-:W-:Y:S01]  /*4480*/  IMAD.IADD R0, R206, 0x1, R196 ;  /* 0x00000001ce007824 */ /* 0x004fe200078e02c4 */
[----:B------:R-:W-:Y:S01]  /*4490*/  UIADD3 UR9, -UR6, 0x80, UR17 ;  /* 0x0000008006097890 */ /* 0x000fe2000fffe111 */
[----:B------:R-:W-:Y:S01]  /*44a0*/  IMAD.MOV.U32 R224, RZ, RZ, R212 ;  /* 0x000000ffffe07224 */ /* 0x000fe200078e00d4 */
[----:B------:R-:W-:Y:S01]  /*44b0*/  USHF.L.U32 UR8, UR7, 0x6, URZ ;  /* 0x0000000607087899 */ /* 0x000fe2000800063f */
[----:B------:R-:W2:Y:S01]  /*44c0*/  LDL R209, [R1+0x30] ;  /* 0x0000300001d17983 */ /* 0x000ea20000100800 */
[----:B------:R-:W-:Y:S01]  /*44d0*/  UIADD3 UR9, UR9, -UR46, URZ ;  /* 0x8000002e09097290 */ /* 0x000fe2000fffe03f */
[----:B------:R-:W-:Y:S01]  /*44e0*/  IMAD.MOV.U32 R225, RZ, RZ, R211 ;  /* 0x000000ffffe17224 */ /* 0x000fe200078e00d3 */
[----:B------:R-:W-:Y:S02]  /*44f0*/  ULDC UR10, c[0x0][0x2e4] ;  /* 0x0000b900000a7ab9 */ /* 0x000fe40000000800 */
[----:B------:R-:W3:Y:S01]  /*4500*/  LDL R208, [R1+0x34] ;  /* 0x0000340001d07983 */ /* 0x000ee20000100800 */
[----:B------:R-:W-:Y:S01]  /*4510*/  UISETP.GE.AND UP0, UPT, UR8, UR9, UPT ;  /* 0x000000090800728c */ /* 0x000fe2000bf06270 */
[----:B------:R-:W-:Y:S04]  /*4520*/  DEPBAR.LE SB0, 0x0 ;  /* 0x000080000000791a */ /* 0x000fe80000000000 */
[----:B------:R-:W-:Y:S06]  /*4530*/  BAR.SYNC.DEFER_BLOCKING 0x0 ;  /* 0x0000000000007b1d */ /* 0x000fec0000010000 */
[----:B------:R-:W-:Y:S05]  /*4540*/  LDSM.16.M88.4 R32, [R196] ;  /* 0x00000000c420783b */ /* 0x000fea0000000200 */
[----:B------:R-:W4:Y:S05]  /*4550*/  LDSM.16.M88.4 R16, [R198+0x9000] ;  /* 0x00900000c610783b */ /* 0x000f2a0000000200 */
[----:B------:R-:W1:Y:S05]  /*4560*/  LDSM.16.M88.4 R28, [R196+0x800] ;  /* 0x00080000c41c783b */ /* 0x000e6a0000000200 */
[----:B------:R-:W1:Y:S05]  /*4570*/  LDSM.16.M88.4 R132, [R198+0x9400] ;  /* 0x00940000c684783b */ /* 0x000e6a0000000200 */
[----:B------:R-:W-:Y:S05]  /*4580*/  LDSM.16.M88.4 R136, [R0] ;  /* 0x000000000088783b */ /* 0x000fea0000000200 */
[----:B------:R-:W1:Y:S05]  /*4590*/  LDSM.16.M88.4 R140, [R197+0x9000] ;  /* 0x00900000c58c783b */ /* 0x000e6a0000000200 */
[----:B-----5:R-:W-:Y:S01]  /*45a0*/  LDSM.16.M88.4 R144, [R197+0xd400] ;  /* 0x00d40000c590783b */ /* 0x020fe20000000200 */
[-C--:B-1--4-:R-:W-:Y:S08]  /*45b0*/  HMMA.16816.F32.BF16 R4, R32, R16.reuse, RZ ;  /* 0x000000102004723c */ /* 0x092ff000000418ff */
[C---:B------:R-:W-:Y:S08]  /*45c0*/  HMMA.16816.F32.BF16 R8, R28.reuse, R16, RZ ;  /* 0x000000101c08723c */ /* 0x040ff000000418ff */
[-C--:B------:R-:W-:Y:S08]  /*45d0*/  HMMA.16816.F32.BF16 R12, R28, R18.reuse, RZ ;  /* 0x000000121c0c723c */ /* 0x080ff000000418ff */
[C---:B------:R-:W-:Y:S08]  /*45e0*/  HMMA.16816.F32.BF16 R16, R32.reuse, R18, RZ ;  /* 0x000000122010723c */ /* 0x040ff000000418ff */
[-C--:B------:R-:W-:Y:S08]  /*45f0*/  HMMA.16816.F32.BF16 R20, R32, R132.reuse, RZ ;  /* 0x000000842014723c */ /* 0x080ff000000418ff */
[C---:B------:R-:W-:Y:S08]  /*4600*/  HMMA.16816.F32.BF16 R24, R28.reuse, R132, RZ ;  /* 0x000000841c18723c */ /* 0x040ff000000418ff */
[-C--:B------:R-:W-:Y:S08]  /*4610*/  HMMA.16816.F32.BF16 R28, R28, R134.reuse, RZ ;  /* 0x000000861c1c723c */ /* 0x080ff000000418ff */
[----:B------:R-:W-:Y:S01]  /*4620*/  HMMA.16816.F32.BF16 R32, R32, R134, RZ ;  /* 0x000000862020723c */ /* 0x000fe200000418ff */
[----:B------:R-:W1:Y:S07]  /*4630*/  LDSM.16.M88.4 R132, [R0+0x800] ;  /* 0x000800000084783b */ /* 0x000e6e0000000200 */
[-C--:B------:R-:W-:Y:S08]  /*4640*/  HMMA.16816.F32.BF16 R4, R136, R140.reuse, R4 ;  /* 0x0000008c8804723c */ /* 0x080ff00000041804 */
[C---:B-1----:R-:W-:Y:S08]  /*4650*/  HMMA.16816.F32.BF16 R8, R132.reuse, R140, R8 ;  /* 0x0000008c8408723c */ /* 0x042ff00000041808 */
[-C--:B------:R-:W-:Y:S08]  /*4660*/  HMMA.16816.F32.BF16 R12, R132, R142.reuse, R12 ;  /* 0x0000008e840c723c */ /* 0x080ff0000004180c */
[C---:B------:R-:W-:Y:S01]  /*4670*/  HMMA.16816.F32.BF16 R16, R136.reuse, R142, R16 ;  /* 0x0000008e8810723c */ /* 0x040fe20000041810 */
[----:B------:R-:W1:Y:S07]  /*4680*/  LDSM.16.M88.4 R140, [R197+0x9400] ;  /* 0x00940000c58c783b */ /* 0x000e6e0000000200 */
[-C--:B-1----:R-:W-:Y:S08]  /*4690*/  HMMA.16816.F32.BF16 R20, R136, R140.reuse, R20 ;  /* 0x0000008c8814723c */ /* 0x082ff00000041814 */
[C---:B------:R-:W-:Y:S08]  /*46a0*/  HMMA.16816.F32.BF16 R24, R132.reuse, R140, R24 ;  /* 0x0000008c8418723c */ /* 0x040ff00000041818 */
[-C--:B------:R-:W-:Y:S01]  /*46b0*/  HMMA.16816.F32.BF16 R28, R132, R142.reuse, R28 ;  /* 0x0000008e841c723c */ /* 0x080fe2000004181c */
[----:B------:R-:W-:Y:S07]  /*46c0*/  LDSM.16.M88.4 R132, [R196+0x1000] ;  /* 0x00100000c484783b */ /* 0x000fee0000000200 */
[----:B------:R-:W-:Y:S01]  /*46d0*/  HMMA.16816.F32.BF16 R32, R136, R142, R32 ;  /* 0x0000008e8820723c */ /* 0x000fe20000041820 */
[----:B------:R-:W1:Y:S05]  /*46e0*/  LDSM.16.M88.4 R136, [R198+0xb000] ;  /* 0x00b00000c688783b */ /* 0x000e6a0000000200 */
[----:B------:R-:W4:Y:S02]  /*46f0*/  LDSM.16.M88.4 R140, [R196+0x1800] ;  /* 0x00180000c48c783b */ /* 0x000f240000000200 */
[-C--:B-1----:R-:W-:Y:S08]  /*4700*/  HMMA.16816.F32.BF16 R4, R132, R136.reuse, R4 ;  /* 0x000000888404723c */ /* 0x082ff00000041804 */
[C---:B----4-:R-:W-:Y:S08]  /*4710*/  HMMA.16816.F32.BF16 R8, R140.reuse, R136, R8 ;  /* 0x000000888c08723c */ /* 0x050ff00000041808 */
        /* <DEDUP_REMOVED lines=35> */
[C---:B----4-:R-:W-:Y:S07]  /*4950*/  HMMA.16816.F32.BF16 R8, R136.reuse, R132, R8 ;  /* 0x000000848808723c */ /* 0x050fee0000041808 */
[----:B--2---:R-:W-:Y:S01]  /*4960*/  IADD3 R132, P0, R209, UR16, RZ ;  /* 0x00000010d1847c10 */ /* 0x004fe2000ff1e0ff */
[-C--:B------:R-:W-:Y:S04]  /*4970*/  HMMA.16816.F32.BF16 R12, R136, R134.reuse, R12 ;  /* 0x00000086880c723c */ /* 0x080fe8000004180c */
[----:B---3--:R-:W-:Y:S02]  /*4980*/  IADD3.X R133, R208, UR15, RZ, P0, !PT ;  /* 0x0000000fd0857c10 */ /* 0x008fe400087fe4ff */
[----:B------:R-:W-:Y:S02]  /*4990*/  PLOP3.LUT P0, PT, PT, PT, UP0, 0x80, 0x0 ;  /* 0x000000000000781c */ /* 0x000fe40003f0f008 */
[C---:B------:R-:W-:Y:S01]  /*49a0*/  HMMA.16816.F32.BF16 R16, R140.reuse, R134, R16 ;  /* 0x000000868c10723c */ /* 0x040fe20000041810 */
[----:B-----5:R1:W5:Y:S05]  /*49b0*/  LDG.E R209, [R132.64] ;  /* 0x0000000484d17981 */ /* 0x02036a000c1e1900 */
[----:B------:R1:W5:Y:S02]  /*49c0*/  LDG.E R208, [R132.64+0x20] ;  /* 0x0000200484d07981 */ /* 0x000364000c1e1900 */
[-C--:B------:R-:W-:Y:S08]  /*49d0*/  HMMA.16816.F32.BF16 R20, R140, R144.reuse, R20 ;  /* 0x000000908c14723c */ /* 0x080ff00000041814 */
[C---:B------:R-:W-:Y:S01]  /*49e0*/  HMMA.16816.F32.BF16 R24, R136.reuse, R144, R24 ;  /* 0x000000908818723c */ /* 0x040fe20000041818 */
[----:B------:R1:W5:Y:S05]  /*49f0*/  LDG.E R145, [R132.64+0x80] ;  /* 0x0000800484917981 */ /* 0x00036a000c1e1900 */
[----:B------:R1:W5:Y:S02]  /*4a00*/  LDG.E R144, [R132.64+0xa0] ;  /* 0x0000a00484907981 */ /* 0x000364000c1e1900 */
[-C--:B------:R-:W-:Y:S08]  /*4a10*/  HMMA.16816.F32.BF16 R28, R136, R146.reuse, R28 ;  /* 0x00000092881c723c */ /* 0x080ff0000004181c */
[----:B------:R-:W-:Y:S01]  /*4a20*/  HMMA.16816.F32.BF16 R32, R140, R146, R32 ;  /* 0x000000928c20723c */ /* 0x000fe20000041820 */
[----:B------:R-:W-:-:S07]  /*4a30*/  @!P0 BRA `(.L_x_102) ;  /* 0x0000009000008947 */ /* 0x000fce0003800000 */
[----:B------:R-:W-:Y:S01]  /*4a40*/  UIADD3 UR10, UR11, UR17, -UR6 ;  /* 0x000000110b0a7290 */ /* 0x000fe2000fffe806 */
[----:B------:R-:W-:Y:S01]  /*4a50*/  IMAD.U32 R0, RZ, RZ, UR19 ;  /* 0x00000013ff007e24 */ /* 0x000fe2000f8e00ff */
[----:B------:R-:W-:Y:S04]  /*4a60*/  UIADD3 UR9, UR8, 0x40, URZ ;  /* 0x0000004008097890 */ /* 0x000fe8000fffe03f */
[----:B------:R-:W-:Y:S01]  /*4a70*/  UISETP.GE.AND UP0, UPT, UR9, UR10, UPT ;  /* 0x0000000a0900728c */ /* 0x000fe2000bf06270 */
[----:B------:R-:W-:Y:S02]  /*4a80*/  ISETP.LT.AND P0, PT, R0, UR6, PT ;  /* 0x0000000600007c0c */ /* 0x000fe4000bf01270 */
[----:B------:R-:W-:Y:S03]  /*4a90*/  UMOV UR10, UR11 ;  /* 0x0000000b000a7c82 */ /* 0x000fe60008000000 */
[----:B------:R-:W-:Y:S11]  /*4aa0*/  PLOP3.LUT P1, PT, PT, PT, UP0, 0x80, 0x0 ;  /* 0x000000000000781c */ /* 0x000ff60003f2f008 */
[----:B------:R-:W-:Y:S02]  /*4ab0*/  @!UPT UIADD3 URZ, URZ, URZ, URZ ;  /* 0x0000003f3f3ff290 */ /* 0x000fe4000fffe03f */
[----:B------:R-:W-:-:S05]  /*4ac0*/  @!P1 BRA P0, `(.L_x_103) ;  /* 0x0000083000009947 */ /* 0x000fca0000000000 */
.L_x_102:
[----:B------:R-:W2:Y:S01]  /*4ad0*/  LDL R0, [R1+0x1c] ;  /* 0x00001c0001007983 */ /* 0x000ea20000100800 */
[----:B------:R-:W-:Y:S02]  /*4ae0*/  UIADD3 UR9, -UR10, UR6, -UR12 ;  /* 0x000000060a097290 */ /* 0x000fe4000fffe90c */
[----:B------:R-:W-:Y:S01]  /*4af0*/  UMOV UR11, UR10 ;  /* 0x0000000a000b7c82 */ /* 0x000fe20008000000 */
[----:B-1----:R-:W3:Y:S01]  /*4b00*/  LDL R132, [R1+0x3c] ;  /* 0x00003c0001847983 */ /* 0x002ee20000100800 */
[----:B--2---:R-:W-:Y:S01]  /*4b10*/  IADD3 R141, R0, UR8, RZ ;  /* 0x00000008008d7c10 */ /* 0x004fe2000fffe0ff */
[----:B------:R-:W-:Y:S01]  /*4b20*/  UIADD3 UR8, UR6, 0x1, -UR12 ;  /* 0x0000000106087890 */ /* 0x000fe2000fffe80c */
[----:B------:R-:W-:Y:S02]  /*4b30*/  IMAD.U32 R0, RZ, RZ, UR21 ;  /* 0x00000015ff007e24 */ /* 0x000fe4000f8e00ff */
[C---:B------:R-:W-:Y:S01]  /*4b40*/  IADD3 R133, R141.reuse, UR9, RZ ;  /* 0x000000098d857c10 */ /* 0x040fe2000fffe0ff */
[----:B------:R-:W-:Y:S01]  /*4b50*/  UIADD3 UR8, UR8, UR45, URZ ;  /* 0x0000002d08087290 */ /* 0x000fe2000fffe03f */
[----:B---3--:R-:W-:Y:S02]  /*4b60*/  IMAD R0, R0, 0x80, R132 ;  /* 0x0000008000007824 */ /* 0x008fe400078e0284 */
[----:B------:R-:W-:Y:S03]  /*4b70*/  IMNMX R133, RZ, R133, !PT ;  /* 0x00000085ff857217 */ /* 0x000fe60007800200 */
[----:B------:R-:W-:Y:S02]  /*4b80*/  IADD3 R132, R141, UR8, RZ ;  /* 0x000000088d847c10 */ /* 0x000fe4000fffe0ff */
[-C--:B------:R-:W-:Y:S02]  /*4b90*/  ISETP.GE.AND P3, PT, R0, R133.reuse, PT ;  /* 0x000000850000720c */ /* 0x080fe40003f66270 */
[----:B------:R-:W-:Y:S02]  /*4ba0*/  IMNMX R132, R132, UR6, PT ;  /* 0x0000000684847c17 */ /* 0x000fe4000b800200 */
[C---:B------:R-:W-:Y:S02]  /*4bb0*/  IADD3 R140, R0.reuse, 0x1, RZ ;  /* 0x00000001008c7810 */ /* 0x040fe40007ffe0ff */
[C---:B------:R-:W-:Y:S02]  /*4bc0*/  IADD3 R139, R0.reuse, 0x8, RZ ;  /* 0x00000008008b7810 */ /* 0x040fe40007ffe0ff */
[C---:B------:R-:W-:Y:S02]  /*4bd0*/  IADD3 R138, R0.reuse, 0x9, RZ ;  /* 0x00000009008a7810 */ /* 0x040fe40007ffe0ff */
[C---:B------:R-:W-:Y:S02]  /*4be0*/  IADD3 R137, R0.reuse, 0x10, RZ ;  /* 0x0000001000897810 */ /* 0x040fe40007ffe0ff */
[C---:B------:R-:W-:Y:S02]  /*4bf0*/  IADD3 R136, R0.reuse, 0x11, RZ ;  /* 0x0000001100887810 */ /* 0x040fe40007ffe0ff */
[C---:B------:R-:W-:Y:S02]  /*4c00*/  IADD3 R135, R0.reuse, 0x18, RZ ;  /* 0x0000001800877810 */ /* 0x040fe40007ffe0ff */
[C---:B------:R-:W-:Y:S02]  /*4c10*/  IADD3 R134, R0.reuse, 0x19, RZ ;  /* 0x0000001900867810 */ /* 0x040fe40007ffe0ff */
[-C--:B------:R-:W-:Y:S02]  /*4c20*/  ISETP.GE.OR P3, PT, R0, R132.reuse, !P3 ;  /* 0x000000840000720c */ /* 0x080fe40005f66670 */
[-C--:B------:R-:W-:Y:S02]  /*4c30*/  ISETP.GE.AND P2, PT, R140, R133.reuse, PT ;  /* 0x000000858c00720c */ /* 0x080fe40003f46270 */
[-C--:B------:R-:W-:Y:S02]  /*4c40*/  ISETP.GE.AND P1, PT, R139, R133.reuse, PT ;  /* 0x000000858b00720c */ /* 0x080fe40003f26270 */
[-C--:B------:R-:W-:Y:S02]  /*4c50*/  ISETP.GE.AND P0, PT, R138, R133.reuse, PT ;  /* 0x000000858a00720c */ /* 0x080fe40003f06270 */
[-C--:B------:R-:W-:Y:S02]  /*4c60*/  ISETP.GE.AND P6, PT, R137, R133.reuse, PT ;  /* 0x000000858900720c */ /* 0x080fe40003fc6270 */
[-C--:B------:R-:W-:Y:S02]  /*4c70*/  ISETP.GE.AND P5, PT, R136, R133.reuse, PT ;  /* 0x000000858800720c */ /* 0x080fe40003fa6270 */
[-C--:B------:R-:W-:Y:S02]  /*4c80*/  ISETP.GE.AND P4, PT, R135, R133.reuse, PT ;  /* 0x000000858700720c */ /* 0x080fe40003f86270 */
[----:B------:R-:W-:Y:S02]  /*4c90*/  FSEL R4, R4, -INF , !P3 ;  /* 0xff80000004047808 */ /* 0x000fe40005800000 */
[----:B------:R-:W-:Y:S02]  /*4ca0*/  ISETP.GE.AND P3, PT, R134, R133, PT ;  /* 0x000000858600720c */ /* 0x000fe40003f66270 */
[-C--:B------:R-:W-:Y:S02]  /*4cb0*/  ISETP.GE.OR P2, PT, R140, R132.reuse, !P2 ;  /* 0x000000848c00720c */ /* 0x080fe40005746670 */
[-C--:B------:R-:W-:Y:S02]  /*4cc0*/  ISETP.GE.OR P1, PT, R139, R132.reuse, !P1 ;  /* 0x000000848b00720c */ /* 0x080fe40004f26670 */
[-C--:B------:R-:W-:Y:S02]  /*4cd0*/  ISETP.GE.OR P0, PT, R138, R132.reuse, !P0 ;  /* 0x000000848a00720c */ /* 0x080fe40004706670 */
[-C--:B------:R-:W-:Y:S02]  /*4ce0*/  ISETP.GE.OR P6, PT, R137, R132.reuse, !P6 ;  /* 0x000000848900720c */ /* 0x080fe400077c6670 */
[-C--:B------:R-:W-:Y:S02]  /*4cf0*/  ISETP.GE.OR P5, PT, R136, R132.reuse, !P5 ;  /* 0x000000848800720c */ /* 0x080fe40006fa6670 */
[-C--:B------:R-:W-:Y:S02]  /*4d00*/  ISETP.GE.OR P4, PT, R135, R132.reuse, !P4 ;  /* 0x000000848700720c */ /* 0x080fe40006786670 */
[----:B------:R-:W-:Y:S02]  /*4d10*/  ISETP.GE.OR P3, PT, R134, R132, !P3 ;  /* 0x000000848600720c */ /* 0x000fe40005f66670 */
[----:B------:R-:W-:Y:S02]  /*4d20*/  IADD3 R132, R141, 0x8, RZ ;  /* 0x000000088d847810 */ /* 0x000fe40007ffe0ff */
[----:B------:R-:W-:Y:S02]  /*4d30*/  FSEL R5, R5, -INF , !P2 ;  /* 0xff80000005057808 */ /* 0x000fe40005000000 */
[C---:B------:R-:W-:Y:S02]  /*4d40*/  IADD3 R133, R132.reuse, UR9, RZ ;  /* 0x0000000984857c10 */ /* 0x040fe4000fffe0ff */
[----:B------:R-:W-:Y:S02]  /*4d50*/  IADD3 R132, R132, UR8, RZ ;  /* 0x0000000884847c10 */ /* 0x000fe4000fffe0ff */
[----:B------:R-:W-:Y:S02]  /*4d60*/  IMNMX R133, RZ, R133, !PT ;  /* 0x00000085ff857217 */ /* 0x000fe40007800200 */
[----:B------:R-:W-:Y:S02]  /*4d70*/  IMNMX R132, R132, UR6, PT ;  /* 0x0000000684847c17 */ /* 0x000fe4000b800200 */
[-C--:B------:R-:W-:Y:S02]  /*4d80*/  ISETP.GE.AND P2, PT, R0, R133.reuse, PT ;  /* 0x000000850000720c */ /* 0x080fe40003f46270 */
[----:B------:R-:W-:Y:S02]  /*4d90*/  FSEL R16, R16, -INF , !P1 ;  /* 0xff80000010107808 */ /* 0x000fe40004800000 */
[-C--:B------:R-:W-:Y:S02]  /*4da0*/  ISETP.GE.OR P2, PT, R0, R132.reuse, !P2 ;  /* 0x000000840000720c */ /* 0x080fe40005746670 */
[-C--:B------:R-:W-:Y:S02]  /*4db0*/  ISETP.GE.AND P1, PT, R140, R133.reuse, PT ;  /* 0x000000858c00720c */ /* 0x080fe40003f26270 */
[----:B------:R-:W-:Y:S02]  /*4dc0*/  FSEL R17, R17, -INF , !P0 ;  /* 0xff80000011117808 */ /* 0x000fe40004000000 */
        /* <DEDUP_REMOVED lines=24> */
[CC--:B------:R-:W-:Y:S02]  /*4f50*/  ISETP.GE.AND P1, PT, R0.reuse, R133.reuse, PT ;  /* 0x000000850000720c */ /* 0x0c0fe40003f26270 */
[----:B------:R-:W-:Y:S02]  /*4f60*/  IADD3 R141, R141, 0x28, RZ ;  /* 0x000000288d8d7810 */ /* 0x000fe40007ffe0ff */
[-C--:B------:R-:W-:Y:S02]  /*4f70*/  ISETP.GE.OR P1, PT, R0, R132.reuse, !P1 ;  /* 0x000000840000720c */ /* 0x080fe40004f26670 */
        /* <DEDUP_REMOVED lines=14> */
[----:B------:R-:W-:Y:S02]  /*5060*/  IADD3 R133, R141, UR9, RZ ;  /* 0x000000098d857c10 */ /* 0x000fe4000fffe0ff */
[-C--:B------:R-:W-:Y:S02]  /*5070*/  ISETP.GE.OR P0, PT, R140, R132.reuse, !P0 ;  /* 0x000000848c00720c */ /* 0x080fe40004706670 */
[-C--:B------:R-:W-:Y:S02]  /*5080*/  ISETP.GE.OR P6, PT, R139, R132.reuse, !P6 ;  /* 0x000000848b00720c */ /* 0x080fe400077c6670 */
[-C--:B------:R-:W-:Y:S02]  /*5090*/  ISETP.GE.OR P5, PT, R138, R132.reuse, !P5 ;  /* 0x000000848a00720c */ /* 0x080fe40006fa6670 */
[-C--:B------:R-:W-:Y:S02]  /*50a0*/  ISETP.GE.OR P4, PT, R137, R132.reuse, !P4 ;  /* 0x000000848900720c */ /* 0x080fe40006786670 */
[-C--:B------:R-:W-:Y:S02]  /*50b0*/  ISETP.GE.OR P3, PT, R136, R132.reuse, !P3 ;  /* 0x000000848800720c */ /* 0x080fe40005f66670 */
[-C--:B------:R-:W-:Y:S02]  /*50c0*/  ISETP.GE.OR P2, PT, R135, R132.reuse, !P2 ;  /* 0x000000848700720c */ /* 0x080fe40005746670 */
[----:B------:R-:W-:Y:S02]  /*50d0*/  ISETP.GE.OR P1, PT, R134, R132, !P1 ;  /* 0x000000848600720c */ /* 0x000fe40004f26670 */
[----:B------:R-:W-:Y:S02]  /*50e0*/  IADD3 R132, R141, UR8, RZ ;  /* 0x000000088d847c10 */ /* 0x000fe4000fffe0ff */
[----:B------:R-:W-:Y:S02]  /*50f0*/  IMNMX R133, RZ, R133, !PT ;  /* 0x00000085ff857217 */ /* 0x000fe40007800200 */
[----:B------:R-:W-:Y:S02]  /*5100*/  IMNMX R132, R132, UR6, PT ;  /* 0x0000000684847c17 */ /* 0x000fe4000b800200 */
[----:B------:R-:W-:Y:S02]  /*5110*/  FSEL R9, R9, -INF , !P0 ;  /* 0xff80000009097808 */ /* 0x000fe40004000000 */
        /* <DEDUP_REMOVED lines=23> */
[----:B------:R-:W-:Y:S02]  /*5290*/  FSEL R11, R11, -INF , !P6 ;  /* 0xff8000000b0b7808 */ /* 0x000fe40007000000 */
[----:B------:R-:W-:Y:S02]  /*52a0*/  FSEL R14, R14, -INF , !P5 ;  /* 0xff8000000e0e7808 */ /* 0x000fe40006800000 */
[----:B------:R-:W-:Y:S02]  /*52b0*/  FSEL R15, R15, -INF , !P4 ;  /* 0xff8000000f0f7808 */ /* 0x000fe40006000000 */
[----:B------:R-:W-:Y:S02]  /*52c0*/  FSEL R26, R26, -INF , !P3 ;  /* 0xff8000001a1a7808 */ /* 0x000fe40005800000 */
[----:B------:R-:W-:Y:S02]  /*52d0*/  FSEL R27, R27, -INF , !P2 ;  /* 0xff8000001b1b7808 */ /* 0x000fe40005000000 */
[----:B------:R-:W-:Y:S02]  /*52e0*/  FSEL R30, R30, -INF , !P1 ;  /* 0xff8000001e1e7808 */ /* 0x000fe40004800000 */
[----:B------:R-:W-:Y:S02]  /*52f0*/  FSEL R31, R31, -INF , !P0 ;  /* 0xff8000001f1f7808 */ /* 0x000fe40004000000 */
.L_x_103:
[----:B-1----:R-:W2:Y:S01]  /*5300*/  LDL R133, [R1] ;  /* 0x0000000001857983 */ /* 0x002ea20000100800 */
[C---:B------:R-:W-:Y:S01]  /*5310*/  FMUL.FTZ R132, R252.reuse, 1.4426950216293334961 ;  /* 0x3fb8aa3bfc847820 */ /* 0x040fe20000410000 */
[----:B------:R-:W-:Y:S01]  /*5320*/  FSETP.NEU.FTZ.AND P0, PT, R252, -INF , PT ;  /* 0xff800000fc00780b */ /* 0x000fe20003f1d000 */
[----:B------:R-:W-:Y:S03]  /*5330*/  UISETP.GT.AND UP3, UPT, UR7, UR18, UPT ;  /* 0x000000120700728c */ /* 0x000fe6000bf64270 */
[----:B------:R-:W-:Y:S05]  /*5340*/  FSEL R132, R132, RZ, P0 ;  /* 0x000000ff84847208 */ /* 0x000fea0000000000 */
[--C-:B------:R-:W-:Y:S02]  /*5350*/  FFMA.FTZ R4, R4, c[0x0][0x23c], -R132.reuse ;  /* 0x00008f0004047a23 */ /* 0x100fe40000010884 */
[--C-:B------:R-:W-:Y:S02]  /*5360*/  FFMA.FTZ R5, R5, c[0x0][0x23c], -R132.reuse ;  /* 0x00008f0005057a23 */ /* 0x100fe40000010884 */
[----:B------:R1:W-:Y:S01]  /*5370*/  MUFU.EX2 R214, R4 ;  /* 0x0000000400d67308 */ /* 0x0003e20000000800 */
[--C-:B------:R-:W-:Y:S02]  /*5380*/  FFMA.FTZ R16, R16, c[0x0][0x23c], -R132.reuse ;  /* 0x00008f0010107a23 */ /* 0x100fe40000010884 */
[--C-:B------:R-:W-:Y:S02]  /*5390*/  FFMA.FTZ R17, R17, c[0x0][0x23c], -R132.reuse ;  /* 0x00008f0011117a23 */ /* 0x100fe40000010884 */
[--C-:B------:R-:W-:Y:S02]  /*53a0*/  FFMA.FTZ R20, R20, c[0x0][0x23c], -R132.reuse ;  /* 0x00008f0014147a23 */ /* 0x100fe40000010884 */
[--C-:B------:R-:W-:Y:S02]  /*53b0*/  FFMA.FTZ R21, R21, c[0x0][0x23c], -R132.reuse ;  /* 0x00008f0015157a23 */ /* 0x100fe40000010884 */
[--C-:B------:R-:W-:Y:S01]  /*53c0*/  FFMA.FTZ R32, R32, c[0x0][0x23c], -R132.reuse ;  /* 0x00008f0020207a23 */ /* 0x100fe20000010884 */
[----:B------:R3:W-:Y:S01]  /*53d0*/  MUFU.EX2 R213, R5 ;  /* 0x0000000500d57308 */ /* 0x0007e20000000800 */
[----:B------:R-:W-:Y:S09]  /*53e0*/  FFMA.FTZ R132, R33, c[0x0][0x23c], -R132 ;  /* 0x00008f0021847a23 */ /* 0x000ff20000010884 */
[----:B------:R-:W-:Y:S01]  /*53f0*/  MUFU.EX2 R244, R16 ;  /* 0x0000001000f47308 */ /* 0x000fe20000000800 */
[----:B-1----:R-:W-:Y:S09]  /*5400*/  FMUL.FTZ R4, R250, 1.4426950216293334961 ;  /* 0x3fb8aa3bfa047820 */ /* 0x002ff20000410000 */
[----:B------:R-:W-:Y:S10]  /*5410*/  MUFU.EX2 R242, R17 ;  /* 0x0000001100f27308 */ /* 0x000ff40000000800 */
[----:B------:R-:W-:Y:S10]  /*5420*/  MUFU.EX2 R238, R20 ;  /* 0x0000001400ee7308 */ /* 0x000ff40000000800 */
[----:B------:R-:W-:Y:S10]  /*5430*/  MUFU.EX2 R237, R21 ;  /* 0x0000001500ed7308 */ /* 0x000ff40000000800 */
[----:B------:R-:W-:Y:S10]  /*5440*/  MUFU.EX2 R247, R32 ;  /* 0x0000002000f77308 */ /* 0x000ff40000000800 */
[----:B------:R-:W-:Y:S01]  /*5450*/  MUFU.EX2 R243, R132 ;  /* 0x0000008400f37308 */ /* 0x000fe20000000800 */
[C---:B--2---:R-:W-:Y:S01]  /*5460*/  FMUL.FTZ R0, R133.reuse, 1.4426950216293334961 ;  /* 0x3fb8aa3b85007820 */ /* 0x044fe20000410000 */
[----:B------:R-:W-:Y:S04]  /*5470*/  FSETP.NEU.FTZ.AND P0, PT, R133, -INF , PT ;  /* 0xff8000008500780b */ /* 0x000fe80003f1d000 */
[----:B---3--:R-:W-:Y:S01]  /*5480*/  FSEL R5, R0, RZ, P0 ;  /* 0x000000ff00057208 */ /* 0x008fe20000000000 */
[----:B------:R-:W-:Y:S01]  /*5490*/  FMUL.FTZ R0, R251, 1.4426950216293334961 ;  /* 0x3fb8aa3bfb007820 */ /* 0x000fe20000410000 */
[----:B------:R-:W-:Y:S03]  /*54a0*/  FSETP.NEU.FTZ.AND P0, PT, R250, -INF , PT ;  /* 0xff800000fa00780b */ /* 0x000fe60003f1d000 */
[--C-:B------:R-:W-:Y:S01]  /*54b0*/  FFMA.FTZ R6, R6, c[0x0][0x23c], -R5.reuse ;  /* 0x00008f0006067a23 */ /* 0x100fe20000010805 */
[----:B------:R-:W-:Y:S01]  /*54c0*/  FSEL R4, R4, RZ, P0 ;  /* 0x000000ff04047208 */ /* 0x000fe20000000000 */
[--C-:B------:R-:W-:Y:S01]  /*54d0*/  FFMA.FTZ R7, R7, c[0x0][0x23c], -R5.reuse ;  /* 0x00008f0007077a23 */ /* 0x100fe20000010805 */
[----:B------:R-:W-:Y:S01]  /*54e0*/  FSETP.NEU.FTZ.AND P0, PT, R251, -INF , PT ;  /* 0xff800000fb00780b */ /* 0x000fe20003f1d000 */
[----:B------:R-:W-:Y:S01]  /*54f0*/  MUFU.EX2 R212, R6 ;  /* 0x0000000600d47308 */ /* 0x000fe20000000800 */
[--C-:B------:R-:W-:Y:S02]  /*5500*/  FFMA.FTZ R18, R18, c[0x0][0x23c], -R5.reuse ;  /* 0x00008f0012127a23 */ /* 0x100fe40000010805 */
[--C-:B------:R-:W-:Y:S01]  /*5510*/  FFMA.FTZ R28, R28, c[0x0][0x23c], -R4.reuse ;  /* 0x00008f001c1c7a23 */ /* 0x100fe20000010804 */
[----:B------:R-:W-:Y:S01]  /*5520*/  FSEL R0, R0, RZ, P0 ;  /* 0x000000ff00007208 */ /* 0x000fe20000000000 */
[--C-:B------:R-:W-:Y:S01]  /*5530*/  FFMA.FTZ R8, R8, c[0x0][0x23c], -R4.reuse ;  /* 0x00008f0008087a23 */ /* 0x100fe20000010804 */
[----:B------:R-:W-:Y:S01]  /*5540*/  PLOP3.LUT P0, PT, PT, PT, UP3, 0x80, 0x0 ;  /* 0x000000000000781c */ /* 0x000fe20003f0f038 */
[--C-:B------:R-:W-:Y:S02]  /*5550*/  FFMA.FTZ R9, R9, c[0x0][0x23c], -R4.reuse ;  /* 0x00008f0009097a23 */ /* 0x100fe40000010804 */
[--C-:B------:R-:W-:Y:S01]  /*5560*/  FFMA.FTZ R12, R12, c[0x0][0x23c], -R4.reuse ;  /* 0x00008f000c0c7a23 */ /* 0x100fe20000010804 */
[----:B------:R-:W1:Y:S01]  /*5570*/  MUFU.EX2 R211, R7 ;  /* 0x0000000700d37308 */ /* 0x000e620000000800 */
[--C-:B------:R-:W-:Y:S02]  /*5580*/  FFMA.FTZ R13, R13, c[0x0][0x23c], -R4.reuse ;  /* 0x00008f000d0d7a23 */ /* 0x100fe40000010804 */
[--C-:B------:R-:W-:Y:S02]  /*5590*/  FFMA.FTZ R24, R24, c[0x0][0x23c], -R4.reuse ;  /* 0x00008f0018187a23 */ /* 0x100fe40000010804 */
[--C-:B------:R-:W-:Y:S02]  /*55a0*/  FFMA.FTZ R25, R25, c[0x0][0x23c], -R4.reuse ;  /* 0x00008f0019197a23 */ /* 0x100fe40000010804 */
[----:B------:R-:W-:Y:S02]  /*55b0*/  FFMA.FTZ R4, R29, c[0x0][0x23c], -R4 ;  /* 0x00008f001d047a23 */ /* 0x000fe40000010804 */
[--C-:B------:R-:W-:Y:S01]  /*55c0*/  FFMA.FTZ R30, R30, c[0x0][0x23c], -R0.reuse ;  /* 0x00008f001e1e7a23 */ /* 0x100fe20000010800 */
[----:B------:R-:W-:Y:S01]  /*55d0*/  MUFU.EX2 R246, R18 ;  /* 0x0000001200f67308 */ /* 0x000fe20000000800 */
[--C-:B------:R-:W-:Y:S02]  /*55e0*/  FFMA.FTZ R19, R19, c[0x0][0x23c], -R5.reuse ;  /* 0x00008f0013137a23 */ /* 0x100fe40000010805 */
[--C-:B------:R-:W-:Y:S02]  /*55f0*/  FFMA.FTZ R10, R10, c[0x0][0x23c], -R0.reuse ;  /* 0x00008f000a0a7a23 */ /* 0x100fe40000010800 */
[--C-:B------:R-:W-:Y:S02]  /*5600*/  FFMA.FTZ R11, R11, c[0x0][0x23c], -R0.reuse ;  /* 0x00008f000b0b7a23 */ /* 0x100fe40000010800 */
[--C-:B------:R-:W-:Y:S02]  /*5610*/  FFMA.FTZ R14, R14, c[0x0][0x23c], -R0.reuse ;  /* 0x00008f000e0e7a23 */ /* 0x100fe40000010800 */
[--C-:B------:R-:W-:Y:S01]  /*5620*/  FFMA.FTZ R15, R15, c[0x0][0x23c], -R0.reuse ;  /* 0x00008f000f0f7a23 */ /* 0x100fe20000010800 */
[----:B------:R2:W-:Y:S01]  /*5630*/  MUFU.EX2 R231, R4 ;  /* 0x0000000400e77308 */ /* 0x0005e20000000800 */
[--C-:B------:R-:W-:Y:S02]  /*5640*/  FFMA.FTZ R26, R26, c[0x0][0x23c], -R0.reuse ;  /* 0x00008f001a1a7a23 */ /* 0x100fe40000010800 */
[--C-:B------:R-:W-:Y:S01]  /*5650*/  FFMA.FTZ R27, R27, c[0x0][0x23c], -R0.reuse ;  /* 0x00008f001b1b7a23 */ /* 0x100fe20000010800 */
[----:B-1----:R-:W-:Y:S01]  /*5660*/  F2FP.BF16.PACK_AB R7, R211, R212 ;  /* 0x000000d4d307723e */ /* 0x002fe200000010ff */
[----:B------:R-:W-:Y:S02]  /*5670*/  FFMA.FTZ R0, R31, c[0x0][0x23c], -R0 ;  /* 0x00008f001f007a23 */ /* 0x000fe40000010800 */
[--C-:B------:R-:W-:Y:S02]  /*5680*/  FFMA.FTZ R34, R34, c[0x0][0x23c], -R5.reuse ;  /* 0x00008f0022227a23 */ /* 0x100fe40000010805 */
[--C-:B------:R-:W-:Y:S01]  /*5690*/  FFMA.FTZ R22, R22, c[0x0][0x23c], -R5.reuse ;  /* 0x00008f0016167a23 */ /* 0x100fe20000010805 */
[----:B------:R-:W1:Y:S01]  /*56a0*/  MUFU.EX2 R245, R19 ;  /* 0x0000001300f57308 */ /* 0x000e620000000800 */
[--C-:B------:R-:W-:Y:S01]  /*56b0*/  FFMA.FTZ R23, R23, c[0x0][0x23c], -R5.reuse ;  /* 0x00008f0017177a23 */ /* 0x100fe20000010805 */
[----:B------:R-:W-:Y:S01]  /*56c0*/  STS [R218+0x13400], R7 ;  /* 0x01340007da007388 */ /* 0x000fe20000000800 */
[----:B------:R-:W-:Y:S07]  /*56d0*/  FFMA.FTZ R5, R35, c[0x0][0x23c], -R5 ;  /* 0x00008f0023057a23 */ /* 0x000fee0000010805 */
[----:B------:R1:W-:Y:S01]  /*56e0*/  MUFU.EX2 R227, R0 ;  /* 0x0000000000e37308 */ /* 0x0003e20000000800 */
[----:B--2---:R-:W-:Y:S05]  /*56f0*/  F2FP.BF16.PACK_AB R4, R213, R214 ;  /* 0x000000d6d504723e */ /* 0x004fea00000010ff */
[----:B------:R2:W-:Y:S04]  /*5700*/  STS [R218+0x13000], R4 ;  /* 0x01300004da007388 */ /* 0x0005e80000000800 */
[----:B------:R-:W-:Y:S10]  /*5710*/  MUFU.EX2 R147, R8 ;  /* 0x0000000800937308 */ /* 0x000ff40000000800 */
[----:B------:R-:W3:Y:S01]  /*5720*/  MUFU.EX2 R146, R9 ;  /* 0x0000000900927308 */ /* 0x000ee20000000800 */
[----:B-1----:R-:W-:Y:S05]  /*5730*/  F2FP.BF16.PACK_AB R0, R245, R246 ;  /* 0x000000f6f500723e */ /* 0x002fea00000010ff */
[----:B------:R1:W-:Y:S04]  /*5740*/  STS [R216+0x13400], R0 ;  /* 0x01340000d8007388 */ /* 0x0003e80000000800 */
[----:B------:R-:W-:Y:S01]  /*5750*/  MUFU.EX2 R143, R10 ;  /* 0x0000000a008f7308 */ /* 0x000fe20000000800 */
[----:B--2---:R-:W-:Y:S05]  /*5760*/  F2FP.BF16.PACK_AB R4, R242, R244 ;  /* 0x000000f4f204723e */ /* 0x004fea00000010ff */
[----:B------:R-:W-:Y:S04]  /*5770*/  STS [R216+0x13000], R4 ;  /* 0x01300004d8007388 */ /* 0x000fe80000000800 */
[----:B------:R-:W2:Y:S01]  /*5780*/  MUFU.EX2 R142, R11 ;  /* 0x0000000b008e7308 */ /* 0x000ea20000000800 */
[----:B---3--:R-:W-:Y:S05]  /*5790*/  F2FP.BF16.PACK_AB R6, R146, R147 ;  /* 0x000000939206723e */ /* 0x008fea00000010ff */
[----:B------:R3:W-:Y:S04]  /*57a0*/  STS [R218+0x14000], R6 ;  /* 0x01400006da007388 */ /* 0x0007e80000000800 */
[----:B------:R2:W-:Y:S01]  /*57b0*/  MUFU.EX2 R240, R5 ;  /* 0x0000000500f07308 */ /* 0x0005e20000000800 */
[----:B-1----:R-:W-:Y:S09]  /*57c0*/  F2FP.BF16.PACK_AB R0, R243, R247 ;  /* 0x000000f7f300723e */ /* 0x002ff200000010ff */
[----:B------:R-:W-:Y:S10]  /*57d0*/  MUFU.EX2 R226, R14 ;  /* 0x0000000e00e27308 */ /* 0x000ff40000000800 */
[----:B------:R-:W3:Y:S01]  /*57e0*/  MUFU.EX2 R223, R15 ;  /* 0x0000000f00df7308 */ /* 0x000ee20000000800 */
[----:B--2---:R-:W-:Y:S05]  /*57f0*/  F2FP.BF16.PACK_AB R5, R142, R143 ;  /* 0x0000008f8e05723e */ /* 0x004fea00000010ff */
[----:B------:R1:W-:Y:S04]  /*5800*/  STS [R218+0x14400], R5 ;  /* 0x01440005da007388 */ /* 0x0003e80000000800 */
[----:B------:R-:W-:Y:S10]  /*5810*/  MUFU.EX2 R141, R12 ;  /* 0x0000000c008d7308 */ /* 0x000ff40000000800 */
[----:B------:R-:W2:Y:S01]  /*5820*/  MUFU.EX2 R140, R13 ;  /* 0x0000000d008c7308 */ /* 0x000ea20000000800 */
[----:B---3--:R-:W-:Y:S05]  /*5830*/  F2FP.BF16.PACK_AB R6, R223, R226 ;  /* 0x000000e2df06723e */ /* 0x008fea00000010ff */
[----:B------:R-:W-:Y:S04]  /*5840*/  STS [R216+0x14400], R6 ;  /* 0x01440006d8007388 */ /* 0x000fe80000000800 */
[----:B------:R-:W-:Y:S01]  /*5850*/  MUFU.EX2 R236, R22 ;  /* 0x0000001600ec7308 */ /* 0x000fe20000000800 */
[----:B-1----:R-:W-:Y:S09]  /*5860*/  F2FP.BF16.PACK_AB R5, R237, R238 ;  /* 0x000000eeed05723e */ /* 0x002ff200000010ff */
[----:B------:R-:W1:Y:S01]  /*5870*/  MUFU.EX2 R235, R23 ;  /* 0x0000001700eb7308 */ /* 0x000e620000000800 */
[----:B--2---:R-:W-:Y:S05]  /*5880*/  F2FP.BF16.PACK_AB R7, R140, R141 ;  /* 0x0000008d8c07723e */ /* 0x004fea00000010ff */
[----:B------:R-:W-:Y:S04]  /*5890*/  STS [R216+0x14000], R7 ;  /* 0x01400007d8007388 */ /* 0x000fe80000000800 */
[----:B------:R-:W2:Y:S01]  /*58a0*/  MUFU.EX2 R241, R34 ;  /* 0x0000002200f17308 */ /* 0x000ea20000000800 */
[----:B------:R2:W-:Y:S09]  /*58b0*/  STS [R217+0x13000], R5 ;  /* 0x01300005d9007388 */ /* 0x0005f20000000800 */
[----:B------:R-:W-:Y:S01]  /*58c0*/  MUFU.EX2 R234, R24 ;  /* 0x0000001800ea7308 */ /* 0x000fe20000000800 */
[----:B-1----:R-:W-:Y:S05]  /*58d0*/  F2FP.BF16.PACK_AB R4, R235, R236 ;  /* 0x000000eceb04723e */ /* 0x002fea00000010ff */
[----:B------:R1:W-:Y:S04]  /*58e0*/  STS [R217+0x13400], R4 ;  /* 0x01340004d9007388 */ /* 0x0003e80000000800 */
[----:B------:R-:W3:Y:S01]  /*58f0*/  MUFU.EX2 R232, R25 ;  /* 0x0000001900e87308 */ /* 0x000ee20000000800 */
[----:B------:R4:W-:Y:S01]  /*5900*/  STS [R215+0x13000], R0 ;  /* 0x01300000d7007388 */ /* 0x0009e20000000800 */
[----:B--2---:R-:W-:Y:S08]  /*5910*/  F2FP.BF16.PACK_AB R5, R240, R241 ;  /* 0x000000f1f005723e */ /* 0x004ff000000010ff */
[----:B------:R-:W-:Y:S01]  /*5920*/  MUFU.EX2 R230, R26 ;  /* 0x0000001a00e67308 */ /* 0x000fe20000000800 */
[----:B------:R-:W-:Y:S09]  /*5930*/  STS [R215+0x13400], R5 ;  /* 0x01340005d7007388 */ /* 0x000ff20000000800 */
[----:B------:R-:W2:Y:S01]  /*5940*/  MUFU.EX2 R229, R27 ;  /* 0x0000001b00e57308 */ /* 0x000ea20000000800 */
[----:B---3--:R-:W-:Y:S05]  /*5950*/  F2FP.BF16.PACK_AB R7, R232, R234 ;  /* 0x000000eae807723e */ /* 0x008fea00000010ff */
[----:B------:R-:W-:Y:S04]  /*5960*/  STS [R217+0x14000], R7 ;  /* 0x01400007d9007388 */ /* 0x000fe80000000800 */
[----:B------:R-:W1:Y:S10]  /*5970*/  MUFU.EX2 R233, R28 ;  /* 0x0000001c00e97308 */ /* 0x000e740000000800 */
[----:B------:R-:W4:Y:S01]  /*5980*/  MUFU.EX2 R228, R30 ;  /* 0x0000001e00e47308 */ /* 0x000f220000000800 */
[----:B--2---:R-:W-:Y:S05]  /*5990*/  F2FP.BF16.PACK_AB R6, R229, R230 ;  /* 0x000000e6e506723e */ /* 0x004fea00000010ff */
[----:B------:R-:W-:Y:S01]  /*59a0*/  STS [R217+0x14400], R6 ;  /* 0x01440006d9007388 */ /* 0x000fe20000000800 */
[----:B-1----:R-:W-:Y:S05]  /*59b0*/  F2FP.BF16.PACK_AB R4, R231, R233 ;  /* 0x000000e9e704723e */ /* 0x002fea00000010ff */
[----:B------:R-:W-:Y:S01]  /*59c0*/  STS [R215+0x14000], R4 ;  /* 0x01400004d7007388 */ /* 0x000fe20000000800 */
[----:B----4-:R-:W-:Y:S05]  /*59d0*/  F2FP.BF16.PACK_AB R0, R227, R228 ;  /* 0x000000e4e300723e */ /* 0x010fea00000010ff */
[----:B------:R-:W-:Y:S04]  /*59e0*/  STS [R215+0x14400], R0 ;  /* 0x01440000d7007388 */ /* 0x000fe80000000800 */
[----:B------:R-:W1:Y:S08]  /*59f0*/  LDSM.16.M88.4 R32, [R199+0x6000] ;  /* 0x00600000c720783b */ /* 0x000e700000000200 */
[----:B------:R-:W2:Y:S08]  /*5a00*/  LDSM.16.M88.4 R28, [R199+0x6800] ;  /* 0x00680000c71c783b */ /* 0x000eb00000000200 */
[----:B------:R-:W3:Y:S08]  /*5a10*/  LDSM.16.M88.4 R132, [R200+0x6000] ;  /* 0x00600000c884783b */ /* 0x000ef00000000200 */
[----:B------:R-:W4:Y:S01]  /*5a20*/  LDSM.16.M88.4 R136, [R200+0x6800] ;  /* 0x00680000c888783b */ /* 0x000f220000000200 */
[-C--:B-1----:R-:W-:Y:S08]  /*5a30*/  HMMA.16816.F32.BF16 R4, R32, R148.reuse, RZ ;  /* 0x000000942004723c */ /* 0x082ff000000418ff */
[C---:B--2---:R-:W-:Y:S08]  /*5a40*/  HMMA.16816.F32.BF16 R8, R28.reuse, R148, RZ ;  /* 0x000000941c08723c */ /* 0x044ff000000418ff */
[-C--:B------:R-:W-:Y:S08]  /*5a50*/  HMMA.16816.F32.BF16 R12, R28, R150.reuse, RZ ;  /* 0x000000961c0c723c */ /* 0x080ff000000418ff */
[C---:B------:R-:W-:Y:S08]  /*5a60*/  HMMA.16816.F32.BF16 R16, R32.reuse, R150, RZ ;  /* 0x000000962010723c */ /* 0x040ff000000418ff */
[-C--:B------:R-:W-:Y:S08]  /*5a70*/  HMMA.16816.F32.BF16 R20, R32, R152.reuse, RZ ;  /* 0x000000982014723c */ /* 0x080ff000000418ff */
[C---:B------:R-:W-:Y:S08]  /*5a80*/  HMMA.16816.F32.BF16 R24, R28.reuse, R152, RZ ;  /* 0x000000981c18723c */ /* 0x040ff000000418ff */
[-C--:B------:R-:W-:Y:S08]  /*5a90*/  HMMA.16816.F32.BF16 R28, R28, R154.reuse, RZ ;  /* 0x0000009a1c1c723c */ /* 0x080ff000000418ff */
[----:B------:R-:W-:Y:S08]  /*5aa0*/  HMMA.16816.F32.BF16 R32, R32, R154, RZ ;  /* 0x0000009a2020723c */ /* 0x000ff000000418ff */
[-C--:B---3--:R-:W-:Y:S08]  /*5ab0*/  HMMA.16816.F32.BF16 R4, R132, R156.reuse, R4 ;  /* 0x0000009c8404723c */ /* 0x088ff00000041804 */
[C---:B----4-:R-:W-:Y:S08]  /*5ac0*/  HMMA.16816.F32.BF16 R8, R136.reuse, R156, R8 ;  /* 0x0000009c8808723c */ /* 0x050ff00000041808 */
[-C--:B------:R-:W-:Y:S08]  /*5ad0*/  HMMA.16816.F32.BF16 R12, R136, R158.reuse, R12 ;  /* 0x0000009e880c723c */ /* 0x080ff0000004180c */
[C---:B------:R-:W-:Y:S08]  /*5ae0*/  HMMA.16816.F32.BF16 R16, R132.reuse, R158, R16 ;  /* 0x0000009e8410723c */ /* 0x040ff00000041810 */
[-C--:B------:R-:W-:Y:S08]  /*5af0*/  HMMA.16816.F32.BF16 R20, R132, R160.reuse, R20 ;  /* 0x000000a08414723c */ /* 0x080ff00000041814 */
[C---:B------:R-:W-:Y:S08]  /*5b00*/  HMMA.16816.F32.BF16 R24, R136.reuse, R160, R24 ;  /* 0x000000a08818723c */ /* 0x040ff00000041818 */
[-C--:B------:R-:W-:Y:S01]  /*5b10*/  HMMA.16816.F32.BF16 R28, R136, R162.reuse, R28 ;  /* 0x000000a2881c723c */ /* 0x080fe2000004181c */
[----:B------:R-:W-:Y:S07]  /*5b20*/  LDSM.16.M88.4 R136, [R199+0x7800] ;  /* 0x00780000c788783b */ /* 0x000fee0000000200 */
[----:B------:R-:W-:Y:S01]  /*5b30*/  HMMA.16816.F32.BF16 R32, R132, R162, R32 ;  /* 0x000000a28420723c */ /* 0x000fe20000041820 */
[----:B------:R-:W1:Y:S07]  /*5b40*/  LDSM.16.M88.4 R132, [R199+0x7000] ;  /* 0x00700000c784783b */ /* 0x000e6e0000000200 */
[-C--:B-1----:R-:W-:Y:S08]  /*5b50*/  HMMA.16816.F32.BF16 R4, R132, R164.reuse, R4 ;  /* 0x000000a48404723c */ /* 0x082ff00000041804 */
[C---:B------:R-:W-:Y:S08]  /*5b60*/  HMMA.16816.F32.BF16 R8, R136.reuse, R164, R8 ;  /* 0x000000a48808723c */ /* 0x040ff00000041808 */
        /* <DEDUP_REMOVED lines=31> */
[C---:B-----5:R-:W-:Y:S01]  /*5d60*/  FADD.FTZ R4, -R209.reuse, R4 ;  /* 0x00000004d1047221 */ /* 0x060fe20000010100 */
[C---:B------:R-:W-:Y:S04]  /*5d70*/  HMMA.16816.F32.BF16 R16, R132.reuse, R190, R16 ;  /* 0x000000be8410723c */ /* 0x040fe80000041810 */
[----:B------:R-:W-:Y:S02]  /*5d80*/  FADD.FTZ R5, -R209, R5 ;  /* 0x00000005d1057221 */ /* 0x000fe40000010100 */
[C---:B------:R-:W-:Y:S02]  /*5d90*/  FADD.FTZ R6, -R208.reuse, R6 ;  /* 0x00000006d0067221 */ /* 0x040fe40000010100 */
[----:B------:R-:W-:Y:S01]  /*5da0*/  FADD.FTZ R7, -R208, R7 ;  /* 0x00000007d0077221 */ /* 0x000fe20000010100 */
[-C--:B------:R-:W-:Y:S03]  /*5db0*/  HMMA.16816.F32.BF16 R20, R132, R192.reuse, R20 ;  /* 0x000000c08414723c */ /* 0x080fe60000041814 */
[C---:B------:R-:W-:Y:S02]  /*5dc0*/  FADD.FTZ R8, -R145.reuse, R8 ;  /* 0x0000000891087221 */ /* 0x040fe40000010100 */
[C---:B------:R-:W-:Y:S02]  /*5dd0*/  FADD.FTZ R9, -R145.reuse, R9 ;  /* 0x0000000991097221 */ /* 0x040fe40000010100 */
[C---:B------:R-:W-:Y:S01]  /*5de0*/  FADD.FTZ R14, -R144.reuse, R14 ;  /* 0x0000000e900e7221 */ /* 0x040fe20000010100 */
[C---:B------:R-:W-:Y:S04]  /*5df0*/  HMMA.16816.F32.BF16 R24, R136.reuse, R192, R24 ;  /* 0x000000c08818723c */ /* 0x040fe80000041818 */
[C---:B------:R-:W-:Y:S02]  /*5e00*/  FADD.FTZ R15, -R144.reuse, R15 ;  /* 0x0000000f900f7221 */ /* 0x040fe40000010100 */
[C---:B------:R-:W-:Y:S02]  /*5e10*/  FADD.FTZ R10, -R144.reuse, R10 ;  /* 0x0000000a900a7221 */ /* 0x040fe40000010100 */
[----:B------:R-:W-:Y:S01]  /*5e20*/  FADD.FTZ R11, -R144, R11 ;  /* 0x0000000b900b7221 */ /* 0x000fe20000010100 */
[-C--:B------:R-:W-:Y:S03]  /*5e30*/  HMMA.16816.F32.BF16 R28, R136, R194.reuse, R28 ;  /* 0x000000c2881c723c */ /* 0x080fe6000004181c */
[C---:B------:R-:W-:Y:S02]  /*5e40*/  FADD.FTZ R12, -R145.reuse, R12 ;  /* 0x0000000c910c7221 */ /* 0x040fe40000010100 */
[----:B------:R-:W-:Y:S02]  /*5e50*/  FADD.FTZ R13, -R145, R13 ;  /* 0x0000000d910d7221 */ /* 0x000fe40000010100 */
[----:B------:R-:W-:Y:S01]  /*5e60*/  FMUL.FTZ R137, R226, R14 ;  /* 0x0000000ee2897220 */ /* 0x000fe20000410000 */
[----:B------:R-:W-:Y:S01]  /*5e70*/  HMMA.16816.F32.BF16 R32, R132, R194, R32 ;  /* 0x000000c28420723c */ /* 0x000fe20000041820 */
[----:B------:R1:W5:Y:S03]  /*5e80*/  LDL R226, [R1+0x8] ;  /* 0x0000080001e27983 */ /* 0x0003660000100800 */
[----:B------:R-:W-:Y:S02]  /*5e90*/  FMUL.FTZ R136, R223, R15 ;  /* 0x0000000fdf887220 */ /* 0x000fe40000410000 */
[C---:B------:R-:W-:Y:S01]  /*5ea0*/  FADD.FTZ R16, -R209.reuse, R16 ;  /* 0x00000010d1107221 */ /* 0x040fe20000010100 */
[----:B------:R1:W5:Y:S01]  /*5eb0*/  LDL R223, [R1+0x4] ;  /* 0x0000040001df7983 */ /* 0x0003620000100800 */
[C---:B------:R-:W-:Y:S04]  /*5ec0*/  FADD.FTZ R17, -R209.reuse, R17 ;  /* 0x00000011d1117221 */ /* 0x040fe80000010100 */
[C---:B------:R-:W-:Y:S02]  /*5ed0*/  FADD.FTZ R18, -R208.reuse, R18 ;  /* 0x00000012d0127221 */ /* 0x040fe40000010100 */
[C---:B------:R-:W-:Y:S02]  /*5ee0*/  FADD.FTZ R19, -R208.reuse, R19 ;  /* 0x00000013d0137221 */ /* 0x040fe40000010100 */
[C---:B------:R-:W-:Y:S02]  /*5ef0*/  FADD.FTZ R20, -R209.reuse, R20 ;  /* 0x00000014d1147221 */ /* 0x040fe40000010100 */
[----:B------:R-:W-:Y:S02]  /*5f00*/  FADD.FTZ R21, -R209, R21 ;  /* 0x00000015d1157221 */ /* 0x000fe40000010100 */
[C---:B------:R-:W-:Y:S02]  /*5f10*/  FADD.FTZ R22, -R208.reuse, R22 ;  /* 0x00000016d0167221 */ /* 0x040fe40000010100 */
[----:B------:R-:W-:Y:S02]  /*5f20*/  FADD.FTZ R23, -R208, R23 ;  /* 0x00000017d0177221 */ /* 0x000fe40000010100 */
[C---:B------:R-:W-:Y:S02]  /*5f30*/  FADD.FTZ R24, -R145.reuse, R24 ;  /* 0x0000001891187221 */ /* 0x040fe40000010100 */
[C---:B------:R-:W-:Y:S02]  /*5f40*/  FADD.FTZ R25, -R145.reuse, R25 ;  /* 0x0000001991197221 */ /* 0x040fe40000010100 */
[C---:B------:R-:W-:Y:S02]  /*5f50*/  FADD.FTZ R26, -R144.reuse, R26 ;  /* 0x0000001a901a7221 */ /* 0x040fe40000010100 */
[C---:B------:R-:W-:Y:S02]  /*5f60*/  FADD.FTZ R27, -R144.reuse, R27 ;  /* 0x0000001b901b7221 */ /* 0x040fe40000010100 */
[C---:B------:R-:W-:Y:S02]  /*5f70*/  FADD.FTZ R28, -R145.reuse, R28 ;  /* 0x0000001c911c7221 */ /* 0x040fe40000010100 */
[----:B------:R-:W-:Y:S02]  /*5f80*/  FADD.FTZ R29, -R145, R29 ;  /* 0x0000001d911d7221 */ /* 0x000fe40000010100 */
[C---:B------:R-:W-:Y:S02]  /*5f90*/  FADD.FTZ R30, -R144.reuse, R30 ;  /* 0x0000001e901e7221 */ /* 0x040fe40000010100 */
        /* <DEDUP_REMOVED lines=34> */
[----:B------:R-:W-:Y:S01]  /*61c0*/  FMUL.FTZ R35, R240, R35 ;  /* 0x00000023f0237220 */ /* 0x000fe20000410000 */
        /* <DEDUP_REMOVED lines=13> */
[----:B------:R-:W-:Y:S01]  /*62a0*/  @!P3 IMAD.MOV.U32 R4, RZ, RZ, R221 ;  /* 0x000000ffff04b224 */ /* 0x000fe200078e00dd */
[C---:B------:R-:W-:Y:S01]  /*62b0*/  IADD3 R0, R239.reuse, UR8, RZ ;  /* 0x00000008ef007c10 */ /* 0x040fe2000fffe0ff */
[----:B------:R1:W-:Y:S01]  /*62c0*/  @P3 STS [R210], RZ ;  /* 0x000000ffd2003388 */ /* 0x0003e20000000800 */
[C---:B------:R-:W-:Y:S01]  /*62d0*/  @!P2 IADD3 R9, R239.reuse, UR8, RZ ;  /* 0x00000008ef09ac10 */ /* 0x040fe2000fffe0ff */
[----:B------:R-:W-:Y:S01]  /*62e0*/  @!P3 IMAD.MOV.U32 R5, RZ, RZ, R219 ;  /* 0x000000ffff05b224 */ /* 0x000fe200078e00db */
[----:B------:R-:W-:Y:S01]  /*62f0*/  @!P1 IADD3 R8, R239, UR8, RZ ;  /* 0x00000008ef089c10 */ /* 0x000fe2000fffe0ff */
[----:B------:R1:W-:Y:S01]  /*6300*/  @P3 STS [R210+0x4], RZ ;  /* 0x000004ffd2003388 */ /* 0x0003e20000000800 */
[----:B------:R-:W-:Y:S01]  /*6310*/  @!P2 IMAD.MOV.U32 R6, RZ, RZ, R221 ;  /* 0x000000ffff06a224 */ /* 0x000fe200078e00dd */
[----:B------:R-:W-:Y:S01]  /*6320*/  IADD3 R196, R196, UR8, RZ ;  /* 0x00000008c4c47c10 */ /* 0x000fe2000fffe0ff */
[----:B------:R-:W-:Y:S01]  /*6330*/  @!P2 IMAD.MOV.U32 R7, RZ, RZ, R219 ;  /* 0x000000ffff07a224 */ /* 0x000fe200078e00db */
        /* <DEDUP_REMOVED lines=26> */
.L_x_104:
        /* <DEDUP_REMOVED lines=115> */
[----:B------:R-:W-:Y:S01]  /*6c10*/  @!P2 IMAD.MOV.U32 R8, RZ, RZ, R222 ;  /* 0x000000ffff08a224 */ /* 0x000fe200078e00de */
        /* <DEDUP_REMOVED lines=22> */
.L_x_105:
[----:B------:R-:W-:Y:S01]  /*6d80*/  LDSM.16.M88.4 R24, [R201] ;  /* 0x00000000c918783b */ /* 0x000fe20000000200 */
[----:B------:R-:W-:Y:S01]  /*6d90*/  IMAD.MOV.U32 R145, RZ, RZ, c[0x0][0x22c] ;  /* 0x00008b00ff917624 */ /* 0x000fe200078e00ff */
[----:B------:R-:W-:Y:S01]  /*6da0*/  ULOP3.LUT UR8, UR7, 0x1, URZ, 0xc0, !UPT ;  /* 0x0000000107087892 */ /* 0x000fe2000f8ec03f */
[----:B------:R-:W-:Y:S01]  /*6db0*/  IMAD.MOV.U32 R209, RZ, RZ, c[0x0][0x22c] ;  /* 0x00008b00ffd17624 */ /* 0x000fe200078e00ff */
[----:B-1----:R-:W1:Y:S01]  /*6dc0*/  LDSM.16.MT88.4 R8, [R0+0x9000] ;  /* 0x009000000008783b */ /* 0x002e620000004200 */
[----:B------:R-:W-:Y:S01]  /*6dd0*/  IMAD R145, R145, c[0x0][0x1c0], RZ ;  /* 0x0000700091917a24 */ /* 0x000fe200078e02ff */
[----:B------:R-:W-:Y:S01]  /*6de0*/  UISETP.NE.U32.AND UP0, UPT, UR8, 0x1, UPT ;  /* 0x000000010800788c */ /* 0x000fe2000bf05070 */
[----:B------:R-:W-:Y:S01]  /*6df0*/  IMAD R209, R209, c[0x0][0x1c0], RZ ;  /* 0x00007000d1d17a24 */ /* 0x000fe200078e02ff */
[----:B------:R-:W2:Y:S01]  /*6e00*/  LDSM.16.MT88.4 R16, [R0+0xb000] ;  /* 0x00b000000010783b */ /* 0x000ea20000004200 */
[----:B------:R-:W-:Y:S01]  /*6e10*/  IMAD.U32 R145, R145, -0x40, RZ ;  /* 0xffffffc091917824 */ /* 0x000fe200078e00ff */
[----:B------:R-:W-:Y:S01]  /*6e20*/  UISETP.GT.AND UP2, UPT, UR7, UR18, UPT ;  /* 0x000000120700728c */ /* 0x000fe2000bf44270 */
[----:B------:R-:W-:Y:S01]  /*6e30*/  IMAD.SHL.U32 R209, R209, 0x10, RZ ;  /* 0x00000010d1d17824 */ /* 0x000fe200078e00ff */
[----:B------:R-:W3:Y:S01]  /*6e40*/  LDSM.16.MT88.4 R28, [R0+0xd000] ;  /* 0x00d00000001c783b */ /* 0x000ee20000004200 */
[----:B------:R-:W-:Y:S01]  /*6e50*/  UIADD3 UR7, UR7, -0x1, URZ ;  /* 0xffffffff07077890 */ /* 0x000fe2000fffe03f */
        /* <DEDUP_REMOVED lines=9> */
[----:B------:R2:W4:Y:S04]  /*6ef0*/  LDL R146, [R1] ;  /* 0x0000000001927983 */ /* 0x0005280000100800 */
[----:B------:R-:W3:Y:S04]  /*6f00*/  LDSM.16.MT88.4 R136, [R0+0xb400] ;  /* 0x00b400000088783b */ /* 0x000ee80000004200 */
[----:B------:R-:W3:Y:S01]  /*6f10*/  LDSM.16.MT88.4 R140, [R0+0xd400] ;  /* 0x00d40000008c783b */ /* 0x000ee20000004200 */
[C---:B-1----:R-:W-:Y:S08]  /*6f20*/  HMMA.16816.F32.BF16 R4, R24.reuse, R8, RZ ;  /* 0x000000081804723c */ /* 0x042ff000000418ff */
[C---:B------:R-:W-:Y:S08]  /*6f30*/  HMMA.16816.F32.BF16 R8, R24.reuse, R10, RZ ;  /* 0x0000000a1808723c */ /* 0x040ff000000418ff */
[C---:B--2---:R-:W-:Y:S08]  /*6f40*/  HMMA.16816.F32.BF16 R12, R24.reuse, R16, RZ ;  /* 0x00000010180c723c */ /* 0x044ff000000418ff */
[C---:B------:R-:W-:Y:S08]  /*6f50*/  HMMA.16816.F32.BF16 R16, R24.reuse, R18, RZ ;  /* 0x000000121810723c */ /* 0x040ff000000418ff */
[C---:B---3--:R-:W-:Y:S08]  /*6f60*/  HMMA.16816.F32.BF16 R20, R24.reuse, R28, RZ ;  /* 0x0000001c1814723c */ /* 0x048ff000000418ff */
[----:B------:R-:W-:Y:S01]  /*6f70*/  HMMA.16816.F32.BF16 R24, R24, R30, RZ ;  /* 0x0000001e1818723c */ /* 0x000fe200000418ff */
[----:B------:R-:W-:Y:S07]  /*6f80*/  LDSM.16.M88.4 R28, [R204] ;  /* 0x00000000cc1c783b */ /* 0x000fee0000000200 */
[C---:B------:R-:W-:Y:S08]  /*6f90*/  HMMA.16816.F32.BF16 R4, R32.reuse, R132, R4 ;  /* 0x000000842004723c */ /* 0x040ff00000041804 */
[C---:B------:R-:W-:Y:S01]  /*6fa0*/  HMMA.16816.F32.BF16 R8, R32.reuse, R134, R8 ;  /* 0x000000862008723c */ /* 0x040fe20000041808 */
[----:B------:R-:W1:Y:S07]  /*6fb0*/  LDSM.16.MT88.4 R132, [R0+0x9800] ;  /* 0x009800000084783b */ /* 0x000e6e0000004200 */
[C---:B------:R-:W-:Y:S08]  /*6fc0*/  HMMA.16816.F32.BF16 R12, R32.reuse, R136, R12 ;  /* 0x00000088200c723c */ /* 0x040ff0000004180c */
[C---:B------:R-:W-:Y:S01]  /*6fd0*/  HMMA.16816.F32.BF16 R16, R32.reuse, R138, R16 ;  /* 0x0000008a2010723c */ /* 0x040fe20000041810 */
[----:B------:R-:W2:Y:S07]  /*6fe0*/  LDSM.16.MT88.4 R136, [R0+0xb800] ;  /* 0x00b800000088783b */ /* 0x000eae0000004200 */
[C---:B------:R-:W-:Y:S08]  /*6ff0*/  HMMA.16816.F32.BF16 R20, R32.reuse, R140, R20 ;  /* 0x0000008c2014723c */ /* 0x040ff00000041814 */
[----:B------:R-:W-:Y:S01]  /*7000*/  HMMA.16816.F32.BF16 R24, R32, R142, R24 ;  /* 0x0000008e2018723c */ /* 0x000fe20000041818 */
[----:B------:R-:W3:Y:S04]  /*7010*/  LDSM.16.MT88.4 R32, [R0+0xd800] ;  /* 0x00d800000020783b */ /* 0x000ee80000004200 */
[----:B------:R-:W-:Y:S03]  /*7020*/  LDSM.16.MT88.4 R140, [R0+0xbc00] ;  /* 0x00bc0000008c783b */ /* 0x000fe60000004200 */
[C---:B-1----:R-:W-:Y:S08]  /*7030*/  HMMA.16816.F32.BF16 R4, R28.reuse, R132, R4 ;  /* 0x000000841c04723c */ /* 0x042ff00000041804 */
[C---:B------:R-:W-:Y:S01]  /*7040*/  HMMA.16816.F32.BF16 R8, R28.reuse, R134, R8 ;  /* 0x000000861c08723c */ /* 0x040fe20000041808 */
[----:B------:R-:W-:Y:S07]  /*7050*/  LDSM.16.M88.4 R132, [R203] ;  /* 0x00000000cb84783b */ /* 0x000fee0000000200 */
[C---:B--2---:R-:W-:Y:S08]  /*7060*/  HMMA.16816.F32.BF16 R12, R28.reuse, R136, R12 ;  /* 0x000000881c0c723c */ /* 0x044ff0000004180c */
[C---:B------:R-:W-:Y:S01]  /*7070*/  HMMA.16816.F32.BF16 R16, R28.reuse, R138, R16 ;  /* 0x0000008a1c10723c */ /* 0x040fe20000041810 */
[----:B------:R-:W1:Y:S07]  /*7080*/  LDSM.16.MT88.4 R136, [R0+0x9c00] ;  /* 0x009c00000088783b */ /* 0x000e6e0000004200 */
[C---:B---3--:R-:W-:Y:S08]  /*7090*/  HMMA.16816.F32.BF16 R20, R28.reuse, R32, R20 ;  /* 0x000000201c14723c */ /* 0x048ff00000041814 */
[----:B------:R-:W-:Y:S01]  /*70a0*/  HMMA.16816.F32.BF16 R24, R28, R34, R24 ;  /* 0x000000221c18723c */ /* 0x000fe20000041818 */
[----:B------:R-:W2:Y:S04]  /*70b0*/  LDSM.16.MT88.4 R28, [R0+0xdc00] ;  /* 0x00dc0000001c783b */ /* 0x000ea80000004200 */
[----:B------:R-:W-:Y:S03]  /*70c0*/  LDSM.16.M88.4 R32, [R201+0x2000] ;  /* 0x00200000c920783b */ /* 0x000fe60000000200 */
[C---:B-1----:R-:W-:Y:S08]  /*70d0*/  HMMA.16816.F32.BF16 R4, R132.reuse, R136, R4 ;  /* 0x000000888404723c */ /* 0x042ff00000041804 */
[C---:B------:R-:W-:Y:S01]  /*70e0*/  HMMA.16816.F32.BF16 R8, R132.reuse, R138, R8 ;  /* 0x0000008a8408723c */ /* 0x040fe20000041808 */
[----:B------:R-:W1:Y:S07]  /*70f0*/  LDSM.16.MT88.4 R136, [R0+0xa000] ;  /* 0x00a000000088783b */ /* 0x000e6e0000004200 */
[C---:B------:R-:W-:Y:S08]  /*7100*/  HMMA.16816.F32.BF16 R12, R132.reuse, R140, R12 ;  /* 0x0000008c840c723c */ /* 0x040ff0000004180c */
[C---:B------:R-:W-:Y:S01]  /*7110*/  HMMA.16816.F32.BF16 R16, R132.reuse, R142, R16 ;  /* 0x0000008e8410723c */ /* 0x040fe20000041810 */
[----:B------:R-:W3:Y:S07]  /*7120*/  LDSM.16.MT88.4 R140, [R0+0xc000] ;  /* 0x00c00000008c783b */ /* 0x000eee0000004200 */
[C---:B--2---:R-:W-:Y:S08]  /*7130*/  HMMA.16816.F32.BF16 R20, R132.reuse, R28, R20 ;  /* 0x0000001c8414723c */ /* 0x044ff00000041814 */
[----:B------:R-:W-:Y:S01]  /*7140*/  HMMA.16816.F32.BF16 R24, R132, R30, R24 ;  /* 0x0000001e8418723c */ /* 0x000fe20000041818 */
[----:B------:R-:W2:Y:S04]  /*7150*/  LDSM.16.MT88.4 R28, [R0+0xe000] ;  /* 0x00e00000001c783b */ /* 0x000ea80000004200 */
[----:B------:R-:W-:Y:S03]  /*7160*/  LDSM.16.M88.4 R132, [R202+0x2000] ;  /* 0x00200000ca84783b */ /* 0x000fe60000000200 */
[C---:B-1----:R-:W-:Y:S08]  /*7170*/  HMMA.16816.F32.BF16 R4, R32.reuse, R136, R4 ;  /* 0x000000882004723c */ /* 0x042ff00000041804 */
[C---:B------:R-:W-:Y:S01]  /*7180*/  HMMA.16816.F32.BF16 R8, R32.reuse, R138, R8 ;  /* 0x0000008a2008723c */ /* 0x040fe20000041808 */
[----:B------:R-:W1:Y:S07]  /*7190*/  LDSM.16.MT88.4 R136, [R0+0xa400] ;  /* 0x00a400000088783b */ /* 0x000e6e0000004200 */
[C---:B---3--:R-:W-:Y:S08]  /*71a0*/  HMMA.16816.F32.BF16 R12, R32.reuse, R140, R12 ;  /* 0x0000008c200c723c */ /* 0x048ff0000004180c */
        /* <DEDUP_REMOVED lines=24> */
[----:B------:R2:W2:Y:S06]  /*7330*/  LDSM.16.MT88.4 R28, [R0+0xec00] ;  /* 0x00ec0000001c783b */ /* 0x0004ac0000004200 */
[----:B----4-:R-:W-:Y:S01]  /*7340*/  @P0 IADD3 R34, P2, R208, UR14, RZ ;  /* 0x0000000ed0220c10 */ /* 0x010fe2000ff5e0ff */
[----:B------:R-:W-:Y:S01]  /*7350*/  IMAD.MOV.U32 R32, RZ, RZ, R212 ;  /* 0x000000ffff207224 */ /* 0x000fe200078e00d4 */
[C---:B-1----:R-:W-:Y:S01]  /*7360*/  HMMA.16816.F32.BF16 R4, R132.reuse, R136, R4 ;  /* 0x000000888404723c */ /* 0x042fe20000041804 */
[----:B------:R-:W-:Y:S02]  /*7370*/  @UP3 UIADD3 UR14, UP1, UR14, -0x100, URZ ;  /* 0xffffff000e0e3890 */ /* 0x000fe4000ff3e03f */
[----:B------:R-:W-:Y:S02]  /*7380*/  IMAD.MOV.U32 R208, RZ, RZ, c[0x0][0x22c] ;  /* 0x00008b00ffd07624 */ /* 0x000fe400078e00ff */
[----:B------:R-:W-:Y:S01]  /*7390*/  @P0 IADD3.X R35, R147, UR13, RZ, P2, !PT ;  /* 0x0000000d93230c10 */ /* 0x000fe200097fe4ff */
[----:B------:R-:W-:Y:S01]  /*73a0*/  IMAD.MOV.U32 R33, RZ, RZ, R211 ;  /* 0x000000ffff217224 */ /* 0x000fe200078e00d3 */
[----:B------:R-:W-:Y:S01]  /*73b0*/  @UP3 UIADD3.X UR13, UR13, -0x1, URZ, UP1, !UPT ;  /* 0xffffffff0d0d3890 */ /* 0x000fe20008ffe43f */
[C---:B------:R-:W-:Y:S01]  /*73c0*/  HMMA.16816.F32.BF16 R8, R132.reuse, R138, R8 ;  /* 0x0000008a8408723c */ /* 0x040fe20000041808 */
[----:B------:R-:W4:Y:S03]  /*73d0*/  LDL R139, [R1+0x10] ;  /* 0x00001000018b7983 */ /* 0x000f260000100800 */
[----:B------:R-:W-:Y:S01]  /*73e0*/  IMAD R208, R208, c[0x0][0x1c0], RZ ;  /* 0x00007000d0d07a24 */ /* 0x000fe200078e02ff */
[----:B------:R-:W4:Y:S01]  /*73f0*/  @P0 LDG.E R146, [R34.64+0x20] ;  /* 0x0000200422920981 */ /* 0x000f22000c1e1900 */
[----:B------:R-:W-:Y:S02]  /*7400*/  IMAD.MOV.U32 R147, RZ, RZ, c[0x0][0x22c] ;  /* 0x00008b00ff937624 */ /* 0x000fe400078e00ff */
[C---:B---3--:R-:W-:Y:S01]  /*7410*/  HMMA.16816.F32.BF16 R12, R132.reuse, R140, R12 ;  /* 0x0000008c840c723c */ /* 0x048fe2000004180c */
[----:B------:R-:W3:Y:S03]  /*7420*/  LDL R138, [R1+0x18] ;  /* 0x00001800018a7983 */ /* 0x000ee60000100800 */
[----:B------:R-:W-:Y:S01]  /*7430*/  IMAD R208, R208, 0x18, RZ ;  /* 0x00000018d0d07824 */ /* 0x000fe200078e02ff */
[----:B------:R1:W5:Y:S01]  /*7440*/  @P0 LDG.E R252, [R34.64] ;  /* 0x0000000422fc0981 */ /* 0x000362000c1e1900 */
[----:B--2---:R-:W-:Y:S02]  /*7450*/  IMAD.MOV.U32 R0, RZ, RZ, c[0x0][0x22c] ;  /* 0x00008b00ff007624 */ /* 0x004fe400078e00ff */
[C---:B------:R-:W-:Y:S01]  /*7460*/  HMMA.16816.F32.BF16 R16, R132.reuse, R142, R16 ;  /* 0x0000008e8410723c */ /* 0x040fe20000041810 */
[----:B------:R1:W5:Y:S03]  /*7470*/  @P0 LDG.E R250, [R34.64+0x80] ;  /* 0x0000800422fa0981 */ /* 0x000366000c1e1900 */
[----:B------:R-:W-:Y:S01]  /*7480*/  IMAD R0, R0, c[0x0][0x1c0], RZ ;  /* 0x0000700000007a24 */ /* 0x000fe200078e02ff */
[----:B------:R1:W5:Y:S01]  /*7490*/  @P0 LDG.E R251, [R34.64+0xa0] ;  /* 0x0000a00422fb0981 */ /* 0x000362000c1e1900 */
[----:B------:R-:W-:Y:S02]  /*74a0*/  IMAD R147, R147, c[0x0][0x1c0], RZ ;  /* 0x0000700093937a24 */ /* 0x000fe400078e02ff */
[C---:B------:R-:W-:Y:S01]  /*74b0*/  HMMA.16816.F32.BF16 R20, R132.reuse, R28, R20 ;  /* 0x0000001c8414723c */ /* 0x040fe20000041814 */
[----:B------:R2:W-:Y:S03]  /*74c0*/  RED.E.ADD.F32.FTZ.RN.STRONG.GPU [R32.64], R4 ;  /* 0x000000042000798e */ /* 0x0005e6000c10e784 */
[----:B------:R-:W-:Y:S02]  /*74d0*/  IMAD R0, R0, 0x30, RZ ;  /* 0x0000003000007824 */ /* 0x000fe400078e02ff */
[----:B------:R-:W-:Y:S01]  /*74e0*/  IMAD.SHL.U32 R147, R147, 0x20, RZ ;  /* 0x0000002093937824 */ /* 0x000fe200078e00ff */
[CC--:B------:R-:W-:Y:S01]  /*74f0*/  LEA R28, P1, R145.reuse, R32.reuse, 0x2 ;  /* 0x00000020911c7211 */ /* 0x0c0fe200078210ff */
[----:B------:R-:W-:Y:S01]  /*7500*/  HMMA.16816.F32.BF16 R24, R132, R30, R24 ;  /* 0x0000001e8418723c */ /* 0x000fe20000041818 */
[----:B------:R-:W-:Y:S03]  /*7510*/  IMAD.MOV.U32 R141, RZ, RZ, c[0x0][0x22c] ;  /* 0x00008b00ff8d7624 */ /* 0x000fe600078e00ff */
[-C--:B------:R-:W-:Y:S01]  /*7520*/  LEA.HI.X.SX32 R29, R145, R33.reuse, 0x2, P1 ;  /* 0x00000021911d7211 */ /* 0x080fe200008f16ff */
[----:B------:R-:W-:Y:S02]  /*7530*/  IMAD R141, R141, c[0x0][0x1c0], RZ ;  /* 0x000070008d8d7a24 */ /* 0x000fe400078e02ff */
[CC--:B------:R-:W-:Y:S01]  /*7540*/  LEA R132, P1, R208.reuse, R32.reuse, 0x2 ;  /* 0x00000020d0847211 */ /* 0x0c0fe200078210ff */
[----:B------:R-:W-:Y:S01]  /*7550*/  IMAD.MOV.U32 R140, RZ, RZ, c[0x0][0x22c] ;  /* 0x00008b00ff8c7624 */ /* 0x000fe200078e00ff */
[----:B------:R1:W-:Y:S03]  /*7560*/  RED.E.ADD.F32.FTZ.RN.STRONG.GPU [R28.64], R5 ;  /* 0x000000051c00798e */ /* 0x0003e6000c10e784 */
[-C--:B------:R-:W-:Y:S01]  /*7570*/  LEA.HI.X.SX32 R133, R208, R33.reuse, 0x2, P1 ;  /* 0x00000021d0857211 */ /* 0x080fe200008f16ff */
[----:B------:R-:W-:Y:S02]  /*7580*/  IMAD R141, R141, 0x28, RZ ;  /* 0x000000288d8d7824 */ /* 0x000fe400078e02ff */
[----:B------:R-:W-:Y:S02]  /*7590*/  IMAD R140, R140, c[0x0][0x1c0], RZ ;  /* 0x000070008c8c7a24 */ /* 0x000fe400078e02ff */
[----:B------:R-:W-:Y:S01]  /*75a0*/  IMAD.MOV.U32 R208, RZ, RZ, c[0x0][0x22c] ;  /* 0x00008b00ffd07624 */ /* 0x000fe200078e00ff */
[CC--:B------:R-:W-:Y:S01]  /*75b0*/  LEA R30, P2, R141.reuse, R32.reuse, 0x2 ;  /* 0x000000208d1e7211 */ /* 0x0c0fe200078410ff */
[----:B------:R-:W-:Y:S01]  /*75c0*/  IMAD R140, R140, 0x38, RZ ;  /* 0x000000388c8c7824 */ /* 0x000fe200078e02ff */
[-C--:B--2---:R-:W-:Y:S01]  /*75d0*/  LEA R4, P1, R0, R32.reuse, 0x2 ;  /* 0x0000002000047211 */ /* 0x084fe200078210ff */
[----:B------:R-:W-:Y:S01]  /*75e0*/  IMAD R208, R208, c[0x0][0x1c0], RZ ;  /* 0x00007000d0d07a24 */ /* 0x000fe200078e02ff */
[-C--:B------:R-:W-:Y:S03]  /*75f0*/  LEA.HI.X.SX32 R31, R141, R33.reuse, 0x2, P2 ;  /* 0x000000218d1f7211 */ /* 0x080fe600010f16ff */
[----:B------:R-:W-:Y:S05]  /*7600*/  IMAD.SHL.U32 R208, R208, 0x10, RZ ;  /* 0x00000010d0d07824 */ /* 0x000fea00078e00ff */
[C---:B------:R-:W-:Y:S02]  /*7610*/  IADD3 R142, R208.reuse, 0x20, RZ ;  /* 0x00000020d08e7810 */ /* 0x040fe40007ffe0ff */
[----:B------:R-:W-:Y:S02]  /*7620*/  IADD3 R141, R208, 0x20, RZ ;  /* 0x00000020d08d7810 */ /* 0x000fe40007ffe0ff */
[-C--:B-1----:R-:W-:Y:S01]  /*7630*/  LEA.HI.X.SX32 R5, R0, R33.reuse, 0x2, P1 ;  /* 0x0000002100057211 */ /* 0x082fe200008f16ff */
[----:B----4-:R1:W-:Y:S04]  /*7640*/  @P0 STL [R1], R146 ;  /* 0x0000009201000387 */ /* 0x0103e80000100800 */
[----:B------:R-:W2:Y:S01]  /*7650*/  LDL R0, [R1+0x14] ;  /* 0x0000140001007983 */ /* 0x000ea20000100800 */
[----:B-1----:R-:W-:Y:S04]  /*7660*/  IMAD.MOV.U32 R146, RZ, RZ, c[0x0][0x22c] ;  /* 0x00008b00ff927624 */ /* 0x002fe800078e00ff */
[----:B------:R-:W-:Y:S04]  /*7670*/  IMAD R146, R146, c[0x0][0x1c0], RZ ;  /* 0x0000700092927a24 */ /* 0x000fe800078e02ff */
[----:B------:R-:W-:Y:S05]  /*7680*/  IMAD.SHL.U32 R146, R146, 0x10, RZ ;  /* 0x0000001092927824 */ /* 0x000fea00078e00ff */
[CC--:B------:R-:W-:Y:S02]  /*7690*/  LEA R136, P0, R146.reuse, R32.reuse, 0x2 ;  /* 0x0000002092887211 */ /* 0x0c0fe400078010ff */
[C---:B------:R-:W-:Y:S02]  /*76a0*/  IADD3 R134, R146.reuse, 0x40, RZ ;  /* 0x0000004092867810 */ /* 0x040fe40007ffe0ff */
[-C--:B------:R-:W-:Y:S02]  /*76b0*/  LEA.HI.X.SX32 R137, R146, R33.reuse, 0x2, P0 ;  /* 0x0000002192897211 */ /* 0x080fe400000f16ff */
[CC--:B------:R-:W-:Y:S03]  /*76c0*/  LEA R34, P0, R147.reuse, R32.reuse, 0x2 ;  /* 0x0000002093227211 */ /* 0x0c0fe600078010ff */
[----:B------:R1:W-:Y:S01]  /*76d0*/  RED.E.ADD.F32.FTZ.RN.STRONG.GPU [R136.64], R6 ;  /* 0x000000068800798e */ /* 0x0003e2000c10e784 */
[-C--:B------:R-:W-:Y:S01]  /*76e0*/  LEA.HI.X.SX32 R35, R147, R33.reuse, 0x2, P0 ;  /* 0x0000002193237211 */ /* 0x080fe200000f16ff */
[----:B------:R-:W-:Y:S02]  /*76f0*/  IMAD.MOV.U32 R147, RZ, RZ, c[0x0][0x22c] ;  /* 0x00008b00ff937624 */ /* 0x000fe400078e00ff */
[----:B------:R4:W-:Y:S02]  /*7700*/  RED.E.ADD.F32.FTZ.RN.STRONG.GPU [R132.64], R7 ;  /* 0x000000078400798e */ /* 0x0009e4000c10e784 */
[----:B------:R-:W-:Y:S02]  /*7710*/  IMAD R147, R147, c[0x0][0x1c0], RZ ;  /* 0x0000700093937a24 */ /* 0x000fe400078e02ff */
[----:B------:R3:W-:Y:S02]  /*7720*/  RED.E.ADD.F32.FTZ.RN.STRONG.GPU [R34.64], R8 ;  /* 0x000000082200798e */ /* 0x0007e4000c10e784 */
[----:B------:R-:W-:Y:S02]  /*7730*/  IMAD.SHL.U32 R147, R147, 0x8, RZ ;  /* 0x0000000893937824 */ /* 0x000fe400078e00ff */
[----:B------:R3:W-:Y:S02]  /*7740*/  RED.E.ADD.F32.FTZ.RN.STRONG.GPU [R30.64], R9 ;  /* 0x000000091e00798e */ /* 0x0007e4000c10e784 */
[C---:B------:R-:W-:Y:S02]  /*7750*/  IMAD.IADD R142, R147.reuse, 0x1, R142 ;  /* 0x00000001938e7824 */ /* 0x040fe400078e028e */
[----:B------:R3:W-:Y:S01]  /*7760*/  RED.E.ADD.F32.FTZ.RN.STRONG.GPU [R4.64], R10 ;  /* 0x0000000a0400798e */ /* 0x0007e2000c10e784 */
[C---:B------:R-:W-:Y:S04]  /*7770*/  IMAD.IADD R141, R147.reuse, 0x1, R141 ;  /* 0x00000001938d7824 */ /* 0x040fe800078e028d */
[----:B------:R-:W-:Y:S01]  /*7780*/  IMAD.IADD R141, R147, 0x1, R141 ;  /* 0x00000001938d7824 */ /* 0x000fe200078e028d */
[CC--:B-1----:R-:W-:Y:S01]  /*7790*/  LEA R6, P0, R140.reuse, R32.reuse, 0x2 ;  /* 0x000000208c067211 */ /* 0x0c2fe200078010ff */
[----:B----4-:R-:W4:Y:S03]  /*77a0*/  LDL R132, [R1+0xc] ;  /* 0x00000c0001847983 */ /* 0x010f260000100800 */
[-C--:B------:R-:W-:Y:S02]  /*77b0*/  LEA.HI.X.SX32 R7, R140, R33.reuse, 0x2, P0 ;  /* 0x000000218c077211 */ /* 0x080fe400000f16ff */
[----:B------:R-:W-:Y:S02]  /*77c0*/  IADD3 R140, R209, 0x20, RZ ;  /* 0x00000020d18c7810 */ /* 0x000fe40007ffe0ff */
[C---:B---3--:R-:W-:Y:S01]  /*77d0*/  IADD3 R35, R146.reuse, 0x40, RZ ;  /* 0x0000004092237810 */ /* 0x048fe20007ffe0ff */
[----:B------:R1:W-:Y:S01]  /*77e0*/  RED.E.ADD.F32.FTZ.RN.STRONG.GPU [R6.64], R11 ;  /* 0x0000000b0600798e */ /* 0x0003e2000c10e784 */
[----:B------:R-:W-:Y:S02]  /*77f0*/  IADD3 R34, R146, 0x40, RZ ;  /* 0x0000004092227810 */ /* 0x000fe40007ffe0ff */
[-C--:B------:R-:W-:Y:S01]  /*7800*/  LEA R30, P1, R142, R32.reuse, 0x2 ;  /* 0x000000208e1e7211 */ /* 0x080fe200078210ff */
[----:B------:R3:W-:Y:S01]  /*7810*/  RED.E.ADD.F32.FTZ.RN.STRONG.GPU [R32.64+0x80], R12 ;  /* 0x0000800c2000798e */ /* 0x0007e2000c10e784 */
[----:B------:R-:W-:Y:S01]  /*7820*/  IADD3 R133, R146, 0x40, RZ ;  /* 0x0000004092857810 */ /* 0x000fe20007ffe0ff */
[C---:B------:R-:W-:Y:S01]  /*7830*/  IMAD.IADD R35, R145.reuse, 0x1, R35 ;  /* 0x0000000191237824 */ /* 0x040fe200078e0223 */
[-C--:B------:R-:W-:Y:S01]  /*7840*/  LEA R4, P0, R140, R32.reuse, 0x2 ;  /* 0x000000208c047211 */ /* 0x080fe200078010ff */
[----:B------:R3:W-:Y:S01]  /*7850*/  RED.E.ADD.F32.FTZ.RN.STRONG.GPU [R28.64+0x80], R13 ;  /* 0x0000800d1c00798e */ /* 0x0007e2000c10e784 */
[-C--:B------:R-:W-:Y:S01]  /*7860*/  LEA.HI.X.SX32 R31, R142, R33.reuse, 0x2, P1 ;  /* 0x000000218e1f7211 */ /* 0x080fe200008f16ff */
[C---:B------:R-:W-:Y:S01]  /*7870*/  IMAD.IADD R34, R145.reuse, 0x1, R34 ;  /* 0x0000000191227824 */ /* 0x040fe200078e0222 */
[-C--:B------:R-:W-:Y:S01]  /*7880*/  LEA.HI.X.SX32 R5, R140, R33.reuse, 0x2, P0 ;  /* 0x000000218c057211 */ /* 0x080fe200000f16ff */
[C---:B------:R-:W-:Y:S01]  /*7890*/  IMAD.IADD R133, R145.reuse, 0x1, R133 ;  /* 0x0000000191857824 */ /* 0x040fe200078e0285 */
[----:B------:R-:W-:Y:S01]  /*78a0*/  IADD3 R140, R208, 0x20, RZ ;  /* 0x00000020d08c7810 */ /* 0x000fe20007ffe0ff */
[----:B------:R-:W-:Y:S01]  /*78b0*/  IMAD.IADD R34, R145, 0x1, R34 ;  /* 0x0000000191227824 */ /* 0x000fe200078e0222 */
[-C--:B------:R-:W-:Y:S01]  /*78c0*/  LEA R10, P0, R141, R32.reuse, 0x2 ;  /* 0x000000208d0a7211 */ /* 0x080fe200078010ff */
[----:B------:R3:W-:Y:S01]  /*78d0*/  RED.E.ADD.F32.FTZ.RN.STRONG.GPU [R4.64], R14 ;  /* 0x0000000e0400798e */ /* 0x0007e2000c10e784 */
[----:B------:R-:W-:Y:S02]  /*78e0*/  IMAD.IADD R133, R145, 0x1, R133 ;  /* 0x0000000191857824 */ /* 0x000fe400078e0285 */
[----:B------:R-:W-:Y:S01]  /*78f0*/  IMAD.IADD R140, R147, 0x1, R140 ;  /* 0x00000001938c7824 */ /* 0x000fe200078e028c */
[----:B------:R3:W-:Y:S01]  /*7900*/  RED.E.ADD.F32.FTZ.RN.STRONG.GPU [R30.64], R15 ;  /* 0x0000000f1e00798e */ /* 0x0007e2000c10e784 */
[----:B------:R-:W-:Y:S02]  /*7910*/  IMAD.IADD R133, R145, 0x1, R133 ;  /* 0x0000000191857824 */ /* 0x000fe400078e0285 */
[C---:B------:R-:W-:Y:S04]  /*7920*/  IMAD.IADD R140, R147.reuse, 0x1, R140 ;  /* 0x00000001938c7824 */ /* 0x040fe800078e028c */
[----:B------:R-:W-:Y:S01]  /*7930*/  IMAD.IADD R140, R147, 0x1, R140 ;  /* 0x00000001938c7824 */ /* 0x000fe200078e028c */
[-C--:B-1----:R-:W-:Y:S02]  /*7940*/  LEA.HI.X.SX32 R11, R141, R33.reuse, 0x2, P0 ;  /* 0x000000218d0b7211 */ /* 0x082fe400000f16ff */
[CC--:B------:R-:W-:Y:S02]  /*7950*/  LEA R6, P1, R139.reuse, R32.reuse, 0x2 ;  /* 0x000000208b067211 */ /* 0x0c0fe400078210ff */
[CC--:B------:R-:W-:Y:S01]  /*7960*/  LEA R8, P2, R140.reuse, R32.reuse, 0x2 ;  /* 0x000000208c087211 */ /* 0x0c0fe200078410ff */
[----:B------:R1:W-:Y:S01]  /*7970*/  RED.E.ADD.F32.FTZ.RN.STRONG.GPU [R10.64], R16 ;  /* 0x000000100a00798e */ /* 0x0003e2000c10e784 */
[-C--:B------:R-:W-:Y:S02]  /*7980*/  LEA.HI.X.SX32 R7, R139, R33.reuse, 0x2, P1 ;  /* 0x000000218b077211 */ /* 0x080fe400008f16ff */
[-C--:B------:R-:W-:Y:S02]  /*7990*/  LEA.HI.X.SX32 R9, R140, R33.reuse, 0x2, P2 ;  /* 0x000000218c097211 */ /* 0x080fe400010f16ff */
[CC--:B---3--:R-:W-:Y:S01]  /*79a0*/  LEA R12, P4, R35.reuse, R32.reuse, 0x2 ;  /* 0x00000020230c7211 */ /* 0x0c8fe200078810ff */
[----:B------:R-:W-:Y:S03]  /*79b0*/  LDSM.16.MT88.4 R140, [R3+0x1c00] ;  /* 0x001c0000038c783b */ /* 0x000fe60000004200 */
[-C--:B------:R-:W-:Y:S01]  /*79c0*/  LEA.HI.X.SX32 R13, R35, R33.reuse, 0x2, P4 ;  /* 0x00000021230d7211 */ /* 0x080fe200020f16ff */
[----:B------:R3:W-:Y:S01]  /*79d0*/  RED.E.ADD.F32.FTZ.RN.STRONG.GPU [R8.64], R17 ;  /* 0x000000110800798e */ /* 0x0007e2000c10e784 */
[-C--:B------:R-:W-:Y:S02]  /*79e0*/  LEA R4, P0, R138, R32.reuse, 0x2 ;  /* 0x000000208a047211 */ /* 0x080fe400078010ff */
[-C--:B------:R-:W-:Y:S01]  /*79f0*/  LEA R14, P5, R134, R32.reuse, 0x2 ;  /* 0x00000020860e7211 */ /* 0x080fe200078a10ff */
[----:B------:R-:W-:Y:S01]  /*7a00*/  RED.E.ADD.F32.FTZ.RN.STRONG.GPU [R6.64], R18 ;  /* 0x000000120600798e */ /* 0x000fe2000c10e784 */
[-C--:B------:R-:W-:Y:S02]  /*7a10*/  LEA.HI.X.SX32 R5, R138, R33.reuse, 0x2, P0 ;  /* 0x000000218a057211 */ /* 0x080fe400000f16ff */
[-C--:B------:R-:W-:Y:S01]  /*7a20*/  LEA.HI.X.SX32 R15, R134, R33.reuse, 0x2, P5 ;  /* 0x00000021860f7211 */ /* 0x080fe200028f16ff */
[----:B------:R-:W-:Y:S04]  /*7a30*/  LDSM.16.MT88.4 R136, [R2+0x12800] ;  /* 0x012800000288783b */ /* 0x000fe80000004200 */
[----:B------:R2:W-:Y:S04]  /*7a40*/  RED.E.ADD.F32.FTZ.RN.STRONG.GPU [R4.64], R19 ;  /* 0x000000130400798e */ /* 0x0005e8000c10e784 */
[----:B------:R-:W-:Y:S01]  /*7a50*/  RED.E.ADD.F32.FTZ.RN.STRONG.GPU [R32.64+0x100], R20 ;  /* 0x000100142000798e */ /* 0x000fe2000c10e784 */
[CC--:B-1----:R-:W-:Y:S03]  /*7a60*/  LEA R10, P3, R34.reuse, R32.reuse, 0x2 ;  /* 0x00000020220a7211 */ /* 0x0c2fe600078610ff */
[----:B------:R-:W-:Y:S01]  /*7a70*/  RED.E.ADD.F32.FTZ.RN.STRONG.GPU [R28.64+0x100], R21 ;  /* 0x000100151c00798e */ /* 0x000fe2000c10e784 */
[-C--:B------:R-:W-:Y:S03]  /*7a80*/  LEA.HI.X.SX32 R11, R34, R33.reuse, 0x2, P3 ;  /* 0x00000021220b7211 */ /* 0x080fe600018f16ff */
[----:B------:R-:W-:Y:S01]  /*7a90*/  RED.E.ADD.F32.FTZ.RN.STRONG.GPU [R14.64], R22 ;  /* 0x000000160e00798e */ /* 0x000fe2000c10e784 */
[CC--:B---3--:R-:W-:Y:S03]  /*7aa0*/  LEA R8, P2, R133.reuse, R32.reuse, 0x2 ;  /* 0x0000002085087211 */ /* 0x0c8fe600078410ff */
[----:B------:R-:W-:Y:S01]  /*7ab0*/  RED.E.ADD.F32.FTZ.RN.STRONG.GPU [R12.64], R23 ;  /* 0x000000170c00798e */ /* 0x000fe2000c10e784 */
[-C--:B------:R-:W-:Y:S03]  /*7ac0*/  LEA.HI.X.SX32 R9, R133, R33.reuse, 0x2, P2 ;  /* 0x0000002185097211 */ /* 0x080fe600010f16ff */
[----:B------:R-:W-:Y:S04]  /*7ad0*/  RED.E.ADD.F32.FTZ.RN.STRONG.GPU [R10.64], R24 ;  /* 0x000000180a00798e */ /* 0x000fe8000c10e784 */
[----:B------:R-:W-:Y:S04]  /*7ae0*/  RED.E.ADD.F32.FTZ.RN.STRONG.GPU [R8.64], R25 ;  /* 0x000000190800798e */ /* 0x000fe8000c10e784 */
[----:B------:R-:W-:Y:S04]  /*7af0*/  LDSM.16.MT88.4 R8, [R3] ;  /* 0x000000000308783b */ /* 0x000fe80000004200 */
[----:B------:R-:W-:Y:S04]  /*7b00*/  LDSM.16.MT88.4 R12, [R2+0x11000] ;  /* 0x01100000020c783b */ /* 0x000fe80000004200 */
[----:B------:R-:W-:Y:S04]  /*7b10*/  LDSM.16.MT88.4 R16, [R3+0x1000] ;  /* 0x001000000310783b */ /* 0x000fe80000004200 */
[----:B------:R-:W-:Y:S04]  /*7b20*/  LDSM.16.MT88.4 R28, [R3+0x2000] ;  /* 0x00200000031c783b */ /* 0x000fe80000004200 */
[----:B------:R-:W-:Y:S01]  /*7b30*/  LDSM.16.MT88.4 R20, [R3+0x400] ;  /* 0x000400000314783b */ /* 0x000fe20000004200 */
[CC--:B--2---:R-:W-:Y:S04]  /*7b40*/  LEA R4, P0, R0.reuse, R32.reuse, 0x2 ;  /* 0x0000002000047211 */ /* 0x0c4fe800078010ff */
[-C--:B------:R-:W-:Y:S02]  /*7b50*/  LEA.HI.X.SX32 R5, R0, R33.reuse, 0x2, P0 ;  /* 0x0000002100057211 */ /* 0x080fe400000f16ff */
[----:B------:R-:W-:Y:S02]  /*7b60*/  PLOP3.LUT P0, PT, PT, PT, UP2, 0x80, 0x0 ;  /* 0x000000000000781c */ /* 0x000fe40003f0f028 */
[C---:B------:R-:W-:Y:S02]  /*7b70*/  IADD3 R0, R3.reuse, -0x3000, RZ ;  /* 0xffffd00003007810 */ /* 0x040fe40007ffe0ff */
[C---:B----4-:R-:W-:Y:S04]  /*7b80*/  LEA R6, P1, R132.reuse, R32, 0x2 ;  /* 0x0000002084067211 */ /* 0x050fe800078210ff */
[----:B------:R-:W-:Y:S02]  /*7b90*/  LEA.HI.X.SX32 R7, R132, R33, 0x2, P1 ;  /* 0x0000002184077211 */ /* 0x000fe400008f16ff */
[----:B------:R-:W-:Y:S01]  /*7ba0*/  LDSM.16.MT88.4 R32, [R2+0xf800] ;  /* 0x00f800000220783b */ /* 0x000fe20000004200 */
[----:B------:R-:W-:Y:S01]  /*7bb0*/  PLOP3.LUT P1, PT, PT, PT, UP0, 0x80, 0x0 ;  /* 0x000000000000781c */ /* 0x000fe20003f2f008 */
[----:B------:R-:W-:Y:S02]  /*7bc0*/  @UP3 UIADD3 UR16, UP0, UR16, -0x100, URZ ;  /* 0xffffff0010103890 */ /* 0x000fe4000ff1e03f */
[----:B------:R-:W-:Y:S02]  /*7bd0*/  RED.E.ADD.F32.FTZ.RN.STRONG.GPU [R6.64], R26 ;  /* 0x0000001a0600798e */ /* 0x000fe4000c10e784 */
[----:B------:R-:W-:Y:S02]  /*7be0*/  @UP3 UIADD3.X UR15, UR15, -0x1, URZ, UP0, !UPT ;  /* 0xffffffff0f0f3890 */ /* 0x000fe400087fe43f */
[----:B------:R-:W-:Y:S04]  /*7bf0*/  RED.E.ADD.F32.FTZ.RN.STRONG.GPU [R4.64], R27 ;  /* 0x0000001b0400798e */ /* 0x000fe8000c10e784 */
[----:B------:R-:W1:Y:S02]  /*7c00*/  LDSM.16.MT88.4 R4, [R2+0xf000] ;  /* 0x00f000000204783b */ /* 0x000e640000004200 */
[----:B------:R-:W-:Y:S02]  /*7c10*/  @P1 IADD3 R0, R3, 0x3000, RZ ;  /* 0x0000300003001810 */ /* 0x000fe40007ffe0ff */
        /* <DEDUP_REMOVED lines=221> */
[----:B------:R-:W-:Y:S02]  /*89f0*/  USHF.R.S32.HI UR14, URZ, 0x1f, UR37 ;  /* 0x0000001f3f0e7899 */ /* 0x000fe40008011425 */
[----:B------:R-:W-:Y:S02]  /*8a00*/  UIADD3 UR9, UR9, UR11, URZ ;  /* 0x0000000b09097290 */ /* 0x000fe4000fffe03f */
[----:B------:R-:W-:-:S02]  /*8a10*/  ULDC.64 UR12, c[0x0][0x388] ;  /* 0x0000e200000c7ab9 */ /* 0x000fc40000000a00 */
[----:B------:R-:W-:Y:S02]  /*8a20*/  UIMAD UR7, UR14, UR12, URZ ;  /* 0x0000000c0e0772a4 */ /* 0x000fe4000f8e023f */
[----:B------:R-:W-:Y:S02]  /*8a30*/  UIMAD.WIDE.U32 UR8, UR37, UR12, UR8 ;  /* 0x0000000c250872a5 */ /* 0x000fe4000f8e0008 */
[----:B------:R-:W-:-:S04]  /*8a40*/  UIMAD UR7, UR37, UR13, UR7 ;  /* 0x0000000d250772a4 */ /* 0x000fc8000f8e0207 */
[----:B------:R-:W-:Y:S02]  /*8a50*/  UIADD3 UR15, UR9, UR7, URZ ;  /* 0x00000007090f7290 */ /* 0x000fe4000fffe03f */
[----:B------:R-:W-:Y:S02]  /*8a60*/  UMOV UR14, UR8 ;  /* 0x00000008000e7c82 */ /* 0x000fe40008000000 */
.L_x_107:
        /* <DEDUP_REMOVED lines=11> */
[----:B------:R-:W-:-:S02]  /*8b20*/  USHF.R.S32.HI UR16, URZ, 0x1f, UR37 ;  /* 0x0000001f3f107899 */ /* 0x000fc40008011425 */
[----:B------:R-:W-:Y:S02]  /*8b30*/  UIADD3 UR9, UR9, UR11, URZ ;  /* 0x0000000b09097290 */ /* 0x000fe4000fffe03f */
[----:B------:R-:W-:Y:S02]  /*8b40*/  ULDC.64 UR12, c[0x0][0x390] ;  /* 0x0000e400000c7ab9 */ /* 0x000fe40000000a00 */
[----:B------:R-:W-:Y:S02]  /*8b50*/  UIMAD UR7, UR16, UR12, URZ ;  /* 0x0000000c100772a4 */ /* 0x000fe4000f8e023f */
[----:B------:R-:W-:Y:S02]  /*8b60*/  UIMAD.WIDE.U32 UR8, UR37, UR12, UR8 ;  /* 0x0000000c250872a5 */ /* 0x000fe4000f8e0008 */
[----:B------:R-:W-:-:S04]  /*8b70*/  UIMAD UR7, UR37, UR13, UR7 ;  /* 0x0000000d250772a4 */ /* 0x000fc8000f8e0207 */
[----:B------:R-:W-:Y:S02]  /*8b80*/  UIADD3 UR12, UR9, UR7, URZ ;  /* 0x00000007090c7290 */ /* 0x000fe4000fffe03f */
[----:B------:R-:W-:Y:S02]  /*8b90*/  UMOV UR11, UR8 ;  /* 0x00000008000b7c82 */ /* 0x000fe40008000000 */
.L_x_108:
[----:B------:R-:W-:Y:S01]  /*8ba0*/  BAR.SYNC.DEFER_BLOCKING 0x0 ;  /* 0x0000000000007b1d */ /* 0x000fe20000010000 */
[----:B-1---5:R-:W-:Y:S01]  /*8bb0*/  IMAD.SHL.U32 R3, R144, 0x2, RZ ;  /* 0x0000000290037824 */ /* 0x022fe200078e00ff */
[--C-:B------:R-:W-:Y:S01]  /*8bc0*/  SHF.R.S32.HI R7, RZ, 0x1f, R248.reuse ;  /* 0x0000001fff077819 */ /* 0x100fe200000114f8 */
[----:B------:R-:W-:Y:S01]  /*8bd0*/  USHF.R.S32.HI UR10, URZ, 0x1f, UR22 ;  /* 0x0000001f3f0a7899 */ /* 0x000fe20008011416 */
[----:B------:R-:W-:Y:S01]  /*8be0*/  IMAD.U32 R0, RZ, RZ, UR22 ;  /* 0x00000016ff007e24 */ /* 0x000fe2000f8e00ff */
[----:B------:R-:W-:Y:S01]  /*8bf0*/  UIMAD UR6, UR21, -0x80, UR6 ;  /* 0xffffff80150678a4 */ /* 0x000fe2000f8e0206 */
[----:B------:R-:W1:Y:S01]  /*8c00*/  S2R R9, SR_TID.X ;  /* 0x0000000000097919 */ /* 0x000e620000002100 */
[----:B------:R-:W-:Y:S01]  /*8c10*/  IMAD.MOV.U32 R6, RZ, RZ, R248 ;  /* 0x000000ffff067224 */ /* 0x000fe200078e00f8 */
[----:B------:R-:W-:Y:S01]  /*8c20*/  ULDC.64 UR8, c[0x0][0x3a0] ;  /* 0x0000e80000087ab9 */ /* 0x000fe20000000a00 */
[----:B------:R-:W-:Y:S01]  /*8c30*/  BSSY B0, `(.L_x_109) ;  /* 0x000002e000007945 */ /* 0x000fe20003800000 */
[----:B------:R-:W-:Y:S01]  /*8c40*/  UIMAD UR7, UR10, UR8, URZ ;  /* 0x000000080a0772a4 */ /* 0x000fe2000f8e023f */
[----:B------:R-:W-:Y:S01]  /*8c50*/  IMAD.WIDE.U32 R4, R0, c[0x0][0x3a0], R6 ;  /* 0x0000e80000047a25 */ /* 0x000fe200078e0006 */
[----:B------:R-:W-:-:S02]  /*8c60*/  USHF.R.S32.HI UR13, URZ, 0x1f, UR39 ;  /* 0x0000001f3f0d7899 */ /* 0x000fc40008011427 */
[----:B------:R-:W-:Y:S02]  /*8c70*/  UIMAD UR7, UR22, UR9, UR7 ;  /* 0x00000009160772a4 */ /* 0x000fe4000f8e0207 */
[----:B------:R-:W-:Y:S01]  /*8c80*/  IADD3 R4, P0, R4, UR14, RZ ;  /* 0x0000000e04047c10 */ /* 0x000fe2000ff1e0ff */
[----:B------:R-:W-:-:S03]  /*8c90*/  ULDC.64 UR8, c[0x0][0x3b8] ;  /* 0x0000ee0000087ab9 */ /* 0x000fc60000000a00 */
[----:B------:R-:W-:Y:S01]  /*8ca0*/  IMAD.U32 R8, RZ, RZ, UR7 ;  /* 0x00000007ff087e24 */ /* 0x000fe2000f8e00ff */
[----:B------:R-:W-:Y:S01]  /*8cb0*/  UIMAD UR7, UR13, UR8, URZ ;  /* 0x000000080d0772a4 */ /* 0x000fe2000f8e023f */
[----:B------:R2:W3:Y:S03]  /*8cc0*/  LDS.128 R36, [R3+0xa000] ;  /* 0x00a0000003247984 */ /* 0x0004e60000000c00 */
[----:B------:R-:W-:Y:S01]  /*8cd0*/  IADD3.X R5, R5, UR15, R8, P0, !PT ;  /* 0x0000000f05057c10 */ /* 0x000fe200087fe408 */
[----:B------:R-:W-:Y:S01]  /*8ce0*/  IMAD.U32 R8, RZ, RZ, UR39 ;  /* 0x00000027ff087e24 */ /* 0x000fe2000f8e00ff */
[----:B------:R-:W-:Y:S01]  /*8cf0*/  UIMAD UR7, UR39, UR9, UR7 ;  /* 0x00000009270772a4 */ /* 0x000fe2000f8e0207 */
[----:B------:R2:W4:Y:S01]  /*8d00*/  LDS.128 R32, [R3+0xc000] ;  /* 0x00c0000003207984 */ /* 0x0005220000000c00 */
[----:B-1----:R-:W-:-:S03]  /*8d10*/  SHF.R.S32.HI R0, RZ, 0x1f, R9 ;  /* 0x0000001fff007819 */ /* 0x002fc60000011409 */
[----:B------:R2:W1:Y:S01]  /*8d20*/  LDS.128 R28, [R3+0xe000] ;  /* 0x00e00000031c7984 */ /* 0x0004620000000c00 */
[----:B------:R-:W-:Y:S01]  /*8d30*/  LEA.HI R0, R0, R9, RZ, 0x2 ;  /* 0x0000000900007211 */ /* 0x000fe200078f10ff */
[----:B------:R-:W-:Y:S02]  /*8d40*/  IMAD.WIDE.U32 R8, R8, c[0x0][0x3b8], R4 ;  /* 0x0000ee0008087a25 */ /* 0x000fe400078e0004 */
[----:B------:R2:W1:Y:S01]  /*8d50*/  LDS.128 R48, [R3+0xf000] ;  /* 0x00f0000003307984 */ /* 0x0004620000000c00 */
[----:B------:R-:W-:-:S03]  /*8d60*/  SHF.R.S32.HI R0, RZ, 0x2, R0 ;  /* 0x00000002ff007819 */ /* 0x000fc60000011400 */
        /* <DEDUP_REMOVED lines=26> */
.L_x_110:
[----:B------:R-:W-:Y:S05]  /*8f10*/  BSYNC B0 ;  /* 0x0000000000007941 */ /* 0x000fea0003800000 */
.L_x_109:
        /* <DEDUP_REMOVED lines=20> */
.L_x_112:
[----:B------:R-:W-:Y:S05]  /*9060*/  BSYNC B0 ;  /* 0x0000000000007941 */ /* 0x000fea0003800000 */
.L_x_111:
[----:B------:R-:W-:Y:S01]  /*9070*/  ULDC.64 UR6, c[0x0][0x3a8] ;  /* 0x0000ea0000067ab9 */ /* 0x000fe20000000a00 */
[----:B------:R-:W-:Y:S01]  /*9080*/  IMAD.U32 R3, RZ, RZ, UR22 ;  /* 0x00000016ff037e24 */ /* 0x000fe2000f8e00ff */
        /* <DEDUP_REMOVED lines=29> */
.L_x_114:
[----:B------:R-:W-:Y:S05]  /*9260*/  BSYNC B0 ;  /* 0x0000000000007941 */ /* 0x000fea0003800000 */
.L_x_113:
[----:B------:R-:W-:Y:S05]  /*9270*/  @P3 BRA `(.L_x_88) ;  /* 0x000000f000003947 */ /* 0x000fea0003800000 */
[----:B------:R-:W-:Y:S01]  /*9280*/  IADD3 R0, P0, R0, 0x40, RZ ;  /* 0x0000004000007810 */ /* 0x000fe20007f1e0ff */
[----:B------:R-:W-:Y:S01]  /*9290*/  IMAD.MOV.U32 R7, RZ, RZ, R3 ;  /* 0x000000ffff077224 */ /* 0x000fe200078e0003 */
[----:B------:R-:W-:-:S02]  /*92a0*/  ISETP.GE.AND P2, PT, R248, c[0x0][0x220], PT ;  /* 0x00008800f8007a0c */ /* 0x000fc40003f46270 */
[----:B------:R-:W-:Y:S01]  /*92b0*/  ISETP.GE.AND P1, PT, R223, c[0x0][0x220], PT ;  /* 0x00008800df007a0c */ /* 0x000fe20003f26270 */
        /* <DEDUP_REMOVED lines=9> */
[----:B------:R1:W-:Y:S04]  /*9350*/  @!P1 STG.E.128 [R4.64+0x40], R56 ;  /* 0x0000403804009986 */ /* 0x0003e8000c101d04 */
[----:B------:R1:W-:Y:S02]  /*9360*/  @!P0 STG.E.128 [R4.64+0x80], R52 ;  /* 0x0000803404008986 */ /* 0x0003e4000c101d04 */
.L_x_88:
[----:B------:R-:W-:Y:S05]  /*9370*/  BSYNC B1 ;  /* 0x0000000000017941 */ /* 0x000fea0003800000 */
.L_x_74:
        /* <DEDUP_REMOVED lines=11> */
.L_x_115:
[----:B------:R-:W-:Y:S05]  /*9430*/  EXIT ;  /* 0x000000000000794d */ /* 0x000fea0003800000 */
.L_x_117:
        /* <DEDUP_REMOVED lines=12> */
.L_x_1276:


//--------------------- .text._ZN5flash44flash_bwd_dq_dk_dv_loop_seqk_parallel_kernelI23Flash_bwd_kernel_traitsILi96ELi64ELi128ELi8ELi2ELi4ELi4ELb1ELb0EN7cutlass10bfloat16_tE19Flash_kernel_traitsILi96ELi64ELi128ELi8ES3_EELb0ELb0ELb0ELb0ELb1ELb1ELb0EEEvNS_16Flash_bwd_paramsE --------------------------
	.section	.text._ZN5flash44flash_bwd_dq_dk_dv_loop_seqk_parallel_kernelI23Flash_bwd_kernel_traitsILi96ELi64ELi128ELi8ELi2ELi4ELi4ELb1ELb0EN7cutlass10bfloat16_tE19Flash_kernel_traitsILi96ELi64ELi128ELi8ES3_EELb0ELb0ELb0ELb0ELb1ELb1ELb0EEEvNS_16Flash_bwd_paramsE,"ax",@progbits
	.sectioninfo	@"SHI_REGISTERS=255"
	.align	128
        .global         _ZN5flash44flash_bwd_dq_dk_dv_loop_seqk_parallel_kernelI23Flash_bwd_kernel_traitsILi96ELi64ELi128ELi8ELi2ELi4ELi4ELb1ELb0EN7cutlass10bfloat16_tE19Flash_kernel_traitsILi96ELi64ELi128ELi8ES3_EELb0ELb0ELb0ELb0ELb1ELb1ELb0EEEvNS_16Flash_bwd_paramsE
        .type           _ZN5flash44flash_bwd_dq_dk_dv_loop_seqk_parallel_kernelI23Flash_bwd_kernel_traitsILi96ELi64ELi128ELi8ELi2ELi4ELi4ELb1ELb0EN7cutlass10bfloat16_tE19Flash_kernel_traitsILi96ELi64ELi128ELi8ES3_EELb0ELb0ELb0ELb0ELb1ELb1ELb0EEEvNS_16Flash_bwd_paramsE,@function
        .size           _ZN5flash44flash_bwd_dq_dk_dv_loop_seqk_parallel_kernelI23Flash_bwd_kernel_traitsILi96ELi64ELi128ELi8ELi2ELi4ELi4ELb1ELb0EN7cutlass10bfloat16_tE19Flash_kernel_traitsILi96ELi64ELi128ELi8ES3_EELb0ELb0ELb0ELb0ELb1ELb1ELb0EEEvNS_16Flash_bwd_paramsE,(.L_x_1277 - _ZN5flash44flash_bwd_dq_dk_dv_loop_seqk_parallel_kernelI23Flash_bwd_kernel_traitsILi96ELi64ELi128ELi8ELi2ELi4ELi4ELb1ELb0EN7cutlass10bfloat16_tE19Flash_kernel_traitsILi96ELi64ELi128ELi8ES3_EELb0ELb0ELb0ELb0ELb1ELb1ELb0EEEvNS_16Flash_bwd_paramsE)
        .other          _ZN5flash44flash_bwd_dq_dk_dv_loop_seqk_parallel_kernelI23Flash_bwd_kernel_traitsILi96ELi64ELi128ELi8ELi2ELi4ELi4ELb1ELb0EN7cutlass10bfloat16_tE19Flash_kernel_traitsILi96ELi64ELi128ELi8ES3_EELb0ELb0ELb0ELb0ELb1ELb1ELb0EEEvNS_16Flash_bwd_paramsE,@"STO_CUDA_ENTRY STV_DEFAULT"
_ZN5flash44flash_bwd_dq_dk_dv_loop_seqk_parallel_kernelI23Flash_bwd_kernel_traitsILi96ELi64ELi128ELi8ELi2ELi4ELi4ELb1ELb0EN7cutlass10bfloat16_tE19Flash_kernel_traitsILi96ELi64ELi128ELi8ES3_EELb0ELb0ELb0ELb0ELb1ELb1ELb0EEEvNS_16Flash_bwd_paramsE:
.text._ZN5flash44flash_bwd_dq_dk_dv_loop_seqk_parallel_kernelI23Flash_bwd_kernel_traitsILi96ELi64ELi128ELi8ELi2ELi4ELi4ELb1ELb0EN7cutlass10bfloat16_tE19Flash_kernel_traitsILi96ELi64ELi128ELi8ES3_EELb0ELb0ELb0ELb0ELb1ELb1ELb0EEEvNS_16Flash_bwd_paramsE:
        /* <DEDUP_REMOVED lines=12> */
[----:B------:R-:W-:Y:S01]  /*00c0*/  IMAD.MOV.U32 R230, RZ, RZ, 0x20 ;  /* 0x00000020ffe67424 */ /* 0x000fe200078e00ff */
[----:B------:R-:W-:Y:S01]  /*00d0*/  ULDC UR40, c[0x0][0x22c] ;  /* 0x00008b0000287ab9 */ /* 0x000fe20000000800 */
[----:B------:R-:W-:Y:S01]  /*00e0*/  IMAD.MOV.U32 R240, RZ, RZ, -0x10 ;  /* 0xfffffff0fff07424 */ /* 0x000fe200078e00ff */
[----:B------:R-:W-:Y:S01]  /*00f0*/  ULDC UR18, c[0x0][0x1c0] ;  /* 0x0000700000127ab9 */ /* 0x000fe20000000800 */
[----:B------:R-:W-:Y:S01]  /*0100*/  IMAD.MOV.U32 R227, RZ, RZ, -0x40 ;  /* 0xffffffc0ffe37424 */ /* 0x000fe200078e00ff */
[----:B------:R-:W-:Y:S02]  /*0110*/  UIMAD UR27, UR40, UR18, URZ ;  /* 0x00000012281b72a4 */ /* 0x000fe4000f8e023f */
[----:B------:R-:W-:Y:S02]  /*0120*/  UMOV UR4, 0x80 ;  /* 0x0000008000047882 */ /* 0x000fe40000000000 */
[----:B------:R-:W-:-:S02]  /*0130*/  ULDC UR5, c[0x0][0x210] ;  /* 0x0000840000057ab9 */ /* 0x000fc40000000800 */
[----:B------:R-:W-:Y:S02]  /*0140*/  ULDC UR30, c[0x0][0x234] ;  /* 0x00008d00001e7ab9 */ /* 0x000fe40000000800 */
[----:B------:R-:W-:Y:S02]  /*0150*/  ULDC UR29, c[0x0][0x224] ;  /* 0x00008900001d7ab9 */ /* 0x000fe40000000800 */
[----:B------:R-:W-:Y:S02]  /*0160*/  UIMAD UR30, UR4, UR5, UR30 ;  /* 0x00000005041e72a4 */ /* 0x000fe4000f8e021e */
[----:B------:R-:W-:Y:S02]  /*0170*/  UIADD3 UR29, UR4, UR29, URZ ;  /* 0x0000001d041d7290 */ /* 0x000fe4000fffe03f */
[----:B------:R-:W-:Y:S02]  /*0180*/  USHF.R.S32.HI UR4, URZ, 0x1f, UR40 ;  /* 0x0000001f3f047899 */ /* 0x000fe40008011428 */
[----:B------:R-:W-:Y:S01]  /*0190*/  USHF.L.U32 UR26, UR27, 0x6, URZ ;  /* 0x000000061b1a7899 */ /* 0x000fe2000800063f */
[----:B-1----:R-:W-:Y:S01]  /*01a0*/  SHF.R.S32.HI R0, RZ, 0x1f, R7 ;  /* 0x0000001fff007819 */ /* 0x002fe20000011407 */
[----:B------:R-:W-:-:S02]  /*01b0*/  UIMAD.WIDE.U32 UR40, UR40, UR18, URZ ;  /* 0x00000012282872a5 */ /* 0x000fc4000f8e003f */
[----:B------:R-:W-:Y:S01]  /*01c0*/  ULDC.64 UR42, c[0x0][0x118] ;  /* 0x00004600002a7ab9 */ /* 0x000fe20000000a00 */
[CC--:B------:R-:W-:Y:S01]  /*01d0*/  LEA.HI R4, R0.reuse, R7.reuse, RZ, 0x2 ;  /* 0x0000000700047211 */ /* 0x0c0fe200078f10ff */
[----:B------:R-:W-:Y:S01]  /*01e0*/  ULDC UR11, c[0x0][0x1c0] ;  /* 0x00007000000b7ab9 */ /* 0x000fe20000000800 */
[CC--:B------:R-:W-:Y:S01]  /*01f0*/  LEA.HI R17, R0.reuse, R7.reuse, RZ, 0x3 ;  /* 0x0000000700117211 */ /* 0x0c0fe200078f18ff */
[----:B------:R-:W-:Y:S01]  /*0200*/  ULDC UR10, c[0x0][0x224] ;  /* 0x00008900000a7ab9 */ /* 0x000fe20000000800 */
[CC--:B------:R-:W-:Y:S01]  /*0210*/  LEA.HI R3, R0.reuse, R7.reuse, RZ, 0x5 ;  /* 0x0000000700037211 */ /* 0x0c0fe200078f28ff */
[----:B------:R-:W-:Y:S01]  /*0220*/  UMOV UR12, 0x4 ;  /* 0x00000004000c7882 */ /* 0x000fe20000000000 */
[CC--:B------:R-:W-:Y:S01]  /*0230*/  LEA.HI R10, R0.reuse, R7.reuse, RZ, 0x4 ;  /* 0x00000007000a7211 */ /* 0x0c0fe200078f20ff */
[----:B------:R-:W-:Y:S01]  /*0240*/  ULDC.64 UR38, c[0x0][0x200] ;  /* 0x0000800000267ab9 */ /* 0x000fe20000000a00 */
[CC--:B------:R-:W-:Y:S01]  /*0250*/  LEA.HI R16, R0.reuse, R7.reuse, RZ, 0x6 ;  /* 0x0000000700107211 */ /* 0x0c0fe200078f30ff */
[----:B------:R-:W-:Y:S01]  /*0260*/  ULDC.64 UR36, c[0x0][0x3c8] ;  /* 0x0000f20000247ab9 */ /* 0x000fe20000000a00 */
[----:B------:R-:W-:Y:S01]  /*0270*/  LEA.HI R22, R0, R7, RZ, 0x7 ;  /* 0x0000000700167211 */ /* 0x000fe200078f38ff */
[----:B------:R-:W-:Y:S01]  /*0280*/  ULDC UR9, c[0x0][0x224] ;  /* 0x0000890000097ab9 */ /* 0x000fe20000000800 */
[--C-:B------:R-:W-:Y:S01]  /*0290*/  SHF.R.S32.HI R0, RZ, 0x2, R4.reuse ;  /* 0x00000002ff007819 */ /* 0x100fe20000011404 */
[----:B------:R-:W-:Y:S01]  /*02a0*/  ULDC UR8, c[0x0][0x22c] ;  /* 0x00008b0000087ab9 */ /* 0x000fe20000000800 */
[----:B------:R-:W-:Y:S01]  /*02b0*/  SHF.R.S32.HI R2, RZ, 0x1f, R4 ;  /* 0x0000001fff027819 */ /* 0x000fe20000011404 */
[----:B------:R-:W-:Y:S01]  /*02c0*/  UIMAD UR18, UR4, UR18, URZ ;  /* 0x00000012041272a4 */ /* 0x000fe2000f8e023f */
[----:B------:R-:W-:Y:S01]  /*02d0*/  SHF.R.S32.HI R6, RZ, 0x3, R17 ;  /* 0x00000003ff067819 */ /* 0x000fe20000011411 */
[----:B------:R-:W-:Y:S01]  /*02e0*/  USHF.R.S32.HI UR21, URZ, 0x1f, UR26 ;  /* 0x0000001f3f157899 */ /* 0x000fe2000801141a */
[----:B------:R-:W-:Y:S01]  /*02f0*/  LOP3.LUT R5, R4, 0xfffffffc, RZ, 0xc0, !PT ;  /* 0xfffffffc04057812 */ /* 0x000fe200078ec0ff */
[----:B------:R-:W-:Y:S01]  /*0300*/  UMOV UR16, 0xffffd000 ;  /* 0xffffd00000107882 */ /* 0x000fe20000000000 */
[-C--:B------:R-:W-:Y:S01]  /*0310*/  LEA.HI R2, R2, R0.reuse, RZ, 0x3 ;  /* 0x0000000002027211 */ /* 0x080fe200078f18ff */
[----:B------:R-:W-:Y:S01]  /*0320*/  IMAD.SHL.U32 R6, R6, 0x40, RZ ;  /* 0x0000004006067824 */ /* 0x000fe200078e00ff */
[----:B------:R-:W-:Y:S01]  /*0330*/  LEA.HI R4, R4, R0, RZ, 0x1 ;  /* 0x0000000004047211 */ /* 0x000fe200078f08ff */
[----:B------:R-:W-:Y:S01]  /*0340*/  IMAD.IADD R19, R7, 0x1, -R5 ;  /* 0x0000000107137824 */ /* 0x000fe200078e0a05 */
[----:B------:R-:W-:-:S02]  /*0350*/  LOP3.LUT R2, R2, 0xfffffff8, RZ, 0xc0, !PT ;  /* 0xfffffff802027812 */ /* 0x000fc400078ec0ff */
[----:B------:R-:W-:Y:S01]  /*0360*/  LOP3.LUT R4, R4, 0x7fffffe, RZ, 0xc0, !PT ;  /* 0x07fffffe04047812 */ /* 0x000fe200078ec0ff */
[----:B------:R-:W-:Y:S01]  /*0370*/  IMAD.SHL.U32 R9, R19, 0x8, RZ ;  /* 0x0000000813097824 */ /* 0x000fe200078e00ff */
[----:B------:R-:W-:Y:S01]  /*0380*/  LOP3.LUT R12, R3, 0xffffffe0, RZ, 0xc0, !PT ;  /* 0xffffffe0030c7812 */ /* 0x000fe200078ec0ff */
[C---:B------:R-:W-:Y:S01]  /*0390*/  IMAD.IADD R11, R0.reuse, 0x1, -R2 ;  /* 0x00000001000b7824 */ /* 0x040fe200078e0a02 */
[----:B------:R-:W-:Y:S01]  /*03a0*/  LOP3.LUT R13, R17, 0xfffffff8, RZ, 0xc0, !PT ;  /* 0xfffffff8110d7812 */ /* 0x000fe200078ec0ff */
[----:B------:R-:W-:Y:S01]  /*03b0*/  IMAD.IADD R15, R0, 0x1, -R4 ;  /* 0x00000001000f7824 */ /* 0x000fe200078e0a04 */
[----:B------:R-:W-:Y:S01]  /*03c0*/  LOP3.LUT R8, R10, 0xfffffff0, RZ, 0xc0, !PT ;  /* 0xfffffff00a087812 */ /* 0x000fe200078ec0ff */
[C---:B------:R-:W-:Y:S01]  /*03d0*/  IMAD.IADD R12, R7.reuse, 0x1, -R12 ;  /* 0x00000001070c7824 */ /* 0x040fe200078e0a0c */
[----:B------:R-:W-:Y:S01]  /*03e0*/  LOP3.LUT R2, R6, 0xc0, RZ, 0xc0, !PT ;  /* 0x000000c006027812 */ /* 0x000fe200078ec0ff */
[C---:B------:R-:W-:Y:S01]  /*03f0*/  IMAD.IADD R13, R7.reuse, 0x1, -R13 ;  /* 0x00000001070d7824 */ /* 0x040fe200078e0a0d */
[--C-:B------:R-:W-:Y:S01]  /*0400*/  SHF.R.S32.HI R0, RZ, 0x5, R3.reuse ;  /* 0x00000005ff007819 */ /* 0x100fe20000011403 */
[----:B------:R-:W-:Y:S01]  /*0410*/  IMAD.IADD R7, R7, 0x1, -R8 ;  /* 0x0000000107077824 */ /* 0x000fe200078e0a08 */
[----:B------:R-:W-:-:S02]  /*0420*/  SHF.R.S32.HI R4, RZ, 0x1f, R3 ;  /* 0x0000001fff047819 */ /* 0x000fc40000011403 */
[----:B------:R-:W-:Y:S02]  /*0430*/  LOP3.LUT R9, R2, 0x18, R9, 0xf8, !PT ;  /* 0x0000001802097812 */ /* 0x000fe400078ef809 */
[----:B------:R-:W-:Y:S02]  /*0440*/  SHF.R.U32.HI R6, RZ, 0x3, R2 ;  /* 0x00000003ff067819 */ /* 0x000fe40000011602 */
[-C--:B------:R-:W-:Y:S02]  /*0450*/  LEA.HI R5, R3, R0.reuse, RZ, 0x1 ;  /* 0x0000000003057211 */ /* 0x080fe400078f08ff */
[----:B------:R-:W-:Y:S02]  /*0460*/  LEA.HI R2, R4, R0, RZ, 0x2 ;  /* 0x0000000004027211 */ /* 0x000fe400078f10ff */
[----:B------:R-:W-:Y:S02]  /*0470*/  SHF.R.S32.HI R8, RZ, 0x4, R10 ;  /* 0x00000004ff087819 */ /* 0x000fe4000001140a */
[----:B------:R-:W-:-:S02]  /*0480*/  LOP3.LUT R5, R5, 0xfffffffe, RZ, 0xc0, !PT ;  /* 0xfffffffe05057812 */ /* 0x000fc400078ec0ff */
[----:B------:R-:W-:Y:S02]  /*0490*/  LOP3.LUT R2, R2, 0xfffffffc, RZ, 0xc0, !PT ;  /* 0xfffffffc02027812 */ /* 0x000fe400078ec0ff */
[----:B------:R-:W-:Y:S01]  /*04a0*/  LEA.HI R3, R10, R8, RZ, 0x1 ;  /* 0x000000080a037211 */ /* 0x000fe200078f08ff */
[C---:B------:R-:W-:Y:S01]  /*04b0*/  IMAD.IADD R231, R0.reuse, 0x1, -R5 ;  /* 0x0000000100e77824 */ /* 0x040fe200078e0a05 */
[----:B------:R-:W-:Y:S01]  /*04c0*/  LOP3.LUT R6, R9, R6, RZ, 0x3c, !PT ;  /* 0x0000000609067212 */ /* 0x000fe200078e3cff */
[C---:B------:R-:W-:Y:S01]  /*04d0*/  IMAD.IADD R14, R0.reuse, 0x1, -R2 ;  /* 0x00000001000e7824 */ /* 0x040fe200078e0a02 */
[----:B------:R-:W-:Y:S01]  /*04e0*/  LOP3.LUT R3, R3, 0xfffffffe, RZ, 0xc0, !PT ;  /* 0xfffffffe03037812 */ /* 0x000fe200078ec0ff */
[----:B------:R-:W-:Y:S01]  /*04f0*/  IMAD R0, R0, 0x8, R15 ;  /* 0x0000000800007824 */ /* 0x000fe200078e020f */
[----:B------:R-:W-:Y:S02]  /*0500*/  LEA.HI R4, R13, R13, RZ, 0x1 ;  /* 0x0000000d0d047211 */ /* 0x000fe400078f08ff */
[----:B------:R-:W-:Y:S01]  /*0510*/  SHF.R.S32.HI R9, RZ, 0x1f, R12 ;  /* 0x0000001fff097819 */ /* 0x000fe2000001140c */
[----:B------:R-:W-:Y:S01]  /*0520*/  IMAD.IADD R15, R8, 0x1, -R3 ;  /* 0x00000001080f7824 */ /* 0x000fe200078e0a03 */
[----:B------:R-:W-:Y:S01]  /*0530*/  SHF.R.S32.HI R3, RZ, 0x1f, R7 ;  /* 0x0000001fff037819 */ /* 0x000fe20000011407 */
[----:B------:R-:W-:Y:S01]  /*0540*/  IMAD.U32 R2, R0, 0x20, R6 ;  /* 0x0000002000027824 */ /* 0x000fe200078e0006 */
[----:B------:R-:W-:-:S02]  /*0550*/  LOP3.LUT R0, R4, 0x3fffffe, RZ, 0xc0, !PT ;  /* 0x03fffffe04007812 */ /* 0x000fc400078ec0ff */
[----:B------:R-:W-:Y:S02]  /*0560*/  SHF.R.S32.HI R10, RZ, 0x6, R16 ;  /* 0x00000006ff0a7819 */ /* 0x000fe40000011410 */
[----:B------:R-:W-:Y:S01]  /*0570*/  LEA.HI R21, R9, R12, RZ, 0x2 ;  /* 0x0000000c09157211 */ /* 0x000fe200078f10ff */
[----:B------:R1:W-:Y:S01]  /*0580*/  STL [R1+0x20], R2 ;  /* 0x0000200201007387 */ /* 0x0003e20000100800 */
[----:B------:R-:W-:Y:S01]  /*0590*/  LEA.HI R12, R3, R7, RZ, 0x3 ;  /* 0x00000007030c7211 */ /* 0x000fe200078f18ff */
[----:B------:R-:W-:Y:S01]  /*05a0*/  IMAD.IADD R6, R13, 0x1, -R0 ;  /* 0x000000010d067824 */ /* 0x000fe200078e0a00 */
[C---:B------:R-:W-:Y:S01]  /*05b0*/  LOP3.LUT R5, R11.reuse, 0x1, RZ, 0xc0, !PT ;  /* 0x000000010b057812 */ /* 0x040fe200078ec0ff */
[----:B------:R-:W-:Y:S01]  /*05c0*/  IMAD R0, R10, 0x4, R15 ;  /* 0x000000040a007824 */ /* 0x000fe200078e020f */
[----:B------:R-:W-:Y:S02]  /*05d0*/  LOP3.LUT R3, R12, 0xfffffff8, RZ, 0xc0, !PT ;  /* 0xfffffff80c037812 */ /* 0x000fe400078ec0ff */
[----:B------:R-:W-:Y:S01]  /*05e0*/  LEA.HI R9, R11, R11, RZ, 0x1 ;  /* 0x0000000b0b097211 */ /* 0x000fe200078f08ff */
[----:B------:R-:W-:Y:S01]  /*05f0*/  IMAD R20, R0, 0x8, R6 ;  /* 0x0000000800147824 */ /* 0x000fe200078e0206 */
[----:B------:R-:W-:Y:S01]  /*0600*/  SHF.R.S32.HI R0, RZ, 0x1, R4 ;  /* 0x00000001ff007819 */ /* 0x000fe20000011404 */
[----:B------:R-:W-:Y:S01]  /*0610*/  IMAD.IADD R16, R7, 0x1, -R3 ;  /* 0x0000000107107824 */ /* 0x000fe200078e0a03 */
[----:B------:R-:W-:Y:S01]  /*0620*/  ISETP.NE.U32.AND P5, PT, R5, 0x1, PT ;  /* 0x000000010500780c */ /* 0x000fe20003fa5070 */
[----:B------:R-:W-:Y:S01]  /*0630*/  IMAD.SHL.U32 R3, R13, 0x40, RZ ;  /* 0x000000400d037824 */ /* 0x000fe200078e00ff */
[C---:B------:R-:W-:Y:S01]  /*0640*/  LOP3.LUT P6, RZ, R0.reuse, 0x2, RZ, 0xc0, !PT ;  /* 0x0000000200ff7812 */ /* 0x040fe200078cc0ff */
[----:B------:R-:W-:Y:S01]  /*0650*/  IMAD.SHL.U32 R0, R0, 0x40, RZ ;  /* 0x0000004000007824 */ /* 0x000fe200078e00ff */
[----:B------:R-:W-:-:S02]  /*0660*/  LOP3.LUT P4, RZ, R11, 0x2, RZ, 0xc0, !PT ;  /* 0x000000020bff7812 */ /* 0x000fc4000788c0ff */
[----:B------:R-:W-:Y:S02]  /*0670*/  LOP3.LUT R6, R3, 0x1c0, RZ, 0xc0, !PT ;  /* 0x000001c003067812 */ /* 0x000fe400078ec0ff */
[----:B------:R-:W-:Y:S02]  /*0680*/  LOP3.LUT R0, R0, 0xc0, RZ, 0xc0, !PT ;  /* 0x000000c000007812 */ /* 0x000fe400078ec0ff */
[----:B------:R-:W-:Y:S02]  /*0690*/  SEL R221, R230, 0xffffffe0, !P6 ;  /* 0xffffffe0e6dd7807 */ /* 0x000fe40007000000 */
[----:B------:R-:W-:Y:S02]  /*06a0*/  SEL R240, R240, 0x10, !P5 ;  /* 0x00000010f0f07807 */ /* 0x000fe40006800000 */
[----:B-1----:R-:W-:-:S04]  /*06b0*/  LEA.HI R2, R7, R7, RZ, 0x1 ;  /* 0x0000000707027211 */ /* 0x002fc800078f08ff */
[----:B------:R-:W-:Y:S02]  /*06c0*/  LOP3.LUT R8, R2, 0x7fffffe, RZ, 0xc0, !PT ;  /* 0x07fffffe02087812 */ /* 0x000fe400078ec0ff */
[----:B------:R-:W-:-:S03]  /*06d0*/  SHF.R.S32.HI R4, RZ, 0x1f, R2 ;  /* 0x0000001fff047819 */ /* 0x000fc60000011402 */
[----:B------:R-:W-:Y:S01]  /*06e0*/  IMAD.IADD R18, R7, 0x1, -R8 ;  /* 0x0000000107127824 */ /* 0x000fe200078e0a08 */
[----:B------:R-:W-:Y:S01]  /*06f0*/  SHF.R.S32.HI R7, RZ, 0x1, R2 ;  /* 0x00000001ff077819 */ /* 0x000fe20000011402 */
[----:B------:R-:W-:-:S03]  /*0700*/  IMAD.SHL.U32 R2, R14, 0x10, RZ ;  /* 0x000000100e027824 */ /* 0x000fc600078e00ff */
[----:B------:R-:W-:Y:S02]  /*0710*/  LEA.HI R3, R4, R7, RZ, 0x2 ;  /* 0x0000000704037211 */ /* 0x000fe400078f10ff */
[----:B------:R-:W-:Y:S02]  /*0720*/  LOP3.LUT R4, R0, 0x8, R17, 0xf8, !PT ;  /* 0x0000000800047812 */ /* 0x000fe400078ef811 */
[----:B------:R-:W-:Y:S02]  /*0730*/  LOP3.LUT R5, R3, 0xfffffffc, RZ, 0xc0, !PT ;  /* 0xfffffffc03057812 */ /* 0x000fe400078ec0ff */
[----:B------:R-:W-:Y:S02]  /*0740*/  SHF.R.U32.HI R3, RZ, 0x3, R0 ;  /* 0x00000003ff037819 */ /* 0x000fe40000011600 */
[----:B------:R-:W-:Y:S01]  /*0750*/  LOP3.LUT R0, R9, 0x3fffffe, RZ, 0xc0, !PT ;  /* 0x03fffffe09007812 */ /* 0x000fe200078ec0ff */
[----:B------:R-:W-:Y:S01]  /*0760*/  IMAD.IADD R13, R7, 0x1, -R5 ;  /* 0x00000001070d7824 */ /* 0x000fe200078e0a05 */
[----:B------:R-:W-:Y:S01]  /*0770*/  LOP3.LUT R2, R6, 0x30, R2, 0xf8, !PT ;  /* 0x0000003006027812 */ /* 0x000fe200078ef802 */
[----:B------:R-:W-:Y:S01]  /*0780*/  IMAD.SHL.U32 R5, R19, 0x2, RZ ;  /* 0x0000000213057824 */ /* 0x000fe200078e00ff */
[----:B------:R-:W-:Y:S01]  /*0790*/  LOP3.LUT R222, R4, R3, RZ, 0x3c, !PT ;  /* 0x0000000304de7212 */ /* 0x000fe200078e3cff */
[C---:B------:R-:W-:Y:S01]  /*07a0*/  IMAD.IADD R7, R11.reuse, 0x1, -R0 ;  /* 0x000000010b077824 */ /* 0x040fe200078e0a00 */
[----:B------:R-:W-:Y:S01]  /*07b0*/  LOP3.LUT R8, R2, 0x8, R17, 0xf8, !PT ;  /* 0x0000000802087812 */ /* 0x000fe200078ef811 */
[----:B------:R-:W-:Y:S01]  /*07c0*/  IMAD.SHL.U32 R0, R11, 0x40, RZ ;  /* 0x000000400b007824 */ /* 0x000fe200078e00ff */
[----:B------:R-:W-:Y:S01]  /*07d0*/  SHF.R.U32.HI R3, RZ, 0x3, R6 ;  /* 0x00000003ff037819 */ /* 0x000fe20000011606 */
[----:B------:R-:W-:Y:S01]  /*07e0*/  IMAD.SHL.U32 R4, R10, 0x20, RZ ;  /* 0x000000200a047824 */ /* 0x000fe200078e00ff */
[----:B------:R-:W-:Y:S01]  /*07f0*/  SHF.R.S32.HI R2, RZ, 0x3, R12 ;  /* 0x00000003ff027819 */ /* 0x000fe2000001140c */
[----:B------:R-:W-:Y:S01]  /*0800*/  IMAD.U32 R222, R20, 0x20, R222 ;  /* 0x0000002014de7824 */ /* 0x000fe200078e00de */
[----:B------:R-:W-:-:S02]  /*0810*/  LOP3.LUT R0, R0, 0x1c0, RZ, 0xc0, !PT ;  /* 0x000001c000007812 */ /* 0x000fc400078ec0ff */
[----:B------:R-:W-:Y:S01]  /*0820*/  LOP3.LUT R10, R8, R3, RZ, 0x3c, !PT ;  /* 0x00000003080a7212 */ /* 0x000fe200078e3cff */
[----:B------:R-:W-:Y:S01]  /*0830*/  IMAD R18, R2, 0x8, R18 ;  /* 0x0000000802127824 */ /* 0x000fe200078e0212 */
[----:B------:R-:W-:Y:S01]  /*0840*/  LOP3.LUT R4, R0, 0x20, R4, 0xf8, !PT ;  /* 0x0000002000047812 */ /* 0x000fe200078ef804 */
[C---:B------:R-:W-:Y:S01]  /*0850*/  IMAD R225, R14.reuse, 0x2, R2 ;  /* 0x000000020ee17824 */ /* 0x040fe200078e0202 */
[----:B------:R-:W-:Y:S01]  /*0860*/  SHF.R.U32.HI R3, RZ, 0x3, R0 ;  /* 0x00000003ff037819 */ /* 0x000fe20000011600 */
[----:B------:R-:W-:Y:S01]  /*0870*/  IMAD R0, R14, 0x200, R5 ;  /* 0x000002000e007824 */ /* 0x000fe200078e0205 */
[----:B------:R-:W-:Y:S01]  /*0880*/  SHF.R.S32.HI R2, RZ, 0x7, R22 ;  /* 0x00000007ff027819 */ /* 0x000fe20000011416 */
[----:B------:R-:W-:Y:S01]  /*0890*/  IMAD R221, R222, 0x2, R221 ;  /* 0x00000002dedd7824 */ /* 0x000fe200078e02dd */
[----:B------:R-:W-:Y:S01]  /*08a0*/  LOP3.LUT R6, R4, R3, RZ, 0x3c, !PT ;  /* 0x0000000304067212 */ /* 0x000fe200078e3cff */
[----:B------:R-:W-:Y:S01]  /*08b0*/  IMAD R11, R7, 0x20, R0 ;  /* 0x00000020070b7824 */ /* 0x000fe200078e0200 */
[----:B------:R-:W-:Y:S01]  /*08c0*/  SHF.R.S32.HI R0, RZ, 0x1, R9 ;  /* 0x00000001ff007819 */ /* 0x000fe20000011409 */
[----:B------:R-:W-:-:S02]  /*08d0*/  IMAD R3, R2, 0x1000, R5 ;  /* 0x0000100002037824 */ /* 0x000fc400078e0205 */
[----:B------:R-:W-:Y:S01]  /*08e0*/  IMAD.SHL.U32 R2, R2, 0x8, RZ ;  /* 0x0000000802027824 */ /* 0x000fe200078e00ff */
[C---:B------:R-:W-:Y:S01]  /*08f0*/  LOP3.LUT P3, RZ, R0.reuse, 0x2, RZ, 0xc0, !PT ;  /* 0x0000000200ff7812 */ /* 0x040fe2000786c0ff */
[----:B------:R-:W-:Y:S02]  /*0900*/  IMAD.SHL.U32 R0, R0, 0x40, RZ ;  /* 0x0000004000007824 */ /* 0x000fe400078e00ff */
[----:B------:R-:W-:Y:S01]  /*0910*/  IMAD R5, R231, 0x400, R3 ;  /* 0x00000400e7057824 */ /* 0x000fe200078e0203 */
[----:B------:R-:W-:Y:S01]  /*0920*/  LOP3.LUT R2, R2, 0x8, RZ, 0xc0, !PT ;  /* 0x0000000802027812 */ /* 0x000fe200078ec0ff */
[C---:B------:R-:W-:Y:S01]  /*0930*/  IMAD.SHL.U32 R4, R15.reuse, 0x10, RZ ;  /* 0x000000100f047824 */ /* 0x040fe200078e00ff */
[----:B------:R-:W-:Y:S01]  /*0940*/  LOP3.LUT R0, R0, 0xc0, RZ, 0xc0, !PT ;  /* 0x000000c000007812 */ /* 0x000fe200078ec0ff */
[----:B------:R-:W-:Y:S01]  /*0950*/  IMAD.IADD R243, R6, 0x1, R5 ;  /* 0x0000000106f37824 */ /* 0x000fe200078e0205 */
[----:B------:R-:W-:Y:S01]  /*0960*/  R2P PR, R16, 0x6 ;  /* 0x0000000610007804 */ /* 0x000fe20000000000 */
[----:B------:R-:W-:Y:S01]  /*0970*/  IMAD.SHL.U32 R5, R15, 0x8, RZ ;  /* 0x000000080f057824 */ /* 0x000fe200078e00ff */
[----:B------:R-:W-:Y:S01]  /*0980*/  SHF.R.U32.HI R3, RZ, 0x3, R0 ;  /* 0x00000003ff037819 */ /* 0x000fe20000011600 */
[----:B------:R-:W-:Y:S01]  /*0990*/  IMAD.SHL.U32 R243, R243, 0x2, RZ ;  /* 0x00000002f3f37824 */ /* 0x000fe200078e00ff */
[----:B------:R-:W-:Y:S01]  /*09a0*/  LOP3.LUT R7, R2, 0x10, R4, 0xf8, !PT ;  /* 0x0000001002077812 */ /* 0x000fe200078ef804 */
[----:B------:R-:W-:Y:S01]  /*09b0*/  IMAD.SHL.U32 R222, R222, 0x2, RZ ;  /* 0x00000002dede7824 */ /* 0x000fe200078e00ff */
[----:B------:R-:W-:Y:S01]  /*09c0*/  LOP3.LUT R8, R3, R0, R2, 0x1e, !PT ;  /* 0x0000000003087212 */ /* 0x000fe200078e1e02 */
[----:B------:R-:W-:Y:S01]  /*09d0*/  IMAD.SHL.U32 R0, R16, 0x40, RZ ;  /* 0x0000004010007824 */ /* 0x000fe200078e00ff */
[----:B------:R-:W-:Y:S01]  /*09e0*/  LOP3.LUT R5, R5, 0x8, RZ, 0xc0, !PT ;  /* 0x0000000805057812 */ /* 0x000fe200078ec0ff */
[----:B------:R-:W-:Y:S01]  /*09f0*/  IMAD.SHL.U32 R2, R13, 0x40, RZ ;  /* 0x000000400d027824 */ /* 0x000fe200078e00ff */
[----:B------:R-:W-:Y:S01]  /*0a00*/  SEL R226, R230, 0xffffffe0, !P1 ;  /* 0xffffffe0e6e27807 */ /* 0x000fe20004800000 */
[----:B------:R-:W-:Y:S01]  /*0a10*/  IMAD.IADD R8, R8, 0x1, R11 ;  /* 0x0000000108087824 */ /* 0x000fe200078e020b */
[----:B------:R-:W-:Y:S01]  /*0a20*/  LOP3.LUT R0, R0, 0x1c0, RZ, 0xc0, !PT ;  /* 0x000001c000007812 */ /* 0x000fe200078ec0ff */
[----:B------:R-:W-:Y:S01]  /*0a30*/  IMAD R3, R15, 0x200, R10 ;  /* 0x000002000f037824 */ /* 0x000fe200078e020a */
[----:B------:R-:W-:Y:S01]  /*0a40*/  LOP3.LUT R2, R2, 0xc0, RZ, 0xc0, !PT ;  /* 0x000000c002027812 */ /* 0x000fe200078ec0ff */
[----:B------:R-:W-:Y:S01]  /*0a50*/  IMAD.IADD R241, R243, 0x1, R240 ;  /* 0x00000001f3f17824 */ /* 0x000fe200078e02f0 */
[----:B------:R-:W-:-:S02]  /*0a60*/  SHF.R.U32.HI R6, RZ, 0x3, R0 ;  /* 0x00000003ff067819 */ /* 0x000fc40000011600 */
[--C-:B------:R-:W-:Y:S02]  /*0a70*/  SHF.R.U32.HI R4, RZ, 0x3, R2.reuse ;  /* 0x00000003ff047819 */ /* 0x100fe40000011602 */
[--C-:B------:R-:W-:Y:S01]  /*0a80*/  LOP3.LUT R6, R6, R0, R5.reuse, 0x1e, !PT ;  /* 0x0000000006067212 */ /* 0x100fe200078e1e05 */
[----:B------:R-:W-:Y:S01]  /*0a90*/  IMAD.SHL.U32 R0, R18, 0x20, RZ ;  /* 0x0000002012007824 */ /* 0x000fe200078e00ff */
[C---:B------:R-:W-:Y:S02]  /*0aa0*/  LOP3.LUT R5, R4.reuse, R2, R5, 0x1e, !PT ;  /* 0x0000000204057212 */ /* 0x040fe400078e1e05 */
[----:B------:R-:W-:Y:S01]  /*0ab0*/  LOP3.LUT R2, R4, R7, R2, 0x1e, !PT ;  /* 0x0000000704027212 */ /* 0x000fe200078e1e02 */
[----:B------:R-:W-:Y:S01]  /*0ac0*/  IMAD.U32 R225, R225, 0x200, R6 ;  /* 0x00000200e1e17824 */ /* 0x000fe200078e0006 */
[----:B------:R-:W-:Y:S02]  /*0ad0*/  SHF.R.S32.HI R4, RZ, 0x2, R21 ;  /* 0x00000002ff047819 */ /* 0x000fe40000011415 */
[----:B------:R-:W-:Y:S01]  /*0ae0*/  SEL R227, R227, 0x40, P2 ;  /* 0x00000040e3e37807 */ /* 0x000fe20001000000 */
[----:B------:R-:W-:Y:S01]  /*0af0*/  IMAD.IADD R229, R0, 0x1, R2 ;  /* 0x0000000100e57824 */ /* 0x000fe200078e0202 */
[----:B------:R-:W-:Y:S01]  /*0b00*/  LEA R225, R225, 0xf000, 0x1 ;  /* 0x0000f000e1e17811 */ /* 0x000fe200078e08ff */
[C---:B------:R-:W-:Y:S01]  /*0b10*/  IMAD R23, R231.reuse, 0x10, R4 ;  /* 0x00000010e7177824 */ /* 0x040fe200078e0204 */
[----:B------:R-:W-:Y:S01]  /*0b20*/  LEA R4, R8, 0x9000, 0x1 ;  /* 0x0000900008047811 */ /* 0x000fe200078e08ff */
[----:B------:R-:W-:Y:S01]  /*0b30*/  IMAD R231, R231, 0x200, R0 ;  /* 0x00000200e7e77824 */ /* 0x000fe200078e0200 */
[----:B------:R-:W-:Y:S01]  /*0b40*/  IADD3 R242, R243, 0x20, RZ ;  /* 0x00000020f3f27810 */ /* 0x000fe20007ffe0ff */
[----:B------:R-:W-:Y:S01]  /*0b50*/  IMAD.IADD R226, R225, 0x1, R226 ;  /* 0x00000001e1e27824 */ /* 0x000fe200078e02e2 */
[----:B------:R-:W-:Y:S01]  /*0b60*/  IADD3 R0, R23, -0x40, RZ ;  /* 0xffffffc017007810 */ /* 0x000fe20007ffe0ff */
[----:B------:R-:W-:Y:S01]  /*0b70*/  STL [R1+0x2c], R23 ;  /* 0x00002c1701007387 */ /* 0x000fe20000100800 */
[----:B------:R-:W-:Y:S01]  /*0b80*/  @P4 IADD3 R242, R243, -0x20, RZ ;  /* 0xffffffe0f3f24810 */ /* 0x000fe20007ffe0ff */
[----:B------:R-:W-:Y:S01]  /*0b90*/  IMAD.IADD R228, R225, 0x1, R227 ;  /* 0x00000001e1e47824 */ /* 0x000fe200078e02e3 */
[----:B------:R-:W-:Y:S01]  /*0ba0*/  SHF.R.S32.HI R2, RZ, 0x1f, R0 ;  /* 0x0000001fff027819 */ /* 0x000fe20000011400 */
[----:B------:R-:W-:Y:S01]  /*0bb0*/  IMAD.IADD R231, R231, 0x1, R5 ;  /* 0x00000001e7e77824 */ /* 0x000fe200078e0205 */
[----:B------:R-:W-:Y:S01]  /*0bc0*/  LOP3.LUT P0, RZ, R13, 0x2, RZ, 0xc0, !PT ;  /* 0x000000020dff7812 */ /* 0x000fe2000780c0ff */
[----:B------:R-:W-:Y:S01]  /*0bd0*/  IMAD.IADD R240, R240, 0x1, R242 ;  /* 0x00000001f0f07824 */ /* 0x000fe200078e02f2 */
[C---:B------:R-:W-:Y:S01]  /*0be0*/  SHF.L.U64.HI R2, R0.reuse, 0x2, R2 ;  /* 0x0000000200027819 */ /* 0x040fe20000010202 */
[----:B------:R-:W-:Y:S01]  /*0bf0*/  IMAD.SHL.U32 R0, R0, 0x4, RZ ;  /* 0x0000000400007824 */ /* 0x000fe200078e00ff */
[----:B------:R-:W-:Y:S01]  /*0c00*/  SEL R230, R230, 0xffffffe0, !P0 ;  /* 0xffffffe0e6e67807 */ /* 0x000fe20004000000 */
[----:B------:R-:W-:-:S02]  /*0c10*/  IMAD.IADD R227, R226, 0x1, R227 ;  /* 0x00000001e2e37824 */ /* 0x000fc400078e02e3 */
[----:B------:R1:W-:Y:S04]  /*0c20*/  STL [R1+0x28], R2 ;  /* 0x0000280201007387 */ /* 0x0003e80000100800 */
[----:B------:R2:W-:Y:S04]  /*0c30*/  STL [R1+0x24], R0 ;  /* 0x0000240001007387 */ /* 0x0005e80000100800 */
[----:B------:R3:W-:Y:S01]  /*0c40*/  STL [R1+0x10], R4 ;  /* 0x0000100401007387 */ /* 0x0007e20000100800 */
[----:B-1----:R-:W-:Y:S01]  /*0c50*/  IMAD.SHL.U32 R2, R3, 0x2, RZ ;  /* 0x0000000203027824 */ /* 0x002fe200078e00ff */
[----:B--2---:R-:W-:-:S02]  /*0c60*/  IADD3 R0, R4, 0x20, RZ ;  /* 0x0000002004007810 */ /* 0x004fc40007ffe0ff */
[----:B------:R-:W-:-:S05]  /*0c70*/  @P3 IADD3 R0, R4, -0x20, RZ ;  /* 0xffffffe004003810 */ /* 0x000fca0007ffe0ff */
[----:B------:R3:W-:Y:S02]  /*0c80*/  STL [R1+0x14], R0 ;  /* 0x0000140001007387 */ /* 0x0007e40000100800 */
.L_x_126:
[----:B------:R-:W-:Y:S01]  /*0c90*/  ULDC.64 UR4, c[0x0][0x258] ;  /* 0x0000960000047ab9 */ /* 0x000fe20000000a00 */
[----:B------:R-:W-:Y:S01]  /*0ca0*/  ISETP.NE.U32.AND P1, PT, RZ, c[0x0][0x250], PT ;  /* 0x00009400ff007a0c */ /* 0x000fe20003f25070 */
[----:B------:R-:W-:Y:S02]  /*0cb0*/  UISETP.NE.U32.AND UP1, UPT, URZ, UR4, UPT ;  /* 0x000000043f00728c */ /* 0x000fe4000bf25070 */
[----:B------:R-:W-:Y:S01]  /*0cc0*/  ULDC.64 UR6, c[0x0][0x258] ;  /* 0x0000960000067ab9 */ /* 0x000fe20000000a00 */
[----:B------:R-:W-:Y:S01]  /*0cd0*/  ISETP.NE.AND.EX P1, PT, RZ, c[0x0][0x254], PT, P1 ;  /* 0x00009500ff007a0c */ /* 0x000fe20003f25310 */
[----:B------:R-:W-:-:S06]  /*0ce0*/  UISETP.NE.AND.EX UP1, UPT, URZ, UR5, UPT, UP1 ;  /* 0x000000053f00728c */ /* 0x000fcc000bf25310 */
[----:B------:R-:W-:-:S05]  /*0cf0*/  PLOP3.LUT P0, PT, PT, PT, UP1, 0x80, 0x0 ;  /* 0x000000000000781c */ /* 0x000fca0003f0f018 */
[----:B------:R-:W-:Y:S01]  /*0d00*/  @UP1 UMOV UR4, 0x4 ;  /* 0x0000000400041882 */ /* 0x000fe20000000000 */
[----:B-1----:R-:W1:Y:S01]  /*0d10*/  @P1 S2R R7, SR_CTAID.Y ;  /* 0x0000000000071919 */ /* 0x002e620000002600 */
[----:B------:R-:W-:-:S06]  /*0d20*/  @P1 IMAD.MOV.U32 R6, RZ, RZ, 0x4 ;  /* 0x00000004ff061424 */ /* 0x000fcc00078e00ff */
[----:B---3--:R-:W2:Y:S01]  /*0d30*/  @P0 S2R R0, SR_CTAID.Y ;  /* 0x0000000000000919 */ /* 0x008ea20000002600 */
[----:B-1----:R-:W-:-:S06]  /*0d40*/  @P1 IMAD.WIDE R6, R7, R6, c[0x0][0x250] ;  /* 0x0000940007061625 */ /* 0x002fcc00078e0206 */
[----:B------:R-:W3:Y:S01]  /*0d50*/  @P1 LDG.E R6, [R6.64] ;  /* 0x0000002a06061981 */ /* 0x000ee2000c1e1900 */
[----:B--2---:R-:W1:Y:S02]  /*0d60*/  @P0 R2UR UR5, R0 ;  /* 0x00000000000503c2 */ /* 0x004e6400000e0000 */
[----:B-1----:R-:W-:-:S06]  /*0d70*/  @UP1 UIMAD.WIDE UR4, UR5, UR4, UR6 ;  /* 0x00000004050412a5 */ /* 0x002fcc000f8e0206 */
[----:B------:R-:W-:Y:S02]  /*0d80*/  IMAD.U32 R4, RZ, RZ, UR4 ;  /* 0x00000004ff047e24 */ /* 0x000fe4000f8e00ff */
[----:B------:R-:W-:Y:S01]  /*0d90*/  IMAD.U32 R5, RZ, RZ, UR5 ;  /* 0x00000005ff057e24 */ /* 0x000fe2000f8e00ff */
[----:B------:R-:W-:Y:S02]  /*0da0*/  UMOV UR15, URZ ;  /* 0x0000003f000f7c82 */ /* 0x000fe40008000000 */
[----:B------:R-:W-:Y:S02]  /*0db0*/  ULDC.64 UR4, c[0x0][0x268] ;  /* 0x00009a0000047ab9 */ /* 0x000fe40000000a00 */
[----:B------:R-:W2:Y:S01]  /*0dc0*/  @P0 LDG.E R0, [R4.64] ;  /* 0x0000002a04000981 */ /* 0x000ea2000c1e1900 */
[----:B------:R-:W-:-:S04]  /*0dd0*/  @!UP1 UISETP.NE.U32.AND UP0, UPT, URZ, UR4, UPT ;  /* 0x000000043f00928c */ /* 0x000fc8000bf05070 */
[----:B------:R-:W-:-:S03]  /*0de0*/  @!UP1 UISETP.NE.AND.EX UP0, UPT, URZ, UR5, UPT, UP0 ;  /* 0x000000053f00928c */ /* 0x000fc6000bf05300 */
[----:B------:R-:W-:Y:S02]  /*0df0*/  ULDC.64 UR4, c[0x0][0x218] ;  /* 0x0000860000047ab9 */ /* 0x000fe40000000a00 */
[----:B------:R-:W-:Y:S01]  /*0e00*/  @!UP1 USEL UR5, URZ, UR5, !UP0 ;  /* 0x000000053f059287 */ /* 0x000fe2000c000000 */
[----:B---3--:R-:W1:Y:S08]  /*0e10*/  @P1 R2UR UR15, R6 ;  /* 0x00000000060f13c2 */ /* 0x008e7000000e0000 */
[----:B--2---:R-:W1:Y:S02]  /*0e20*/  @P0 R2UR UR6, R0 ;  /* 0x00000000000603c2 */ /* 0x004e6400000e0000 */
[----:B-1----:R-:W-:-:S02]  /*0e30*/  @UP1 UIADD3 UR7, UR6, -UR15, URZ ;  /* 0x8000000f06071290 */ /* 0x002fc4000fffe03f */
[----:B------:R-:W-:Y:S02]  /*0e40*/  USHF.L.U32 UR6, UR34, 0x7, URZ ;  /* 0x0000000722067899 */ /* 0x000fe4000800063f */
[----:B------:R-:W-:-:S04]  /*0e50*/  @!UP1 UIADD3 UR7, UR5, UR4, -UR15 ;  /* 0x0000000405079290 */ /* 0x000fc8000fffe80f */
[----:B------:R-:W-:-:S06]  /*0e60*/  UISETP.GE.AND UP0, UPT, UR6, UR7, UPT ;  /* 0x000000070600728c */ /* 0x000fcc000bf06270 */
[----:B------:R-:W-:-:S13]  /*0e70*/  PLOP3.LUT P0, PT, PT, PT, UP0, 0x80, 0x0 ;  /* 0x000000000000781c */ /* 0x000fda0003f0f008 */
[----:B------:R-:W-:Y:S05]  /*0e80*/  @P0 BRA `(.L_x_118) ;  /* 0x0000538000000947 */ /* 0x000fea0003800000 */
[----:B------:R-:W-:Y:S01]  /*0e90*/  IABS R6, c[0x0][0x1c8] ;  /* 0x0000720000067a13 */ /* 0x000fe20000000000 */
[----:B------:R-:W1:Y:S01]  /*0ea0*/  S2R R3, SR_CTAID.Z ;  /* 0x0000000000037919 */ /* 0x000e620000002700 */
[----:B------:R-:W2:Y:S01]  /*0eb0*/  S2UR UR25, SR_CTAID.Z ;  /* 0x00000000001979c3 */ /* 0x000ea20000002700 */
[----:B------:R-:W-:Y:S01]  /*0ec0*/  ULDC UR28, c[0x0][0x1c8] ;  /* 0x00007200001c7ab9 */ /* 0x000fe20000000800 */
[----:B------:R-:W3:Y:S01]  /*0ed0*/  I2F.RP R4, R6 ;  /* 0x0000000600047306 */ /* 0x000ee20000209400 */
[----:B------:R-:W-:Y:S01]  /*0ee0*/  ULDC UR17, c[0x0][0x214] ;  /* 0x0000850000117ab9 */ /* 0x000fe20000000800 */
[----:B------:R-:W-:Y:S01]  /*0ef0*/  ISETP.NE.AND P2, PT, RZ, c[0x0][0x1c8], PT ;  /* 0x00007200ff007a0c */ /* 0x000fe20003f45270 */
[----:B------:R-:W-:Y:S02]  /*0f00*/  ULDC.U8 UR7, c[0x0][0x328] ;  /* 0x0000ca0000077ab9 */ /* 0x000fe40000000000 */
[----:B------:R-:W-:Y:S01]  /*0f10*/  UIADD3 UR20, UR17, 0x3f, URZ ;  /* 0x0000003f11147890 */ /* 0x000fe2000fffe03f */
[----:B------:R-:W4:Y:S01]  /*0f20*/  S2UR UR13, SR_CTAID.Y ;  /* 0x00000000000d79c3 */ /* 0x000f220000002600 */
[----:B------:R-:W-:-:S02]  /*0f30*/  ULDC.64 UR4, c[0x0][0x240] ;  /* 0x0000900000047ab9 */ /* 0x000fc40000000a00 */
[----:B------:R-:W-:Y:S02]  /*0f40*/  UISETP.NE.AND UP0, UPT, UR7, URZ, UPT ;  /* 0x0000003f0700728c */ /* 0x000fe4000bf05270 */
[----:B------:R-:W-:Y:S02]  /*0f50*/  UISETP.NE.U32.AND UP1, UPT, URZ, UR4, UPT ;  /* 0x000000043f00728c */ /* 0x000fe4000bf25070 */
[----:B------:R-:W-:Y:S02]  /*0f60*/  USHF.R.S32.HI UR33, URZ, 0x1f, UR20 ;  /* 0x0000001f3f217899 */ /* 0x000fe40008011414 */
[----:B------:R-:W-:Y:S01]  /*0f70*/  UISETP.NE.AND.EX UP1, UPT, URZ, UR5, UPT, UP1 ;  /* 0x000000053f00728c */ /* 0x000fe2000bf25310 */
[----:B---3--:R-:W3:Y:S01]  /*0f80*/  MUFU.RCP R4, R4 ;  /* 0x0000000400047308 */ /* 0x008ee20000001000 */
[----:B------:R-:W-:Y:S02]  /*0f90*/  ULEA.HI UR33, UR33, UR20, URZ, 0x6 ;  /* 0x0000001421217291 */ /* 0x000fe4000f8f303f */
[----:B------:R-:W-:Y:S01]  /*0fa0*/  ULDC UR4, c[0x0][0x214] ;  /* 0x0000850000047ab9 */ /* 0x000fe20000000800 */
[----:B-1----:R-:W-:Y:S01]  /*0fb0*/  IABS R3, R3 ;  /* 0x0000000300037213 */ /* 0x002fe20000000000 */
[----:B--2---:R-:W-:-:S02]  /*0fc0*/  ULOP3.LUT UR28, UR25, UR28, URZ, 0x3c, !UPT ;  /* 0x0000001c191c7292 */ /* 0x004fc4000f8e3c3f */
[----:B------:R-:W-:Y:S02]  /*0fd0*/  ULDC UR32, c[0x0][0x22c] ;  /* 0x00008b0000207ab9 */ /* 0x000fe40000000800 */
[----:B------:R-:W-:Y:S02]  /*0fe0*/  ULDC UR5, c[0x0][0x1c0] ;  /* 0x0000700000057ab9 */ /* 0x000fe40000000800 */
[----:B------:R-:W-:Y:S01]  /*0ff0*/  ISETP.LE.AND P1, PT, RZ, UR28, PT ;  /* 0x0000001cff007c0c */ /* 0x000fe2000bf23270 */
[----:B------:R-:W-:Y:S02]  /*1000*/  ULDC.U8 UR19, c[0x0][0x3d0] ;  /* 0x0000f40000137ab9 */ /* 0x000fe40000000000 */
[----:B----4-:R-:W-:Y:S01]  /*1010*/  UIMAD.WIDE UR44, UR13, 0x80, URZ ;  /* 0x000000800d2c78a5 */ /* 0x010fe2000f8e023f */
[----:B---3--:R-:W-:Y:S01]  /*1020*/  IADD3 R4, R4, 0xffffffe, RZ ;  /* 0x0ffffffe04047810 */ /* 0x008fe20007ffe0ff */
[----:B------:R-:W-:Y:S01]  /*1030*/  @UP0 UIMAD UR7, UR13, UR4, URZ ;  /* 0x000000040d0702a4 */ /* 0x000fe2000f8e023f */
[----:B------:R-:W-:Y:S01]  /*1040*/  ISETP.NE.AND P4, PT, RZ, UR19, PT ;  /* 0x00000013ff007c0c */ /* 0x000fe2000bf85270 */
[----:B------:R-:W-:Y:S01]  /*1050*/  USEL UR20, UR44, URZ, UP1 ;  /* 0x0000003f2c147287 */ /* 0x000fe20008800000 */
[----:B------:R-:W1:Y:S01]  /*1060*/  F2I.FTZ.U32.TRUNC.NTZ R5, R4 ;  /* 0x0000000400057305 */ /* 0x000e62000021f000 */
[----:B------:R-:W-:-:S02]  /*1070*/  ULOP3.LUT UR44, UR33, 0xffffffc0, URZ, 0xc0, !UPT ;  /* 0xffffffc0212c7892 */ /* 0x000fc4000f8ec03f */
[----:B------:R-:W-:Y:S02]  /*1080*/  UIMAD UR32, UR25, UR32, URZ ;  /* 0x00000020192072a4 */ /* 0x000fe4000f8e023f */
[----:B------:R-:W-:Y:S02]  /*1090*/  @!UP0 UIMAD UR5, UR13, UR5, UR25 ;  /* 0x000000050d0582a4 */ /* 0x000fe4000f8e0219 */
[----:B------:R-:W-:Y:S02]  /*10a0*/  UIADD3 UR44, UR44, -0x40, URZ ;  /* 0xffffffc02c2c7890 */ /* 0x000fe4000fffe03f */
[----:B------:R-:W-:Y:S02]  /*10b0*/  ULDC UR31, c[0x0][0x234] ;  /* 0x00008d00001f7ab9 */ /* 0x000fe40000000800 */
[----:B------:R-:W-:Y:S02]  /*10c0*/  ULDC UR23, c[0x0][0x1c0] ;  /* 0x0000700000177ab9 */ /* 0x000fe40000000800 */
[----:B------:R-:W-:-:S02]  /*10d0*/  USEL UR19, UR45, URZ, UP1 ;  /* 0x0000003f2d137287 */ /* 0x000fc40008800000 */
[----:B------:R-:W-:Y:S01]  /*10e0*/  @UP0 UIMAD UR31, UR25, UR31, UR7 ;  /* 0x0000001f191f02a4 */ /* 0x000fe2000f8e0207 */
[--C-:B-1----:R-:W-:Y:S01]  /*10f0*/  IMAD.MOV R0, RZ, RZ, -R5.reuse ;  /* 0x000000ffff007224 */ /* 0x102fe200078e0a05 */
[----:B------:R-:W-:Y:S01]  /*1100*/  USHF.R.S32.HI UR46, URZ, 0x1f, UR15 ;  /* 0x0000001f3f2e7899 */ /* 0x000fe2000801140f */
[----:B------:R-:W-:Y:S01]  /*1110*/  IMAD.MOV.U32 R4, RZ, RZ, RZ ;  /* 0x000000ffff047224 */ /* 0x000fe200078e00ff */
[----:B------:R-:W-:Y:S01]  /*1120*/  USHF.R.S32.HI UR14, URZ, 0x1f, UR6 ;  /* 0x0000001f3f0e7899 */ /* 0x000fe20008011406 */
[----:B------:R-:W-:Y:S01]  /*1130*/  IMAD R0, R0, R6, RZ ;  /* 0x0000000600007224 */ /* 0x000fe200078e02ff */
[----:B------:R-:W-:Y:S02]  /*1140*/  USHF.R.S32.HI UR35, URZ, 0x1f, UR13 ;  /* 0x0000001f3f237899 */ /* 0x000fe4000801140d */
[----:B------:R-:W-:Y:S01]  /*1150*/  USHF.R.S32.HI UR24, URZ, 0x1f, UR25 ;  /* 0x0000001f3f187899 */ /* 0x000fe20008011419 */
[----:B------:R-:W-:Y:S01]  /*1160*/  IMAD.HI.U32 R0, R5, R0, R4 ;  /* 0x0000000005007227 */ /* 0x000fe200078e0004 */
[----:B------:R-:W-:-:S02]  /*1170*/  USHF.R.S32.HI UR23, URZ, 0x1f, UR23 ;  /* 0x0000001f3f177899 */ /* 0x000fc40008011417 */
[----:B------:R-:W-:Y:S01]  /*1180*/  USHF.R.S32.HI UR22, URZ, 0x1f, UR32 ;  /* 0x0000001f3f167899 */ /* 0x000fe20008011420 */
[----:B------:R-:W-:Y:S01]  /*1190*/  IMAD.MOV.U32 R4, RZ, RZ, R3 ;  /* 0x000000ffff047224 */ /* 0x000fe200078e0003 */
[----:B------:R-:W-:Y:S02]  /*11a0*/  @!UP0 UIMAD UR31, UR5, UR4, URZ ;  /* 0x00000004051f82a4 */ /* 0x000fe4000f8e023f */
[----:B------:R-:W-:Y:S01]  /*11b0*/  USHF.R.S32.HI UR45, URZ, 0x1f, UR44 ;  /* 0x0000001f3f2d7899 */ /* 0x000fe2000801142c */
[----:B------:R-:W-:-:S04]  /*11c0*/  IMAD.HI.U32 R0, R0, R4, RZ ;  /* 0x0000000400007227 */ /* 0x000fc800078e00ff */
[----:B------:R-:W-:-:S04]  /*11d0*/  IMAD.MOV R3, RZ, RZ, -R0 ;  /* 0x000000ffff037224 */ /* 0x000fc800078e0a00 */
[C---:B------:R-:W-:Y:S02]  /*11e0*/  IMAD R3, R6.reuse, R3, R4 ;  /* 0x0000000306037224 */ /* 0x040fe400078e0204 */
[----:B------:R-:W1:Y:S03]  /*11f0*/  S2R R4, SR_CTAID.X ;  /* 0x0000000000047919 */ /* 0x000e660000002500 */
[----:B------:R-:W-:-:S13]  /*1200*/  ISETP.GT.U32.AND P3, PT, R6, R3, PT ;  /* 0x000000030600720c */ /* 0x000fda0003f64070 */
[----:B------:R-:W-:Y:S01]  /*1210*/  @!P3 IMAD.IADD R3, R3, 0x1, -R6 ;  /* 0x000000010303b824 */ /* 0x000fe200078e0a06 */
[----:B------:R-:W-:-:S04]  /*1220*/  @!P3 IADD3 R0, R0, 0x1, RZ ;  /* 0x000000010000b810 */ /* 0x000fc80007ffe0ff */
[----:B------:R-:W-:Y:S01]  /*1230*/  ISETP.GE.U32.AND P0, PT, R3, R6, PT ;  /* 0x000000060300720c */ /* 0x000fe20003f06070 */
[----:B-1----:R-:W-:-:S04]  /*1240*/  IMAD.WIDE.U32 R22, R4, c[0x0][0x3d8], RZ ;  /* 0x0000f60004167a25 */ /* 0x002fc800078e00ff */
[----:B------:R-:W-:Y:S01]  /*1250*/  IMAD R3, R4, c[0x0][0x3dc], R23 ;  /* 0x0000f70004037a24 */ /* 0x000fe200078e0217 */
[----:B------:R-:W-:-:S04]  /*1260*/  SEL R22, R22, RZ, P4 ;  /* 0x000000ff16167207 */ /* 0x000fc80002000000 */
[----:B------:R-:W-:-:S03]  /*1270*/  SEL R20, R3, RZ, P4 ;  /* 0x000000ff03147207 */ /* 0x000fc60002000000 */
[----:B------:R-:W-:Y:S02]  /*1280*/  @P0 IADD3 R0, R0, 0x1, RZ ;  /* 0x0000000100000810 */ /* 0x000fe40007ffe0ff */
[----:B------:R-:W-:-:S03]  /*1290*/  PLOP3.LUT P0, PT, PT, PT, UP0, 0x80, 0x0 ;  /* 0x000000000000781c */ /* 0x000fc60003f0f008 */
[----:B------:R-:W-:Y:S01]  /*12a0*/  @!P1 IMAD.MOV R0, RZ, RZ, -R0 ;  /* 0x000000ffff009224 */ /* 0x000fe200078e0a00 */
[----:B------:R-:W-:-:S04]  /*12b0*/  @!P2 LOP3.LUT R0, RZ, c[0x0][0x1c8], RZ, 0x33, !PT ;  /* 0x00007200ff00aa12 */ /* 0x000fc800078e33ff */
[----:B------:R-:W-:-:S05]  /*12c0*/  SHF.R.S32.HI R19, RZ, 0x1f, R0 ;  /* 0x0000001fff137819 */ /* 0x000fca0000011400 */
[----:B------:R-:W-:Y:S05]  /*12d0*/  @!P0 BRA `(.L_x_119) ;  /* 0x0000003000008947 */ /* 0x000fea0003800000 */
[----:B------:R-:W-:-:S04]  /*12e0*/  UIMAD UR28, UR29, UR13, URZ ;  /* 0x0000000d1d1c72a4 */ /* 0x000fc8000f8e023f */
[----:B------:R-:W-:Y:S01]  /*12f0*/  UIMAD UR28, UR30, UR25, UR28 ;  /* 0x000000191e1c72a4 */ /* 0x000fe2000f8e021c */
[----:B------:R-:W-:Y:S05]  /*1300*/  BRA `(.L_x_120) ;  /* 0x0000002000007947 */ /* 0x000fea0003800000 */
.L_x_119:
[----:B------:R-:W-:-:S04]  /*1310*/  UIMAD UR28, UR13, UR11, UR25 ;  /* 0x0000000b0d1c72a4 */ /* 0x000fc8000f8e0219 */
[----:B------:R-:W-:Y:S02]  /*1320*/  UIMAD UR28, UR28, UR10, URZ ;  /* 0x0000000a1c1c72a4 */ /* 0x000fe4000f8e023f */
.L_x_120:
[----:B------:R-:W2:Y:S04]  /*1330*/  LDL R27, [R1+0x20] ;  /* 0x00002000011b7983 */ /* 0x000ea80000100800 */
[----:B------:R-:W3:Y:S01]  /*1340*/  LDL R26, [R1+0x2c] ;  /* 0x00002c00011a7983 */ /* 0x000ee20000100800 */
[----:B------:R-:W-:Y:S02]  /*1350*/  UIADD3 UR15, UP0, UR6, UR15, URZ ;  /* 0x0000000f060f7290 */ /* 0x000fe4000ff1e03f */
[----:B------:R-:W-:Y:S01]  /*1360*/  ULDC.64 UR4, c[0x0][0x1a0] ;  /* 0x0000680000047ab9 */ /* 0x000fe20000000a00 */
[----:B------:R-:W1:Y:S01]  /*1370*/  S2R R23, SR_TID.X ;  /* 0x0000000000177919 */ /* 0x000e620000002100 */
[----:B------:R-:W-:Y:S02]  /*1380*/  UIADD3.X UR14, UR46, UR14, URZ, UP0, !UPT ;  /* 0x0000000e2e0e7290 */ /* 0x000fe400087fe43f */
[----:B------:R-:W-:Y:S01]  /*1390*/  ULDC.64 UR6, c[0x0][0x368] ;  /* 0x0000da0000067ab9 */ /* 0x000fe20000000a00 */
[----:B------:R-:W4:Y:S01]  /*13a0*/  S2R R25, SR_CTAID.Y ;  /* 0x0000000000197919 */ /* 0x000f220000002600 */
[----:B------:R-:W-:Y:S01]  /*13b0*/  UIMAD UR4, UR14, UR4, URZ ;  /* 0x000000040e0472a4 */ /* 0x000fe2000f8e023f */
[----:B------:R-:W-:Y:S01]  /*13c0*/  IMAD.U32 R6, RZ, RZ, UR15 ;  /* 0x0000000fff067e24 */ /* 0x000fe2000f8e00ff */
[----:B------:R-:W-:Y:S01]  /*13d0*/  UIMAD UR6, UR35, UR6, URZ ;  /* 0x00000006230672a4 */ /* 0x000fe2000f8e023f */
[----:B------:R-:W-:Y:S01]  /*13e0*/  IMAD.U32 R8, RZ, RZ, UR15 ;  /* 0x0000000fff087e24 */ /* 0x000fe2000f8e00ff */
[----:B------:R-:W-:-:S02]  /*13f0*/  ULEA.HI.SX32 UR33, UR33, 0xffffffff, 0x1a ;  /* 0xffffffff21217891 */ /* 0x000fc4000f8fd23f */
[----:B------:R-:W-:Y:S02]  /*1400*/  UIMAD UR7, UR13, UR7, UR6 ;  /* 0x000000070d0772a4 */ /* 0x000fe4000f8e0206 */
[----:B------:R-:W-:Y:S02]  /*1410*/  UIMAD UR6, UR15, UR5, UR4 ;  /* 0x000000050f0672a4 */ /* 0x000fe4000f8e0204 */
[----:B------:R-:W-:Y:S02]  /*1420*/  UIADD3 UR31, UR44, UR31, URZ ;  /* 0x0000001f2c1f7290 */ /* 0x000fe4000fffe03f */
[----:B------:R-:W-:Y:S02]  /*1430*/  ULDC.64 UR4, c[0x0][0x198] ;  /* 0x0000660000047ab9 */ /* 0x000fe40000000a00 */
[----:B------:R-:W-:-:S04]  /*1440*/  UIMAD UR4, UR14, UR4, URZ ;  /* 0x000000040e0472a4 */ /* 0x000fc8000f8e023f */
[----:B------:R-:W-:Y:S01]  /*1450*/  UIMAD UR5, UR15, UR5, UR4 ;  /* 0x000000050f0572a4 */ /* 0x000fe2000f8e0204 */
[----:B-1----:R-:W-:-:S04]  /*1460*/  SHF.R.S32.HI R24, RZ, 0x1f, R23 ;  /* 0x0000001fff187819 */ /* 0x002fc80000011417 */
[----:B------:R-:W-:-:S04]  /*1470*/  LEA.HI R16, R24, R23, RZ, 0x2 ;  /* 0x0000001718107211 */ /* 0x000fc800078f10ff */
[----:B------:R-:W-:Y:S02]  /*1480*/  LOP3.LUT R4, R16, 0xfffffffc, RZ, 0xc0, !PT ;  /* 0xfffffffc10047812 */ /* 0x000fe400078ec0ff */
[----:B------:R-:W-:-:S03]  /*1490*/  SHF.R.S32.HI R16, RZ, 0x2, R16 ;  /* 0x00000002ff107819 */ /* 0x000fc60000011410 */
[----:B------:R-:W-:Y:S01]  /*14a0*/  IMAD.IADD R4, R23, 0x1, -R4 ;  /* 0x0000000117047824 */ /* 0x000fe200078e0a04 */
[----:B------:R-:W-:Y:S02]  /*14b0*/  SHF.R.S32.HI R21, RZ, 0x1f, R16 ;  /* 0x0000001fff157819 */ /* 0x000fe40000011410 */
[----:B------:R-:W-:Y:S01]  /*14c0*/  IADD3 R3, P0, R16, UR44, RZ ;  /* 0x0000002c10037c10 */ /* 0x000fe2000ff1e0ff */
[----:B------:R-:W-:-:S03]  /*14d0*/  IMAD.SHL.U32 R4, R4, 0x8, RZ ;  /* 0x0000000804047824 */ /* 0x000fc600078e00ff */
[----:B------:R-:W-:Y:S02]  /*14e0*/  IADD3.X R12, R21, UR45, RZ, P0, !PT ;  /* 0x0000002d150c7c10 */ /* 0x000fe400087fe4ff */
[----:B------:R-:W-:-:S03]  /*14f0*/  SHF.R.S32.HI R5, RZ, 0x1f, R4 ;  /* 0x0000001fff057819 */ /* 0x000fc60000011404 */
[----:B------:R-:W-:Y:S02]  /*1500*/  IMAD R13, R12, c[0x0][0x190], RZ ;  /* 0x000064000c0d7a24 */ /* 0x000fe400078e02ff */
[----:B------:R-:W-:-:S04]  /*1510*/  IMAD.WIDE.U32 R6, R6, c[0x0][0x198], R4 ;  /* 0x0000660006067a25 */ /* 0x000fc800078e0004 */
[--C-:B------:R-:W-:Y:S01]  /*1520*/  IMAD.WIDE.U32 R8, R8, c[0x0][0x1a0], R4.reuse ;  /* 0x0000680008087a25 */ /* 0x100fe200078e0004 */
[----:B------:R-:W-:Y:S01]  /*1530*/  IADD3 R7, R7, UR5, RZ ;  /* 0x0000000507077c10 */ /* 0x000fe2000fffe0ff */
[----:B------:R-:W-:Y:S02]  /*1540*/  ULDC.64 UR4, c[0x0][0x180] ;  /* 0x0000600000047ab9 */ /* 0x000fe40000000a00 */
[----:B----4-:R-:W-:Y:S01]  /*1550*/  IMAD.WIDE.U32 R10, R25, c[0x0][0x368], R4 ;  /* 0x0000da00190a7a25 */ /* 0x010fe200078e0004 */
[----:B------:R-:W-:Y:S01]  /*1560*/  IADD3 R9, R9, UR6, RZ ;  /* 0x0000000609097c10 */ /* 0x000fe2000fffe0ff */
[----:B------:R-:W-:Y:S02]  /*1570*/  UIMAD UR4, UR35, UR4, URZ ;  /* 0x00000004230472a4 */ /* 0x000fe4000f8e023f */
[----:B------:R-:W-:Y:S01]  /*1580*/  IMAD R14, R12, c[0x0][0x370], RZ ;  /* 0x0000dc000c0e7a24 */ /* 0x000fe200078e02ff */
[----:B------:R-:W-:Y:S01]  /*1590*/  IADD3 R11, R11, UR7, RZ ;  /* 0x000000070b0b7c10 */ /* 0x000fe2000fffe0ff */
[----:B------:R-:W-:Y:S01]  /*15a0*/  ULDC.64 UR6, c[0x0][0x188] ;  /* 0x0000620000067ab9 */ /* 0x000fe20000000a00 */
[C---:B------:R-:W-:Y:S01]  /*15b0*/  IMAD R17, R3.reuse, c[0x0][0x194], R13 ;  /* 0x0000650003117a24 */ /* 0x040fe200078e020d */
[----:B------:R-:W-:Y:S01]  /*15c0*/  UIMAD UR6, UR35, UR6, URZ ;  /* 0x00000006230672a4 */ /* 0x000fe2000f8e023f */
[----:B------:R-:W-:-:S03]  /*15d0*/  IMAD.WIDE.U32 R12, R3, c[0x0][0x190], R4 ;  /* 0x00006400030c7a25 */ /* 0x000fc600078e0004 */
[----:B------:R-:W-:Y:S01]  /*15e0*/  UIMAD UR7, UR13, UR7, UR6 ;  /* 0x000000070d0772a4 */ /* 0x000fe2000f8e0206 */
[C---:B------:R-:W-:Y:S01]  /*15f0*/  IMAD R18, R3.reuse, c[0x0][0x374], R14 ;  /* 0x0000dd0003127a24 */ /* 0x040fe200078e020e */
[----:B------:R-:W-:Y:S01]  /*1600*/  UIMAD UR6, UR13, UR5, UR4 ;  /* 0x000000050d0672a4 */ /* 0x000fe2000f8e0204 */
[----:B------:R-:W-:Y:S01]  /*1610*/  IMAD.WIDE.U32 R14, R3, c[0x0][0x370], R10 ;  /* 0x0000dc00030e7a25 */ /* 0x000fe200078e000a */
[----:B------:R-:W-:Y:S01]  /*1620*/  MOV R10, R12 ;  /* 0x0000000c000a7202 */ /* 0x000fe20000000f00 */
[----:B------:R-:W-:Y:S02]  /*1630*/  ULDC.64 UR4, c[0x0][0x178] ;  /* 0x00005e0000047ab9 */ /* 0x000fe40000000a00 */
[----:B------:R-:W-:Y:S01]  /*1640*/  IMAD.IADD R11, R13, 0x1, R17 ;  /* 0x000000010d0b7824 */ /* 0x000fe200078e0211 */
[----:B------:R-:W-:Y:S01]  /*1650*/  UIMAD UR4, UR35, UR4, URZ ;  /* 0x00000004230472a4 */ /* 0x000fe2000f8e023f */
[----:B------:R-:W1:Y:S01]  /*1660*/  S2R R13, SR_CTAID.Z ;  /* 0x00000000000d7919 */ /* 0x000e620000002700 */
[----:B------:R-:W-:-:S04]  /*1670*/  IMAD.WIDE.U32 R4, R25, c[0x0][0x180], R6 ;  /* 0x0000600019047a25 */ /* 0x000fc800078e0006 */
[----:B------:R-:W-:Y:S01]  /*1680*/  IMAD.WIDE.U32 R8, R25, c[0x0][0x188], R8 ;  /* 0x0000620019087a25 */ /* 0x000fe200078e0008 */
[----:B------:R-:W-:Y:S01]  /*1690*/  IADD3 R5, R5, UR6, RZ ;  /* 0x0000000605057c10 */ /* 0x000fe2000fffe0ff */
[----:B------:R-:W-:Y:S02]  /*16a0*/  UIMAD UR6, UR13, UR5, UR4 ;  /* 0x000000050d0672a4 */ /* 0x000fe4000f8e0204 */
[----:B------:R-:W-:Y:S01]  /*16b0*/  IMAD.WIDE.U32 R10, R25, c[0x0][0x178], R10 ;  /* 0x00005e00190a7a25 */ /* 0x000fe200078e000a */
[----:B------:R-:W-:Y:S01]  /*16c0*/  ULDC.64 UR4, c[0x0][0x1a8] ;  /* 0x00006a0000047ab9 */ /* 0x000fe20000000a00 */
[----:B------:R-:W-:Y:S01]  /*16d0*/  IADD3 R7, R9, UR7, RZ ;  /* 0x0000000709077c10 */ /* 0x000fe2000fffe0ff */
[----:B------:R-:W-:Y:S01]  /*16e0*/  UIMAD UR4, UR24, UR4, URZ ;  /* 0x00000004180472a4 */ /* 0x000fe2000f8e023f */
[----:B------:R-:W-:Y:S01]  /*16f0*/  IMAD R12, R19, c[0x0][0x1b0], RZ ;  /* 0x00006c00130c7a24 */ /* 0x000fe200078e02ff */
[----:B------:R-:W-:Y:S01]  /*1700*/  IADD3 R11, R11, UR6, RZ ;  /* 0x000000060b0b7c10 */ /* 0x000fe2000fffe0ff */
[----:B------:R-:W-:Y:S01]  /*1710*/  IMAD.MOV.U32 R6, RZ, RZ, R8 ;  /* 0x000000ffff067224 */ /* 0x000fe200078e0008 */
[----:B------:R-:W-:Y:S01]  /*1720*/  UIMAD UR6, UR25, UR5, UR4 ;  /* 0x00000005190672a4 */ /* 0x000fe2000f8e0204 */
[----:B------:R-:W-:-:S02]  /*1730*/  IMAD R3, R19, c[0x0][0x1b8], RZ ;  /* 0x00006e0013037a24 */ /* 0x000fc400078e02ff */
[C---:B------:R-:W-:Y:S01]  /*1740*/  IMAD R17, R0.reuse, c[0x0][0x1b4], R12 ;  /* 0x00006d0000117a24 */ /* 0x040fe200078e020c */
[----:B------:R-:W-:Y:S01]  /*1750*/  ULDC.64 UR4, c[0x0][0x378] ;  /* 0x0000de0000047ab9 */ /* 0x000fe20000000a00 */
[----:B------:R-:W-:Y:S01]  /*1760*/  IMAD.WIDE.U32 R4, R0, c[0x0][0x1b0], R4 ;  /* 0x00006c0000047a25 */ /* 0x000fe200078e0004 */
[----:B------:R-:W-:-:S03]  /*1770*/  UIMAD UR4, UR24, UR4, URZ ;  /* 0x00000004180472a4 */ /* 0x000fc6000f8e023f */
[C---:B------:R-:W-:Y:S01]  /*1780*/  IMAD R3, R0.reuse, c[0x0][0x1bc], R3 ;  /* 0x00006f0000037a24 */ /* 0x040fe200078e0203 */
[----:B------:R-:W-:Y:S01]  /*1790*/  IADD3 R5, R5, R17, RZ ;  /* 0x0000001105057210 */ /* 0x000fe20007ffe0ff */
[----:B------:R-:W-:Y:S01]  /*17a0*/  IMAD.WIDE.U32 R6, R0, c[0x0][0x1b8], R6 ;  /* 0x00006e0000067a25 */ /* 0x000fe200078e0006 */
[----:B------:R-:W-:-:S03]  /*17b0*/  UIMAD UR4, UR25, UR5, UR4 ;  /* 0x00000005190472a4 */ /* 0x000fc6000f8e0204 */
[----:B------:R-:W-:Y:S02]  /*17c0*/  IMAD.IADD R9, R15, 0x1, R18 ;  /* 0x000000010f097824 */ /* 0x000fe400078e0212 */
[----:B------:R-:W-:Y:S02]  /*17d0*/  IMAD.MOV.U32 R8, RZ, RZ, R14 ;  /* 0x000000ffff087224 */ /* 0x000fe400078e000e */
[----:B------:R-:W-:Y:S02]  /*17e0*/  IMAD.IADD R7, R7, 0x1, R3 ;  /* 0x0000000107077824 */ /* 0x000fe400078e0203 */
[----:B-1----:R-:W-:-:S04]  /*17f0*/  IMAD.WIDE.U32 R14, R13, c[0x0][0x1a8], R10 ;  /* 0x00006a000d0e7a25 */ /* 0x002fc800078e000a */
[----:B------:R-:W-:Y:S01]  /*1800*/  IMAD R0, R21, c[0x0][0x198], RZ ;  /* 0x0000660015007a24 */ /* 0x000fe200078e02ff */
[----:B------:R-:W-:Y:S01]  /*1810*/  LEA R246, P3, R14, c[0x0][0x160], 0x1 ;  /* 0x000058000ef67a11 */ /* 0x000fe200078608ff */
[----:B------:R-:W-:-:S04]  /*1820*/  IMAD.WIDE.U32 R12, R13, c[0x0][0x378], R8 ;  /* 0x0000de000d0c7a25 */ /* 0x000fc800078e0008 */
[----:B------:R-:W-:Y:S01]  /*1830*/  IMAD R3, R21, c[0x0][0x1a0], RZ ;  /* 0x0000680015037a24 */ /* 0x000fe200078e02ff */
[----:B------:R-:W-:Y:S01]  /*1840*/  LEA R244, P2, R12, c[0x0][0x330], 0x1 ;  /* 0x0000cc000cf47a11 */ /* 0x000fe200078408ff */
[C---:B------:R-:W-:Y:S02]  /*1850*/  IMAD R0, R16.reuse, c[0x0][0x19c], R0 ;  /* 0x0000670010007a24 */ /* 0x040fe400078e0200 */
[C---:B------:R-:W-:Y:S01]  /*1860*/  IMAD.WIDE.U32 R8, R16.reuse, c[0x0][0x198], R4 ;  /* 0x0000660010087a25 */ /* 0x040fe200078e0004 */
[----:B------:R-:W-:Y:S01]  /*1870*/  IADD3 R5, R15, UR6, RZ ;  /* 0x000000060f057c10 */ /* 0x000fe2000fffe0ff */
[----:B------:R-:W-:Y:S02]  /*1880*/  UIMAD.WIDE UR6, UR31, UR12, UR38 ;  /* 0x0000000c1f0672a5 */ /* 0x000fe4000f8e0226 */
[----:B------:R-:W-:Y:S01]  /*1890*/  IMAD R3, R16, c[0x0][0x1a4], R3 ;  /* 0x0000690010037a24 */ /* 0x000fe200078e0203 */
[----:B------:R-:W-:Y:S01]  /*18a0*/  LEA R4, P0, R8, c[0x0][0x168], 0x1 ;  /* 0x00005a0008047a11 */ /* 0x000fe200078008ff */
[----:B------:R-:W-:Y:S01]  /*18b0*/  IMAD.WIDE.U32 R10, R16, c[0x0][0x1a0], R6 ;  /* 0x00006800100a7a25 */ /* 0x000fe200078e0006 */
[----:B------:R-:W-:Y:S01]  /*18c0*/  IADD3 R7, R13, UR4, RZ ;  /* 0x000000040d077c10 */ /* 0x000fe2000fffe0ff */
[----:B------:R-:W-:Y:S01]  /*18d0*/  ULEA.HI UR4, UR33, UR33, URZ, 0x1 ;  /* 0x0000002121047291 */ /* 0x000fe2000f8f083f */
[----:B------:R-:W-:Y:S01]  /*18e0*/  LEA.HI.X R247, R14, c[0x0][0x164], R5, 0x1, P3 ;  /* 0x000059000ef77a11 */ /* 0x000fe200018f0c05 */
[----:B------:R-:W-:Y:S01]  /*18f0*/  IMAD.IADD R0, R9, 0x1, R0 ;  /* 0x0000000109007824 */ /* 0x000fe200078e0200 */
[----:B------:R-:W-:Y:S01]  /*1900*/  LEA R6, P1, R10, c[0x0][0x170], 0x1 ;  /* 0x00005c000a067a11 */ /* 0x000fe200078208ff */
[----:B------:R-:W-:Y:S01]  /*1910*/  IMAD.IADD R3, R11, 0x1, R3 ;  /* 0x000000010b037824 */ /* 0x000fe200078e0203 */
[----:B------:R-:W-:Y:S01]  /*1920*/  ULOP3.LUT UR4, UR4, 0xfffffffe, URZ, 0xc0, !UPT ;  /* 0xfffffffe04047892 */ /* 0x000fe2000f8ec03f */
[----:B------:R-:W-:Y:S01]  /*1930*/  LEA.HI.X R245, R12, c[0x0][0x334], R7, 0x1, P2 ;  /* 0x0000cd000cf57a11 */ /* 0x000fe200010f0c07 */
[----:B------:R-:W-:Y:S01]  /*1940*/  IMAD.MOV.U32 R9, RZ, RZ, c[0x0][0x1a4] ;  /* 0x00006900ff097624 */ /* 0x000fe200078e00ff */
[----:B------:R-:W-:Y:S01]  /*1950*/  LEA.HI.X R5, R8, c[0x0][0x16c], R0, 0x1, P0 ;  /* 0x00005b0008057a11 */ /* 0x000fe200000f0c00 */
[----:B------:R-:W-:Y:S01]  /*1960*/  UIADD3 UR4, UR33, -UR4, URZ ;  /* 0x8000000421047290 */ /* 0x000fe2000fffe03f */
[----:B------:R-:W-:Y:S01]  /*1970*/  LEA.HI.X R7, R10, c[0x0][0x174], R3, 0x1, P1 ;  /* 0x00005d000a077a11 */ /* 0x000fe200008f0c03 */
[----:B------:R-:W-:Y:S01]  /*1980*/  IMAD.MOV.U32 R3, RZ, RZ, c[0x0][0x1a0] ;  /* 0x00006800ff037624 */ /* 0x000fe200078e00ff */
[----:B------:R-:W-:Y:S01]  /*1990*/  MOV R0, c[0x0][0x198] ;  /* 0x0000660000007a02 */ /* 0x000fe20000000f00 */
[----:B------:R-:W-:Y:S01]  /*19a0*/  IMAD.MOV.U32 R8, RZ, RZ, c[0x0][0x19c] ;  /* 0x00006700ff087624 */ /* 0x000fe200078e00ff */
[----:B------:R-:W-:-:S02]  /*19b0*/  UISETP.NE.AND UP0, UPT, UR4, 0x1, UPT ;  /* 0x000000010400788c */ /* 0x000fc4000bf05270 */
[C---:B------:R-:W-:Y:S01]  /*19c0*/  LEA R10, P0, R0.reuse, R4, 0x7 ;  /* 0x00000004000a7211 */ /* 0x040fe200078038ff */
[----:B------:R-:W-:Y:S01]  /*19d0*/  UMOV UR4, UR6 ;  /* 0x0000000600047c82 */ /* 0x000fe20008000000 */
[C---:B------:R-:W-:Y:S01]  /*19e0*/  LEA R12, P1, R3.reuse, R6, 0x7 ;  /* 0x00000006030c7211 */ /* 0x040fe200078238ff */
[----:B------:R-:W-:Y:S01]  /*19f0*/  UMOV UR5, UR7 ;  /* 0x0000000700057c82 */ /* 0x000fe20008000000 */
[----:B------:R-:W-:Y:S02]  /*1a00*/  LEA.HI.X R11, R0, R5, R8, 0x7, P0 ;  /* 0x00000005000b7211 */ /* 0x000fe400000f3c08 */
[----:B------:R-:W-:Y:S02]  /*1a10*/  LEA.HI.X R13, R3, R7, R9, 0x7, P1 ;  /* 0x00000007030d7211 */ /* 0x000fe400008f3c09 */
[----:B------:R-:W-:Y:S01]  /*1a20*/  PLOP3.LUT P0, PT, PT, PT, UP0, 0x80, 0x0 ;  /* 0x000000000000781c */ /* 0x000fe20003f0f008 */
[----:B------:R-:W-:Y:S02]  /*1a30*/  UIMAD.WIDE UR6, UR13, UR9, UR44 ;  /* 0x000000090d0672a5 */ /* 0x000fe4000f8e022c */
[----:B------:R-:W-:-:S02]  /*1a40*/  UIMAD UR23, UR23, UR8, UR18 ;  /* 0x00000008171772a4 */ /* 0x000fc4000f8e0212 */
[----:B------:R-:W-:Y:S02]  /*1a50*/  UIADD3 UR20, UP0, UR6, UR20, URZ ;  /* 0x0000001406147290 */ /* 0x000fe4000ff1e03f */
[----:B------:R-:W-:Y:S02]  /*1a60*/  UIADD3 UR23, UR41, UR23, URZ ;  /* 0x0000001729177290 */ /* 0x000fe4000fffe03f */
[----:B------:R-:W-:Y:S02]  /*1a70*/  UIADD3.X UR19, UR7, UR19, URZ, UP0, !UPT ;  /* 0x0000001307137290 */ /* 0x000fe400087fe43f */
[----:B------:R-:W-:-:S04]  /*1a80*/  UIMAD UR23, UR23, UR20, URZ ;  /* 0x00000014171772a4 */ /* 0x000fc8000f8e023f */
[----:B------:R-:W-:Y:S02]  /*1a90*/  UIMAD UR19, UR19, UR40, UR23 ;  /* 0x00000028131372a4 */ /* 0x000fe4000f8e0217 */
[----:B------:R-:W-:Y:S02]  /*1aa0*/  UISETP.GE.AND UP0, UPT, UR17, 0x1, UPT ;  /* 0x000000011100788c */ /* 0x000fe4000bf06270 */
[----:B------:R-:W-:Y:S01]  /*1ab0*/  UIADD3 UR28, UR44, UR28, URZ ;  /* 0x0000001c2c1c7290 */ /* 0x000fe2000fffe03f */
[----:B------:R-:W-:-:S03]  /*1ac0*/  CS2R R126, SRZ ;  /* 0x00000000007e7805 */ /* 0x000fc6000001ff00 */
[----:B------:R-:W-:Y:S01]  /*1ad0*/  UIMAD.WIDE UR6, UR28, UR12, UR36 ;  /* 0x0000000c1c0672a5 */ /* 0x000fe2000f8e0224 */
        /* <DEDUP_REMOVED lines=24> */
[C---:B--2---:R-:W-:Y:S01]  /*1c60*/  IMAD.SHL.U32 R0, R27.reuse, 0x2, RZ ;  /* 0x000000021b007824 */ /* 0x044fe200078e00ff */
[----:B------:R-:W-:Y:S01]  /*1c70*/  @P4 BAR.SYNC.DEFER_BLOCKING 0x0 ;  /* 0x0000000000004b1d */ /* 0x000fe20000010000 */
[----:B------:R-:W-:Y:S01]  /*1c80*/  IADD3 R3, R27, 0x1800, RZ ;  /* 0x000018001b037810 */ /* 0x000fe20007ffe0ff */
[----:B---3--:R-:W-:Y:S01]  /*1c90*/  IMAD.SHL.U32 R8, R26, 0x4, RZ ;  /* 0x000000041a087824 */ /* 0x008fe200078e00ff */
[----:B------:R-:W-:-:S02]  /*1ca0*/  SHF.R.S32.HI R14, RZ, 0x1f, R26 ;  /* 0x0000001fff0e7819 */ /* 0x000fc4000001141a */
[----:B------:R-:W-:Y:S02]  /*1cb0*/  SEL R3, R3, R27, !P0 ;  /* 0x0000001b03037207 */ /* 0x000fe40004000000 */
[----:B------:R-:W-:Y:S02]  /*1cc0*/  SHF.L.U64.HI R9, R26, 0x2, R14 ;  /* 0x000000021a097819 */ /* 0x000fe4000001020e */
[----:B------:R-:W-:Y:S02]  /*1cd0*/  SHF.L.U32 R248, R3, 0x1, RZ ;  /* 0x0000000103f87819 */ /* 0x000fe400000006ff */
[----:B------:R-:W-:-:S04]  /*1ce0*/  IADD3 R8, P1, R8, UR4, RZ ;  /* 0x0000000408087c10 */ /* 0x000fc8000ff3e0ff */
[----:B------:R-:W-:Y:S01]  /*1cf0*/  IADD3.X R9, R9, UR5, RZ, P1, !PT ;  /* 0x0000000509097c10 */ /* 0x000fe20008ffe4ff */
[----:B------:R-:W-:Y:S01]  /*1d00*/  @!PT LDS RZ, [RZ] ;  /* 0x00000000fffff984 */ /* 0x000fe20000000800 */
[----:B------:R-:W-:Y:S01]  /*1d10*/  @!PT LDS RZ, [RZ] ;  /* 0x00000000fffff984 */ /* 0x000fe20000000800 */
[----:B------:R-:W-:Y:S01]  /*1d20*/  @!PT LDS RZ, [RZ] ;  /* 0x00000000fffff984 */ /* 0x000fe20000000800 */
[----:B------:R1:W-:Y:S04]  /*1d30*/  LDGSTS.E.BYPASS.LTC128B.128 [R0+0xf000], [R6.64] ;  /* 0x0f00000006007fae */ /* 0x0003e8000b901d6a */
[----:B------:R1:W-:Y:S04]  /*1d40*/  LDGSTS.E.BYPASS.LTC128B.128 [R0+0x11000], [R6.64+0x40] ;  /* 0x1100004006007fae */ /* 0x0003e8000b901d6a */
[----:B------:R1:W-:Y:S04]  /*1d50*/  LDGSTS.E.BYPASS.LTC128B.128 [R0+0x13000], [R6.64+0x80] ;  /* 0x1300008006007fae */ /* 0x0003e8000b901d6a */
[----:B------:R1:W-:Y:S04]  /*1d60*/  LDGSTS.E.BYPASS.LTC128B.128 [R0+0x10000], [R12.64] ;  /* 0x100000000c007fae */ /* 0x0003e8000b901d6a */
[----:B------:R1:W-:Y:S04]  /*1d70*/  LDGSTS.E.BYPASS.LTC128B.128 [R0+0x12000], [R12.64+0x40] ;  /* 0x120000400c007fae */ /* 0x0003e8000b901d6a */
[----:B------:R1:W-:Y:S04]  /*1d80*/  LDGSTS.E.BYPASS.LTC128B.128 [R0+0x14000], [R12.64+0x80] ;  /* 0x140000800c007fae */ /* 0x0003e8000b901d6a */
[----:B------:R-:W0:Y:S04]  /*1d90*/  LDGDEPBAR ;  /* 0x00000000000079af */ /* 0x000e280000000000 */
[----:B------:R1:W-:Y:S04]  /*1da0*/  LDGSTS.E.BYPASS.LTC128B.128 [R0+0x6000], [R244.64] ;  /* 0x06000000f4007fae */ /* 0x0003e8000b901d6a */
[----:B------:R1:W-:Y:S04]  /*1db0*/  LDGSTS.E.BYPASS.LTC128B.128 [R0+0x7000], [R244.64+0x40] ;  /* 0x07000040f4007fae */ /* 0x0003e8000b901d6a */
[----:B------:R1:W-:Y:S04]  /*1dc0*/  LDGSTS.E.BYPASS.LTC128B.128 [R0+0x8000], [R244.64+0x80] ;  /* 0x08000080f4007fae */ /* 0x0003e8000b901d6a */
[----:B------:R2:W-:Y:S04]  /*1dd0*/  LDGSTS.E.BYPASS.LTC128B.128 [R248], [R246.64] ;  /* 0x00000000f6f87fae */ /* 0x0005e8000b901d6a */
[----:B------:R2:W-:Y:S04]  /*1de0*/  LDGSTS.E.BYPASS.LTC128B.128 [R248+0x1000], [R246.64+0x40] ;  /* 0x01000040f6f87fae */ /* 0x0005e8000b901d6a */
[----:B------:R2:W-:Y:S04]  /*1df0*/  LDGSTS.E.BYPASS.LTC128B.128 [R248+0x2000], [R246.64+0x80] ;  /* 0x02000080f6f87fae */ /* 0x0005e8000b901d6a */
[----:B------:R1:W-:Y:S04]  /*1e00*/  LDGSTS.E.BYPASS.LTC128B.128 [R0+0x9000], [R4.64] ;  /* 0x0900000004007fae */ /* 0x0003e8000b901d6a */
[----:B------:R1:W-:Y:S04]  /*1e10*/  LDGSTS.E.BYPASS.LTC128B.128 [R0+0xb000], [R4.64+0x40] ;  /* 0x0b00004004007fae */ /* 0x0003e8000b901d6a */
[----:B------:R1:W-:Y:S04]  /*1e20*/  LDGSTS.E.BYPASS.LTC128B.128 [R0+0xd000], [R4.64+0x80] ;  /* 0x0d00008004007fae */ /* 0x0003e8000b901d6a */
[----:B------:R1:W-:Y:S04]  /*1e30*/  LDGSTS.E.BYPASS.LTC128B.128 [R0+0xa000], [R10.64] ;  /* 0x0a0000000a007fae */ /* 0x0003e8000b901d6a */
[----:B------:R1:W-:Y:S04]  /*1e40*/  LDGSTS.E.BYPASS.LTC128B.128 [R0+0xc000], [R10.64+0x40] ;  /* 0x0c0000400a007fae */ /* 0x0003e8000b901d6a */
[----:B------:R1:W-:Y:S04]  /*1e50*/  LDGSTS.E.BYPASS.LTC128B.128 [R0+0xe000], [R10.64+0x80] ;  /* 0x0e0000800a007fae */ /* 0x0003e8000b901d6a */
[----:B------:R-:W0:Y:S04]  /*1e60*/  LDGDEPBAR ;  /* 0x00000000000079af */ /* 0x000e280000000000 */
[----:B------:R3:W5:Y:S04]  /*1e70*/  LDG.E R252, [R8.64] ;  /* 0x0000002a08fc7981 */ /* 0x000768000c1e1900 */
[----:B------:R3:W5:Y:S04]  /*1e80*/  LDG.E R251, [R8.64+0x20] ;  /* 0x0000202a08fb7981 */ /* 0x000768000c1e1900 */
[----:B------:R3:W5:Y:S01]  /*1e90*/  LDG.E R250, [R8.64+0x80] ;  /* 0x0000802a08fa7981 */ /* 0x000762000c1e1900 */
[----:B-1----:R-:W-:Y:S01]  /*1ea0*/  LEA.HI R0, R24, R23, RZ, 0x5 ;  /* 0x0000001718007211 */ /* 0x002fe200078f28ff */
[----:B------:R-:W-:Y:S01]  /*1eb0*/  IMAD.U32 R4, RZ, RZ, UR32 ;  /* 0x00000020ff047e24 */ /* 0x000fe2000f8e00ff */
[----:B------:R-:W-:-:S04]  /*1ec0*/  DEPBAR.LE SB0, 0x1 ;  /* 0x000080400000791a */ /* 0x000fc80000000000 */
[----:B------:R-:W-:Y:S02]  /*1ed0*/  LOP3.LUT R3, R0, 0xffffffe0, RZ, 0xc0, !PT ;  /* 0xffffffe000037812 */ /* 0x000fe400078ec0ff */
[----:B------:R-:W-:-:S03]  /*1ee0*/  SHF.R.S32.HI R0, RZ, 0x5, R0 ;  /* 0x00000005ff007819 */ /* 0x000fc60000011400 */
[----:B------:R-:W-:Y:S02]  /*1ef0*/  IMAD.IADD R3, R23, 0x1, -R3 ;  /* 0x0000000117037824 */ /* 0x000fe400078e0a03 */
[----:B------:R-:W-:Y:S01]  /*1f00*/  IMAD.U32 R6, RZ, RZ, UR40 ;  /* 0x00000028ff067e24 */ /* 0x000fe2000f8e00ff */
[----:B---3--:R2:W5:Y:S01]  /*1f10*/  LDG.E R8, [R8.64+0xa0] ;  /* 0x0000a02a08087981 */ /* 0x008562000c1e1900 */
[----:B------:R-:W-:Y:S01]  /*1f20*/  IMAD R0, R0, UR27, R3 ;  /* 0x0000001b00007c24 */ /* 0x000fe2000f8e0203 */
[----:B------:R-:W-:Y:S01]  /*1f30*/  CS2R R76, SRZ ;  /* 0x00000000004c7805 */ /* 0x000fe2000001ff00 */
[----:B------:R-:W-:Y:S01]  /*1f40*/  IMAD.U32 R3, RZ, RZ, UR22 ;  /* 0x00000016ff037e24 */ /* 0x000fe2000f8e00ff */
[----:B------:R-:W-:Y:S01]  /*1f50*/  BAR.SYNC.DEFER_BLOCKING 0x0 ;  /* 0x0000000000007b1d */ /* 0x000fe20000010000 */
[----:B------:R-:W-:Y:S01]  /*1f60*/  IMAD.U32 R7, RZ, RZ, UR41 ;  /* 0x00000029ff077e24 */ /* 0x000fe2000f8e00ff */
[----:B------:R-:W-:Y:S01]  /*1f70*/  IADD3 R4, P2, P1, R0, UR26, R4 ;  /* 0x0000001a00047c10 */ /* 0x000fe2000f95e004 */
[----:B------:R-:W-:Y:S01]  /*1f80*/  CS2R R82, SRZ ;  /* 0x0000000000527805 */ /* 0x000fe2000001ff00 */
[----:B------:R-:W-:Y:S01]  /*1f90*/  SHF.R.S32.HI R0, RZ, 0x1f, R0 ;  /* 0x0000001fff007819 */ /* 0x000fe20000011400 */
[----:B------:R-:W-:Y:S01]  /*1fa0*/  CS2R R80, SRZ ;  /* 0x0000000000507805 */ /* 0x000fe2000001ff00 */
[----:B------:R-:W-:Y:S01]  /*1fb0*/  CS2R R74, SRZ ;  /* 0x00000000004a7805 */ /* 0x000fe2000001ff00 */
[----:B------:R-:W-:Y:S01]  /*1fc0*/  CS2R R72, SRZ ;  /* 0x0000000000487805 */ /* 0x000fe2000001ff00 */
[----:B------:R-:W-:Y:S01]  /*1fd0*/  IADD3.X R0, R0, UR21, R3, P2, P1 ;  /* 0x0000001500007c10 */ /* 0x000fe200097e2403 */
[----:B------:R-:W-:Y:S01]  /*1fe0*/  CS2R R70, SRZ ;  /* 0x0000000000467805 */ /* 0x000fe2000001ff00 */
[----:B------:R-:W-:Y:S01]  /*1ff0*/  IADD3 R4, P1, R4, R22, RZ ;  /* 0x0000001604047210 */ /* 0x000fe20007f3e0ff */
[----:B------:R-:W-:Y:S01]  /*2000*/  CS2R R68, SRZ ;  /* 0x0000000000447805 */ /* 0x000fe2000001ff00 */
[----:B------:R-:W-:Y:S01]  /*2010*/  CS2R R62, SRZ ;  /* 0x00000000003e7805 */ /* 0x000fe2000001ff00 */
[----:B------:R-:W-:Y:S01]  /*2020*/  CS2R R60, SRZ ;  /* 0x00000000003c7805 */ /* 0x000fe2000001ff00 */
[----:B------:R-:W-:Y:S01]  /*2030*/  IADD3.X R5, R0, R20, RZ, P1, !PT ;  /* 0x0000001400057210 */ /* 0x000fe20000ffe4ff */
[----:B------:R-:W-:Y:S01]  /*2040*/  CS2R R66, SRZ ;  /* 0x0000000000427805 */ /* 0x000fe2000001ff00 */
[----:B------:R-:W-:Y:S01]  /*2050*/  CS2R R64, SRZ ;  /* 0x0000000000407805 */ /* 0x000fe2000001ff00 */
[----:B------:R-:W-:Y:S01]  /*2060*/  CS2R R58, SRZ ;  /* 0x00000000003a7805 */ /* 0x000fe2000001ff00 */
[----:B------:R-:W-:Y:S01]  /*2070*/  CS2R R56, SRZ ;  /* 0x0000000000387805 */ /* 0x000fe2000001ff00 */
[----:B------:R-:W-:Y:S01]  /*2080*/  IMAD.WIDE.U32 R4, R6, UR20, R4 ;  /* 0x0000001406047c25 */ /* 0x000fe2000f8e0004 */
[----:B------:R-:W-:Y:S01]  /*2090*/  CS2R R54, SRZ ;  /* 0x0000000000367805 */ /* 0x000fe2000001ff00 */
[----:B------:R-:W-:Y:S01]  /*20a0*/  CS2R R52, SRZ ;  /* 0x0000000000347805 */ /* 0x000fe2000001ff00 */
[----:B------:R-:W-:Y:S01]  /*20b0*/  CS2R R46, SRZ ;  /* 0x00000000002e7805 */ /* 0x000fe2000001ff00 */
[----:B------:R-:W-:Y:S01]  /*20c0*/  CS2R R44, SRZ ;  /* 0x00000000002c7805 */ /* 0x000fe2000001ff00 */
[----:B------:R-:W-:Y:S01]  /*20d0*/  IADD3 R0, R5, UR19, RZ ;  /* 0x0000001305007c10 */ /* 0x000fe2000fffe0ff */
[----:B------:R2:W1:Y:S01]  /*20e0*/  LDSM.16.M88.4 R172, [R222+0xf000] ;  /* 0x00f00000deac783b */ /* 0x0004620000000200 */
[C---:B------:R-:W-:Y:S01]  /*20f0*/  LEA R232, P1, R4.reuse, c[0x0][0x350], 0x2 ;  /* 0x0000d40004e87a11 */ /* 0x040fe200078210ff */
[----:B------:R-:W-:Y:S01]  /*2100*/  CS2R R50, SRZ ;  /* 0x0000000000327805 */ /* 0x000fe2000001ff00 */
[----:B------:R-:W-:Y:S01]  /*2110*/  CS2R R48, SRZ ;  /* 0x0000000000307805 */ /* 0x000fe2000001ff00 */
[----:B------:R2:W3:Y:S01]  /*2120*/  LDSM.16.M88.4 R176, [R222+0xf400] ;  /* 0x00f40000deb0783b */ /* 0x0004e20000000200 */
[----:B------:R-:W-:Y:S01]  /*2130*/  LEA.HI.X R233, R4, c[0x0][0x354], R0, 0x2, P1 ;  /* 0x0000d50004e97a11 */ /* 0x000fe200008f1400 */
[----:B------:R-:W-:Y:S01]  /*2140*/  CS2R R42, SRZ ;  /* 0x00000000002a7805 */ /* 0x000fe2000001ff00 */
[----:B------:R-:W-:Y:S01]  /*2150*/  PLOP3.LUT P1, PT, PT, PT, UP0, 0x80, 0x0 ;  /* 0x000000000000781c */ /* 0x000fe20003f2f008 */
[----:B------:R2:W4:Y:S01]  /*2160*/  LDSM.16.M88.4 R180, [R221+0xf000] ;  /* 0x00f00000ddb4783b */ /* 0x0005220000000200 */
[----:B------:R-:W-:Y:S01]  /*2170*/  CS2R R40, SRZ ;  /* 0x0000000000287805 */ /* 0x000fe2000001ff00 */
[----:B------:R-:W-:Y:S01]  /*2180*/  CS2R R38, SRZ ;  /* 0x0000000000267805 */ /* 0x000fe2000001ff00 */
[----:B------:R-:W-:Y:S01]  /*2190*/  CS2R R36, SRZ ;  /* 0x0000000000247805 */ /* 0x000fe2000001ff00 */
[----:B------:R2:W1:Y:S04]  /*21a0*/  LDSM.16.M88.4 R184, [R221+0xf400] ;  /* 0x00f40000ddb8783b */ /* 0x0004680000000200 */
[----:B------:R2:W1:Y:S04]  /*21b0*/  LDSM.16.M88.4 R188, [R222+0x11000] ;  /* 0x01100000debc783b */ /* 0x0004680000000200 */
[----:B------:R2:W1:Y:S04]  /*21c0*/  LDSM.16.M88.4 R192, [R222+0x11400] ;  /* 0x01140000dec0783b */ /* 0x0004680000000200 */
[----:B------:R2:W1:Y:S04]  /*21d0*/  LDSM.16.M88.4 R196, [R221+0x11000] ;  /* 0x01100000ddc4783b */ /* 0x0004680000000200 */
[----:B------:R2:W1:Y:S04]  /*21e0*/  LDSM.16.M88.4 R200, [R221+0x11400] ;  /* 0x01140000ddc8783b */ /* 0x0004680000000200 */
[----:B------:R2:W1:Y:S04]  /*21f0*/  LDSM.16.M88.4 R204, [R222+0x13000] ;  /* 0x01300000decc783b */ /* 0x0004680000000200 */
[----:B------:R2:W1:Y:S04]  /*2200*/  LDSM.16.M88.4 R208, [R222+0x13400] ;  /* 0x01340000ded0783b */ /* 0x0004680000000200 */
[----:B------:R2:W1:Y:S04]  /*2210*/  LDSM.16.M88.4 R212, [R221+0x13000] ;  /* 0x01300000ddd4783b */ /* 0x0004680000000200 */
[----:B------:R2:W1:Y:S01]  /*2220*/  LDSM.16.M88.4 R216, [R221+0x13400] ;  /* 0x01340000ddd8783b */ /* 0x0004620000000200 */
[----:B------:R-:W-:Y:S05]  /*2230*/  @!P1 BRA `(.L_x_121) ;  /* 0x0000312000009947 */ /* 0x000fea0003800000 */
[----:B---3--:R-:W-:Y:S01]  /*2240*/  IADD3 R3, R229, 0x1800, RZ ;  /* 0x00001800e5037810 */ /* 0x008fe20007ffe0ff */
[----:B-----5:R-:W-:Y:S01]  /*2250*/  IMAD.MOV.U32 R249, RZ, RZ, R8 ;  /* 0x000000fffff97224 */ /* 0x020fe200078e0008 */
[----:B------:R-:W-:Y:S01]  /*2260*/  IADD3 R0, R231, 0x1800, RZ ;  /* 0x00001800e7007810 */ /* 0x000fe20007ffe0ff */
[----:B------:R-:W-:Y:S01]  /*2270*/  IMAD.MOV.U32 R127, RZ, RZ, RZ ;  /* 0x000000ffff7f7224 */ /* 0x000fe200078e00ff */
[----:B------:R-:W-:Y:S01]  /*2280*/  SEL R3, R3, R229, !P0 ;  /* 0x000000e503037207 */ /* 0x000fe20004000000 */
[----:B------:R-:W-:Y:S01]  /*2290*/  UMOV UR20, UR6 ;  /* 0x0000000600147c82 */ /* 0x000fe20008000000 */
[----:B------:R-:W-:-:S03]  /*22a0*/  SEL R0, R0, R231, !P0 ;  /* 0x000000e700007207 */ /* 0x000fc60004000000 */
[----:B------:R-:W-:Y:S02]  /*22b0*/  IMAD.SHL.U32 R3, R3, 0x2, RZ ;  /* 0x0000000203037824 */ /* 0x000fe400078e00ff */
[----:B------:R-:W-:Y:S02]  /*22c0*/  IMAD.SHL.U32 R220, R0, 0x2, RZ ;  /* 0x0000000200dc7824 */ /* 0x000fe400078e00ff */
[----:B------:R-:W-:Y:S02]  /*22d0*/  IMAD.MOV.U32 R0, RZ, RZ, c[0x0][0x1c0] ;  /* 0x00007000ff007624 */ /* 0x000fe400078e00ff */
[----:B------:R-:W-:Y:S02]  /*22e0*/  IMAD.SHL.U32 R223, R231, 0x2, RZ ;  /* 0x00000002e7df7824 */ /* 0x000fe400078e00ff */
[----:B------:R-:W-:Y:S02]  /*22f0*/  IMAD R0, R0, c[0x0][0x22c], RZ ;  /* 0x00008b0000007a24 */ /* 0x000fe400078e02ff */
[----:B------:R-:W-:Y:S02]  /*2300*/  IMAD.IADD R224, R223, 0x1, R230 ;  /* 0x00000001dfe07824 */ /* 0x000fe400078e02e6 */
[C---:B------:R-:W-:Y:S01]  /*2310*/  IMAD.SHL.U32 R6, R0.reuse, 0x10, RZ ;  /* 0x0000001000067824 */ /* 0x040fe200078e00ff */
[----:B------:R-:W-:-:S04]  /*2320*/  SHF.L.U32 R4, R0, 0x3, RZ ;  /* 0x0000000300047819 */ /* 0x000fc800000006ff */
[C---:B------:R-:W-:Y:S02]  /*2330*/  IADD3 R5, R6.reuse, 0x20, RZ ;  /* 0x0000002006057810 */ /* 0x040fe40007ffe0ff */
[----:B------:R-:W-:Y:S02]  /*2340*/  IADD3 R0, R6, 0x40, RZ ;  /* 0x0000004006007810 */ /* 0x000fe40007ffe0ff */
[----:B------:R-:W-:Y:S02]  /*2350*/  SHF.L.U64.HI R6, R26, 0x2, R14 ;  /* 0x000000021a067819 */ /* 0x000fe4000001020e */
[C---:B------:R-:W-:Y:S01]  /*2360*/  IADD3 R5, R4.reuse, R5, RZ ;  /* 0x0000000504057210 */ /* 0x040fe20007ffe0ff */
[----:B------:R-:W-:Y:S02]  /*2370*/  IMAD.IADD R0, R4, 0x1, R0 ;  /* 0x0000000104007824 */ /* 0x000fe400078e0200 */
[----:B------:R3:W-:Y:S02]  /*2380*/  STL [R1+0x1c], R6 ;  /* 0x00001c0601007387 */ /* 0x0007e40000100800 */
[----:B---3--:R-:W-:-:S05]  /*2390*/  SHF.L.U32 R6, R26, 0x2, RZ ;  /* 0x000000021a067819 */ /* 0x008fca00000006ff */
[----:B------:R3:W-:Y:S02]  /*23a0*/  STL [R1+0x18], R6 ;  /* 0x0000180601007387 */ /* 0x0007e40000100800 */
[C---:B---3--:R-:W-:Y:S01]  /*23b0*/  IADD3 R6, R4.reuse, R5, RZ ;  /* 0x0000000504067210 */ /* 0x048fe20007ffe0ff */
[----:B------:R-:W-:-:S03]  /*23c0*/  IMAD.IADD R5, R4, 0x1, R0 ;  /* 0x0000000104057824 */ /* 0x000fc600078e0200 */
[C---:B------:R-:W-:Y:S01]  /*23d0*/  IADD3 R6, R4.reuse, R6, RZ ;  /* 0x0000000604067210 */ /* 0x040fe20007ffe0ff */
[----:B------:R-:W-:-:S03]  /*23e0*/  IMAD.IADD R5, R4, 0x1, R5 ;  /* 0x0000000104057824 */ /* 0x000fc600078e0205 */
[C---:B------:R-:W-:Y:S01]  /*23f0*/  IADD3 R6, R4.reuse, R6, RZ ;  /* 0x0000000604067210 */ /* 0x040fe20007ffe0ff */
[----:B------:R-:W-:-:S04]  /*2400*/  IMAD.IADD R5, R4, 0x1, R5 ;  /* 0x0000000104057824 */ /* 0x000fc800078e0205 */
[----:B------:R3:W-:Y:S01]  /*2410*/  STL [R1+0x4], R6 ;  /* 0x0000040601007387 */ /* 0x0007e20000100800 */
[----:B------:R-:W-:-:S03]  /*2420*/  IMAD.IADD R0, R4, 0x1, R5 ;  /* 0x0000000104007824 */ /* 0x000fc600078e0205 */
[----:B------:R2:W-:Y:S01]  /*2430*/  STL [R1], R5 ;  /* 0x0000000501007387 */ /* 0x0005e20000100800 */
[----:B---3--:R-:W-:-:S05]  /*2440*/  IADD3 R6, R4, R6, RZ ;  /* 0x0000000604067210 */ /* 0x008fca0007ffe0ff */
[----:B------:R2:W-:Y:S04]  /*2450*/  STL [R1+0xc], R6 ;  /* 0x00000c0601007387 */ /* 0x0005e80000100800 */
[----:B------:R2:W-:Y:S02]  /*2460*/  STL [R1+0x8], R0 ;  /* 0x0000080001007387 */ /* 0x0005e40000100800 */
.L_x_124:
[----:B------:R-:W0:Y:S01]  /*2470*/  LDGDEPBAR ;  /* 0x00000000000079af */ /* 0x000e220000000000 */
[----:B--2---:R-:W-:Y:S01]  /*2480*/  IADD3 R0, R230, R220, RZ ;  /* 0x000000dce6007210 */ /* 0x004fe20007ffe0ff */
[----:B------:R-:W-:Y:S01]  /*2490*/  UISETP.GE.AND UP2, UPT, UR33, 0x1, UPT ;  /* 0x000000012100788c */ /* 0x000fe2000bf46270 */
[----:B-----5:R-:W-:Y:S01]  /*24a0*/  FSETP.NEU.FTZ.AND P0, PT, R252, -INF , PT ;  /* 0xff800000fc00780b */ /* 0x020fe20003f1d000 */
[----:B------:R-:W-:Y:S04]  /*24b0*/  DEPBAR.LE SB0, 0x0 ;  /* 0x000080000000791a */ /* 0x000fe80000000000 */
[----:B------:R-:W-:Y:S08]  /*24c0*/  BAR.SYNC.DEFER_BLOCKING 0x0 ;  /* 0x0000000000007b1d */ /* 0x000ff00000010000 */
[----:B------:R-:W-:Y:S08]  /*24d0*/  LDSM.16.M88.4 R32, [R220] ;  /* 0x00000000dc20783b */ /* 0x000ff00000000200 */
[----:B------:R-:W2:Y:S08]  /*24e0*/  LDSM.16.M88.4 R16, [R222+0x9000] ;  /* 0x00900000de10783b */ /* 0x000eb00000000200 */
[----:B------:R-:W3:Y:S08]  /*24f0*/  LDSM.16.M88.4 R28, [R220+0x800] ;  /* 0x00080000dc1c783b */ /* 0x000ef00000000200 */
[----:B------:R-:W5:Y:S08]  /*2500*/  LDSM.16.M88.4 R132, [R222+0x9400] ;  /* 0x00940000de84783b */ /* 0x000f700000000200 */
[----:B------:R-:W-:Y:S08]  /*2510*/  LDSM.16.M88.4 R136, [R0] ;  /* 0x000000000088783b */ /* 0x000ff00000000200 */
[----:B------:R-:W4:Y:S01]  /*2520*/  LDSM.16.M88.4 R140, [R221+0x9000] ;  /* 0x00900000dd8c783b */ /* 0x000f220000000200 */
[-C--:B--2---:R-:W-:Y:S07]  /*2530*/  HMMA.16816.F32.BF16 R4, R32, R16.reuse, RZ ;  /* 0x000000102004723c */ /* 0x084fee00000418ff */
[----:B------:R-:W2:Y:S01]  /*2540*/  LDSM.16.M88.4 R144, [R0+0x800] ;  /* 0x000800000090783b */ /* 0x000ea20000000200 */
[C---:B---3--:R-:W-:Y:S07]  /*2550*/  HMMA.16816.F32.BF16 R8, R28.reuse, R16, RZ ;  /* 0x000000101c08723c */ /* 0x048fee00000418ff */
[----:B------:R-:W3:Y:S01]  /*2560*/  LDSM.16.M88.4 R148, [R221+0x9400] ;  /* 0x00940000dd94783b */ /* 0x000ee20000000200 */
[-C--:B------:R-:W-:Y:S07]  /*2570*/  HMMA.16816.F32.BF16 R12, R28, R18.reuse, RZ ;  /* 0x000000121c0c723c */ /* 0x080fee00000418ff */
[----:B------:R-:W-:Y:S01]  /*2580*/  LDSM.16.M88.4 R152, [R220+0x1000] ;  /* 0x00100000dc98783b */ /* 0x000fe20000000200 */
[C---:B------:R-:W-:Y:S07]  /*2590*/  HMMA.16816.F32.BF16 R16, R32.reuse, R18, RZ ;  /* 0x000000122010723c */ /* 0x040fee00000418ff */
[----:B------:R-:W1:Y:S01]  /*25a0*/  LDSM.16.M88.4 R156, [R222+0xb000] ;  /* 0x00b00000de9c783b */ /* 0x000e620000000200 */
[-C--:B-----5:R-:W-:Y:S07]  /*25b0*/  HMMA.16816.F32.BF16 R20, R32, R132.reuse, RZ ;  /* 0x000000842014723c */ /* 0x0a0fee00000418ff */
[----:B------:R-:W5:Y:S01]  /*25c0*/  LDSM.16.M88.4 R160, [R220+0x1800] ;  /* 0x00180000dca0783b */ /* 0x000f620000000200 */
[C---:B------:R-:W-:Y:S07]  /*25d0*/  HMMA.16816.F32.BF16 R24, R28.reuse, R132, RZ ;  /* 0x000000841c18723c */ /* 0x040fee00000418ff */
[----:B------:R-:W-:Y:S01]  /*25e0*/  LDSM.16.M88.4 R164, [R0+0x1000] ;  /* 0x0010000000a4783b */ /* 0x000fe20000000200 */
[-C--:B------:R-:W-:Y:S07]  /*25f0*/  HMMA.16816.F32.BF16 R28, R28, R134.reuse, RZ ;  /* 0x000000861c1c723c */ /* 0x080fee00000418ff */
[----:B------:R-:W-:Y:S01]  /*2600*/  LDSM.16.M88.4 R168, [R221+0xb000] ;  /* 0x00b00000dda8783b */ /* 0x000fe20000000200 */
[----:B------:R-:W-:Y:S07]  /*2610*/  HMMA.16816.F32.BF16 R32, R32, R134, RZ ;  /* 0x000000862020723c */ /* 0x000fee00000418ff */
[----:B------:R-:W1:Y:S01]  /*2620*/  LDSM.16.M88.4 R132, [R222+0xb400] ;  /* 0x00b40000de84783b */ /* 0x000e620000000200 */
[-C--:B----4-:R-:W-:Y:S08]  /*2630*/  HMMA.16816.F32.BF16 R4, R136, R140.reuse, R4 ;  /* 0x0000008c8804723c */ /* 0x090ff00000041804 */
[C---:B--2---:R-:W-:Y:S08]  /*2640*/  HMMA.16816.F32.BF16 R8, R144.reuse, R140, R8 ;  /* 0x0000008c9008723c */ /* 0x044ff00000041808 */
[-C--:B------:R-:W-:Y:S08]  /*2650*/  HMMA.16816.F32.BF16 R12, R144, R142.reuse, R12 ;  /* 0x0000008e900c723c */ /* 0x080ff0000004180c */
[C---:B------:R-:W-:Y:S01]  /*2660*/  HMMA.16816.F32.BF16 R16, R136.reuse, R142, R16 ;  /* 0x0000008e8810723c */ /* 0x040fe20000041810 */
[----:B------:R-:W2:Y:S07]  /*2670*/  LDSM.16.M88.4 R140, [R0+0x1800] ;  /* 0x00180000008c783b */ /* 0x000eae0000000200 */
[-C--:B---3--:R-:W-:Y:S08]  /*2680*/  HMMA.16816.F32.BF16 R20, R136, R148.reuse, R20 ;  /* 0x000000948814723c */ /* 0x088ff00000041814 */
[C---:B------:R-:W-:Y:S08]  /*2690*/  HMMA.16816.F32.BF16 R24, R144.reuse, R148, R24 ;  /* 0x000000949018723c */ /* 0x040ff00000041818 */
[-C--:B------:R-:W-:Y:S01]  /*26a0*/  HMMA.16816.F32.BF16 R28, R144, R150.reuse, R28 ;  /* 0x00000096901c723c */ /* 0x080fe2000004181c */
[----:B------:R-:W-:Y:S07]  /*26b0*/  LDSM.16.M88.4 R144, [R222+0xd000] ;  /* 0x00d00000de90783b */ /* 0x000fee0000000200 */
[----:B------:R-:W-:Y:S01]  /*26c0*/  HMMA.16816.F32.BF16 R32, R136, R150, R32 ;  /* 0x000000968820723c */ /* 0x000fe20000041820 */
[----:B------:R-:W3:Y:S07]  /*26d0*/  LDSM.16.M88.4 R136, [R221+0xb400] ;  /* 0x00b40000dd88783b */ /* 0x000eee0000000200 */
[-C--:B-1----:R-:W-:Y:S01]  /*26e0*/  HMMA.16816.F32.BF16 R4, R152, R156.reuse, R4 ;  /* 0x0000009c9804723c */ /* 0x082fe20000041804 */
[----:B------:R-:W-:Y:S07]  /*26f0*/  LDSM.16.M88.4 R148, [R220+0x2800] ;  /* 0x00280000dc94783b */ /* 0x000fee0000000200 */
[C---:B-----5:R-:W-:Y:S08]  /*2700*/  HMMA.16816.F32.BF16 R8, R160.reuse, R156, R8 ;  /* 0x0000009ca008723c */ /* 0x060ff00000041808 */
[-C--:B------:R-:W-:Y:S08]  /*2710*/  HMMA.16816.F32.BF16 R12, R160, R158.reuse, R12 ;  /* 0x0000009ea00c723c */ /* 0x080ff0000004180c */
[C---:B------:R-:W-:Y:S01]  /*2720*/  HMMA.16816.F32.BF16 R16, R152.reuse, R158, R16 ;  /* 0x0000009e9810723c */ /* 0x040fe20000041810 */
[----:B------:R-:W-:Y:S07]  /*2730*/  LDSM.16.M88.4 R156, [R221+0xd000] ;  /* 0x00d00000dd9c783b */ /* 0x000fee0000000200 */
[-C--:B------:R-:W-:Y:S08]  /*2740*/  HMMA.16816.F32.BF16 R20, R152, R132.reuse, R20 ;  /* 0x000000849814723c */ /* 0x080ff00000041814 */
[C---:B------:R-:W-:Y:S08]  /*2750*/  HMMA.16816.F32.BF16 R24, R160.reuse, R132, R24 ;  /* 0x00000084a018723c */ /* 0x040ff00000041818 */
[-C--:B------:R-:W-:Y:S08]  /*2760*/  HMMA.16816.F32.BF16 R28, R160, R134.reuse, R28 ;  /* 0x00000086a01c723c */ /* 0x080ff0000004181c */
[----:B------:R-:W-:Y:S01]  /*2770*/  HMMA.16816.F32.BF16 R32, R152, R134, R32 ;  /* 0x000000869820723c */ /* 0x000fe20000041820 */
[----:B------:R-:W1:Y:S07]  /*2780*/  LDSM.16.M88.4 R132, [R220+0x2000] ;  /* 0x00200000dc84783b */ /* 0x000e6e0000000200 */
[-C--:B------:R-:W-:Y:S01]  /*2790*/  HMMA.16816.F32.BF16 R4, R164, R168.reuse, R4 ;  /* 0x000000a8a404723c */ /* 0x080fe20000041804 */
[----:B------:R-:W4:Y:S07]  /*27a0*/  LDSM.16.M88.4 R152, [R222+0xd400] ;  /* 0x00d40000de98783b */ /* 0x000f2e0000000200 */
[C---:B--2---:R-:W-:Y:S08]  /*27b0*/  HMMA.16816.F32.BF16 R8, R140.reuse, R168, R8 ;  /* 0x000000a88c08723c */ /* 0x044ff00000041808 */
[-C--:B------:R-:W-:Y:S08]  /*27c0*/  HMMA.16816.F32.BF16 R12, R140, R170.reuse, R12 ;  /* 0x000000aa8c0c723c */ /* 0x080ff0000004180c */
[C---:B------:R-:W-:Y:S08]  /*27d0*/  HMMA.16816.F32.BF16 R16, R164.reuse, R170, R16 ;  /* 0x000000aaa410723c */ /* 0x040ff00000041810 */
[-C--:B---3--:R-:W-:Y:S08]  /*27e0*/  HMMA.16816.F32.BF16 R20, R164, R136.reuse, R20 ;  /* 0x00000088a414723c */ /* 0x088ff00000041814 */
[C---:B------:R-:W-:Y:S07]  /*27f0*/  HMMA.16816.F32.BF16 R24, R140.reuse, R136, R24 ;  /* 0x000000888c18723c */ /* 0x040fee0000041818 */
[C---:B------:R-:W-:Y:S01]  /*2800*/  FMUL.FTZ R137, R251.reuse, 1.4426950216293334961 ;  /* 0x3fb8aa3bfb897820 */ /* 0x040fe20000410000 */
[-C--:B------:R-:W-:Y:S01]  /*2810*/  HMMA.16816.F32.BF16 R28, R140, R138.reuse, R28 ;  /* 0x0000008a8c1c723c */ /* 0x080fe2000004181c */
[----:B------:R-:W2:Y:S03]  /*2820*/  LDSM.16.M88.4 R140, [R0+0x2000] ;  /* 0x00200000008c783b */ /* 0x000ea60000000200 */
[----:B------:R-:W-:Y:S04]  /*2830*/  FMUL.FTZ R136, R250, 1.4426950216293334961 ;  /* 0x3fb8aa3bfa887820 */ /* 0x000fe80000410000 */
[----:B------:R-:W-:Y:S07]  /*2840*/  HMMA.16816.F32.BF16 R32, R164, R138, R32 ;  /* 0x0000008aa420723c */ /* 0x000fee0000041820 */
[----:B------:R-:W-:Y:S01]  /*2850*/  FMUL.FTZ R138, R252, 1.4426950216293334961 ;  /* 0x3fb8aa3bfc8a7820 */ /* 0x000fe20000410000 */
[-C--:B-1----:R-:W-:Y:S05]  /*2860*/  HMMA.16816.F32.BF16 R4, R132, R144.reuse, R4 ;  /* 0x000000908404723c */ /* 0x082fea0000041804 */
[----:B------:R-:W-:Y:S02]  /*2870*/  FSEL R138, R138, RZ, P0 ;  /* 0x000000ff8a8a7208 */ /* 0x000fe40000000000 */
[----:B------:R-:W-:Y:S01]  /*2880*/  FSETP.NEU.FTZ.AND P0, PT, R251, -INF , PT ;  /* 0xff800000fb00780b */ /* 0x000fe20003f1d000 */
[C---:B------:R-:W-:Y:S01]  /*2890*/  HMMA.16816.F32.BF16 R8, R148.reuse, R144, R8 ;  /* 0x000000909408723c */ /* 0x040fe20000041808 */
[----:B------:R-:W2:Y:S03]  /*28a0*/  LDL R145, [R1+0x18] ;  /* 0x0000180001917983 */ /* 0x000ea60000100800 */
[----:B------:R-:W-:Y:S02]  /*28b0*/  FSEL R137, R137, RZ, P0 ;  /* 0x000000ff89897208 */ /* 0x000fe40000000000 */
[----:B------:R-:W-:Y:S02]  /*28c0*/  FSETP.NEU.FTZ.AND P0, PT, R250, -INF , PT ;  /* 0xff800000fa00780b */ /* 0x000fe40003f1d000 */
[-C--:B------:R-:W-:Y:S04]  /*28d0*/  HMMA.16816.F32.BF16 R12, R148, R146.reuse, R12 ;  /* 0x00000092940c723c */ /* 0x080fe8000004180c */
[----:B------:R-:W-:Y:S02]  /*28e0*/  FSEL R136, R136, RZ, P0 ;  /* 0x000000ff88887208 */ /* 0x000fe40000000000 */
[C---:B------:R-:W-:Y:S02]  /*28f0*/  FSETP.NEU.FTZ.AND P0, PT, R249.reuse, -INF , PT ;  /* 0xff800000f900780b */ /* 0x040fe40003f1d000 */
[C---:B------:R-:W-:Y:S08]  /*2900*/  HMMA.16816.F32.BF16 R16, R132.reuse, R146, R16 ;  /* 0x000000928410723c */ /* 0x040ff00000041810 */
[-C--:B----4-:R-:W-:Y:S08]  /*2910*/  HMMA.16816.F32.BF16 R20, R132, R152.reuse, R20 ;  /* 0x000000988414723c */ /* 0x090ff00000041814 */
[C---:B------:R-:W-:Y:S08]  /*2920*/  HMMA.16816.F32.BF16 R24, R148.reuse, R152, R24 ;  /* 0x000000989418723c */ /* 0x040ff00000041818 */
[-C--:B------:R-:W-:Y:S08]  /*2930*/  HMMA.16816.F32.BF16 R28, R148, R154.reuse, R28 ;  /* 0x0000009a941c723c */ /* 0x080ff0000004181c */
[----:B------:R-:W-:Y:S01]  /*2940*/  HMMA.16816.F32.BF16 R32, R132, R154, R32 ;  /* 0x0000009a8420723c */ /* 0x000fe20000041820 */
[----:B------:R1:W4:Y:S07]  /*2950*/  LDSM.16.M88.4 R132, [R0+0x2800] ;  /* 0x002800000084783b */ /* 0x00032e0000000200 */
[-C--:B--2---:R-:W-:Y:S05]  /*2960*/  HMMA.16816.F32.BF16 R4, R140, R156.reuse, R4 ;  /* 0x0000009c8c04723c */ /* 0x084fea0000041804 */
[----:B-1----:R-:W-:Y:S07]  /*2970*/  FMUL.FTZ R0, R249, 1.4426950216293334961 ;  /* 0x3fb8aa3bf9007820 */ /* 0x002fee0000410000 */
[----:B------:R-:W-:Y:S11]  /*2980*/  FSEL R0, R0, RZ, P0 ;  /* 0x000000ff00007208 */ /* 0x000ff60000000000 */
[----:B------:R-:W-:Y:S01]  /*2990*/  @!UPT UIADD3 URZ, URZ, URZ, URZ ;  /* 0x0000003f3f3ff290 */ /* 0x000fe2000fffe03f */
[--C-:B------:R-:W-:Y:S02]  /*29a0*/  FFMA.FTZ R4, R4, c[0x0][0x23c], -R138.reuse ;  /* 0x00008f0004047a23 */ /* 0x100fe4000001088a */
[----:B------:R-:W-:Y:S02]  /*29b0*/  FFMA.FTZ R5, R5, c[0x0][0x23c], -R138 ;  /* 0x00008f0005057a23 */ /* 0x000fe4000001088a */
[--C-:B------:R-:W-:Y:S01]  /*29c0*/  FFMA.FTZ R6, R6, c[0x0][0x23c], -R137.reuse ;  /* 0x00008f0006067a23 */ /* 0x100fe20000010889 */
[----:B------:R-:W-:Y:S01]  /*29d0*/  MUFU.EX2 R167, R4 ;  /* 0x0000000400a77308 */ /* 0x000fe20000000800 */
[--C-:B------:R-:W-:Y:S01]  /*29e0*/  FFMA.FTZ R7, R7, c[0x0][0x23c], -R137.reuse ;  /* 0x00008f0007077a23 */ /* 0x100fe20000010889 */
[C---:B----4-:R-:W-:Y:S08]  /*29f0*/  HMMA.16816.F32.BF16 R8, R132.reuse, R156, R8 ;  /* 0x0000009c8408723c */ /* 0x050ff00000041808 */
[----:B------:R-:W1:Y:S01]  /*2a00*/  MUFU.EX2 R164, R5 ;  /* 0x0000000500a47308 */ /* 0x000e620000000800 */
[-C--:B------:R-:W-:Y:S08]  /*2a10*/  HMMA.16816.F32.BF16 R12, R132, R158.reuse, R12 ;  /* 0x0000009e840c723c */ /* 0x080ff0000004180c */
[C---:B------:R-:W-:Y:S01]  /*2a20*/  HMMA.16816.F32.BF16 R16, R140.reuse, R158, R16 ;  /* 0x0000009e8c10723c */ /* 0x040fe20000041810 */
[----:B------:R-:W-:Y:S06]  /*2a30*/  MUFU.EX2 R146, R6 ;  /* 0x0000000600927308 */ /* 0x000fec0000000800 */
[--C-:B------:R-:W-:Y:S04]  /*2a40*/  FFMA.FTZ R10, R10, c[0x0][0x23c], -R0.reuse ;  /* 0x00008f000a0a7a23 */ /* 0x100fe80000010800 */
[----:B------:R2:W4:Y:S01]  /*2a50*/  MUFU.EX2 R171, R7 ;  /* 0x0000000700ab7308 */ /* 0x0005220000000800 */
[----:B------:R-:W-:Y:S02]  /*2a60*/  FFMA.FTZ R11, R11, c[0x0][0x23c], -R0 ;  /* 0x00008f000b0b7a23 */ /* 0x000fe40000010800 */
[----:B------:R-:W-:Y:S02]  /*2a70*/  FFMA.FTZ R8, R8, c[0x0][0x23c], -R136 ;  /* 0x00008f0008087a23 */ /* 0x000fe40000010888 */
[--C-:B------:R-:W-:Y:S02]  /*2a80*/  FFMA.FTZ R14, R14, c[0x0][0x23c], -R0.reuse ;  /* 0x00008f000e0e7a23 */ /* 0x100fe40000010800 */
[----:B------:R-:W-:Y:S02]  /*2a90*/  FFMA.FTZ R15, R15, c[0x0][0x23c], -R0 ;  /* 0x00008f000f0f7a23 */ /* 0x000fe40000010800 */
[--C-:B------:R-:W-:Y:S01]  /*2aa0*/  FFMA.FTZ R9, R9, c[0x0][0x23c], -R136.reuse ;  /* 0x00008f0009097a23 */ /* 0x100fe20000010888 */
[----:B------:R-:W-:Y:S01]  /*2ab0*/  MUFU.EX2 R237, R8 ;  /* 0x0000000800ed7308 */ /* 0x000fe20000000800 */
[----:B------:R-:W-:Y:S02]  /*2ac0*/  FFMA.FTZ R12, R12, c[0x0][0x23c], -R136 ;  /* 0x00008f000c0c7a23 */ /* 0x000fe40000010888 */
[--C-:B------:R-:W-:Y:S02]  /*2ad0*/  FFMA.FTZ R16, R16, c[0x0][0x23c], -R138.reuse ;  /* 0x00008f0010107a23 */ /* 0x100fe4000001088a */
[----:B------:R-:W-:Y:S02]  /*2ae0*/  FFMA.FTZ R17, R17, c[0x0][0x23c], -R138 ;  /* 0x00008f0011117a23 */ /* 0x000fe4000001088a */
[--C-:B------:R-:W-:Y:S02]  /*2af0*/  FFMA.FTZ R18, R18, c[0x0][0x23c], -R137.reuse ;  /* 0x00008f0012127a23 */ /* 0x100fe40000010889 */
[--C-:B------:R-:W-:Y:S01]  /*2b00*/  FFMA.FTZ R19, R19, c[0x0][0x23c], -R137.reuse ;  /* 0x00008f0013137a23 */ /* 0x100fe20000010889 */
[----:B------:R-:W-:Y:S01]  /*2b10*/  MUFU.EX2 R165, R16 ;  /* 0x0000001000a57308 */ /* 0x000fe20000000800 */
[----:B------:R-:W-:Y:S01]  /*2b20*/  FFMA.FTZ R13, R13, c[0x0][0x23c], -R136 ;  /* 0x00008f000d0d7a23 */ /* 0x000fe20000010888 */
[----:B--2---:R-:W2:Y:S08]  /*2b30*/  LDSM.16.M88.4 R4, [R221+0xd400] ;  /* 0x00d40000dd04783b */ /* 0x004eb00000000200 */
[----:B------:R-:W-:Y:S10]  /*2b40*/  MUFU.EX2 R161, R17 ;  /* 0x0000001100a17308 */ /* 0x000ff40000000800 */
[----:B------:R-:W-:Y:S10]  /*2b50*/  MUFU.EX2 R163, R18 ;  /* 0x0000001200a37308 */ /* 0x000ff40000000800 */
[----:B------:R-:W-:Y:S10]  /*2b60*/  MUFU.EX2 R162, R19 ;  /* 0x0000001300a27308 */ /* 0x000ff40000000800 */
[----:B------:R-:W5:Y:S01]  /*2b70*/  MUFU.EX2 R236, R9 ;  /* 0x0000000900ec7308 */ /* 0x000f620000000800 */
[-C--:B--2---:R-:W-:Y:S09]  /*2b80*/  HMMA.16816.F32.BF16 R20, R140, R4.reuse, R20 ;  /* 0x000000048c14723c */ /* 0x084ff20000041814 */
[----:B------:R-:W-:Y:S01]  /*2b90*/  MUFU.EX2 R238, R10 ;  /* 0x0000000a00ee7308 */ /* 0x000fe20000000800 */
[C---:B------:R-:W-:Y:S07]  /*2ba0*/  HMMA.16816.F32.BF16 R24, R132.reuse, R4, R24 ;  /* 0x000000048418723c */ /* 0x040fee0000041818 */
[----:B-1----:R-:W-:Y:S01]  /*2bb0*/  F2FP.BF16.PACK_AB R4, R164, R167 ;  /* 0x000000a7a404723e */ /* 0x002fe200000010ff */
[-C--:B------:R-:W-:Y:S01]  /*2bc0*/  HMMA.16816.F32.BF16 R28, R132, R6.reuse, R28 ;  /* 0x00000006841c723c */ /* 0x080fe2000004181c */
[----:B------:R-:W1:Y:S03]  /*2bd0*/  MUFU.EX2 R239, R11 ;  /* 0x0000000b00ef7308 */ /* 0x000e660000000800 */
[----:B------:R2:W-:Y:S04]  /*2be0*/  STS [R243+0x13000], R4 ;  /* 0x01300004f3007388 */ /* 0x0005e80000000800 */
[----:B------:R-:W-:Y:S01]  /*2bf0*/  HMMA.16816.F32.BF16 R32, R140, R6, R32 ;  /* 0x000000068c20723c */ /* 0x000fe20000041820 */
[----:B------:R-:W3:Y:S02]  /*2c00*/  LDL R143, [R1+0x1c] ;  /* 0x00001c00018f7983 */ /* 0x000ee40000100800 */
[----:B------:R-:W-:Y:S01]  /*2c10*/  MUFU.EX2 R170, R12 ;  /* 0x0000000c00aa7308 */ /* 0x000fe20000000800 */
[--C-:B------:R-:W-:Y:S02]  /*2c20*/  FFMA.FTZ R20, R20, c[0x0][0x23c], -R138.reuse ;  /* 0x00008f0014147a23 */ /* 0x100fe4000001088a */
[----:B------:R-:W-:Y:S01]  /*2c30*/  FFMA.FTZ R21, R21, c[0x0][0x23c], -R138 ;  /* 0x00008f0015157a23 */ /* 0x000fe2000001088a */
[----:B----4-:R-:W-:Y:S01]  /*2c40*/  F2FP.BF16.PACK_AB R7, R171, R146 ;  /* 0x00000092ab07723e */ /* 0x010fe200000010ff */
[--C-:B------:R-:W-:Y:S01]  /*2c50*/  FFMA.FTZ R26, R26, c[0x0][0x23c], -R0.reuse ;  /* 0x00008f001a1a7a23 */ /* 0x100fe20000010800 */
[----:B-----5:R-:W-:Y:S03]  /*2c60*/  F2FP.BF16.PACK_AB R6, R236, R237 ;  /* 0x000000edec06723e */ /* 0x020fe600000010ff */
[--C-:B------:R-:W-:Y:S01]  /*2c70*/  FFMA.FTZ R27, R27, c[0x0][0x23c], -R0.reuse ;  /* 0x00008f001b1b7a23 */ /* 0x100fe20000010800 */
[----:B------:R4:W-:Y:S01]  /*2c80*/  STS [R243+0x13400], R7 ;  /* 0x01340007f3007388 */ /* 0x0009e20000000800 */
[----:B------:R-:W4:Y:S01]  /*2c90*/  MUFU.EX2 R169, R13 ;  /* 0x0000000d00a97308 */ /* 0x000f220000000800 */
[--C-:B------:R-:W-:Y:S02]  /*2ca0*/  FFMA.FTZ R22, R22, c[0x0][0x23c], -R137.reuse ;  /* 0x00008f0016167a23 */ /* 0x100fe40000010889 */
[--C-:B------:R-:W-:Y:S01]  /*2cb0*/  FFMA.FTZ R30, R30, c[0x0][0x23c], -R0.reuse ;  /* 0x00008f001e1e7a23 */ /* 0x100fe20000010800 */
[----:B-1----:R-:W-:Y:S01]  /*2cc0*/  F2FP.BF16.PACK_AB R5, R239, R238 ;  /* 0x000000eeef05723e */ /* 0x002fe200000010ff */
[----:B------:R-:W-:Y:S01]  /*2cd0*/  FFMA.FTZ R0, R31, c[0x0][0x23c], -R0 ;  /* 0x00008f001f007a23 */ /* 0x000fe20000010800 */
[----:B--2---:R-:W-:Y:S01]  /*2ce0*/  F2FP.BF16.PACK_AB R4, R161, R165 ;  /* 0x000000a5a104723e */ /* 0x004fe200000010ff */
[--C-:B------:R-:W-:Y:S03]  /*2cf0*/  FFMA.FTZ R23, R23, c[0x0][0x23c], -R137.reuse ;  /* 0x00008f0017177a23 */ /* 0x100fe60000010889 */
[----:B------:R1:W-:Y:S01]  /*2d00*/  MUFU.EX2 R151, R0 ;  /* 0x0000000000977308 */ /* 0x0003e20000000800 */
[--C-:B------:R-:W-:Y:S01]  /*2d10*/  FFMA.FTZ R32, R32, c[0x0][0x23c], -R138.reuse ;  /* 0x00008f0020207a23 */ /* 0x100fe2000001088a */
[----:B------:R-:W-:Y:S01]  /*2d20*/  STS [R241+0x13000], R4 ;  /* 0x01300004f1007388 */ /* 0x000fe20000000800 */
[----:B------:R-:W-:Y:S02]  /*2d30*/  FFMA.FTZ R138, R33, c[0x0][0x23c], -R138 ;  /* 0x00008f00218a7a23 */ /* 0x000fe4000001088a */
[--C-:B------:R-:W-:Y:S02]  /*2d40*/  FFMA.FTZ R34, R34, c[0x0][0x23c], -R137.reuse ;  /* 0x00008f0022227a23 */ /* 0x100fe40000010889 */
[----:B------:R-:W-:Y:S02]  /*2d50*/  FFMA.FTZ R137, R35, c[0x0][0x23c], -R137 ;  /* 0x00008f0023897a23 */ /* 0x000fe40000010889 */
[--C-:B------:R-:W-:Y:S01]  /*2d60*/  FFMA.FTZ R24, R24, c[0x0][0x23c], -R136.reuse ;  /* 0x00008f0018187a23 */ /* 0x100fe20000010888 */
[----:B------:R-:W-:Y:S01]  /*2d70*/  MUFU.EX2 R235, R14 ;  /* 0x0000000e00eb7308 */ /* 0x000fe20000000800 */
[--C-:B------:R-:W-:Y:S02]  /*2d80*/  FFMA.FTZ R25, R25, c[0x0][0x23c], -R136.reuse ;  /* 0x00008f0019197a23 */ /* 0x100fe40000010888 */
[--C-:B------:R-:W-:Y:S01]  /*2d90*/  FFMA.FTZ R28, R28, c[0x0][0x23c], -R136.reuse ;  /* 0x00008f001c1c7a23 */ /* 0x100fe20000010888 */
[----:B----4-:R-:W-:Y:S01]  /*2da0*/  F2FP.BF16.PACK_AB R7, R169, R170 ;  /* 0x000000aaa907723e */ /* 0x010fe200000010ff */
[----:B------:R-:W-:Y:S05]  /*2db0*/  FFMA.FTZ R136, R29, c[0x0][0x23c], -R136 ;  /* 0x00008f001d887a23 */ /* 0x000fea0000010888 */
[----:B------:R-:W2:Y:S01]  /*2dc0*/  MUFU.EX2 R234, R15 ;  /* 0x0000000f00ea7308 */ /* 0x000ea20000000800 */
[----:B-1----:R-:W-:Y:S05]  /*2dd0*/  F2FP.BF16.PACK_AB R0, R162, R163 ;  /* 0x000000a3a200723e */ /* 0x002fea00000010ff */
[----:B------:R-:W-:Y:S04]  /*2de0*/  STS [R241+0x13400], R0 ;  /* 0x01340000f1007388 */ /* 0x000fe80000000800 */
[----:B------:R-:W-:Y:S01]  /*2df0*/  MUFU.EX2 R158, R20 ;  /* 0x00000014009e7308 */ /* 0x000fe20000000800 */
[----:B------:R2:W-:Y:S04]  /*2e00*/  STS [R243+0x14000], R6 ;  /* 0x01400006f3007388 */ /* 0x0005e80000000800 */
[----:B------:R1:W-:Y:S05]  /*2e10*/  STS [R243+0x14400], R5 ;  /* 0x01440005f3007388 */ /* 0x0003ea0000000800 */
[----:B------:R-:W1:Y:S01]  /*2e20*/  MUFU.EX2 R157, R21 ;  /* 0x00000015009d7308 */ /* 0x000e620000000800 */
[----:B------:R-:W-:Y:S09]  /*2e30*/  STS [R241+0x14000], R7 ;  /* 0x01400007f1007388 */ /* 0x000ff20000000800 */
[----:B------:R-:W-:Y:S01]  /*2e40*/  MUFU.EX2 R160, R22 ;  /* 0x0000001600a07308 */ /* 0x000fe20000000800 */
[----:B--2---:R-:W-:Y:S09]  /*2e50*/  F2FP.BF16.PACK_AB R6, R234, R235 ;  /* 0x000000ebea06723e */ /* 0x004ff200000010ff */
[----:B------:R-:W2:Y:S01]  /*2e60*/  MUFU.EX2 R159, R23 ;  /* 0x00000017009f7308 */ /* 0x000ea20000000800 */
[----:B------:R-:W-:Y:S01]  /*2e70*/  STS [R241+0x14400], R6 ;  /* 0x01440006f1007388 */ /* 0x000fe20000000800 */
[----:B-1----:R-:W-:Y:S05]  /*2e80*/  F2FP.BF16.PACK_AB R5, R157, R158 ;  /* 0x0000009e9d05723e */ /* 0x002fea00000010ff */
[----:B------:R1:W-:Y:S03]  /*2e90*/  STS [R242+0x13000], R5 ;  /* 0x01300005f2007388 */ /* 0x0003e60000000800 */
[----:B------:R-:W-:Y:S01]  /*2ea0*/  MUFU.EX2 R149, R32 ;  /* 0x0000002000957308 */ /* 0x000fe20000000800 */
[----:B------:R-:W-:Y:S09]  /*2eb0*/  IADD3 R144, P0, R145, UR20, RZ ;  /* 0x0000001491907c10 */ /* 0x000ff2000ff1e0ff */
[----:B------:R-:W4:Y:S01]  /*2ec0*/  MUFU.EX2 R147, R138 ;  /* 0x0000008a00937308 */ /* 0x000f220000000800 */
[----:B--2---:R-:W-:Y:S05]  /*2ed0*/  F2FP.BF16.PACK_AB R4, R159, R160 ;  /* 0x000000a09f04723e */ /* 0x004fea00000010ff */
[----:B------:R2:W-:Y:S04]  /*2ee0*/  STS [R242+0x13400], R4 ;  /* 0x01340004f2007388 */ /* 0x0005e80000000800 */
[----:B------:R-:W-:Y:S10]  /*2ef0*/  MUFU.EX2 R150, R34 ;  /* 0x0000002200967308 */ /* 0x000ff40000000800 */
[----:B------:R-:W1:Y:S01]  /*2f00*/  MUFU.EX2 R148, R137 ;  /* 0x0000008900947308 */ /* 0x000e620000000800 */
[----:B----4-:R-:W-:Y:S05]  /*2f10*/  F2FP.BF16.PACK_AB R0, R147, R149 ;  /* 0x000000959300723e */ /* 0x010fea00000010ff */
[----:B------:R4:W-:Y:S04]  /*2f20*/  STS [R240+0x13000], R0 ;  /* 0x01300000f0007388 */ /* 0x0009e80000000800 */
[----:B------:R-:W-:Y:S10]  /*2f30*/  MUFU.EX2 R166, R24 ;  /* 0x0000001800a67308 */ /* 0x000ff40000000800 */
[----:B------:R-:W5:Y:S01]  /*2f40*/  MUFU.EX2 R156, R25 ;  /* 0x00000019009c7308 */ /* 0x000f620000000800 */
[----:B-1----:R-:W-:Y:S05]  /*2f50*/  F2FP.BF16.PACK_AB R5, R148, R150 ;  /* 0x000000969405723e */ /* 0x002fea00000010ff */
[----:B------:R-:W-:Y:S04]  /*2f60*/  STS [R240+0x13400], R5 ;  /* 0x01340005f0007388 */ /* 0x000fe80000000800 */
[----:B------:R-:W-:Y:S10]  /*2f70*/  MUFU.EX2 R168, R26 ;  /* 0x0000001a00a87308 */ /* 0x000ff40000000800 */
[----:B------:R-:W1:Y:S01]  /*2f80*/  MUFU.EX2 R155, R27 ;  /* 0x0000001b009b7308 */ /* 0x000e620000000800 */
[----:B-----5:R-:W-:Y:S05]  /*2f90*/  F2FP.BF16.PACK_AB R7, R156, R166 ;  /* 0x000000a69c07723e */ /* 0x020fea00000010ff */
[----:B------:R-:W-:Y:S04]  /*2fa0*/  STS [R242+0x14000], R7 ;  /* 0x01400007f2007388 */ /* 0x000fe80000000800 */
[----:B------:R-:W-:Y:S10]  /*2fb0*/  MUFU.EX2 R153, R28 ;  /* 0x0000001c00997308 */ /* 0x000ff40000000800 */
[----:B------:R-:W2:Y:S01]  /*2fc0*/  MUFU.EX2 R152, R136 ;  /* 0x0000008800987308 */ /* 0x000ea20000000800 */
[----:B-1----:R-:W-:Y:S05]  /*2fd0*/  F2FP.BF16.PACK_AB R6, R155, R168 ;  /* 0x000000a89b06723e */ /* 0x002fea00000010ff */
[----:B------:R-:W-:Y:S04]  /*2fe0*/  STS [R242+0x14400], R6 ;  /* 0x01440006f2007388 */ /* 0x000fe80000000800 */
[----:B------:R-:W4:Y:S01]  /*2ff0*/  MUFU.EX2 R154, R30 ;  /* 0x0000001e009a7308 */ /* 0x000f220000000800 */
[----:B--2---:R-:W-:Y:S05]  /*3000*/  F2FP.BF16.PACK_AB R4, R152, R153 ;  /* 0x000000999804723e */ /* 0x004fea00000010ff */
[----:B------:R-:W-:Y:S01]  /*3010*/  STS [R240+0x14000], R4 ;  /* 0x01400004f0007388 */ /* 0x000fe20000000800 */
[----:B----4-:R-:W-:Y:S05]  /*3020*/  F2FP.BF16.PACK_AB R0, R151, R154 ;  /* 0x0000009a9700723e */ /* 0x010fea00000010ff */
[----:B------:R-:W-:Y:S04]  /*3030*/  STS [R240+0x14400], R0 ;  /* 0x01440000f0007388 */ /* 0x000fe80000000800 */
[----:B------:R-:W1:Y:S08]  /*3040*/  LDSM.16.M88.4 R32, [R223+0x6000] ;  /* 0x00600000df20783b */ /* 0x000e700000000200 */
[----:B------:R-:W2:Y:S08]  /*3050*/  LDSM.16.M88.4 R28, [R223+0x6800] ;  /* 0x00680000df1c783b */ /* 0x000eb00000000200 */
[----:B------:R-:W4:Y:S08]  /*3060*/  LDSM.16.M88.4 R132, [R224+0x6000] ;  /* 0x00600000e084783b */ /* 0x000f300000000200 */
[----:B------:R-:W5:Y:S01]  /*3070*/  LDSM.16.M88.4 R136, [R224+0x6800] ;  /* 0x00680000e088783b */ /* 0x000f620000000200 */
[-C--:B-1----:R-:W-:Y:S08]  /*3080*/  HMMA.16816.F32.BF16 R4, R32, R172.reuse, RZ ;  /* 0x000000ac2004723c */ /* 0x082ff000000418ff */
[C---:B--2---:R-:W-:Y:S08]  /*3090*/  HMMA.16816.F32.BF16 R8, R28.reuse, R172, RZ ;  /* 0x000000ac1c08723c */ /* 0x044ff000000418ff */
[-C--:B------:R-:W-:Y:S08]  /*30a0*/  HMMA.16816.F32.BF16 R12, R28, R174.reuse, RZ ;  /* 0x000000ae1c0c723c */ /* 0x080ff000000418ff */
[C---:B------:R-:W-:Y:S08]  /*30b0*/  HMMA.16816.F32.BF16 R16, R32.reuse, R174, RZ ;  /* 0x000000ae2010723c */ /* 0x040ff000000418ff */
[-C--:B------:R-:W-:Y:S01]  /*30c0*/  HMMA.16816.F32.BF16 R20, R32, R176.reuse, RZ ;  /* 0x000000b02014723c */ /* 0x080fe200000418ff */
[----:B---3--:R-:W-:Y:S03]  /*30d0*/  IADD3.X R145, R143, UR7, RZ, P0, !PT ;  /* 0x000000078f917c10 */ /* 0x008fe600087fe4ff */
[----:B------:R-:W-:Y:S04]  /*30e0*/  MOV R143, c[0x0][0x1c0] ;  /* 0x00007000008f7a02 */ /* 0x000fe80000000f00 */
[C---:B------:R-:W-:Y:S01]  /*30f0*/  HMMA.16816.F32.BF16 R24, R28.reuse, R176, RZ ;  /* 0x000000b01c18723c */ /* 0x040fe200000418ff */
[----:B------:R-:W2:Y:S03]  /*3100*/  LDG.E R142, [R144.64] ;  /* 0x0000002a908e7981 */ /* 0x000ea6000c1e1900 */
[----:B------:R-:W-:Y:S01]  /*3110*/  IMAD R143, R143, c[0x0][0x22c], RZ ;  /* 0x00008b008f8f7a24 */ /* 0x000fe200078e02ff */
[----:B------:R-:W3:Y:S03]  /*3120*/  LDG.E R141, [R144.64+0x20] ;  /* 0x0000202a908d7981 */ /* 0x000ee6000c1e1900 */
[-C--:B------:R-:W-:Y:S01]  /*3130*/  HMMA.16816.F32.BF16 R28, R28, R178.reuse, RZ ;  /* 0x000000b21c1c723c */ /* 0x080fe200000418ff */
[----:B------:R1:W2:Y:S03]  /*3140*/  LDG.E R140, [R144.64+0x80] ;  /* 0x0000802a908c7981 */ /* 0x0002a6000c1e1900 */
[----:B------:R-:W-:Y:S01]  /*3150*/  LEA R143, -R143, RZ, 0x6 ;  /* 0x000000ff8f8f7211 */ /* 0x000fe200078e31ff */
[----:B------:R1:W2:Y:S03]  /*3160*/  LDG.E R0, [R144.64+0xa0] ;  /* 0x0000a02a90007981 */ /* 0x0002a6000c1e1900 */
[----:B------:R-:W-:Y:S04]  /*3170*/  HMMA.16816.F32.BF16 R32, R32, R178, RZ ;  /* 0x000000b22020723c */ /* 0x000fe800000418ff */
[C---:B------:R-:W-:Y:S04]  /*3180*/  LEA R232, P0, R143.reuse, R232, 0x2 ;  /* 0x000000e88fe87211 */ /* 0x040fe800078010ff */
[-C--:B----4-:R-:W-:Y:S05]  /*3190*/  HMMA.16816.F32.BF16 R4, R132, R180.reuse, R4 ;  /* 0x000000b48404723c */ /* 0x090fea0000041804 */
[----:B------:R-:W-:Y:S02]  /*31a0*/  LEA.HI.X.SX32 R233, R143, R233, 0x2, P0 ;  /* 0x000000e98fe97211 */ /* 0x000fe400000f16ff */
[----:B------:R-:W-:Y:S01]  /*31b0*/  PLOP3.LUT P0, PT, PT, PT, UP2, 0x80, 0x0 ;  /* 0x000000000000781c */ /* 0x000fe20003f0f028 */
[C---:B-----5:R-:W-:Y:S08]  /*31c0*/  HMMA.16816.F32.BF16 R8, R136.reuse, R180, R8 ;  /* 0x000000b48808723c */ /* 0x060ff00000041808 */
[-C--:B------:R-:W-:Y:S08]  /*31d0*/  HMMA.16816.F32.BF16 R12, R136, R182.reuse, R12 ;  /* 0x000000b6880c723c */ /* 0x080ff0000004180c */
[C---:B------:R-:W-:Y:S08]  /*31e0*/  HMMA.16816.F32.BF16 R16, R132.reuse, R182, R16 ;  /* 0x000000b68410723c */ /* 0x040ff00000041810 */
[-C--:B------:R-:W-:Y:S08]  /*31f0*/  HMMA.16816.F32.BF16 R20, R132, R184.reuse, R20 ;  /* 0x000000b88414723c */ /* 0x080ff00000041814 */
[C---:B------:R-:W-:Y:S08]  /*3200*/  HMMA.16816.F32.BF16 R24, R136.reuse, R184, R24 ;  /* 0x000000b88818723c */ /* 0x040ff00000041818 */
[-C--:B------:R-:W-:Y:S01]  /*3210*/  HMMA.16816.F32.BF16 R28, R136, R186.reuse, R28 ;  /* 0x000000ba881c723c */ /* 0x080fe2000004181c */
[----:B------:R-:W4:Y:S07]  /*3220*/  LDSM.16.M88.4 R136, [R223+0x7000] ;  /* 0x00700000df88783b */ /* 0x000f2e0000000200 */
[----:B------:R-:W-:Y:S01]  /*3230*/  HMMA.16816.F32.BF16 R32, R132, R186, R32 ;  /* 0x000000ba8420723c */ /* 0x000fe20000041820 */
[----:B------:R-:W5:Y:S07]  /*3240*/  LDSM.16.M88.4 R132, [R223+0x7800] ;  /* 0x00780000df84783b */ /* 0x000f6e0000000200 */
[-C--:B----4-:R-:W-:Y:S08]  /*3250*/  HMMA.16816.F32.BF16 R4, R136, R188.reuse, R4 ;  /* 0x000000bc8804723c */ /* 0x090ff00000041804 */
        /* <DEDUP_REMOVED lines=32> */
[C---:B--2---:R-:W-:Y:S01]  /*3460*/  FADD.FTZ R5, -R142.reuse, R5 ;  /* 0x000000058e057221 */ /* 0x044fe20000010100 */
[C---:B------:R-:W-:Y:S04]  /*3470*/  HMMA.16816.F32.BF16 R16, R132.reuse, R214, R16 ;  /* 0x000000d68410723c */ /* 0x040fe80000041810 */
[C---:B---3--:R-:W-:Y:S02]  /*3480*/  FADD.FTZ R6, -R141.reuse, R6 ;  /* 0x000000068d067221 */ /* 0x048fe40000010100 */
[C---:B------:R-:W-:Y:S02]  /*3490*/  FADD.FTZ R7, -R141.reuse, R7 ;  /* 0x000000078d077221 */ /* 0x040fe40000010100 */
[----:B------:R-:W-:Y:S01]  /*34a0*/  FADD.FTZ R4, -R142, R4 ;  /* 0x000000048e047221 */ /* 0x000fe20000010100 */
[-C--:B------:R-:W-:Y:S03]  /*34b0*/  HMMA.16816.F32.BF16 R20, R132, R216.reuse, R20 ;  /* 0x000000d88414723c */ /* 0x080fe60000041814 */
[----:B-1----:R-:W-:Y:S02]  /*34c0*/  FMUL.FTZ R144, R164, R5 ;  /* 0x00000005a4907220 */ /* 0x002fe40000410000 */
        /* <DEDUP_REMOVED lines=81> */
.L_x_122:
[----:B------:R-:W-:Y:S02]  /*39e0*/  F2FP.BF16.PACK_AB R16, R144, R145 ;  /* 0x000000919010723e */ /* 0x000fe400000010ff */
        /* <DEDUP_REMOVED lines=37> */
[----:B------:R-:W5:Y:S04]  /*3c40*/  LDSM.16.MT88.4 R20, [R0+0x8000] ;  /* 0x008000000014783b */ /* 0x000f680000004200 */
        /* <DEDUP_REMOVED lines=15> */
[-C--:B-----5:R-:W-:Y:S08]  /*3d40*/  HMMA.16816.F32.BF16 R68, R4, R20.reuse, R68 ;  /* 0x000000140444723c */ /* 0x0a0ff00000041844 */
[C---:B------:R-:W-:Y:S08]  /*3d50*/  HMMA.16816.F32.BF16 R72, R12.reuse, R20, R72 ;  /* 0x000000140c48723c */ /* 0x040ff00000041848 */
[-C--:B------:R-:W-:Y:S01]  /*3d60*/  HMMA.16816.F32.BF16 R76, R12, R22.reuse, R76 ;  /* 0x000000160c4c723c */ /* 0x080fe2000004184c */
[----:B------:R-:W-:Y:S07]  /*3d70*/  LDSM.16.MT88.4 R12, [R0+0x6800] ;  /* 0x00680000000c783b */ /* 0x000fee0000004200 */
[----:B------:R-:W-:Y:S01]  /*3d80*/  HMMA.16816.F32.BF16 R80, R4, R22, R80 ;  /* 0x000000160450723c */ /* 0x000fe20000041850 */
[----:B------:R-:W3:Y:S04]  /*3d90*/  LDSM.16.MT88.4 R4, [R2+0x14000] ;  /* 0x014000000204783b */ /* 0x000ee80000004200 */
[----:B------:R-:W4:Y:S03]  /*3da0*/  LDSM.16.MT88.4 R20, [R0+0x7800] ;  /* 0x007800000014783b */ /* 0x000f260000004200 */
        /* <DEDUP_REMOVED lines=15> */
[----:B------:R-:W5:Y:S04]  /*3ea0*/  LDSM.16.MT88.4 R8, [R0+0x7c00] ;  /* 0x007c00000008783b */ /* 0x000f680000004200 */
[----:B------:R-:W1:Y:S03]  /*3eb0*/  LDSM.16.MT88.4 R24, [R0+0x8c00] ;  /* 0x008c00000018783b */ /* 0x000e660000004200 */
[-C--:B---3--:R-:W-:Y:S01]  /*3ec0*/  HMMA.16816.F32.BF16 R36, R4, R12.reuse, R36 ;  /* 0x0000000c0424723c */ /* 0x088fe20000041824 */
        /* <DEDUP_REMOVED lines=8> */
[-C--:B-1----:R-:W-:Y:S08]  /*3f50*/  HMMA.16816.F32.BF16 R68, R4, R28.reuse, R68 ;  /* 0x0000001c0444723c */ /* 0x082ff00000041844 */
[C---:B------:R-:W-:Y:S08]  /*3f60*/  HMMA.16816.F32.BF16 R72, R16.reuse, R28, R72 ;  /* 0x0000001c1048723c */ /* 0x040ff00000041848 */
[-C--:B------:R-:W-:Y:S08]  /*3f70*/  HMMA.16816.F32.BF16 R76, R16, R30.reuse, R76 ;  /* 0x0000001e104c723c */ /* 0x080ff0000004184c */
[----:B------:R-:W-:Y:S08]  /*3f80*/  HMMA.16816.F32.BF16 R80, R4, R30, R80 ;  /* 0x0000001e0450723c */ /* 0x000ff00000041850 */
[-C--:B--2---:R-:W-:Y:S08]  /*3f90*/  HMMA.16816.F32.BF16 R36, R32, R132.reuse, R36 ;  /* 0x000000842024723c */ /* 0x084ff00000041824 */
[C---:B------:R-:W-:Y:S08]  /*3fa0*/  HMMA.16816.F32.BF16 R40, R136.reuse, R132, R40 ;  /* 0x000000848828723c */ /* 0x040ff00000041828 */
[-C--:B------:R-:W-:Y:S08]  /*3fb0*/  HMMA.16816.F32.BF16 R44, R136, R134.reuse, R44 ;  /* 0x00000086882c723c */ /* 0x080ff0000004182c */
[C---:B------:R-:W-:Y:S08]  /*3fc0*/  HMMA.16816.F32.BF16 R48, R32.reuse, R134, R48 ;  /* 0x000000862030723c */ /* 0x040ff00000041830 */
[-C--:B-----5:R-:W-:Y:S08]  /*3fd0*/  HMMA.16816.F32.BF16 R52, R32, R8.reuse, R52 ;  /* 0x000000082034723c */ /* 0x0a0ff00000041834 */
        /* <DEDUP_REMOVED lines=8> */
[----:B------:R-:W2:Y:S01]  /*4060*/  LDL R140, [R1+0x20] ;  /* 0x00002000018c7983 */ /* 0x000ea20000100800 */
[----:B------:R-:W-:Y:S05]  /*4070*/  IMAD.MOV.U32 R5, RZ, RZ, c[0x0][0x370] ;  /* 0x0000dc00ff057624 */ /* 0x000fea00078e00ff */
[----:B------:R-:W-:Y:S04]  /*4080*/  LEA R5, -R5, RZ, 0x6 ;  /* 0x000000ff05057211 */ /* 0x000fe800078e31ff */
[C---:B------:R-:W-:Y:S04]  /*4090*/  LEA R6, P1, R5.reuse, R244, 0x1 ;  /* 0x000000f405067211 */ /* 0x040fe800078208ff */
[----:B------:R-:W-:Y:S02]  /*40a0*/  LEA.HI.X.SX32 R5, R5, R245, 0x1, P1 ;  /* 0x000000f505057211 */ /* 0x000fe400008f0eff */
[----:B------:R-:W-:Y:S03]  /*40b0*/  MOV R244, R6 ;  /* 0x0000000600f47202 */ /* 0x000fe60000000f00 */
[----:B------:R-:W-:Y:S02]  /*40c0*/  IMAD.MOV.U32 R245, RZ, RZ, R5 ;  /* 0x000000fffff57224 */ /* 0x000fe400078e0005 */
[----:B--2---:R-:W-:Y:S05]  /*40d0*/  IMAD.SHL.U32 R4, R140, 0x2, RZ ;  /* 0x000000028c047824 */ /* 0x004fea00078e00ff */
[----:B------:R-:W-:Y:S01]  /*40e0*/  @!PT LDS RZ, [RZ] ;  /* 0x00000000fffff984 */ /* 0x000fe20000000800 */
[----:B------:R-:W-:Y:S01]  /*40f0*/  @!PT LDS RZ, [RZ] ;  /* 0x00000000fffff984 */ /* 0x000fe20000000800 */
[----:B------:R-:W-:Y:S01]  /*4100*/  @!PT LDS RZ, [RZ] ;  /* 0x00000000fffff984 */ /* 0x000fe20000000800 */
[----:B------:R1:W-:Y:S04]  /*4110*/  LDGSTS.E.BYPASS.LTC128B.128 [R4+0x6000], [R244.64] ;  /* 0x06000000f4047fae */ /* 0x0003e8000b901d6a */
[----:B------:R1:W-:Y:S04]  /*4120*/  LDGSTS.E.BYPASS.LTC128B.128 [R4+0x7000], [R244.64+0x40] ;  /* 0x07000040f4047fae */ /* 0x0003e8000b901d6a */
[----:B------:R1:W-:Y:S04]  /*4130*/  LDGSTS.E.BYPASS.LTC128B.128 [R4+0x8000], [R244.64+0x80] ;  /* 0x08000080f4047fae */ /* 0x0003e8000b901d6a */
[----:B------:R-:W0:Y:S02]  /*4140*/  LDGDEPBAR ;  /* 0x00000000000079af */ /* 0x000e240000000000 */
.L_x_123:
[----:B------:R-:W-:Y:S01]  /*4150*/  LDSM.16.M88.4 R24, [R225] ;  /* 0x00000000e118783b */ /* 0x000fe20000000200 */
[----:B------:R-:W-:Y:S01]  /*4160*/  IMAD.MOV.U32 R148, RZ, RZ, c[0x0][0x1c0] ;  /* 0x00007000ff947624 */ /* 0x000fe200078e00ff */
[----:B------:R-:W-:Y:S01]  /*4170*/  ULOP3.LUT UR6, UR33, 0x1, URZ, 0xc0, !UPT ;  /* 0x0000000121067892 */ /* 0x000fe2000f8ec03f */
[----:B------:R-:W-:Y:S01]  /*4180*/  IMAD.MOV.U32 R153, RZ, RZ, c[0x0][0x1c0] ;  /* 0x00007000ff997624 */ /* 0x000fe200078e00ff */
[----:B------:R-:W2:Y:S01]  /*4190*/  LDSM.16.MT88.4 R8, [R0+0x9000] ;  /* 0x009000000008783b */ /* 0x000ea20000004200 */
[----:B------:R-:W-:Y:S01]  /*41a0*/  IMAD R148, R148, c[0x0][0x22c], RZ ;  /* 0x00008b0094947a24 */ /* 0x000fe200078e02ff */
[----:B------:R-:W-:Y:S01]  /*41b0*/  UISETP.NE.U32.AND UP0, UPT, UR6, 0x1, UPT ;  /* 0x000000010600788c */ /* 0x000fe2000bf05070 */
[----:B------:R-:W-:Y:S01]  /*41c0*/  IMAD R153, R153, c[0x0][0x22c], RZ ;  /* 0x00008b0099997a24 */ /* 0x000fe200078e02ff */
[----:B------:R-:W3:Y:S01]  /*41d0*/  LDSM.16.MT88.4 R16, [R0+0xb000] ;  /* 0x00b000000010783b */ /* 0x000ee20000004200 */
[----:B------:R-:W-:Y:S01]  /*41e0*/  IMAD.SHL.U32 R148, R148, 0x8, RZ ;  /* 0x0000000894947824 */ /* 0x000fe200078e00ff */
[----:B------:R-:W-:Y:S01]  /*41f0*/  UIADD3 UR6, UR33, -0x1, URZ ;  /* 0xffffffff21067890 */ /* 0x000fe2000fffe03f */
[----:B------:R-:W-:Y:S01]  /*4200*/  IMAD.SHL.U32 R153, R153, 0x20, RZ ;  /* 0x0000002099997824 */ /* 0x000fe200078e00ff */
[----:B------:R-:W3:Y:S01]  /*4210*/  LDSM.16.MT88.4 R28, [R0+0xd000] ;  /* 0x00d00000001c783b */ /* 0x000ee20000004200 */
[----:B------:R-:W-:Y:S02]  /*4220*/  IMAD.MOV.U32 R152, RZ, RZ, c[0x0][0x1c0] ;  /* 0x00007000ff987624 */ /* 0x000fe400078e00ff */
[----:B------:R-:W-:Y:S01]  /*4230*/  IMAD.MOV.U32 R151, RZ, RZ, c[0x0][0x1c0] ;  /* 0x00007000ff977624 */ /* 0x000fe200078e00ff */
[----:B------:R-:W4:Y:S01]  /*4240*/  LDL R150, [R1+0x24] ;  /* 0x0000240001967983 */ /* 0x000f220000100800 */
[----:B------:R-:W-:Y:S02]  /*4250*/  IMAD R152, R152, c[0x0][0x22c], RZ ;  /* 0x00008b0098987a24 */ /* 0x000fe400078e02ff */
[----:B------:R-:W-:Y:S01]  /*4260*/  IMAD R151, R151, c[0x0][0x22c], RZ ;  /* 0x00008b0097977a24 */ /* 0x000fe200078e02ff */
[----:B------:R-:W-:Y:S01]  /*4270*/  LDSM.16.M88.4 R32, [R226] ;  /* 0x00000000e220783b */ /* 0x000fe20000000200 */
[----:B------:R-:W-:Y:S02]  /*4280*/  IMAD R152, R152, 0x28, RZ ;  /* 0x0000002898987824 */ /* 0x000fe400078e02ff */
[----:B------:R-:W-:Y:S01]  /*4290*/  IMAD R151, R151, 0x30, RZ ;  /* 0x0000003097977824 */ /* 0x000fe200078e02ff */
[----:B------:R-:W4:Y:S04]  /*42a0*/  LDL R149, [R1+0x28] ;  /* 0x0000280001957983 */ /* 0x000f280000100800 */
[----:B------:R-:W1:Y:S04]  /*42b0*/  LDSM.16.MT88.4 R132, [R0+0x9400] ;  /* 0x009400000084783b */ /* 0x000e680000004200 */
[----:B------:R-:W1:Y:S04]  /*42c0*/  LDSM.16.MT88.4 R136, [R0+0xb400] ;  /* 0x00b400000088783b */ /* 0x000e680000004200 */
[----:B------:R-:W1:Y:S04]  /*42d0*/  LDSM.16.MT88.4 R140, [R0+0xd400] ;  /* 0x00d40000008c783b */ /* 0x000e680000004200 */
[----:B------:R-:W-:Y:S01]  /*42e0*/  LDSM.16.MT88.4 R144, [R0+0xb800] ;  /* 0x00b800000090783b */ /* 0x000fe20000004200 */
[C---:B-12---:R-:W-:Y:S08]  /*42f0*/  HMMA.16816.F32.BF16 R4, R24.reuse, R8, RZ ;  /* 0x000000081804723c */ /* 0x046ff000000418ff */
        /* <DEDUP_REMOVED lines=14> */
[----:B------:R-:W-:Y:S04]  /*43e0*/  LDSM.16.M88.4 R32, [R227] ;  /* 0x00000000e320783b */ /* 0x000fe80000000200 */
[----:B------:R-:W-:Y:S03]  /*43f0*/  LDSM.16.MT88.4 R140, [R0+0xbc00] ;  /* 0x00bc0000008c783b */ /* 0x000fe60000004200 */
        /* <DEDUP_REMOVED lines=8> */
[----:B------:R-:W-:Y:S04]  /*4480*/  LDSM.16.M88.4 R28, [R225+0x2000] ;  /* 0x00200000e11c783b */ /* 0x000fe80000000200 */
[----:B------:R-:W-:Y:S03]  /*4490*/  LDSM.16.MT88.4 R136, [R0+0xc000] ;  /* 0x00c000000088783b */ /* 0x000fe60000004200 */
[C---:B-1----:R-:W-:Y:S08]  /*44a0*/  HMMA.16816.F32.BF16 R4, R32.reuse, R132, R4 ;  /* 0x000000842004723c */ /* 0x042ff00000041804 */
[C---:B------:R-:W-:Y:S01]  /*44b0*/  HMMA.16816.F32.BF16 R8, R32.reuse, R134, R8 ;  /* 0x000000862008723c */ /* 0x040fe20000041808 */
[----:B------:R-:W1:Y:S07]  /*44c0*/  LDSM.16.MT88.4 R132, [R0+0xa000] ;  /* 0x00a000000084783b */ /* 0x000e6e0000004200 */
[C---:B------:R-:W-:Y:S08]  /*44d0*/  HMMA.16816.F32.BF16 R12, R32.reuse, R140, R12 ;  /* 0x0000008c200c723c */ /* 0x040ff0000004180c */
[C---:B------:R-:W-:Y:S01]  /*44e0*/  HMMA.16816.F32.BF16 R16, R32.reuse, R142, R16 ;  /* 0x0000008e2010723c */ /* 0x040fe20000041810 */
[----:B------:R-:W-:Y:S07]  /*44f0*/  LDSM.16.M88.4 R140, [R226+0x2000] ;  /* 0x00200000e28c783b */ /* 0x000fee0000000200 */
[C---:B---3--:R-:W-:Y:S08]  /*4500*/  HMMA.16816.F32.BF16 R20, R32.reuse, R144, R20 ;  /* 0x000000902014723c */ /* 0x048ff00000041814 */
[----:B------:R-:W-:Y:S01]  /*4510*/  HMMA.16816.F32.BF16 R24, R32, R146, R24 ;  /* 0x000000922018723c */ /* 0x000fe20000041818 */
[----:B------:R-:W2:Y:S04]  /*4520*/  LDSM.16.MT88.4 R32, [R0+0xe000] ;  /* 0x00e000000020783b */ /* 0x000ea80000004200 */
[----:B------:R-:W3:Y:S03]  /*4530*/  LDSM.16.MT88.4 R144, [R0+0xa400] ;  /* 0x00a400000090783b */ /* 0x000ee60000004200 */
[C---:B-1----:R-:W-:Y:S08]  /*4540*/  HMMA.16816.F32.BF16 R4, R28.reuse, R132, R4 ;  /* 0x000000841c04723c */ /* 0x042ff00000041804 */
[C---:B------:R-:W-:Y:S01]  /*4550*/  HMMA.16816.F32.BF16 R8, R28.reuse, R134, R8 ;  /* 0x000000861c08723c */ /* 0x040fe20000041808 */
[----:B------:R-:W1:Y:S07]  /*4560*/  LDSM.16.MT88.4 R132, [R0+0xc400] ;  /* 0x00c400000084783b */ /* 0x000e6e0000004200 */
[C---:B------:R-:W-:Y:S08]  /*4570*/  HMMA.16816.F32.BF16 R12, R28.reuse, R136, R12 ;  /* 0x000000881c0c723c */ /* 0x040ff0000004180c */
[C---:B------:R-:W-:Y:S01]  /*4580*/  HMMA.16816.F32.BF16 R16, R28.reuse, R138, R16 ;  /* 0x0000008a1c10723c */ /* 0x040fe20000041810 */
[----:B------:R-:W-:Y:S07]  /*4590*/  LDSM.16.MT88.4 R136, [R0+0xa800] ;  /* 0x00a800000088783b */ /* 0x000fee0000004200 */
[C---:B--2---:R-:W-:Y:S08]  /*45a0*/  HMMA.16816.F32.BF16 R20, R28.reuse, R32, R20 ;  /* 0x000000201c14723c */ /* 0x044ff00000041814 */
[----:B------:R-:W-:Y:S01]  /*45b0*/  HMMA.16816.F32.BF16 R24, R28, R34, R24 ;  /* 0x000000221c18723c */ /* 0x000fe20000041818 */
[----:B------:R-:W2:Y:S04]  /*45c0*/  LDSM.16.MT88.4 R28, [R0+0xe400] ;  /* 0x00e40000001c783b */ /* 0x000ea80000004200 */
[----:B------:R-:W4:Y:S03]  /*45d0*/  LDSM.16.M88.4 R32, [R228+0x2000] ;  /* 0x00200000e420783b */ /* 0x000f260000000200 */
[C---:B---3--:R-:W-:Y:S08]  /*45e0*/  HMMA.16816.F32.BF16 R4, R140.reuse, R144, R4 ;  /* 0x000000908c04723c */ /* 0x048ff00000041804 */
[C---:B------:R-:W-:Y:S01]  /*45f0*/  HMMA.16816.F32.BF16 R8, R140.reuse, R146, R8 ;  /* 0x000000928c08723c */ /* 0x040fe20000041808 */
[----:B------:R-:W3:Y:S07]  /*4600*/  LDSM.16.MT88.4 R144, [R0+0xc800] ;  /* 0x00c800000090783b */ /* 0x000eee0000004200 */
[C---:B-1----:R-:W-:Y:S08]  /*4610*/  HMMA.16816.F32.BF16 R12, R140.reuse, R132, R12 ;  /* 0x000000848c0c723c */ /* 0x042ff0000004180c */
[C---:B------:R-:W-:Y:S01]  /*4620*/  HMMA.16816.F32.BF16 R16, R140.reuse, R134, R16 ;  /* 0x000000868c10723c */ /* 0x040fe20000041810 */
[----:B------:R-:W-:Y:S07]  /*4630*/  LDSM.16.M88.4 R132, [R227+0x2000] ;  /* 0x00200000e384783b */ /* 0x000fee0000000200 */
[C---:B--2---:R-:W-:Y:S08]  /*4640*/  HMMA.16816.F32.BF16 R20, R140.reuse, R28, R20 ;  /* 0x0000001c8c14723c */ /* 0x044ff00000041814 */
[----:B------:R-:W-:Y:S01]  /*4650*/  HMMA.16816.F32.BF16 R24, R140, R30, R24 ;  /* 0x0000001e8c18723c */ /* 0x000fe20000041818 */
[----:B------:R-:W1:Y:S04]  /*4660*/  LDSM.16.MT88.4 R28, [R0+0xe800] ;  /* 0x00e80000001c783b */ /* 0x000e680000004200 */
[----:B------:R-:W-:Y:S03]  /*4670*/  LDSM.16.MT88.4 R140, [R0+0xcc00] ;  /* 0x00cc0000008c783b */ /* 0x000fe60000004200 */
[C---:B----4-:R-:W-:Y:S08]  /*4680*/  HMMA.16816.F32.BF16 R4, R32.reuse, R136, R4 ;  /* 0x000000882004723c */ /* 0x050ff00000041804 */
[C---:B------:R-:W-:Y:S01]  /*4690*/  HMMA.16816.F32.BF16 R8, R32.reuse, R138, R8 ;  /* 0x0000008a2008723c */ /* 0x040fe20000041808 */
[----:B------:R-:W2:Y:S07]  /*46a0*/  LDSM.16.MT88.4 R136, [R0+0xac00] ;  /* 0x00ac00000088783b */ /* 0x000eae0000004200 */
[C---:B---3--:R-:W-:Y:S08]  /*46b0*/  HMMA.16816.F32.BF16 R12, R32.reuse, R144, R12 ;  /* 0x00000090200c723c */ /* 0x048ff0000004180c */
[C---:B------:R-:W-:Y:S01]  /*46c0*/  HMMA.16816.F32.BF16 R16, R32.reuse, R146, R16 ;  /* 0x000000922010723c */ /* 0x040fe20000041810 */
[----:B------:R3:W4:Y:S07]  /*46d0*/  LDSM.16.MT88.4 R144, [R0+0xec00] ;  /* 0x00ec00000090783b */ /* 0x00072e0000004200 */
[C---:B-1----:R-:W-:Y:S07]  /*46e0*/  HMMA.16816.F32.BF16 R20, R32.reuse, R28, R20 ;  /* 0x0000001c2014723c */ /* 0x042fee0000041814 */
[----:B------:R-:W-:Y:S01]  /*46f0*/  @P0 IADD3 R28, P1, R150, UR4, RZ ;  /* 0x00000004961c0c10 */ /* 0x000fe2000ff3e0ff */
[----:B------:R-:W-:Y:S01]  /*4700*/  HMMA.16816.F32.BF16 R24, R32, R30, R24 ;  /* 0x0000001e2018723c */ /* 0x000fe20000041818 */
[----:B------:R-:W-:Y:S01]  /*4710*/  IMAD.MOV.U32 R150, RZ, RZ, c[0x0][0x1c0] ;  /* 0x00007000ff967624 */ /* 0x000fe200078e00ff */
[----:B------:R-:W-:Y:S02]  /*4720*/  @UP2 UIADD3 UR4, UP1, UR4, -0x100, URZ ;  /* 0xffffff0004042890 */ /* 0x000fe4000ff3e03f */
[----:B------:R-:W-:Y:S01]  /*4730*/  @P0 IADD3.X R29, R149, UR5, RZ, P1, !PT ;  /* 0x00000005951d0c10 */ /* 0x000fe20008ffe4ff */
[----:B------:R-:W-:Y:S01]  /*4740*/  IMAD R150, R150, c[0x0][0x22c], RZ ;  /* 0x00008b0096967a24 */ /* 0x000fe200078e02ff */
[----:B------:R-:W-:Y:S01]  /*4750*/  @UP2 UIADD3.X UR5, UR5, -0x1, URZ, UP1, !UPT ;  /* 0xffffffff05052890 */ /* 0x000fe20008ffe43f */
[----:B---3--:R-:W3:Y:S01]  /*4760*/  LDL R0, [R1+0x8] ;  /* 0x0000080001007983 */ /* 0x008ee20000100800 */
[C---:B--2---:R-:W-:Y:S01]  /*4770*/  HMMA.16816.F32.BF16 R4, R132.reuse, R136, R4 ;  /* 0x000000888404723c */ /* 0x044fe20000041804 */
[----:B------:R-:W-:Y:S02]  /*4780*/  IMAD.MOV.U32 R149, RZ, RZ, c[0x0][0x1c0] ;  /* 0x00007000ff957624 */ /* 0x000fe400078e00ff */
[----:B------:R1:W5:Y:S02]  /*4790*/  @P0 LDG.E R252, [R28.64] ;  /* 0x0000002a1cfc0981 */ /* 0x000364000c1e1900 */
[CC--:B------:R-:W-:Y:S01]  /*47a0*/  LEA R30, P1, R148.reuse, R232.reuse, 0x2 ;  /* 0x000000e8941e7211 */ /* 0x0c0fe200078210ff */
[----:B------:R-:W-:Y:S01]  /*47b0*/  IMAD R149, R149, c[0x0][0x22c], RZ ;  /* 0x00008b0095957a24 */ /* 0x000fe200078e02ff */
[----:B------:R1:W5:Y:S01]  /*47c0*/  @P0 LDG.E R251, [R28.64+0x20] ;  /* 0x0000202a1cfb0981 */ /* 0x000362000c1e1900 */
[C---:B------:R-:W-:Y:S03]  /*47d0*/  HMMA.16816.F32.BF16 R8, R132.reuse, R138, R8 ;  /* 0x0000008a8408723c */ /* 0x040fe60000041808 */
[----:B------:R1:W5:Y:S01]  /*47e0*/  @P0 LDG.E R250, [R28.64+0x80] ;  /* 0x0000802a1cfa0981 */ /* 0x000362000c1e1900 */
[-C--:B------:R-:W-:Y:S01]  /*47f0*/  LEA.HI.X.SX32 R31, R148, R233.reuse, 0x2, P1 ;  /* 0x000000e9941f7211 */ /* 0x080fe200008f16ff */
[----:B------:R-:W-:Y:S02]  /*4800*/  IMAD.SHL.U32 R149, R149, 0x10, RZ ;  /* 0x0000001095957824 */ /* 0x000fe400078e00ff */
[----:B------:R1:W5:Y:S01]  /*4810*/  @P0 LDG.E R249, [R28.64+0xa0] ;  /* 0x0000a02a1cf90981 */ /* 0x000362000c1e1900 */
[C---:B------:R-:W-:Y:S03]  /*4820*/  HMMA.16816.F32.BF16 R12, R132.reuse, R140, R12 ;  /* 0x0000008c840c723c */ /* 0x040fe6000004180c */
[----:B------:R-:W2:Y:S01]  /*4830*/  LDL R137, [R1+0x4] ;  /* 0x0000040001897983 */ /* 0x000ea20000100800 */
[----:B------:R-:W-:Y:S01]  /*4840*/  IMAD R150, R150, 0x18, RZ ;  /* 0x0000001896967824 */ /* 0x000fe200078e02ff */
[CC--:B------:R-:W-:Y:S02]  /*4850*/  LEA R34, P0, R149.reuse, R232.reuse, 0x2 ;  /* 0x000000e895227211 */ /* 0x0c0fe400078010ff */
[----:B------:R1:W-:Y:S01]  /*4860*/  RED.E.ADD.F32.FTZ.RN.STRONG.GPU [R232.64], R4 ;  /* 0x00000004e800798e */ /* 0x0003e2000c10e7aa */
[C---:B------:R-:W-:Y:S03]  /*4870*/  HMMA.16816.F32.BF16 R16, R132.reuse, R142, R16 ;  /* 0x0000008e8410723c */ /* 0x040fe60000041810 */
[----:B------:R1:W-:Y:S01]  /*4880*/  RED.E.ADD.F32.FTZ.RN.STRONG.GPU [R30.64], R5 ;  /* 0x000000051e00798e */ /* 0x0003e2000c10e7aa */
[-C--:B------:R-:W-:Y:S02]  /*4890*/  LEA.HI.X.SX32 R35, R149, R233.reuse, 0x2, P0 ;  /* 0x000000e995237211 */ /* 0x080fe400000f16ff */
[CC--:B------:R-:W-:Y:S01]  /*48a0*/  LEA R32, P0, R153.reuse, R232.reuse, 0x2 ;  /* 0x000000e899207211 */ /* 0x0c0fe200078010ff */
[----:B------:R-:W3:Y:S01]  /*48b0*/  LDL R136, [R1+0xc] ;  /* 0x00000c0001887983 */ /* 0x000ee20000100800 */
[C---:B----4-:R-:W-:Y:S03]  /*48c0*/  HMMA.16816.F32.BF16 R20, R132.reuse, R144, R20 ;  /* 0x000000908414723c */ /* 0x050fe60000041814 */
[----:B------:R4:W-:Y:S01]  /*48d0*/  RED.E.ADD.F32.FTZ.RN.STRONG.GPU [R34.64], R6 ;  /* 0x000000062200798e */ /* 0x0009e2000c10e7aa */
[-C--:B------:R-:W-:Y:S04]  /*48e0*/  LEA.HI.X.SX32 R33, R153, R233.reuse, 0x2, P0 ;  /* 0x000000e999217211 */ /* 0x080fe800000f16ff */
[----:B------:R-:W-:Y:S04]  /*48f0*/  HMMA.16816.F32.BF16 R24, R132, R146, R24 ;  /* 0x000000928418723c */ /* 0x000fe80000041818 */
[CC--:B-1----:R-:W-:Y:S04]  /*4900*/  LEA R28, P2, R152.reuse, R232.reuse, 0x2 ;  /* 0x000000e8981c7211 */ /* 0x0c2fe800078410ff */
[-C--:B------:R-:W-:Y:S01]  /*4910*/  LEA.HI.X.SX32 R29, R152, R233.reuse, 0x2, P2 ;  /* 0x000000e9981d7211 */ /* 0x080fe200010f16ff */
[----:B------:R-:W-:Y:S03]  /*4920*/  IMAD.MOV.U32 R152, RZ, RZ, c[0x0][0x1c0] ;  /* 0x00007000ff987624 */ /* 0x000fe600078e00ff */
[-C--:B------:R-:W-:Y:S01]  /*4930*/  LEA R4, P1, R150, R232.reuse, 0x2 ;  /* 0x000000e896047211 */ /* 0x080fe200078210ff */
[----:B------:R-:W-:Y:S03]  /*4940*/  IMAD R152, R152, c[0x0][0x22c], RZ ;  /* 0x00008b0098987a24 */ /* 0x000fe600078e02ff */
[-C--:B------:R-:W-:Y:S01]  /*4950*/  LEA.HI.X.SX32 R5, R150, R233.reuse, 0x2, P1 ;  /* 0x000000e996057211 */ /* 0x080fe200008f16ff */
[----:B------:R-:W-:Y:S02]  /*4960*/  IMAD.MOV.U32 R150, RZ, RZ, c[0x0][0x1c0] ;  /* 0x00007000ff967624 */ /* 0x000fe400078e00ff */
[----:B------:R-:W-:Y:S02]  /*4970*/  IMAD.SHL.U32 R152, R152, 0x10, RZ ;  /* 0x0000001098987824 */ /* 0x000fe400078e00ff */
[----:B------:R1:W-:Y:S01]  /*4980*/  RED.E.ADD.F32.FTZ.RN.STRONG.GPU [R4.64], R7 ;  /* 0x000000070400798e */ /* 0x0003e2000c10e7aa */
[-C--:B----4-:R-:W-:Y:S01]  /*4990*/  LEA R6, P1, R151, R232.reuse, 0x2 ;  /* 0x000000e897067211 */ /* 0x090fe200078210ff */
[----:B------:R-:W-:Y:S01]  /*49a0*/  IMAD R150, R150, c[0x0][0x22c], RZ ;  /* 0x00008b0096967a24 */ /* 0x000fe200078e02ff */
[C---:B------:R-:W-:Y:S01]  /*49b0*/  IADD3 R140, R152.reuse, 0x20, RZ ;  /* 0x00000020988c7810 */ /* 0x040fe20007ffe0ff */
[----:B------:R4:W-:Y:S01]  /*49c0*/  RED.E.ADD.F32.FTZ.RN.STRONG.GPU [R32.64], R8 ;  /* 0x000000082000798e */ /* 0x0009e2000c10e7aa */
[----:B------:R-:W-:Y:S01]  /*49d0*/  IADD3 R139, R152, 0x20, RZ ;  /* 0x00000020988b7810 */ /* 0x000fe20007ffe0ff */
[----:B------:R-:W-:Y:S01]  /*49e0*/  IMAD R150, R150, 0x38, RZ ;  /* 0x0000003896967824 */ /* 0x000fe200078e02ff */
[C---:B------:R-:W-:Y:S01]  /*49f0*/  IADD3 R35, R149.reuse, 0x40, RZ ;  /* 0x0000004095237810 */ /* 0x040fe20007ffe0ff */
[----:B------:R4:W-:Y:S01]  /*4a00*/  RED.E.ADD.F32.FTZ.RN.STRONG.GPU [R28.64], R9 ;  /* 0x000000091c00798e */ /* 0x0009e2000c10e7aa */
[----:B------:R-:W-:Y:S03]  /*4a10*/  IADD3 R34, R149, 0x40, RZ ;  /* 0x0000004095227810 */ /* 0x000fe60007ffe0ff */
[C---:B------:R-:W-:Y:S02]  /*4a20*/  IMAD.IADD R35, R148.reuse, 0x1, R35 ;  /* 0x0000000194237824 */ /* 0x040fe400078e0223 */
[C---:B------:R-:W-:Y:S04]  /*4a30*/  IMAD.IADD R34, R148.reuse, 0x1, R34 ;  /* 0x0000000194227824 */ /* 0x040fe800078e0222 */
[----:B------:R-:W-:Y:S01]  /*4a40*/  IMAD.IADD R34, R148, 0x1, R34 ;  /* 0x0000000194227824 */ /* 0x000fe200078e0222 */
[-C--:B-1----:R-:W-:Y:S01]  /*4a50*/  LEA.HI.X.SX32 R7, R151, R233.reuse, 0x2, P1 ;  /* 0x000000e997077211 */ /* 0x082fe200008f16ff */
[----:B------:R-:W-:Y:S01]  /*4a60*/  IMAD.MOV.U32 R151, RZ, RZ, c[0x0][0x1c0] ;  /* 0x00007000ff977624 */ /* 0x000fe200078e00ff */
[CC--:B------:R-:W-:Y:S01]  /*4a70*/  LEA R4, P0, R150.reuse, R232.reuse, 0x2 ;  /* 0x000000e896047211 */ /* 0x0c0fe200078010ff */
[----:B----4-:R-:W4:Y:S02]  /*4a80*/  LDL R32, [R1] ;  /* 0x0000000001207983 */ /* 0x010f240000100800 */
[----:B------:R-:W-:Y:S01]  /*4a90*/  IMAD R151, R151, c[0x0][0x22c], RZ ;  /* 0x00008b0097977a24 */ /* 0x000fe200078e02ff */
[-C--:B------:R-:W-:Y:S01]  /*4aa0*/  LEA.HI.X.SX32 R5, R150, R233.reuse, 0x2, P0 ;  /* 0x000000e996057211 */ /* 0x080fe200000f16ff */
[----:B------:R-:W-:Y:S01]  /*4ab0*/  IMAD.MOV.U32 R150, RZ, RZ, c[0x0][0x1c0] ;  /* 0x00007000ff967624 */ /* 0x000fe200078e00ff */
[----:B------:R1:W-:Y:S01]  /*4ac0*/  RED.E.ADD.F32.FTZ.RN.STRONG.GPU [R6.64], R10 ;  /* 0x0000000a0600798e */ /* 0x0003e2000c10e7aa */
[----:B------:R-:W-:Y:S01]  /*4ad0*/  IMAD.SHL.U32 R151, R151, 0x8, RZ ;  /* 0x0000000897977824 */ /* 0x000fe200078e00ff */
[----:B------:R-:W-:Y:S01]  /*4ae0*/  IADD3 R33, R149, 0x40, RZ ;  /* 0x0000004095217810 */ /* 0x000fe20007ffe0ff */
[----:B------:R-:W-:Y:S01]  /*4af0*/  IMAD R150, R150, c[0x0][0x22c], RZ ;  /* 0x00008b0096967a24 */ /* 0x000fe200078e02ff */
[----:B------:R1:W-:Y:S01]  /*4b00*/  RED.E.ADD.F32.FTZ.RN.STRONG.GPU [R4.64], R11 ;  /* 0x0000000b0400798e */ /* 0x0003e2000c10e7aa */
[C---:B------:R-:W-:Y:S02]  /*4b10*/  IMAD.IADD R140, R151.reuse, 0x1, R140 ;  /* 0x00000001978c7824 */ /* 0x040fe400078e028c */
[----:B------:R-:W-:Y:S01]  /*4b20*/  IMAD.SHL.U32 R150, R150, 0x10, RZ ;  /* 0x0000001096967824 */ /* 0x000fe200078e00ff */
[----:B------:R-:W-:Y:S01]  /*4b30*/  RED.E.ADD.F32.FTZ.RN.STRONG.GPU [R232.64+0x80], R12 ;  /* 0x0000800ce800798e */ /* 0x000fe2000c10e7aa */
[C---:B------:R-:W-:Y:S02]  /*4b40*/  IMAD.IADD R139, R151.reuse, 0x1, R139 ;  /* 0x00000001978b7824 */ /* 0x040fe400078e028b */
[----:B------:R-:W-:Y:S01]  /*4b50*/  IMAD.IADD R33, R148, 0x1, R33 ;  /* 0x0000000194217824 */ /* 0x000fe200078e0221 */
[----:B------:R-:W-:Y:S01]  /*4b60*/  IADD3 R138, R150, 0x20, RZ ;  /* 0x00000020968a7810 */ /* 0x000fe20007ffe0ff */
[----:B------:R-:W-:Y:S01]  /*4b70*/  IMAD.MOV.U32 R150, RZ, RZ, c[0x0][0x1c0] ;  /* 0x00007000ff967624 */ /* 0x000fe200078e00ff */
[----:B------:R-:W-:Y:S01]  /*4b80*/  RED.E.ADD.F32.FTZ.RN.STRONG.GPU [R30.64+0x80], R13 ;  /* 0x0000800d1e00798e */ /* 0x000fe2000c10e7aa */
[C---:B------:R-:W-:Y:S01]  /*4b90*/  IMAD.IADD R139, R151.reuse, 0x1, R139 ;  /* 0x00000001978b7824 */ /* 0x040fe200078e028b */
[-C--:B------:R-:W-:Y:S01]  /*4ba0*/  LEA R8, P0, R138, R232.reuse, 0x2 ;  /* 0x000000e88a087211 */ /* 0x080fe200078010ff */
[----:B------:R-:W-:Y:S02]  /*4bb0*/  IMAD R150, R150, c[0x0][0x22c], RZ ;  /* 0x00008b0096967a24 */ /* 0x000fe400078e02ff */
[----:B------:R-:W-:Y:S01]  /*4bc0*/  IMAD.IADD R33, R148, 0x1, R33 ;  /* 0x0000000194217824 */ /* 0x000fe200078e0221 */
[-C--:B------:R-:W-:Y:S01]  /*4bd0*/  LEA.HI.X.SX32 R9, R138, R233.reuse, 0x2, P0 ;  /* 0x000000e98a097211 */ /* 0x080fe200000f16ff */
[----:B------:R-:W-:Y:S02]  /*4be0*/  IMAD.SHL.U32 R150, R150, 0x10, RZ ;  /* 0x0000001096967824 */ /* 0x000fe400078e00ff */
[----:B------:R-:W-:Y:S02]  /*4bf0*/  IMAD.IADD R33, R148, 0x1, R33 ;  /* 0x0000000194217824 */ /* 0x000fe400078e0221 */
[----:B------:R-:W-:Y:S01]  /*4c00*/  RED.E.ADD.F32.FTZ.RN.STRONG.GPU [R8.64], R14 ;  /* 0x0000000e0800798e */ /* 0x000fe2000c10e7aa */
[----:B------:R-:W-:Y:S02]  /*4c10*/  IADD3 R138, R150, 0x20, RZ ;  /* 0x00000020968a7810 */ /* 0x000fe40007ffe0ff */
[-C--:B-1----:R-:W-:Y:S02]  /*4c20*/  LEA R6, P1, R140, R232.reuse, 0x2 ;  /* 0x000000e88c067211 */ /* 0x082fe400078210ff */
[----:B------:R-:W-:Y:S01]  /*4c30*/  IADD3 R132, R150, 0x40, RZ ;  /* 0x0000004096847810 */ /* 0x000fe20007ffe0ff */
[----:B------:R-:W-:Y:S01]  /*4c40*/  IMAD.IADD R138, R151, 0x1, R138 ;  /* 0x00000001978a7824 */ /* 0x000fe200078e028a */
[-C--:B------:R-:W-:Y:S02]  /*4c50*/  LEA.HI.X.SX32 R7, R140, R233.reuse, 0x2, P1 ;  /* 0x000000e98c077211 */ /* 0x080fe400008f16ff */
[-C--:B------:R-:W-:Y:S01]  /*4c60*/  LEA R4, P0, R139, R232.reuse, 0x2 ;  /* 0x000000e88b047211 */ /* 0x080fe200078010ff */
[----:B------:R-:W-:Y:S01]  /*4c70*/  IMAD.IADD R138, R151, 0x1, R138 ;  /* 0x00000001978a7824 */ /* 0x000fe200078e028a */
[----:B------:R-:W-:Y:S02]  /*4c80*/  LDSM.16.MT88.4 R140, [R3+0x1c00] ;  /* 0x001c0000038c783b */ /* 0x000fe40000004200 */
[-C--:B------:R-:W-:Y:S01]  /*4c90*/  LEA.HI.X.SX32 R5, R139, R233.reuse, 0x2, P0 ;  /* 0x000000e98b057211 */ /* 0x080fe200000f16ff */
[----:B------:R-:W-:Y:S01]  /*4ca0*/  IMAD.IADD R138, R151, 0x1, R138 ;  /* 0x00000001978a7824 */ /* 0x000fe200078e028a */
[----:B------:R-:W-:Y:S04]  /*4cb0*/  RED.E.ADD.F32.FTZ.RN.STRONG.GPU [R6.64], R15 ;  /* 0x0000000f0600798e */ /* 0x000fe8000c10e7aa */
[----:B------:R-:W-:Y:S01]  /*4cc0*/  RED.E.ADD.F32.FTZ.RN.STRONG.GPU [R4.64], R16 ;  /* 0x000000100400798e */ /* 0x000fe2000c10e7aa */
[CC--:B------:R-:W-:Y:S04]  /*4cd0*/  LEA R10, P2, R138.reuse, R232.reuse, 0x2 ;  /* 0x000000e88a0a7211 */ /* 0x0c0fe800078410ff */
[-C--:B------:R-:W-:Y:S05]  /*4ce0*/  LEA.HI.X.SX32 R11, R138, R233.reuse, 0x2, P2 ;  /* 0x000000e98a0b7211 */ /* 0x080fea00010f16ff */
[----:B------:R1:W-:Y:S02]  /*4cf0*/  RED.E.ADD.F32.FTZ.RN.STRONG.GPU [R10.64], R17 ;  /* 0x000000110a00798e */ /* 0x0003e4000c10e7aa */
[CC--:B-1----:R-:W-:Y:S04]  /*4d00*/  LEA R10, P3, R34.reuse, R232.reuse, 0x2 ;  /* 0x000000e8220a7211 */ /* 0x0c2fe800078610ff */
[-C--:B------:R-:W-:Y:S02]  /*4d10*/  LEA.HI.X.SX32 R11, R34, R233.reuse, 0x2, P3 ;  /* 0x000000e9220b7211 */ /* 0x080fe400018f16ff */
[CC--:B--2---:R-:W-:Y:S04]  /*4d20*/  LEA R8, P1, R137.reuse, R232.reuse, 0x2 ;  /* 0x000000e889087211 */ /* 0x0c4fe800078210ff */
[-C--:B------:R-:W-:Y:S02]  /*4d30*/  LEA.HI.X.SX32 R9, R137, R233.reuse, 0x2, P1 ;  /* 0x000000e989097211 */ /* 0x080fe400008f16ff */
[CC--:B------:R-:W-:Y:S03]  /*4d40*/  LEA R4, P1, R132.reuse, R232.reuse, 0x2 ;  /* 0x000000e884047211 */ /* 0x0c0fe600078210ff */
[----:B------:R1:W-:Y:S01]  /*4d50*/  RED.E.ADD.F32.FTZ.RN.STRONG.GPU [R8.64], R18 ;  /* 0x000000120800798e */ /* 0x0003e2000c10e7aa */
[-C--:B------:R-:W-:Y:S02]  /*4d60*/  LEA.HI.X.SX32 R5, R132, R233.reuse, 0x2, P1 ;  /* 0x000000e984057211 */ /* 0x080fe400008f16ff */
[CC--:B---3--:R-:W-:Y:S01]  /*4d70*/  LEA R6, P0, R136.reuse, R232.reuse, 0x2 ;  /* 0x000000e888067211 */ /* 0x0c8fe200078010ff */
[----:B------:R-:W-:Y:S03]  /*4d80*/  LDSM.16.MT88.4 R132, [R3+0x1400] ;  /* 0x001400000384783b */ /* 0x000fe60000004200 */
[-C--:B------:R-:W-:Y:S02]  /*4d90*/  LEA.HI.X.SX32 R7, R136, R233.reuse, 0x2, P0 ;  /* 0x000000e988077211 */ /* 0x080fe400000f16ff */
[CC--:B------:R-:W-:Y:S01]  /*4da0*/  LEA R12, P0, R35.reuse, R232.reuse, 0x2 ;  /* 0x000000e8230c7211 */ /* 0x0c0fe200078010ff */
[----:B------:R-:W-:Y:S03]  /*4db0*/  LDSM.16.MT88.4 R136, [R2+0x12800] ;  /* 0x012800000288783b */ /* 0x000fe60000004200 */
[-C--:B------:R-:W-:Y:S01]  /*4dc0*/  LEA.HI.X.SX32 R13, R35, R233.reuse, 0x2, P0 ;  /* 0x000000e9230d7211 */ /* 0x080fe200000f16ff */
[----:B------:R-:W-:Y:S04]  /*4dd0*/  RED.E.ADD.F32.FTZ.RN.STRONG.GPU [R6.64], R19 ;  /* 0x000000130600798e */ /* 0x000fe8000c10e7aa */
[----:B------:R-:W-:Y:S04]  /*4de0*/  RED.E.ADD.F32.FTZ.RN.STRONG.GPU [R232.64+0x100], R20 ;  /* 0x00010014e800798e */ /* 0x000fe8000c10e7aa */
[----:B------:R-:W-:Y:S04]  /*4df0*/  RED.E.ADD.F32.FTZ.RN.STRONG.GPU [R30.64+0x100], R21 ;  /* 0x000100151e00798e */ /* 0x000fe8000c10e7aa */
[----:B------:R2:W-:Y:S01]  /*4e00*/  RED.E.ADD.F32.FTZ.RN.STRONG.GPU [R4.64], R22 ;  /* 0x000000160400798e */ /* 0x0005e2000c10e7aa */
[CC--:B-1----:R-:W-:Y:S03]  /*4e10*/  LEA R8, P2, R33.reuse, R232.reuse, 0x2 ;  /* 0x000000e821087211 */ /* 0x0c2fe600078410ff */
[----:B------:R-:W-:Y:S01]  /*4e20*/  RED.E.ADD.F32.FTZ.RN.STRONG.GPU [R12.64], R23 ;  /* 0x000000170c00798e */ /* 0x000fe2000c10e7aa */
[-C--:B------:R-:W-:Y:S03]  /*4e30*/  LEA.HI.X.SX32 R9, R33, R233.reuse, 0x2, P2 ;  /* 0x000000e921097211 */ /* 0x080fe600010f16ff */
[----:B------:R-:W-:Y:S04]  /*4e40*/  RED.E.ADD.F32.FTZ.RN.STRONG.GPU [R10.64], R24 ;  /* 0x000000180a00798e */ /* 0x000fe8000c10e7aa */
[----:B------:R-:W-:Y:S04]  /*4e50*/  RED.E.ADD.F32.FTZ.RN.STRONG.GPU [R8.64], R25 ;  /* 0x000000190800798e */ /* 0x000fe8000c10e7aa */
[----:B------:R-:W-:Y:S04]  /*4e60*/  LDSM.16.MT88.4 R8, [R3] ;  /* 0x000000000308783b */ /* 0x000fe80000004200 */
[----:B------:R-:W-:Y:S04]  /*4e70*/  LDSM.16.MT88.4 R12, [R2+0x11000] ;  /* 0x01100000020c783b */ /* 0x000fe80000004200 */
[----:B------:R-:W-:Y:S01]  /*4e80*/  LDSM.16.MT88.4 R16, [R3+0x1000] ;  /* 0x001000000310783b */ /* 0x000fe20000004200 */
[CC--:B--2---:R-:W-:Y:S03]  /*4e90*/  LEA R4, P0, R0.reuse, R232.reuse, 0x2 ;  /* 0x000000e800047211 */ /* 0x0c4fe600078010ff */
[----:B------:R-:W-:Y:S01]  /*4ea0*/  LDSM.16.MT88.4 R20, [R3+0x2000] ;  /* 0x002000000314783b */ /* 0x000fe20000004200 */
[-C--:B------:R-:W-:Y:S03]  /*4eb0*/  LEA.HI.X.SX32 R5, R0, R233.reuse, 0x2, P0 ;  /* 0x000000e900057211 */ /* 0x080fe600000f16ff */
[----:B------:R-:W-:Y:S01]  /*4ec0*/  LDSM.16.MT88.4 R28, [R2+0xf800] ;  /* 0x00f80000021c783b */ /* 0x000fe20000004200 */
        /* <DEDUP_REMOVED lines=13> */
[----:B------:R-:W2:Y:S01]  /*4fa0*/  LDSM.16.MT88.4 R24, [R3+0x400] ;  /* 0x000400000318783b */ /* 0x000ea20000004200 */
        /* <DEDUP_REMOVED lines=15> */
[----:B------:R-:W3:Y:S04]  /*50a0*/  LDSM.16.MT88.4 R4, [R2+0x10000] ;  /* 0x010000000204783b */ /* 0x000ee80000004200 */
[----:B------:R-:W4:Y:S03]  /*50b0*/  LDSM.16.MT88.4 R20, [R3+0x1800] ;  /* 0x001800000314783b */ /* 0x000f260000004200 */
[-C--:B--2---:R-:W-:Y:S08]  /*50c0*/  HMMA.16816.F32.BF16 R84, R28, R24.reuse, R84 ;  /* 0x000000181c54723c */ /* 0x084ff00000041854 */
[C---:B------:R-:W-:Y:S08]  /*50d0*/  HMMA.16816.F32.BF16 R88, R32.reuse, R24, R88 ;  /* 0x000000182058723c */ /* 0x040ff00000041858 */
[-C--:B------:R-:W-:Y:S08]  /*50e0*/  HMMA.16816.F32.BF16 R92, R32, R26.reuse, R92 ;  /* 0x0000001a205c723c */ /* 0x080ff0000004185c */
[C---:B------:R-:W-:Y:S01]  /*50f0*/  HMMA.16816.F32.BF16 R96, R28.reuse, R26, R96 ;  /* 0x0000001a1c60723c */ /* 0x040fe20000041860 */
[----:B------:R-:W2:Y:S07]  /*5100*/  LDSM.16.MT88.4 R24, [R3+0x2800] ;  /* 0x002800000318783b */ /* 0x000eae0000004200 */
[-C--:B------:R-:W-:Y:S08]  /*5110*/  HMMA.16816.F32.BF16 R100, R28, R132.reuse, R100 ;  /* 0x000000841c64723c */ /* 0x080ff00000041864 */
        /* <DEDUP_REMOVED lines=10> */
[-C--:B---3--:R-:W-:Y:S08]  /*51c0*/  HMMA.16816.F32.BF16 R84, R4, R12.reuse, R84 ;  /* 0x0000000c0454723c */ /* 0x088ff00000041854 */
[C---:B------:R-:W-:Y:S08]  /*51d0*/  HMMA.16816.F32.BF16 R88, R16.reuse, R12, R88 ;  /* 0x0000000c1058723c */ /* 0x040ff00000041858 */
[-C--:B------:R-:W-:Y:S04]  /*51e0*/  HMMA.16816.F32.BF16 R92, R16, R14.reuse, R92 ;  /* 0x0000000e105c723c */ /* 0x080fe8000004185c */
[----:B--2---:R-:W-:Y:S04]  /*51f0*/  IMAD.MOV.U32 R3, RZ, RZ, R0 ;  /* 0x000000ffff037224 */ /* 0x004fe800078e0000 */
        /* <DEDUP_REMOVED lines=22> */
.L_x_121:
[----:B---3--:R-:W3:Y:S04]  /*5360*/  LDL R29, [R1+0x10] ;  /* 0x00001000011d7983 */ /* 0x008ee80000100800 */
[----:B--2---:R-:W2:Y:S04]  /*5370*/  LDL R27, [R1+0x14] ;  /* 0x00001400011b7983 */ /* 0x004ea80000100800 */
[----:B----4-:R-:W4:Y:S04]  /*5380*/  LDL R28, [R1+0x20] ;  /* 0x00002000011c7983 */ /* 0x010f280000100800 */
[----:B------:R-:W1:Y:S01]  /*5390*/  S2R R26, SR_TID.X ;  /* 0x00000000001a7919 */ /* 0x000e620000002100 */
[----:B------:R-:W-:Y:S01]  /*53a0*/  FMUL.FTZ R84, R84, c[0x0][0x2e0] ;  /* 0x0000b80054547a20 */ /* 0x000fe20000410000 */
[----:B------:R-:W-:Y:S01]  /*53b0*/  F2FP.BF16.PACK_AB R36, R37, R36 ;  /* 0x000000242524723e */ /* 0x000fe200000010ff */
[----:B------:R-:W-:Y:S01]  /*53c0*/  FMUL.FTZ R13, R85, c[0x0][0x2e0] ;  /* 0x0000b800550d7a20 */ /* 0x000fe20000410000 */
[----:B------:R-:W-:Y:S01]  /*53d0*/  F2FP.BF16.PACK_AB R38, R39, R38 ;  /* 0x000000262726723e */ /* 0x000fe200000010ff */
[----:B------:R-:W-:Y:S01]  /*53e0*/  FMUL.FTZ R86, R86, c[0x0][0x2e0] ;  /* 0x0000b80056567a20 */ /* 0x000fe20000410000 */
[----:B------:R-:W-:Y:S01]  /*53f0*/  F2FP.BF16.PACK_AB R48, R49, R48 ;  /* 0x000000303130723e */ /* 0x000fe200000010ff */
[----:B------:R-:W-:-:S02]  /*5400*/  FMUL.FTZ R12, R87, c[0x0][0x2e0] ;  /* 0x0000b800570c7a20 */ /* 0x000fc40000410000 */
[----:B------:R-:W-:Y:S02]  /*5410*/  FMUL.FTZ R96, R96, c[0x0][0x2e0] ;  /* 0x0000b80060607a20 */ /* 0x000fe40000410000 */
[----:B------:R-:W-:Y:S02]  /*5420*/  FMUL.FTZ R9, R97, c[0x0][0x2e0] ;  /* 0x0000b80061097a20 */ /* 0x000fe40000410000 */
[----:B------:R-:W-:Y:S02]  /*5430*/  FMUL.FTZ R98, R98, c[0x0][0x2e0] ;  /* 0x0000b80062627a20 */ /* 0x000fe40000410000 */
[----:B-----5:R-:W-:Y:S01]  /*5440*/  FMUL.FTZ R8, R99, c[0x0][0x2e0] ;  /* 0x0000b80063087a20 */ /* 0x020fe20000410000 */
[----:B------:R-:W-:Y:S01]  /*5450*/  F2FP.BF16.PACK_AB R13, R13, R84 ;  /* 0x000000540d0d723e */ /* 0x000fe200000010ff */
[----:B------:R-:W-:Y:S01]  /*5460*/  BAR.SYNC.DEFER_BLOCKING 0x0 ;  /* 0x0000000000007b1d */ /* 0x000fe20000010000 */
[----:B------:R-:W-:Y:S02]  /*5470*/  FMUL.FTZ R88, R88, c[0x0][0x2e0] ;  /* 0x0000b80058587a20 */ /* 0x000fe40000410000 */
[----:B------:R-:W-:Y:S01]  /*5480*/  FMUL.FTZ R11, R89, c[0x0][0x2e0] ;  /* 0x0000b800590b7a20 */ /* 0x000fe20000410000 */
[----:B------:R-:W-:Y:S01]  /*5490*/  F2FP.BF16.PACK_AB R12, R12, R86 ;  /* 0x000000560c0c723e */ /* 0x000fe200000010ff */
[----:B------:R-:W-:-:S02]  /*54a0*/  FMUL.FTZ R90, R90, c[0x0][0x2e0] ;  /* 0x0000b8005a5a7a20 */ /* 0x000fc40000410000 */
[----:B------:R-:W-:Y:S01]  /*54b0*/  FMUL.FTZ R10, R91, c[0x0][0x2e0] ;  /* 0x0000b8005b0a7a20 */ /* 0x000fe20000410000 */
[----:B------:R-:W-:Y:S01]  /*54c0*/  F2FP.BF16.PACK_AB R9, R9, R96 ;  /* 0x000000600909723e */ /* 0x000fe200000010ff */
[----:B------:R-:W-:Y:S02]  /*54d0*/  FMUL.FTZ R92, R92, c[0x0][0x2e0] ;  /* 0x0000b8005c5c7a20 */ /* 0x000fe40000410000 */
[----:B------:R-:W-:Y:S01]  /*54e0*/  FMUL.FTZ R7, R93, c[0x0][0x2e0] ;  /* 0x0000b8005d077a20 */ /* 0x000fe20000410000 */
[----:B------:R-:W-:Y:S01]  /*54f0*/  F2FP.BF16.PACK_AB R8, R8, R98 ;  /* 0x000000620808723e */ /* 0x000fe200000010ff */
        /* <DEDUP_REMOVED lines=18> */
[----:B------:R-:W-:Y:S01]  /*5620*/  FMUL.FTZ R106, R106, c[0x0][0x2e0] ;  /* 0x0000b8006a6a7a20 */ /* 0x000fe20000410000 */
[----:B-1----:R-:W-:Y:S01]  /*5630*/  SHF.R.S32.HI R25, RZ, 0x1f, R26 ;  /* 0x0000001fff197819 */ /* 0x002fe2000001141a */
        /* <DEDUP_REMOVED lines=11> */
[----:B------:R-:W-:Y:S01]  /*56f0*/  FMUL.FTZ R118, R118, c[0x0][0x2e0] ;  /* 0x0000b80076767a20 */ /* 0x000fe20000410000 */
[----:B------:R-:W-:Y:S01]  /*5700*/  LEA.HI R25, R25, R26, RZ, 0x2 ;  /* 0x0000001a19197211 */ /* 0x000fe200078f10ff */
        /* <DEDUP_REMOVED lines=20> */
[----:B------:R-:W-:Y:S01]  /*5850*/  ULDC.64 UR4, c[0x0][0x3a0] ;  /* 0x0000e80000047ab9 */ /* 0x000fe20000000a00 */
[----:B------:R-:W-:-:S02]  /*5860*/  F2FP.BF16.PACK_AB R23, R23, R122 ;  /* 0x0000007a1717723e */ /* 0x000fc400000010ff */
[----:B------:R-:W-:Y:S02]  /*5870*/  F2FP.BF16.PACK_AB R22, R22, R124 ;  /* 0x0000007c1616723e */ /* 0x000fe400000010ff */
[----:B------:R-:W-:Y:S02]  /*5880*/  F2FP.BF16.PACK_AB R126, R127, R126 ;  /* 0x0000007e7f7e723e */ /* 0x000fe400000010ff */
[----:B------:R-:W-:Y:S02]  /*5890*/  F2FP.BF16.PACK_AB R50, R51, R50 ;  /* 0x000000323332723e */ /* 0x000fe400000010ff */
[----:B------:R-:W-:Y:S02]  /*58a0*/  F2FP.BF16.PACK_AB R40, R41, R40 ;  /* 0x000000282928723e */ /* 0x000fe400000010ff */
[----:B------:R-:W-:Y:S02]  /*58b0*/  F2FP.BF16.PACK_AB R42, R43, R42 ;  /* 0x0000002a2b2a723e */ /* 0x000fe400000010ff */
        /* <DEDUP_REMOVED lines=8> */
[----:B------:R-:W-:Y:S01]  /*5940*/  F2FP.BF16.PACK_AB R60, R61, R60 ;  /* 0x0000003c3d3c723e */ /* 0x000fe200000010ff */
[----:B------:R-:W-:Y:S01]  /*5950*/  UIMAD UR4, UR14, UR4, URZ ;  /* 0x000000040e0472a4 */ /* 0x000fe2000f8e023f */
[----:B------:R-:W-:Y:S02]  /*5960*/  F2FP.BF16.PACK_AB R62, R63, R62 ;  /* 0x0000003e3f3e723e */ /* 0x000fe400000010ff */
[----:B------:R-:W-:Y:S02]  /*5970*/  F2FP.BF16.PACK_AB R68, R69, R68 ;  /* 0x000000444544723e */ /* 0x000fe400000010ff */
[----:B------:R-:W-:Y:S02]  /*5980*/  F2FP.BF16.PACK_AB R70, R71, R70 ;  /* 0x000000464746723e */ /* 0x000fe400000010ff */
[----:B------:R-:W-:-:S02]  /*5990*/  F2FP.BF16.PACK_AB R80, R81, R80 ;  /* 0x000000505150723e */ /* 0x000fc400000010ff */
[----:B------:R-:W-:Y:S01]  /*59a0*/  F2FP.BF16.PACK_AB R82, R83, R82 ;  /* 0x000000525352723e */ /* 0x000fe200000010ff */
[----:B------:R-:W-:Y:S01]  /*59b0*/  UIMAD UR6, UR15, UR5, UR4 ;  /* 0x000000050f0672a4 */ /* 0x000fe2000f8e0204 */
[----:B------:R-:W-:Y:S02]  /*59c0*/  F2FP.BF16.PACK_AB R72, R73, R72 ;  /* 0x000000484948723e */ /* 0x000fe400000010ff */
[----:B------:R-:W-:Y:S01]  /*59d0*/  F2FP.BF16.PACK_AB R74, R75, R74 ;  /* 0x0000004a4b4a723e */ /* 0x000fe200000010ff */
[----:B------:R-:W-:Y:S01]  /*59e0*/  ULDC.64 UR4, c[0x0][0x3a8] ;  /* 0x0000ea0000047ab9 */ /* 0x000fe20000000a00 */
[----:B------:R-:W-:Y:S02]  /*59f0*/  F2FP.BF16.PACK_AB R76, R77, R76 ;  /* 0x0000004c4d4c723e */ /* 0x000fe400000010ff */
[----:B------:R-:W-:Y:S01]  /*5a00*/  F2FP.BF16.PACK_AB R78, R79, R78 ;  /* 0x0000004e4f4e723e */ /* 0x000fe200000010ff */
[----:B------:R-:W-:-:S04]  /*5a10*/  UIMAD UR4, UR14, UR4, URZ ;  /* 0x000000040e0472a4 */ /* 0x000fc8000f8e023f */
[----:B------:R-:W-:Y:S01]  /*5a20*/  UIMAD UR4, UR15, UR5, UR4 ;  /* 0x000000050f0472a4 */ /* 0x000fe2000f8e0204 */
[----:B---3--:R-:W-:Y:S04]  /*5a30*/  STS [R29], R13 ;  /* 0x0000000d1d007388 */ /* 0x008fe80000000800 */
[----:B------:R-:W-:Y:S04]  /*5a40*/  STS [R29+0x200], R12 ;  /* 0x0002000c1d007388 */ /* 0x000fe80000000800 */
[----:B--2---:R1:W-:Y:S04]  /*5a50*/  STS [R27], R9 ;  /* 0x000000091b007388 */ /* 0x0043e80000000800 */
[----:B------:R2:W-:Y:S04]  /*5a60*/  STS [R27+0x200], R8 ;  /* 0x000200081b007388 */ /* 0x0005e80000000800 */
[----:B------:R-:W-:Y:S04]  /*5a70*/  STS [R29+0x1000], R11 ;  /* 0x0010000b1d007388 */ /* 0x000fe80000000800 */
[----:B------:R-:W-:Y:S04]  /*5a80*/  STS [R29+0x1200], R10 ;  /* 0x0012000a1d007388 */ /* 0x000fe80000000800 */
[----:B------:R-:W-:Y:S04]  /*5a90*/  STS [R27+0x1000], R7 ;  /* 0x001000071b007388 */ /* 0x000fe80000000800 */
[----:B------:R-:W-:Y:S04]  /*5aa0*/  STS [R27+0x1200], R6 ;  /* 0x001200061b007388 */ /* 0x000fe80000000800 */
[----:B------:R-:W-:Y:S01]  /*5ab0*/  STS [R29+0x2000], R5 ;  /* 0x002000051d007388 */ /* 0x000fe20000000800 */
[----:B-1----:R-:W-:-:S03]  /*5ac0*/  LOP3.LUT R9, R25, 0xfffffffc, RZ, 0xc0, !PT ;  /* 0xfffffffc19097812 */ /* 0x002fc600078ec0ff */
[----:B------:R1:W-:Y:S04]  /*5ad0*/  STS [R29+0x2200], R4 ;  /* 0x002200041d007388 */ /* 0x0003e80000000800 */
[----:B------:R-:W-:Y:S04]  /*5ae0*/  STS [R27+0x2000], R3 ;  /* 0x002000031b007388 */ /* 0x000fe80000000800 */
[----:B------:R3:W-:Y:S04]  /*5af0*/  STS [R27+0x2200], R0 ;  /* 0x002200001b007388 */ /* 0x0007e80000000800 */
[----:B------:R-:W-:Y:S04]  /*5b00*/  STS [R29+0x3000], R14 ;  /* 0x0030000e1d007388 */ /* 0x000fe80000000800 */
[----:B------:R-:W-:Y:S01]  /*5b10*/  STS [R29+0x3200], R17 ;  /* 0x003200111d007388 */ /* 0x000fe20000000800 */
[----:B--2---:R-:W-:-:S03]  /*5b20*/  IADD3 R8, -R9, R26, RZ ;  /* 0x0000001a09087210 */ /* 0x004fc60007ffe1ff */
[----:B------:R-:W-:Y:S04]  /*5b30*/  STS [R27+0x3000], R16 ;  /* 0x003000101b007388 */ /* 0x000fe80000000800 */
[----:B------:R-:W-:Y:S04]  /*5b40*/  STS [R27+0x3200], R15 ;  /* 0x0032000f1b007388 */ /* 0x000fe80000000800 */
[----:B------:R-:W-:Y:S04]  /*5b50*/  STS [R29+0x4000], R21 ;  /* 0x004000151d007388 */ /* 0x000fe80000000800 */
[----:B------:R-:W-:Y:S04]  /*5b60*/  STS [R29+0x4200], R20 ;  /* 0x004200141d007388 */ /* 0x000fe80000000800 */
[----:B------:R-:W2:Y:S04]  /*5b70*/  S2R R9, SR_CTAID.Y ;  /* 0x0000000000097919 */ /* 0x000ea80000002600 */
        /* <DEDUP_REMOVED lines=8> */
[----:B------:R-:W-:Y:S01]  /*5c00*/  STS [R27+0x6000], R48 ;  /* 0x006000301b007388 */ /* 0x000fe20000000800 */
[----:B-1----:R-:W-:-:S03]  /*5c10*/  IMAD.SHL.U32 R4, R8, 0x8, RZ ;  /* 0x0000000808047824 */ /* 0x002fc600078e00ff */
[----:B------:R-:W-:Y:S04]  /*5c20*/  STS [R27+0x6200], R50 ;  /* 0x006200321b007388 */ /* 0x000fe80000000800 */
[----:B------:R-:W1:Y:S04]  /*5c30*/  S2R R10, SR_CTAID.Z ;  /* 0x00000000000a7919 */ /* 0x000e680000002700 */
[----:B------:R-:W-:Y:S04]  /*5c40*/  STS [R29+0x7000], R40 ;  /* 0x007000281d007388 */ /* 0x000fe80000000800 */
[----:B------:R-:W-:Y:S04]  /*5c50*/  STS [R29+0x7200], R42 ;  /* 0x0072002a1d007388 */ /* 0x000fe80000000800 */
[----:B------:R-:W-:Y:S04]  /*5c60*/  STS [R27+0x7000], R44 ;  /* 0x0070002c1b007388 */ /* 0x000fe80000000800 */
[----:B------:R-:W-:Y:S01]  /*5c70*/  STS [R27+0x7200], R46 ;  /* 0x0072002e1b007388 */ /* 0x000fe20000000800 */
[----:B------:R-:W-:-:S03]  /*5c80*/  SHF.R.S32.HI R5, RZ, 0x1f, R4 ;  /* 0x0000001fff057819 */ /* 0x000fc60000011404 */
[----:B------:R-:W-:Y:S01]  /*5c90*/  STS [R29+0x8000], R52 ;  /* 0x008000341d007388 */ /* 0x000fe20000000800 */
[----:B------:R-:W-:-:S03]  /*5ca0*/  MOV R6, UR15 ;  /* 0x0000000f00067c02 */ /* 0x000fc60008000f00 */
[----:B------:R-:W-:Y:S01]  /*5cb0*/  STS [R29+0x8200], R54 ;  /* 0x008200361d007388 */ /* 0x000fe20000000800 */
[----:B---3--:R-:W-:-:S03]  /*5cc0*/  IMAD.U32 R0, RZ, RZ, UR15 ;  /* 0x0000000fff007e24 */ /* 0x008fc6000f8e00ff */
[----:B------:R-:W-:Y:S04]  /*5cd0*/  STS [R27+0x8000], R64 ;  /* 0x008000401b007388 */ /* 0x000fe80000000800 */
[----:B------:R-:W-:Y:S04]  /*5ce0*/  STS [R27+0x8200], R66 ;  /* 0x008200421b007388 */ /* 0x000fe80000000800 */
[----:B------:R-:W-:Y:S01]  /*5cf0*/  STS [R29+0x9000], R56 ;  /* 0x009000381d007388 */ /* 0x000fe20000000800 */
[----:B------:R-:W-:-:S03]  /*5d00*/  IMAD.WIDE.U32 R6, R6, c[0x0][0x3a0], R4 ;  /* 0x0000e80006067a25 */ /* 0x000fc600078e0004 */
[----:B------:R-:W-:Y:S01]  /*5d10*/  STS [R29+0x9200], R58 ;  /* 0x0092003a1d007388 */ /* 0x000fe20000000800 */
[----:B------:R-:W-:-:S03]  /*5d20*/  IMAD.WIDE.U32 R4, R0, c[0x0][0x3a8], R4 ;  /* 0x0000ea0000047a25 */ /* 0x000fc600078e0004 */
[----:B------:R3:W-:Y:S01]  /*5d30*/  STS [R27+0x9000], R60 ;  /* 0x0090003c1b007388 */ /* 0x0007e20000000800 */
[----:B--2---:R-:W-:-:S03]  /*5d40*/  SHF.R.S32.HI R0, RZ, 0x1f, R9 ;  /* 0x0000001fff007819 */ /* 0x004fc60000011409 */
[----:B------:R-:W-:Y:S04]  /*5d50*/  STS [R27+0x9200], R62 ;  /* 0x0092003e1b007388 */ /* 0x000fe80000000800 */
[----:B------:R-:W-:Y:S04]  /*5d60*/  STS [R29+0xa000], R68 ;  /* 0x00a000441d007388 */ /* 0x000fe80000000800 */
[----:B------:R-:W-:Y:S04]  /*5d70*/  STS [R29+0xa200], R70 ;  /* 0x00a200461d007388 */ /* 0x000fe80000000800 */
[----:B------:R-:W-:Y:S01]  /*5d80*/  STS [R27+0xa000], R80 ;  /* 0x00a000501b007388 */ /* 0x000fe20000000800 */
[----:B------:R-:W-:-:S03]  /*5d90*/  IADD3 R7, R7, UR6, RZ ;  /* 0x0000000607077c10 */ /* 0x000fc6000fffe0ff */
[----:B------:R-:W-:Y:S01]  /*5da0*/  STS [R27+0xa200], R82 ;  /* 0x00a200521b007388 */ /* 0x000fe20000000800 */
[----:B------:R-:W-:-:S03]  /*5db0*/  IMAD R8, R0, c[0x0][0x388], RZ ;  /* 0x0000e20000087a24 */ /* 0x000fc600078e02ff */
[----:B------:R-:W-:Y:S04]  /*5dc0*/  STS [R29+0xb000], R72 ;  /* 0x00b000481d007388 */ /* 0x000fe80000000800 */
[----:B------:R-:W-:Y:S04]  /*5dd0*/  STS [R29+0xb200], R74 ;  /* 0x00b2004a1d007388 */ /* 0x000fe80000000800 */
[----:B------:R-:W-:Y:S01]  /*5de0*/  STS [R27+0xb000], R76 ;  /* 0x00b0004c1b007388 */ /* 0x000fe20000000800 */
[----:B------:R-:W-:-:S03]  /*5df0*/  IMAD R3, R0, c[0x0][0x390], RZ ;  /* 0x0000e40000037a24 */ /* 0x000fc600078e02ff */
[----:B------:R-:W-:Y:S01]  /*5e00*/  STS [R27+0xb200], R78 ;  /* 0x00b2004e1b007388 */ /* 0x000fe20000000800 */
[C---:B------:R-:W-:Y:S01]  /*5e10*/  IMAD R0, R9.reuse, c[0x0][0x38c], R8 ;  /* 0x0000e30009007a24 */ /* 0x040fe200078e0208 */
[----:B-1----:R-:W-:Y:S01]  /*5e20*/  SHF.R.S32.HI R8, RZ, 0x1f, R10 ;  /* 0x0000001fff087819 */ /* 0x002fe2000001140a */
[----:B------:R-:W-:Y:S01]  /*5e30*/  IMAD.WIDE.U32 R6, R9, c[0x0][0x388], R6 ;  /* 0x0000e20009067a25 */ /* 0x000fe200078e0006 */
[----:B------:R-:W-:-:S04]  /*5e40*/  IADD3 R5, R5, UR4, RZ ;  /* 0x0000000405057c10 */ /* 0x000fc8000fffe0ff */
[----:B------:R-:W-:Y:S01]  /*5e50*/  IADD3 R7, R7, R0, RZ ;  /* 0x0000000007077210 */ /* 0x000fe20007ffe0ff */
[----:B------:R-:W-:Y:S02]  /*5e60*/  IMAD R0, R8, c[0x0][0x3b8], RZ ;  /* 0x0000ee0008007a24 */ /* 0x000fe400078e02ff */
[C---:B------:R-:W-:Y:S02]  /*5e70*/  IMAD R3, R9.reuse, c[0x0][0x394], R3 ;  /* 0x0000e50009037a24 */ /* 0x040fe400078e0203 */
[----:B------:R-:W-:-:S04]  /*5e80*/  IMAD.WIDE.U32 R4, R9, c[0x0][0x390], R4 ;  /* 0x0000e40009047a25 */ /* 0x000fc800078e0004 */
[C---:B------:R-:W-:Y:S02]  /*5e90*/  IMAD R0, R10.reuse, c[0x0][0x3bc], R0 ;  /* 0x0000ef000a007a24 */ /* 0x040fe400078e0200 */
[----:B------:R-:W-:-:S04]  /*5ea0*/  IMAD.WIDE.U32 R6, R10, c[0x0][0x3b8], R6 ;  /* 0x0000ee000a067a25 */ /* 0x000fc800078e0006 */
[----:B------:R-:W-:Y:S02]  /*5eb0*/  IMAD.IADD R5, R5, 0x1, R3 ;  /* 0x0000000105057824 */ /* 0x000fe400078e0203 */
[----:B------:R-:W-:Y:S01]  /*5ec0*/  IMAD R3, R8, c[0x0][0x3c0], RZ ;  /* 0x0000f00008037a24 */ /* 0x000fe200078e02ff */
[----:B------:R-:W-:Y:S01]  /*5ed0*/  IADD3 R7, R7, R0, RZ ;  /* 0x0000000007077210 */ /* 0x000fe20007ffe0ff */
[----:B------:R-:W-:Y:S01]  /*5ee0*/  IMAD.WIDE.U32 R4, R10, c[0x0][0x3c0], R4 ;  /* 0x0000f0000a047a25 */ /* 0x000fe200078e0004 */
[----:B----4-:R-:W-:Y:S01]  /*5ef0*/  SHF.L.U32 R0, R28, 0x1, RZ ;  /* 0x000000011c007819 */ /* 0x010fe200000006ff */
[----:B------:R-:W-:Y:S02]  /*5f00*/  BAR.SYNC.DEFER_BLOCKING 0x0 ;  /* 0x0000000000007b1d */ /* 0x000fe40000010000 */
[----:B------:R-:W-:-:S04]  /*5f10*/  IMAD R3, R10, c[0x0][0x3c4], R3 ;  /* 0x0000f1000a037a24 */ /* 0x000fc800078e0203 */
[----:B------:R-:W-:Y:S01]  /*5f20*/  IMAD.IADD R5, R5, 0x1, R3 ;  /* 0x0000000105057824 */ /* 0x000fe200078e0203 */
[----:B------:R-:W-:-:S04]  /*5f30*/  SHF.R.S32.HI R3, RZ, 0x2, R25 ;  /* 0x00000002ff037819 */ /* 0x000fc80000011419 */
[----:B------:R-:W-:Y:S01]  /*5f40*/  SHF.R.S32.HI R9, RZ, 0x1f, R3 ;  /* 0x0000001fff097819 */ /* 0x000fe20000011403 */
[----:B------:R-:W1:Y:S04]  /*5f50*/  LDS.128 R56, [R0+0x9000] ;  /* 0x0090000000387984 */ /* 0x000e680000000c00 */
[----:B------:R-:W2:Y:S04]  /*5f60*/  LDS.128 R48, [R0+0xb000] ;  /* 0x00b0000000307984 */ /* 0x000ea80000000c00 */
[----:B------:R-:W4:Y:S04]  /*5f70*/  LDS.128 R40, [R0+0xd000] ;  /* 0x00d0000000287984 */ /* 0x000f280000000c00 */
[----:B------:R-:W1:Y:S04]  /*5f80*/  LDS.128 R52, [R0+0xa000] ;  /* 0x00a0000000347984 */ /* 0x000e680000000c00 */
[----:B------:R-:W1:Y:S04]  /*5f90*/  LDS.128 R44, [R0+0xc000] ;  /* 0x00c00000002c7984 */ /* 0x000e680000000c00 */
[----:B------:R-:W1:Y:S04]  /*5fa0*/  LDS.128 R36, [R0+0xe000] ;  /* 0x00e0000000247984 */ /* 0x000e680000000c00 */
[----:B------:R-:W1:Y:S04]  /*5fb0*/  LDS.128 R32, [R0+0xf000] ;  /* 0x00f0000000207984 */ /* 0x000e680000000c00 */
[----:B------:R-:W1:Y:S04]  /*5fc0*/  LDS.128 R24, [R0+0x11000] ;  /* 0x0110000000187984 */ /* 0x000e680000000c00 */
[----:B------:R-:W1:Y:S04]  /*5fd0*/  LDS.128 R16, [R0+0x13000] ;  /* 0x0130000000107984 */ /* 0x000e680000000c00 */
[----:B------:R-:W1:Y:S04]  /*5fe0*/  LDS.128 R28, [R0+0x10000] ;  /* 0x01000000001c7984 */ /* 0x000e680000000c00 */
[----:B------:R-:W1:Y:S04]  /*5ff0*/  LDS.128 R20, [R0+0x12000] ;  /* 0x0120000000147984 */ /* 0x000e680000000c00 */
[----:B------:R2:W1:Y:S01]  /*6000*/  LDS.128 R12, [R0+0x14000] ;  /* 0x01400000000c7984 */ /* 0x0004620000000c00 */
[----:B------:R-:W-:-:S02]  /*6010*/  IMAD R8, R9, c[0x0][0x3a0], RZ ;  /* 0x0000e80009087a24 */ /* 0x000fc400078e02ff */
[----:B------:R-:W-:Y:S02]  /*6020*/  IMAD R9, R9, c[0x0][0x3a8], RZ ;  /* 0x0000ea0009097a24 */ /* 0x000fe400078e02ff */
[C---:B---3--:R-:W-:Y:S02]  /*6030*/  IMAD R60, R3.reuse, c[0x0][0x3a4], R8 ;  /* 0x0000e900033c7a24 */ /* 0x048fe400078e0208 */
[----:B------:R-:W-:-:S05]  /*6040*/  IMAD.WIDE.U32 R10, R3, c[0x0][0x3a0], R6 ;  /* 0x0000e800030a7a25 */ /* 0x000fca00078e0006 */
[----:B------:R-:W-:Y:S01]  /*6050*/  LEA R6, P1, R10, c[0x0][0x340], 0x1 ;  /* 0x0000d0000a067a11 */ /* 0x000fe200078208ff */
[C---:B--2---:R-:W-:Y:S02]  /*6060*/  IMAD R0, R3.reuse, c[0x0][0x3ac], R9 ;  /* 0x0000eb0003007a24 */ /* 0x044fe400078e0209 */
[----:B------:R-:W-:-:S04]  /*6070*/  IMAD.WIDE.U32 R8, R3, c[0x0][0x3a8], R4 ;  /* 0x0000ea0003087a25 */ /* 0x000fc800078e0004 */
[----:B------:R-:W-:Y:S01]  /*6080*/  IMAD.IADD R3, R11, 0x1, R60 ;  /* 0x000000010b037824 */ /* 0x000fe200078e023c */
[----:B------:R-:W-:Y:S02]  /*6090*/  IADD3 R0, R9, R0, RZ ;  /* 0x0000000009007210 */ /* 0x000fe40007ffe0ff */
[----:B------:R-:W-:Y:S02]  /*60a0*/  LEA R4, P0, R8, c[0x0][0x348], 0x1 ;  /* 0x0000d20008047a11 */ /* 0x000fe400078008ff */
[----:B------:R-:W-:Y:S02]  /*60b0*/  LEA.HI.X R7, R10, c[0x0][0x344], R3, 0x1, P1 ;  /* 0x0000d1000a077a11 */ /* 0x000fe400008f0c03 */
[----:B------:R-:W-:Y:S01]  /*60c0*/  LEA.HI.X R5, R8, c[0x0][0x34c], R0, 0x1, P0 ;  /* 0x0000d30008057a11 */ /* 0x000fe200000f0c00 */
[----:B------:R-:W-:Y:S01]  /*60d0*/  IMAD.MOV.U32 R0, RZ, RZ, c[0x0][0x3a8] ;  /* 0x0000ea00ff007624 */ /* 0x000fe200078e00ff */
[----:B------:R-:W-:Y:S02]  /*60e0*/  MOV R3, c[0x0][0x3a0] ;  /* 0x0000e80000037a02 */ /* 0x000fe40000000f00 */
[----:B------:R-:W-:-:S02]  /*60f0*/  MOV R11, c[0x0][0x3a4] ;  /* 0x0000e900000b7a02 */ /* 0x000fc40000000f00 */
[C---:B------:R-:W-:Y:S02]  /*6100*/  LEA R10, P1, R3.reuse, R6, 0x7 ;  /* 0x00000006030a7211 */ /* 0x040fe400078238ff */
[----:B------:R-:W-:Y:S02]  /*6110*/  MOV R9, c[0x0][0x3ac] ;  /* 0x0000eb0000097a02 */ /* 0x000fe40000000f00 */
[C---:B------:R-:W-:Y:S02]  /*6120*/  LEA R8, P0, R0.reuse, R4, 0x7 ;  /* 0x0000000400087211 */ /* 0x040fe400078038ff */
[----:B------:R-:W-:Y:S02]  /*6130*/  LEA.HI.X R11, R3, R7, R11, 0x7, P1 ;  /* 0x00000007030b7211 */ /* 0x000fe400008f3c0b */
[----:B------:R-:W-:Y:S01]  /*6140*/  LEA.HI.X R9, R0, R5, R9, 0x7, P0 ;  /* 0x0000000500097211 */ /* 0x000fe200000f3c09 */
[----:B-1----:R1:W-:Y:S04]  /*6150*/  STG.E.128 [R6.64], R56 ;  /* 0x0000003806007986 */ /* 0x0023e8000c101d2a */
[----:B------:R1:W-:Y:S04]  /*6160*/  STG.E.128 [R6.64+0x40], R48 ;  /* 0x0000403006007986 */ /* 0x0003e8000c101d2a */
[----:B----4-:R1:W-:Y:S04]  /*6170*/  STG.E.128 [R6.64+0x80], R40 ;  /* 0x0000802806007986 */ /* 0x0103e8000c101d2a */
[----:B------:R1:W-:Y:S04]  /*6180*/  STG.E.128 [R10.64], R52 ;  /* 0x000000340a007986 */ /* 0x0003e8000c101d2a */
[----:B------:R1:W-:Y:S04]  /*6190*/  STG.E.128 [R10.64+0x40], R44 ;  /* 0x0000402c0a007986 */ /* 0x0003e8000c101d2a */
[----:B------:R1:W-:Y:S04]  /*61a0*/  STG.E.128 [R10.64+0x80], R36 ;  /* 0x000080240a007986 */ /* 0x0003e8000c101d2a */
[----:B------:R1:W-:Y:S04]  /*61b0*/  STG.E.128 [R4.64], R32 ;  /* 0x0000002004007986 */ /* 0x0003e8000c101d2a */
[----:B------:R1:W-:Y:S04]  /*61c0*/  STG.E.128 [R4.64+0x40], R24 ;  /* 0x0000401804007986 */ /* 0x0003e8000c101d2a */
[----:B------:R1:W-:Y:S04]  /*61d0*/  STG.E.128 [R4.64+0x80], R16 ;  /* 0x0000801004007986 */ /* 0x0003e8000c101d2a */
[----:B------:R1:W-:Y:S04]  /*61e0*/  STG.E.128 [R8.64], R28 ;  /* 0x0000001c08007986 */ /* 0x0003e8000c101d2a */
[----:B------:R1:W-:Y:S04]  /*61f0*/  STG.E.128 [R8.64+0x40], R20 ;  /* 0x0000401408007986 */ /* 0x0003e8000c101d2a */
[----:B------:R1:W-:Y:S02]  /*6200*/  STG.E.128 [R8.64+0x80], R12 ;  /* 0x0000800c08007986 */ /* 0x0003e4000c101d2a */
.L_x_118:
        /* <DEDUP_REMOVED lines=11> */
.L_x_125:
[----:B------:R-:W-:Y:S05]  /*62c0*/  EXIT ;  /* 0x000000000000794d */ /* 0x000fea0003800000 */
.L_x_127:
        /* <DEDUP_REMOVED lines=11> */
.L_x_1277:


//--------------------- .text._ZN5flash44flash_bwd_dq_dk_dv_loop_seqk_parallel_kernelI23Flash_bwd_kernel_traitsILi96ELi64ELi128ELi8ELi2ELi4ELi4ELb1ELb0EN7cutlass10bfloat16_tE19Flash_kernel_traitsILi96ELi64ELi128ELi8ES3_EELb0ELb0ELb0ELb1ELb0ELb0ELb0EEEvNS_16Flash_bwd_paramsE --------------------------
	.section	.text._ZN5flash44flash_bwd_dq_dk_dv_loop_seqk_parallel_kernelI23Flash_bwd_kernel_traitsILi96ELi64ELi128ELi8ELi2ELi4ELi4ELb1ELb0EN7cutlass10bfloat16_tE19Flash_kernel_traitsILi96ELi64ELi128ELi8ES3_EELb0ELb0ELb0ELb1ELb0ELb0ELb0EEEvNS_16Flash_bwd_paramsE,"ax",@progbits
	.sectioninfo	@"SHI_REGISTERS=255"
	.align	128
        .global         _ZN5flash44flash_bwd_dq_dk_dv_loop_seqk_parallel_kernelI23Flash_bwd_kernel_traitsILi96ELi64ELi128ELi8ELi2ELi4ELi4ELb1ELb0EN7cutlass10bfloat16_tE19Flash_kernel_traitsILi96ELi64ELi128ELi8ES3_EELb0ELb0ELb0ELb1ELb0ELb0ELb0EEEvNS_16Flash_bwd_paramsE
        .type           _ZN5flash44flash_bwd_dq_dk_dv_loop_seqk_parallel_kernelI23Flash_bwd_kernel_traitsILi96ELi64ELi128ELi8ELi2ELi4ELi4ELb1ELb0EN7cutlass10bfloat16_tE19Flash_kernel_traitsILi96ELi64ELi128ELi8ES3_EELb0ELb0ELb0ELb1ELb0ELb0ELb0EEEvNS_16Flash_bwd_paramsE,@function
        .size           _ZN5flash44flash_bwd_dq_dk_dv_loop_seqk_parallel_kernelI23Flash_bwd_kernel_traitsILi96ELi64ELi128ELi8ELi2ELi4ELi4ELb1ELb0EN7cutlass10bfloat16_tE19Flash_kernel_traitsILi96ELi64ELi128ELi8ES3_EELb0ELb0ELb0ELb1ELb0ELb0ELb0EEEvNS_16Flash_bwd_paramsE,(.L_x_1278 - _ZN5flash44flash_bwd_dq_dk_dv_loop_seqk_parallel_kernelI23Flash_bwd_kernel_traitsILi96ELi64ELi128ELi8ELi2ELi4ELi4ELb1ELb0EN7cutlass10bfloat16_tE19Flash_kernel_traitsILi96ELi64ELi128ELi8ES3_EELb0ELb0ELb0ELb1ELb0ELb0ELb0EEEvNS_16Flash_bwd_paramsE)
        .other          _ZN5flash44flash_bwd_dq_dk_dv_loop_seqk_parallel_kernelI23Flash_bwd_kernel_traitsILi96ELi64ELi128ELi8ELi2ELi4ELi4ELb1ELb0EN7cutlass10bfloat16_tE19Flash_kernel_traitsILi96ELi64ELi128ELi8ES3_EELb0ELb0ELb0ELb1ELb0ELb0ELb0EEEvNS_16Flash_bwd_paramsE,@"STO_CUDA_ENTRY STV_DEFAULT"
_ZN5flash44flash_bwd_dq_dk_dv_loop_seqk_parallel_kernelI23Flash_bwd_kernel_traitsILi96ELi64ELi128ELi8ELi2ELi4ELi4ELb1ELb0EN7cutlass10bfloat16_tE19Flash_kernel_traitsILi96ELi64ELi128ELi8ES3_EELb0ELb0ELb0ELb1ELb0ELb0ELb0EEEvNS_16Flash_bwd_paramsE:
.text._ZN5flash44flash_bwd_dq_dk_dv_loop_seqk_parallel_kernelI23Flash_bwd_kernel_traitsILi96ELi64ELi128ELi8ELi2ELi4ELi4ELb1ELb0EN7cutlass10bfloat16_tE19Flash_kernel_traitsILi96ELi64ELi128ELi8ES3_EELb0ELb0ELb0ELb1ELb0ELb0ELb0EEEvNS_16Flash_bwd_paramsE:
        /* <DEDUP_REMOVED lines=229> */
.L_x_169:
        /* <DEDUP_REMOVED lines=53> */
.L_x_128:
        /* <DEDUP_REMOVED lines=58> */
.L_x_130:
        /* <DEDUP_REMOVED lines=18> */
.L_x_131:
        /* <DEDUP_REMOVED lines=8> */
[----:B------:R-:W-:-:S02]  /*16e0*/  USHF.R.S32.HI UR16, URZ, 0x1f, UR22 ;  /* 0x0000001f3f107899 */ /* 0x000fc40008011416 */
        /* <DEDUP_REMOVED lines=30> */
[----:B------:R-:W-:Y:S02]  /*18d0*/  IMAD.HI.U32 R0, R5, R0, R4 ;  /* 0x0000000005007227 */ /* 0x000fe400078e0004 */
[----:B------:R-:W-:Y:S02]  /*18e0*/  ULDC UR12, c[0x0][0x234] ;  /* 0x00008d00000c7ab9 */ /* 0x000fe40000000800 */
[----:B------:R-:W-:-:S02]  /*18f0*/  UIADD3 UR8, UP0, UR17, UR8, URZ ;  /* 0x0000000811087290 */ /* 0x000fc4000ff1e03f */
[----:B------:R-:W-:Y:S02]  /*1900*/  IMAD.HI.U32 R0, R0, R3, RZ ;  /* 0x0000000300007227 */ /* 0x000fe400078e00ff */
[----:B------:R-:W-:Y:S02]  /*1910*/  UIADD3.X UR9, UR29, UR4, URZ, UP0, !UPT ;  /* 0x000000041d097290 */ /* 0x000fe400087fe43f */
[----:B------:R-:W-:Y:S01]  /*1920*/  IMAD.MOV R4, RZ, RZ, -R0 ;  /* 0x000000ffff047224 */ /* 0x000fe200078e0a00 */
[----:B------:R-:W-:-:S03]  /*1930*/  UIMAD UR4, UR37, UR8, URZ ;  /* 0x00000008250472a4 */ /* 0x000fc6000f8e023f */
[C---:B------:R-:W-:Y:S01]  /*1940*/  IMAD R3, R6.reuse, R4, R3 ;  /* 0x0000000406037224 */ /* 0x040fe200078e0203 */
[----:B------:R-:W-:Y:S02]  /*1950*/  UIMAD UR10, UR36, UR9, UR4 ;  /* 0x00000009240a72a4 */ /* 0x000fe4000f8e0204 */
[----:B------:R-:W-:Y:S02]  /*1960*/  @UP2 USEL UR4, UR54, UR14, !UP1 ;  /* 0x0000000e36042287 */ /* 0x000fe4000c800000 */
[----:B------:R-:W-:Y:S01]  /*1970*/  ISETP.GT.U32.AND P0, PT, R6, R3, PT ;  /* 0x000000030600720c */ /* 0x000fe20003f04070 */
[----:B------:R-:W-:Y:S02]  /*1980*/  UIMAD.WIDE.U32 UR8, UR36, UR8, URZ ;  /* 0x00000008240872a5 */ /* 0x000fe4000f8e003f */
[----:B------:R-:W-:Y:S02]  /*1990*/  @UP2 UIMAD UR15, UR35, UR12, UR4 ;  /* 0x0000000c230f22a4 */ /* 0x000fe4000f8e0204 */
[----:B------:R-:W-:-:S02]  /*19a0*/  USEL UR12, UR11, URZ, UP3 ;  /* 0x0000003f0b0c7287 */ /* 0x000fc40009800000 */
[----:B------:R-:W-:-:S03]  /*19b0*/  UIADD3 UR10, UR9, UR10, URZ ;  /* 0x0000000a090a7290 */ /* 0x000fc6000fffe03f */
[----:B------:R-:W-:-:S03]  /*19c0*/  @!UP2 UMOV UR15, UR49 ;  /* 0x00000031000fac82 */ /* 0x000fc60008000000 */
        /* <DEDUP_REMOVED lines=16> */
.L_x_132:
[----:B------:R-:W-:Y:S02]  /*1ad0*/  UMOV UR11, UR50 ;  /* 0x00000032000b7c82 */ /* 0x000fe40008000000 */
.L_x_133:
[----:B------:R-:W1:Y:S01]  /*1ae0*/  S2R R8, SR_TID.X ;  /* 0x0000000000087919 */ /* 0x000e620000002100 */
[----:B------:R-:W-:Y:S01]  /*1af0*/  UIADD3 UR8, UP5, UP4, UR8, UR41, UR47 ;  /* 0x0000002908087290 */ /* 0x000fe2000fcbe02f */
[----:B------:R-:W-:Y:S01]  /*1b00*/  SHF.R.S32.HI R251, RZ, 0x1f, R250 ;  /* 0x0000001ffffb7819 */ /* 0x000fe200000114fa */
[----:B------:R-:W-:Y:S01]  /*1b10*/  BSSY B1, `(.L_x_129) ;  /* 0x00007da000017945 */ /* 0x000fe20003800000 */
[----:B------:R-:W-:Y:S01]  /*1b20*/  IADD3 R4, P0, R250, UR26, RZ ;  /* 0x0000001afa047c10 */ /* 0x000fe2000ff1e0ff */
[----:B------:R-:W-:Y:S02]  /*1b30*/  UIADD3 UR21, UP1, UP0, UR20, UR8, UR21 ;  /* 0x0000000814157290 */ /* 0x000fe4000f83e015 */
[----:B------:R-:W-:Y:S02]  /*1b40*/  UIADD3.X UR4, UR10, UR48, UR53, UP5, UP4 ;  /* 0x000000300a047290 */ /* 0x000fe4000afe8435 */
[----:B------:R-:W-:-:S02]  /*1b50*/  ULDC.64 UR8, c[0x0][0x1a8] ;  /* 0x00006a0000087ab9 */ /* 0x000fc40000000a00 */
[----:B------:R-:W-:Y:S02]  /*1b60*/  UIADD3.X UR20, UR12, UR4, UR13, UP1, UP0 ;  /* 0x000000040c147290 */ /* 0x000fe40008fe040d */
[----:B------:R-:W-:Y:S02]  /*1b70*/  UIMAD UR4, UR57, UR8, URZ ;  /* 0x00000008390472a4 */ /* 0x000fe4000f8e023f */
[----:B------:R-:W-:Y:S02]  /*1b80*/  UISETP.GE.AND UP0, UPT, UR25, 0x1, UPT ;  /* 0x000000011900788c */ /* 0x000fe4000bf06270 */
[----:B------:R-:W-:Y:S02]  /*1b90*/  UIMAD UR13, UR35, UR9, UR4 ;  /* 0x00000009230d72a4 */ /* 0x000fe4000f8e0204 */
[----:B------:R-:W-:Y:S02]  /*1ba0*/  UMOV UR26, 0x4 ;  /* 0x00000004001a7882 */ /* 0x000fe40000000000 */
[----:B------:R-:W-:-:S02]  /*1bb0*/  ULDC.64 UR8, c[0x0][0x378] ;  /* 0x0000de0000087ab9 */ /* 0x000fc40000000a00 */
[----:B------:R-:W-:Y:S01]  /*1bc0*/  UIMAD UR4, UR57, UR8, URZ ;  /* 0x00000008390472a4 */ /* 0x000fe2000f8e023f */
[----:B-1----:R-:W-:Y:S01]  /*1bd0*/  SHF.R.S32.HI R9, RZ, 0x1f, R8 ;  /* 0x0000001fff097819 */ /* 0x002fe20000011408 */
[----:B------:R-:W-:Y:S02]  /*1be0*/  ULEA.HI.SX32 UR12, UR33, 0xffffffff, 0x1a ;  /* 0xffffffff210c7891 */ /* 0x000fe4000f8fd23f */
[----:B------:R-:W-:Y:S01]  /*1bf0*/  UIMAD UR10, UR35, UR9, UR4 ;  /* 0x00000009230a72a4 */ /* 0x000fe2000f8e0204 */
[----:B------:R-:W-:Y:S02]  /*1c00*/  LEA.HI R3, R9, R8, RZ, 0x2 ;  /* 0x0000000809037211 */ /* 0x000fe400078f10ff */
[----:B------:R-:W-:Y:S02]  /*1c10*/  ULDC.64 UR8, c[0x0][0x370] ;  /* 0x0000dc0000087ab9 */ /* 0x000fe40000000a00 */
[----:B------:R-:W-:Y:S01]  /*1c20*/  SHF.R.S32.HI R3, RZ, 0x2, R3 ;  /* 0x00000002ff037819 */ /* 0x000fe20000011403 */
[----:B------:R-:W-:-:S02]  /*1c30*/  UIMAD UR4, UR29, UR8, URZ ;  /* 0x000000081d0472a4 */ /* 0x000fc4000f8e023f */
[----:B------:R-:W-:Y:S01]  /*1c40*/  UIADD3 UR8, UR17, UR15, URZ ;  /* 0x0000000f11087290 */ /* 0x000fe2000fffe03f */
[----:B------:R-:W-:Y:S01]  /*1c50*/  SHF.R.S32.HI R18, RZ, 0x1f, R3 ;  /* 0x0000001fff127819 */ /* 0x000fe20000011403 */
[----:B------:R-:W-:Y:S01]  /*1c60*/  UIMAD UR4, UR17, UR9, UR4 ;  /* 0x00000009110472a4 */ /* 0x000fe2000f8e0204 */
[----:B------:R-:W-:-:S04]  /*1c70*/  IADD3 R0, P1, R3, UR17, RZ ;  /* 0x0000001103007c10 */ /* 0x000fc8000ff3e0ff */
[----:B------:R-:W-:Y:S01]  /*1c80*/  IADD3.X R5, R18, UR29, RZ, P1, !PT ;  /* 0x0000001d12057c10 */ /* 0x000fe20008ffe4ff */
[----:B------:R-:W-:-:S04]  /*1c90*/  IMAD.WIDE.U32 R6, R0, c[0x0][0x190], R250 ;  /* 0x0000640000067a25 */ /* 0x000fc800078e00fa */
[----:B------:R-:W-:Y:S01]  /*1ca0*/  IMAD R5, R5, c[0x0][0x190], RZ ;  /* 0x0000640005057a24 */ /* 0x000fe200078e02ff */
[----:B------:R-:W-:-:S03]  /*1cb0*/  IADD3 R6, P1, R6, UR38, RZ ;  /* 0x0000002606067c10 */ /* 0x000fc6000ff3e0ff */
[----:B------:R-:W-:Y:S01]  /*1cc0*/  IMAD R0, R0, c[0x0][0x194], R5 ;  /* 0x0000650000007a24 */ /* 0x000fe200078e0205 */
[----:B------:R-:W-:Y:S01]  /*1cd0*/  IADD3.X R5, R251, UR28, RZ, P0, !PT ;  /* 0x0000001cfb057c10 */ /* 0x000fe200087fe4ff */
[----:B------:R-:W-:Y:S01]  /*1ce0*/  ULDC.64 UR28, c[0x0][0x200] ;  /* 0x00008000001c7ab9 */ /* 0x000fe20000000a00 */
[----:B------:R-:W-:Y:S01]  /*1cf0*/  PLOP3.LUT P0, PT, PT, PT, UP0, 0x80, 0x0 ;  /* 0x000000000000781c */ /* 0x000fe20003f0f008 */
[----:B------:R-:W-:Y:S01]  /*1d00*/  UIMAD.WIDE UR8, UR8, UR26, UR28 ;  /* 0x0000001a080872a5 */ /* 0x000fe2000f8e021c */
[----:B------:R-:W-:Y:S01]  /*1d10*/  IADD3.X R7, R7, UR34, R0, P1, !PT ;  /* 0x0000002207077c10 */ /* 0x000fe20008ffe400 */
[----:B------:R-:W-:-:S04]  /*1d20*/  IMAD.U32 R0, RZ, RZ, UR17 ;  /* 0x00000011ff007e24 */ /* 0x000fc8000f8e00ff */
[----:B------:R-:W-:-:S04]  /*1d30*/  IMAD.WIDE.U32 R4, R0, c[0x0][0x370], R4 ;  /* 0x0000dc0000047a25 */ /* 0x000fc800078e0004 */
[----:B------:R-:W-:Y:S01]  /*1d40*/  IMAD.U32 R0, RZ, RZ, UR35 ;  /* 0x00000023ff007e24 */ /* 0x000fe2000f8e00ff */
[----:B------:R-:W-:Y:S01]  /*1d50*/  IADD3 R5, R5, UR4, RZ ;  /* 0x0000000405057c10 */ /* 0x000fe2000fffe0ff */
[----:B------:R-:W-:-:S04]  /*1d60*/  UIADD3 UR4, UR17, UR11, URZ ;  /* 0x0000000b11047290 */ /* 0x000fc8000fffe03f */
[----:B------:R-:W-:Y:S01]  /*1d70*/  IMAD.WIDE.U32 R4, R0, c[0x0][0x378], R4 ;  /* 0x0000de0000047a25 */ /* 0x000fe200078e0004 */
[----:B------:R-:W-:-:S04]  /*1d80*/  LEA.HI R0, R9, R8, RZ, 0x5 ;  /* 0x0000000809007211 */ /* 0x000fc800078f28ff */
[----:B------:R-:W-:Y:S02]  /*1d90*/  LOP3.LUT R9, R0, 0xffffffe0, RZ, 0xc0, !PT ;  /* 0xffffffe000097812 */ /* 0x000fe400078ec0ff */
[----:B------:R-:W-:Y:S01]  /*1da0*/  IADD3 R5, R5, UR10, RZ ;  /* 0x0000000a05057c10 */ /* 0x000fe2000fffe0ff */
[----:B------:R-:W-:Y:S02]  /*1db0*/  ULDC.64 UR10, c[0x0][0x3c8] ;  /* 0x0000f200000a7ab9 */ /* 0x000fe40000000a00 */
[----:B------:R-:W-:Y:S01]  /*1dc0*/  IMAD.IADD R9, R8, 0x1, -R9 ;  /* 0x0000000108097824 */ /* 0x000fe200078e0a09 */
[----:B------:R-:W-:Y:S01]  /*1dd0*/  SHF.R.S32.HI R8, RZ, 0x5, R0 ;  /* 0x00000005ff087819 */ /* 0x000fe20000011400 */
[----:B------:R-:W-:Y:S01]  /*1de0*/  IMAD.U32 R0, RZ, RZ, UR35 ;  /* 0x00000023ff007e24 */ /* 0x000fe2000f8e00ff */
[----:B------:R-:W-:Y:S01]  /*1df0*/  UIMAD.WIDE UR14, UR4, UR26, UR10 ;  /* 0x0000001a040e72a5 */ /* 0x000fe2000f8e020a */
        /* <DEDUP_REMOVED lines=18> */
[----:B------:R-:W-:Y:S01]  /*1f20*/  UMOV UR11, UR8 ;  /* 0x00000008000b7c82 */ /* 0x000fe20008000000 */
[----:B------:R-:W-:Y:S01]  /*1f30*/  MOV R15, UR22 ;  /* 0x00000016000f7c02 */ /* 0x000fe20008000f00 */
[----:B------:R-:W-:Y:S01]  /*1f40*/  UMOV UR10, UR9 ;  /* 0x00000009000a7c82 */ /* 0x000fe20008000000 */
[----:B------:R-:W-:Y:S01]  /*1f50*/  BSSY B0, `(.L_x_135) ;  /* 0x0000045000007945 */ /* 0x000fe20003800000 */
[----:B------:R-:W-:Y:S01]  /*1f60*/  ULDC.64 UR8, c[0x0][0x1a0] ;  /* 0x0000680000087ab9 */ /* 0x000fe20000000a00 */
[----:B------:R-:W-:Y:S01]  /*1f70*/  MOV R239, R10 ;  /* 0x0000000a00ef7202 */ /* 0x000fe20000000f00 */
[----:B------:R-:W-:Y:S01]  /*1f80*/  UIMAD UR4, UR16, UR8, URZ ;  /* 0x00000008100472a4 */ /* 0x000fe2000f8e023f */
[----:B------:R-:W-:Y:S01]  /*1f90*/  IMAD.WIDE.U32 R4, R15, c[0x0][0x1a0], R250 ;  /* 0x000068000f047a25 */ /* 0x000fe200078e00fa */
[----:B------:R-:W-:Y:S01]  /*1fa0*/  UMOV UR13, UR14 ;  /* 0x0000000e000d7c82 */ /* 0x000fe20008000000 */
[----:B------:R-:W-:Y:S01]  /*1fb0*/  MOV R237, R12 ;  /* 0x0000000c00ed7202 */ /* 0x000fe20000000f00 */
[----:B------:R-:W-:Y:S01]  /*1fc0*/  UIMAD UR9, UR22, UR9, UR4 ;  /* 0x00000009160972a4 */ /* 0x000fe2000f8e0204 */
[----:B------:R-:W-:Y:S01]  /*1fd0*/  IMAD.MOV.U32 R238, RZ, RZ, R8 ;  /* 0x000000ffffee7224 */ /* 0x000fe200078e0008 */
[----:B------:R-:W-:Y:S01]  /*1fe0*/  @P0 BAR.SYNC.DEFER_BLOCKING 0x0 ;  /* 0x0000000000000b1d */ /* 0x000fe20000010000 */
[----:B------:R-:W-:Y:S01]  /*1ff0*/  UIMAD UR4, UR18, -0x80, UR5 ;  /* 0xffffff80120478a4 */ /* 0x000fe2000f8e0205 */
[----:B------:R-:W-:Y:S01]  /*2000*/  IADD3 R6, P0, R4, UR30, RZ ;  /* 0x0000001e04067c10 */ /* 0x000fe2000ff1e0ff */
[----:B------:R-:W-:Y:S01]  /*2010*/  IMAD R4, R16, c[0x0][0x1b8], RZ ;  /* 0x00006e0010047a24 */ /* 0x000fe200078e02ff */
[----:B------:R-:W-:Y:S01]  /*2020*/  MOV R234, R11 ;  /* 0x0000000b00ea7202 */ /* 0x000fe20000000f00 */
[----:B------:R-:W-:Y:S01]  /*2030*/  IMAD.U32 R7, RZ, RZ, UR9 ;  /* 0x00000009ff077e24 */ /* 0x000fe2000f8e00ff */
[----:B------:R-:W-:Y:S01]  /*2040*/  UMOV UR8, UR12 ;  /* 0x0000000c00087c82 */ /* 0x000fe20008000000 */
[----:B------:R-:W-:Y:S01]  /*2050*/  ISETP.GE.AND P1, PT, R3, UR4, PT ;  /* 0x0000000403007c0c */ /* 0x000fe2000bf26270 */
[----:B------:R-:W-:Y:S01]  /*2060*/  ULEA.HI UR9, UR8, UR8, URZ, 0x1 ;  /* 0x0000000808097291 */ /* 0x000fe2000f8f083f */
[----:B------:R-:W-:Y:S01]  /*2070*/  IMAD R4, R14, c[0x0][0x1bc], R4 ;  /* 0x00006f000e047a24 */ /* 0x000fe200078e0204 */
[----:B------:R-:W-:Y:S01]  /*2080*/  IADD3.X R7, R5, UR31, R7, P0, !PT ;  /* 0x0000001f05077c10 */ /* 0x000fe200087fe407 */
[----:B------:R-:W-:Y:S01]  /*2090*/  UMOV UR12, UR15 ;  /* 0x0000000f000c7c82 */ /* 0x000fe20008000000 */
[----:B------:R-:W-:Y:S01]  /*20a0*/  IMAD.MOV.U32 R236, RZ, RZ, R9 ;  /* 0x000000ffffec7224 */ /* 0x000fe200078e0009 */
[----:B------:R-:W-:-:S02]  /*20b0*/  ULOP3.LUT UR9, UR9, 0xfffffffe, URZ, 0xc0, !UPT ;  /* 0xfffffffe09097892 */ /* 0x000fc4000f8ec03f */
[----:B------:R-:W-:Y:S02]  /*20c0*/  IMAD.WIDE.U32 R6, R14, c[0x0][0x1b8], R6 ;  /* 0x00006e000e067a25 */ /* 0x000fe400078e0006 */
[----:B------:R-:W-:Y:S02]  /*20d0*/  UIADD3 UR9, UR8, -UR9, URZ ;  /* 0x8000000908097290 */ /* 0x000fe4000fffe03f */
[----:B------:R-:W-:Y:S02]  /*20e0*/  IMAD.IADD R13, R7, 0x1, R4 ;  /* 0x00000001070d7824 */ /* 0x000fe400078e0204 */
[----:B------:R-:W-:Y:S01]  /*20f0*/  UISETP.NE.AND UP0, UPT, UR9, 0x1, UPT ;  /* 0x000000010900788c */ /* 0x000fe2000bf05270 */
[----:B--2---:R-:W-:-:S05]  /*2100*/  SHF.L.U32 R0, R17, 0x1, RZ ;  /* 0x0000000111007819 */ /* 0x004fca00000006ff */
        /* <DEDUP_REMOVED lines=9> */
[----:B------:R-:W-:-:S02]  /*21a0*/  IMAD R12, R18, c[0x0][0x1a0], RZ ;  /* 0x00006800120c7a24 */ /* 0x000fc400078e02ff */
[----:B------:R-:W-:Y:S02]  /*21b0*/  IMAD.MOV.U32 R4, RZ, RZ, R6 ;  /* 0x000000ffff047224 */ /* 0x000fe400078e0006 */
[----:B------:R-:W-:Y:S02]  /*21c0*/  IMAD.MOV.U32 R5, RZ, RZ, R13 ;  /* 0x000000ffff057224 */ /* 0x000fe400078e000d */
[C---:B------:R-:W-:Y:S02]  /*21d0*/  IMAD R12, R3.reuse, c[0x0][0x1a4], R12 ;  /* 0x00006900030c7a24 */ /* 0x040fe400078e020c */
[----:B------:R-:W-:-:S04]  /*21e0*/  IMAD.WIDE.U32 R4, R3, c[0x0][0x1a0], R4 ;  /* 0x0000680003047a25 */ /* 0x000fc800078e0004 */
[----:B------:R-:W-:Y:S01]  /*21f0*/  IMAD.IADD R12, R5, 0x1, R12 ;  /* 0x00000001050c7824 */ /* 0x000fe200078e020c */
[C---:B------:R-:W-:Y:S01]  /*2200*/  @!P5 LEA R10, P2, R4.reuse, c[0x0][0x170], 0x1 ;  /* 0x00005c00040ada11 */ /* 0x040fe200078408ff */
[----:B------:R4:W-:Y:S03]  /*2210*/  @P5 STS [R0+0xf000], RZ ;  /* 0x00f000ff00005388 */ /* 0x0009e60000000800 */
[----:B------:R-:W-:Y:S01]  /*2220*/  @!P5 LEA.HI.X R11, R4, c[0x0][0x174], R12, 0x1, P2 ;  /* 0x00005d00040bda11 */ /* 0x000fe200010f0c0c */
[----:B------:R4:W-:Y:S04]  /*2230*/  @P5 STS [R0+0xf004], RZ ;  /* 0x00f004ff00005388 */ /* 0x0009e80000000800 */
[----:B------:R4:W-:Y:S04]  /*2240*/  @P5 STS.64 [R0+0xf008], RZ ;  /* 0x00f008ff00005388 */ /* 0x0009e80000000a00 */
[----:B------:R-:W-:Y:S01]  /*2250*/  @!PT LDS RZ, [RZ] ;  /* 0x00000000fffff984 */ /* 0x000fe20000000800 */
[----:B------:R-:W-:Y:S01]  /*2260*/  @!PT LDS RZ, [RZ] ;  /* 0x00000000fffff984 */ /* 0x000fe20000000800 */
[----:B------:R-:W-:Y:S01]  /*2270*/  @!PT LDS RZ, [RZ] ;  /* 0x00000000fffff984 */ /* 0x000fe20000000800 */
[----:B------:R4:W-:Y:S01]  /*2280*/  @!P5 LDGSTS.E.BYPASS.LTC128B.128 [R0+0xf000], [R10.64] ;  /* 0x0f0000000a00dfae */ /* 0x0009e2000b901d46 */
[----:B--2---:R-:W-:-:S02]  /*2290*/  ISETP.GE.AND P4, PT, R20, c[0x0][0x220], PT ;  /* 0x0000880014007a0c */ /* 0x004fc40003f86270 */
[----:B---3--:R-:W-:-:S11]  /*22a0*/  ISETP.GE.AND P3, PT, R19, c[0x0][0x220], PT ;  /* 0x0000880013007a0c */ /* 0x008fd60003f66270 */
[C---:B------:R-:W-:Y:S01]  /*22b0*/  @!P4 LEA R8, P0, R4.reuse, c[0x0][0x170], 0x1 ;  /* 0x00005c000408ca11 */ /* 0x040fe200078008ff */
[----:B------:R4:W-:Y:S03]  /*22c0*/  @P4 STS.128 [R0+0x11000], RZ ;  /* 0x011000ff00004388 */ /* 0x0009e60000000c00 */
[----:B------:R-:W-:-:S05]  /*22d0*/  @!P4 LEA.HI.X R9, R4, c[0x0][0x174], R12, 0x1, P0 ;  /* 0x00005d000409ca11 */ /* 0x000fca00000f0c0c */
        /* <DEDUP_REMOVED lines=12> */
.L_x_136:
[----:B------:R-:W-:Y:S05]  /*23a0*/  BSYNC B0 ;  /* 0x0000000000007941 */ /* 0x000fea0003800000 */
.L_x_135:
        /* <DEDUP_REMOVED lines=41> */
.L_x_138:
[----:B------:R-:W-:Y:S05]  /*2640*/  BSYNC B0 ;  /* 0x0000000000007941 */ /* 0x000fea0003800000 */
.L_x_137:
        /* <DEDUP_REMOVED lines=39> */
.L_x_140:
[----:B------:R-:W-:Y:S05]  /*28c0*/  BSYNC B0 ;  /* 0x0000000000007941 */ /* 0x000fea0003800000 */
.L_x_139:
        /* <DEDUP_REMOVED lines=19> */
.L_x_142:
        /* <DEDUP_REMOVED lines=36> */
.L_x_143:
[----:B------:R-:W-:Y:S05]  /*2c40*/  BSYNC B0 ;  /* 0x0000000000007941 */ /* 0x000fea0003800000 */
.L_x_141:
        /* <DEDUP_REMOVED lines=81> */
.L_x_145:
[----:B------:R-:W-:Y:S05]  /*3160*/  BSYNC B0 ;  /* 0x0000000000007941 */ /* 0x000fea0003800000 */
.L_x_144:
        /* <DEDUP_REMOVED lines=39> */
.L_x_147:
[----:B------:R-:W-:Y:S05]  /*33e0*/  BSYNC B0 ;  /* 0x0000000000007941 */ /* 0x000fea0003800000 */
.L_x_146:
[----:B------:R-:W0:Y:S01]  /*33f0*/  LDGDEPBAR ;  /* 0x00000000000079af */ /* 0x000e220000000000 */
[----:B------:R-:W-:Y:S02]  /*3400*/  ULDC.64 UR16, c[0x0][0x318] ;  /* 0x0000c60000107ab9 */ /* 0x000fe40000000a00 */
[----:B------:R-:W-:Y:S01]  /*3410*/  UISETP.NE.U32.AND UP1, UPT, URZ, UR16, UPT ;  /* 0x000000103f00728c */ /* 0x000fe2000bf25070 */
[----:B-1----:R-:W4:Y:S01]  /*3420*/  LDL R6, [R1+0x44] ;  /* 0x0000440001067983 */ /* 0x002f220000100800 */
[----:B------:R-:W-:Y:S02]  /*3430*/  ULDC.64 UR20, c[0x0][0x320] ;  /* 0x0000c80000147ab9 */ /* 0x000fe40000000a00 */
[----:B------:R-:W-:-:S06]  /*3440*/  UISETP.NE.AND.EX UP1, UPT, URZ, UR17, UPT, UP1 ;  /* 0x000000113f00728c */ /* 0x000fcc000bf25310 */
[----:B------:R-:W-:-:S05]  /*3450*/  PLOP3.LUT P1, PT, PT, PT, UP1, 0x80, 0x0 ;  /* 0x000000000000781c */ /* 0x000fca0003f2f018 */
[----:B------:R-:W-:Y:S02]  /*3460*/  @UP1 UIMAD UR4, UR39, UR20, URZ ;  /* 0x00000014270412a4 */ /* 0x000fe4000f8e023f */
[----:B------:R-:W-:Y:S02]  /*3470*/  @UP1 UMOV UR14, UR35 ;  /* 0x00000023000e1c82 */ /* 0x000fe40008000000 */
[----:B------:R-:W-:Y:S01]  /*3480*/  @UP1 UMOV UR15, UR57 ;  /* 0x00000039000f1c82 */ /* 0x000fe20008000000 */
[----:B------:R-:W-:-:S04]  /*3490*/  DEPBAR.LE SB0, 0x1 ;  /* 0x000080400000791a */ /* 0x000fc80000000000 */
[----:B------:R-:W-:Y:S01]  /*34a0*/  BAR.SYNC.DEFER_BLOCKING 0x0 ;  /* 0x0000000000007b1d */ /* 0x000fe20000010000 */
[----:B------:R-:W-:Y:S02]  /*34b0*/  @UP1 UIMAD.WIDE.U32 UR14, UR32, UR20, UR14 ;  /* 0x00000014200e12a5 */ /* 0x000fe4000f8e000e */
[----:B------:R-:W-:Y:S02]  /*34c0*/  @UP1 UIMAD UR21, UR32, UR21, UR4 ;  /* 0x00000015201512a4 */ /* 0x000fe4000f8e0204 */
[----:B------:R-:W-:Y:S02]  /*34d0*/  @UP1 ULEA UR16, UP0, UR14, UR16, 0x2 ;  /* 0x000000100e101291 */ /* 0x000fe4000f80103f */
[----:B------:R-:W-:-:S04]  /*34e0*/  @UP1 UIADD3 UR21, UR15, UR21, URZ ;  /* 0x000000150f151290 */ /* 0x000fc8000fffe03f */
[----:B------:R-:W-:Y:S01]  /*34f0*/  @UP1 ULEA.HI.X UR17, UR14, UR17, UR21, 0x2, UP0 ;  /* 0x000000110e111291 */ /* 0x000fe200080f1415 */
[----:B------:R-:W-:-:S05]  /*3500*/  IMAD.U32 R4, RZ, RZ, UR16 ;  /* 0x00000010ff047e24 */ /* 0x000fca000f8e00ff */
[----:B------:R-:W-:-:S05]  /*3510*/  IMAD.U32 R5, RZ, RZ, UR17 ;  /* 0x00000011ff057e24 */ /* 0x000fca000f8e00ff */
[----:B---3--:R1:W3:Y:S01]  /*3520*/  @P1 LDG.E R0, [R4.64] ;  /* 0x0000000604001981 */ /* 0x0082e2000c1e1900 */
[----:B------:R-:W3:Y:S01]  /*3530*/  @P1 MUFU.RCP R3, c[0x0][0x238] ;  /* 0x00008e0000031b08 */ /* 0x000ee20000001000 */
[----:B------:R-:W-:Y:S01]  /*3540*/  SHF.L.U32 R219, R227, 0x1, RZ ;  /* 0x00000001e3db7819 */ /* 0x000fe200000006ff */
[----:B------:R-:W-:Y:S01]  /*3550*/  IMAD.MOV.U32 R240, RZ, RZ, R228 ;  /* 0x000000fffff07224 */ /* 0x000fe200078e00e4 */
        /* <DEDUP_REMOVED lines=21> */
[----:B-1----:R-:W-:Y:S01]  /*36b0*/  IADD3 R4, R225, 0x1800, RZ ;  /* 0x00001800e1047810 */ /* 0x002fe20007ffe0ff */
[----:B------:R-:W-:Y:S01]  /*36c0*/  CS2R R100, SRZ ;  /* 0x0000000000647805 */ /* 0x000fe2000001ff00 */
[----:B------:R-:W-:Y:S01]  /*36d0*/  CS2R R94, SRZ ;  /* 0x00000000005e7805 */ /* 0x000fe2000001ff00 */
[----:B------:R-:W1:Y:S01]  /*36e0*/  LDSM.16.M88.4 R192, [R217+0x11000] ;  /* 0x01100000d9c0783b */ /* 0x000e620000000200 */
[----:B------:R-:W-:Y:S01]  /*36f0*/  SEL R4, R4, R225, !P0 ;  /* 0x000000e104047207 */ /* 0x000fe20004000000 */
        /* <DEDUP_REMOVED lines=37> */
[----:B------:R-:W-:Y:S01]  /*3950*/  UMOV UR4, URZ ;  /* 0x0000003f00047c82 */ /* 0x000fe20008000000 */
[----:B---3--:R-:W-:Y:S01]  /*3960*/  @P1 FMUL.FTZ R0, R0, R3 ;  /* 0x0000000300001220 */ /* 0x008fe20000410000 */
[----:B------:R-:W-:-:S03]  /*3970*/  MOV R3, UR18 ;  /* 0x0000001200037c02 */ /* 0x000fc60008000f00 */
[----:B------:R3:W5:Y:S02]  /*3980*/  @P1 R2UR UR9, R0 ;  /* 0x00000000000913c2 */ /* 0x00076400000e0000 */
[----:B----4-:R-:W-:Y:S01]  /*3990*/  IMAD R3, R3, 0x80, R6 ;  /* 0x0000008003037824 */ /* 0x010fe200078e0206 */
[----:B------:R-:W-:-:S04]  /*39a0*/  SHF.L.U64.HI R6, R19, 0x2, R17 ;  /* 0x0000000213067819 */ /* 0x000fc80000010211 */
[----:B------:R-:W-:Y:S02]  /*39b0*/  IADD3 R5, R19, -UR25, -R3 ;  /* 0x8000001913057c10 */ /* 0x000fe4000fffe803 */
[----:B------:R-:W-:Y:S01]  /*39c0*/  SHF.L.U32 R3, R4, 0x1, RZ ;  /* 0x0000000104037819 */ /* 0x000fe200000006ff */
[----:B------:R-:W-:-:S04]  /*39d0*/  IMAD.MOV.U32 R4, RZ, RZ, c[0x0][0x22c] ;  /* 0x00008b00ff047624 */ /* 0x000fc800078e00ff */
[----:B------:R-:W-:-:S05]  /*39e0*/  IMAD R4, R4, c[0x0][0x1c0], RZ ;  /* 0x0000700004047a24 */ /* 0x000fca00078e02ff */
[----:B------:R-:W-:Y:S02]  /*39f0*/  SHF.L.U32 R7, R4, 0x4, RZ ;  /* 0x0000000404077819 */ /* 0x000fe400000006ff */
[----:B---3--:R-:W-:Y:S01]  /*3a00*/  IADD3 R0, R227, 0x1800, RZ ;  /* 0x00001800e3007810 */ /* 0x008fe20007ffe0ff */
[----:B-----5:R-:W-:-:S03]  /*3a10*/  @UP1 UMOV UR4, UR9 ;  /* 0x0000000900041c82 */ /* 0x020fc60008000000 */
[----:B------:R-:W-:-:S05]  /*3a20*/  SEL R0, R0, R227, !P0 ;  /* 0x000000e300007207 */ /* 0x000fca0004000000 */
[----:B------:R-:W-:Y:S01]  /*3a30*/  IMAD.SHL.U32 R216, R0, 0x2, RZ ;  /* 0x0000000200d87824 */ /* 0x000fe200078e00ff */
[----:B------:R-:W-:Y:S01]  /*3a40*/  IADD3 R0, R5, UR5, RZ ;  /* 0x0000000505007c10 */ /* 0x000fe2000fffe0ff */
[----:B------:R-:W-:Y:S01]  /*3a50*/  IMAD.SHL.U32 R5, R4, 0x8, RZ ;  /* 0x0000000804057824 */ /* 0x000fe200078e00ff */
[----:B------:R-:W-:-:S03]  /*3a60*/  IADD3 R4, R7, 0x40, RZ ;  /* 0x0000004007047810 */ /* 0x000fc60007ffe0ff */
[----:B------:R3:W-:Y:S02]  /*3a70*/  STL [R1+0x40], R0 ;  /* 0x0000400001007387 */ /* 0x0007e40000100800 */
[----:B------:R-:W-:Y:S02]  /*3a80*/  IMAD.IADD R4, R5, 0x1, R4 ;  /* 0x0000000105047824 */ /* 0x000fe400078e0204 */
[----:B------:R4:W-:Y:S01]  /*3a90*/  STL [R1+0x38], R6 ;  /* 0x0000380601007387 */ /* 0x0009e20000100800 */
[----:B---3--:R-:W-:Y:S02]  /*3aa0*/  IADD3 R0, R19, -0x40, RZ ;  /* 0xffffffc013007810 */ /* 0x008fe40007ffe0ff */
[----:B----4-:R-:W-:Y:S01]  /*3ab0*/  IADD3 R6, R7, 0x20, RZ ;  /* 0x0000002007067810 */ /* 0x010fe20007ffe0ff */
[----:B------:R-:W-:Y:S01]  /*3ac0*/  IMAD.SHL.U32 R7, R19, 0x4, RZ ;  /* 0x0000000413077824 */ /* 0x000fe200078e00ff */
[----:B------:R-:W-:-:S03]  /*3ad0*/  SHF.L.U32 R0, R0, 0x2, RZ ;  /* 0x0000000200007819 */ /* 0x000fc600000006ff */
[C---:B------:R-:W-:Y:S01]  /*3ae0*/  IMAD.IADD R6, R5.reuse, 0x1, R6 ;  /* 0x0000000105067824 */ /* 0x040fe200078e0206 */
[----:B------:R-:W-:Y:S03]  /*3af0*/  STL [R1+0x3c], R7 ;  /* 0x00003c0701007387 */ /* 0x000fe60000100800 */
[C---:B------:R-:W-:Y:S01]  /*3b00*/  IMAD.IADD R6, R5.reuse, 0x1, R6 ;  /* 0x0000000105067824 */ /* 0x040fe200078e0206 */
[----:B------:R3:W-:Y:S03]  /*3b10*/  STL [R1+0x34], R0 ;  /* 0x0000340001007387 */ /* 0x0007e60000100800 */
[----:B------:R-:W-:-:S04]  /*3b20*/  IMAD.IADD R6, R5, 0x1, R6 ;  /* 0x0000000105067824 */ /* 0x000fc800078e0206 */
[----:B------:R-:W-:-:S05]  /*3b30*/  IMAD.IADD R6, R5, 0x1, R6 ;  /* 0x0000000105067824 */ /* 0x000fca00078e0206 */
[----:B------:R-:W-:Y:S01]  /*3b40*/  STL [R1+0x1c], R6 ;  /* 0x00001c0601007387 */ /* 0x000fe20000100800 */
[C---:B---3--:R-:W-:Y:S01]  /*3b50*/  IADD3 R0, R5.reuse, R4, RZ ;  /* 0x0000000405007210 */ /* 0x048fe20007ffe0ff */
[----:B------:R-:W-:-:S03]  /*3b60*/  IMAD.IADD R4, R5, 0x1, R6 ;  /* 0x0000000105047824 */ /* 0x000fc600078e0206 */
[----:B------:R-:W-:-:S04]  /*3b70*/  IADD3 R0, R5, R0, RZ ;  /* 0x0000000005007210 */ /* 0x000fc80007ffe0ff */
[----:B------:R-:W-:-:S05]  /*3b80*/  IADD3 R0, R5, R0, RZ ;  /* 0x0000000005007210 */ /* 0x000fca0007ffe0ff */
[----:B------:R3:W-:Y:S04]  /*3b90*/  STL [R1+0x18], R0 ;  /* 0x0000180001007387 */ /* 0x0007e80000100800 */
[----:B------:R4:W-:Y:S01]  /*3ba0*/  STL [R1+0x24], R4 ;  /* 0x0000240401007387 */ /* 0x0009e20000100800 */
[----:B---3--:R-:W-:-:S05]  /*3bb0*/  IADD3 R0, R5, R0, RZ ;  /* 0x0000000005007210 */ /* 0x008fca0007ffe0ff */
[----:B-12---:R4:W-:Y:S02]  /*3bc0*/  STL [R1+0x20], R0 ;  /* 0x0000200001007387 */ /* 0x0069e40000100800 */
.L_x_150:
[----:B------:R-:W2:Y:S01]  /*3bd0*/  LDL R229, [R1+0x40] ;  /* 0x0000400001e57983 */ /* 0x000ea20000100800 */
[----:B----4-:R-:W-:Y:S01]  /*3be0*/  IMAD.IADD R0, R226, 0x1, R216 ;  /* 0x00000001e2007824 */ /* 0x010fe200078e02d8 */
[----:B------:R-:W-:Y:S02]  /*3bf0*/  USHF.L.U32 UR9, UR18, 0x7, URZ ;  /* 0x0000000712097899 */ /* 0x000fe4000800063f */
[----:B------:R-:W0:Y:S01]  /*3c00*/  LDGDEPBAR ;  /* 0x00000000000079af */ /* 0x000e220000000000 */
[----:B------:R-:W-:Y:S02]  /*3c10*/  UISETP.GE.AND UP4, UPT, UR8, 0x1, UPT ;  /* 0x000000010800788c */ /* 0x000fe4000bf86270 */
[----:B------:R-:W-:Y:S04]  /*3c20*/  UIADD3 UR9, UR9, 0x80, URZ ;  /* 0x0000008009097890 */ /* 0x000fe8000fffe03f */
[----:B------:R-:W-:Y:S01]  /*3c30*/  UISETP.GE.AND UP0, UPT, UR9, UR5, UPT ;  /* 0x000000050900728c */ /* 0x000fe2000bf06270 */
[----:B------:R-:W3:Y:S04]  /*3c40*/  LDL R243, [R1+0x44] ;  /* 0x0000440001f37983 */ /* 0x000ee80000100800 */
[----:B------:R-:W4:Y:S01]  /*3c50*/  LDL R242, [R1+0x8] ;  /* 0x0000080001f27983 */ /* 0x000f220000100800 */
[----:B------:R-:W-:Y:S02]  /*3c60*/  PLOP3.LUT P5, PT, PT, PT, UP0, 0x80, 0x0 ;  /* 0x000000000000781c */ /* 0x000fe40003faf008 */
[----:B------:R-:W-:Y:S01]  /*3c70*/  PLOP3.LUT P4, PT, PT, PT, UP0, 0x80, 0x0 ;  /* 0x000000000000781c */ /* 0x000fe20003f8f008 */
[----:B------:R-:W3:Y:S01]  /*3c80*/  LDL R241, [R1+0xc] ;  /* 0x00000c0001f17983 */ /* 0x000ee20000100800 */
[----:B------:R-:W-:Y:S01]  /*3c90*/  PLOP3.LUT P6, PT, PT, PT, UP0, 0x80, 0x0 ;  /* 0x000000000000781c */ /* 0x000fe20003fcf008 */
        /* <DEDUP_REMOVED lines=19> */
[----:B------:R-:W1:Y:S02]  /*3dd0*/  LDSM.16.M88.4 R164, [R218+0xb400] ;  /* 0x00b40000daa4783b */ /* 0x000e640000000200 */
[-C--:B------:R-:W-:Y:S08]  /*3de0*/  HMMA.16816.F32.BF16 R28, R28, R134.reuse, RZ ;  /* 0x000000861c1c723c */ /* 0x080ff000000418ff */
[----:B------:R-:W-:Y:S01]  /*3df0*/  HMMA.16816.F32.BF16 R32, R32, R134, RZ ;  /* 0x000000862020723c */ /* 0x000fe200000418ff */
[----:B------:R-:W-:Y:S07]  /*3e00*/  LDSM.16.M88.4 R132, [R0+0x1000] ;  /* 0x001000000084783b */ /* 0x000fee0000000200 */
[-C--:B------:R-:W-:Y:S08]  /*3e10*/  HMMA.16816.F32.BF16 R4, R136, R140.reuse, R4 ;  /* 0x0000008c8804723c */ /* 0x080ff00000041804 */
[C---:B-1----:R-:W-:Y:S08]  /*3e20*/  HMMA.16816.F32.BF16 R8, R144.reuse, R140, R8 ;  /* 0x0000008c9008723c */ /* 0x042ff00000041808 */
[-C--:B------:R-:W-:Y:S08]  /*3e30*/  HMMA.16816.F32.BF16 R12, R144, R142.reuse, R12 ;  /* 0x0000008e900c723c */ /* 0x080ff0000004180c */
[C---:B------:R-:W-:Y:S01]  /*3e40*/  HMMA.16816.F32.BF16 R16, R136.reuse, R142, R16 ;  /* 0x0000008e8810723c */ /* 0x040fe20000041810 */
[----:B------:R-:W1:Y:S07]  /*3e50*/  LDSM.16.M88.4 R140, [R217+0xb000] ;  /* 0x00b00000d98c783b */ /* 0x000e6e0000000200 */
[-C--:B------:R-:W-:Y:S08]  /*3e60*/  HMMA.16816.F32.BF16 R20, R136, R148.reuse, R20 ;  /* 0x000000948814723c */ /* 0x080ff00000041814 */
[C---:B------:R-:W-:Y:S08]  /*3e70*/  HMMA.16816.F32.BF16 R24, R144.reuse, R148, R24 ;  /* 0x000000949018723c */ /* 0x040ff00000041818 */
[-C--:B------:R-:W-:Y:S01]  /*3e80*/  HMMA.16816.F32.BF16 R28, R144, R150.reuse, R28 ;  /* 0x00000096901c723c */ /* 0x080fe2000004181c */
[----:B------:R-:W1:Y:S07]  /*3e90*/  LDSM.16.M88.4 R144, [R0+0x1800] ;  /* 0x001800000090783b */ /* 0x000e6e0000000200 */
[----:B------:R-:W-:Y:S01]  /*3ea0*/  HMMA.16816.F32.BF16 R32, R136, R150, R32 ;  /* 0x000000968820723c */ /* 0x000fe20000041820 */
[----:B------:R-:W1:Y:S07]  /*3eb0*/  LDSM.16.M88.4 R136, [R217+0xb400] ;  /* 0x00b40000d988783b */ /* 0x000e6e0000000200 */
[-C--:B------:R-:W-:Y:S08]  /*3ec0*/  HMMA.16816.F32.BF16 R4, R152, R156.reuse, R4 ;  /* 0x0000009c9804723c */ /* 0x080ff00000041804 */
[C---:B------:R-:W-:Y:S07]  /*3ed0*/  HMMA.16816.F32.BF16 R8, R160.reuse, R156, R8 ;  /* 0x0000009ca008723c */ /* 0x040fee0000041808 */
[----:B------:R-:W-:Y:S01]  /*3ee0*/  IMAD.U32 R156, RZ, RZ, UR8 ;  /* 0x00000008ff9c7e24 */ /* 0x000fe2000f8e00ff */
[-C--:B------:R-:W-:Y:S08]  /*3ef0*/  HMMA.16816.F32.BF16 R12, R160, R158.reuse, R12 ;  /* 0x0000009ea00c723c */ /* 0x080ff0000004180c */
[C---:B------:R-:W-:Y:S08]  /*3f00*/  HMMA.16816.F32.BF16 R16, R152.reuse, R158, R16 ;  /* 0x0000009e9810723c */ /* 0x040ff00000041810 */
[-C--:B------:R-:W-:Y:S08]  /*3f10*/  HMMA.16816.F32.BF16 R20, R152, R164.reuse, R20 ;  /* 0x000000a49814723c */ /* 0x080ff00000041814 */
[C---:B------:R-:W-:Y:S08]  /*3f20*/  HMMA.16816.F32.BF16 R24, R160.reuse, R164, R24 ;  /* 0x000000a4a018723c */ /* 0x040ff00000041818 */
[-C--:B------:R-:W-:Y:S08]  /*3f30*/  HMMA.16816.F32.BF16 R28, R160, R166.reuse, R28 ;  /* 0x000000a6a01c723c */ /* 0x080ff0000004181c */
[----:B------:R-:W-:Y:S08]  /*3f40*/  HMMA.16816.F32.BF16 R32, R152, R166, R32 ;  /* 0x000000a69820723c */ /* 0x000ff00000041820 */
[-C--:B-1----:R-:W-:Y:S05]  /*3f50*/  HMMA.16816.F32.BF16 R4, R132, R140.reuse, R4 ;  /* 0x0000008c8404723c */ /* 0x082fea0000041804 */
[----:B--2---:R-:W-:Y:S03]  /*3f60*/  IMAD R156, R156, 0x40, R229 ;  /* 0x000000409c9c7824 */ /* 0x004fe600078e02e5 */
[C---:B------:R-:W-:Y:S04]  /*3f70*/  HMMA.16816.F32.BF16 R8, R144.reuse, R140, R8 ;  /* 0x0000008c9008723c */ /* 0x040fe80000041808 */
[C---:B------:R-:W-:Y:S02]  /*3f80*/  IADD3 R149, R156.reuse, -0x1, RZ ;  /* 0xffffffff9c957810 */ /* 0x040fe40007ffe0ff */
[----:B------:R-:W-:Y:S02]  /*3f90*/  IABS R148, R156 ;  /* 0x0000009c00947213 */ /* 0x000fe40000000000 */
[-C--:B------:R-:W-:Y:S03]  /*3fa0*/  HMMA.16816.F32.BF16 R12, R144, R142.reuse, R12 ;  /* 0x0000008e900c723c */ /* 0x080fe6000004180c */
[----:B------:R-:W-:Y:S01]  /*3fb0*/  ISETP.GE.AND P0, PT, R149, RZ, PT ;  /* 0x000000ff9500720c */ /* 0x000fe20003f06270 */
[----:B------:R-:W-:Y:S01]  /*3fc0*/  IMAD.MOV.U32 R150, RZ, RZ, R148 ;  /* 0x000000ffff967224 */ /* 0x000fe200078e0094 */
[C---:B------:R-:W-:Y:S02]  /*3fd0*/  IADD3 R148, R156.reuse, 0x8, RZ ;  /* 0x000000089c947810 */ /* 0x040fe40007ffe0ff */
[----:B------:R-:W-:Y:S01]  /*3fe0*/  IADD3 R152, R156, 0x7, RZ ;  /* 0x000000079c987810 */ /* 0x000fe20007ffe0ff */
[C---:B------:R-:W-:Y:S01]  /*3ff0*/  HMMA.16816.F32.BF16 R16, R132.reuse, R142, R16 ;  /* 0x0000008e8410723c */ /* 0x040fe20000041810 */
[----:B------:R-:W1:Y:S01]  /*4000*/  I2F R164, R150 ;  /* 0x0000009600a47306 */ /* 0x000e620000201400 */
[----:B------:R-:W-:Y:S02]  /*4010*/  LDSM.16.M88.4 R140, [R216+0x2000] ;  /* 0x00200000d88c783b */ /* 0x000fe40000000200 */
[----:B------:R-:W-:Y:S02]  /*4020*/  ISETP.GE.AND P1, PT, R148, RZ, PT ;  /* 0x000000ff9400720c */ /* 0x000fe40003f26270 */
[C---:B------:R-:W-:Y:S02]  /*4030*/  IADD3 R159, R156.reuse, 0x20, RZ ;  /* 0x000000209c9f7810 */ /* 0x040fe40007ffe0ff */
[-C--:B------:R-:W-:Y:S04]  /*4040*/  HMMA.16816.F32.BF16 R20, R132, R136.reuse, R20 ;  /* 0x000000888414723c */ /* 0x080fe80000041814 */
[----:B------:R-:W-:Y:S02]  /*4050*/  @!P0 IADD3 R149, -R156, 0x1, RZ ;  /* 0x000000019c958810 */ /* 0x000fe40007ffe1ff */
[----:B------:R-:W-:Y:S02]  /*4060*/  ISETP.GE.AND P0, PT, R152, RZ, PT ;  /* 0x000000ff9800720c */ /* 0x000fe40003f06270 */
[C---:B------:R-:W-:Y:S01]  /*4070*/  HMMA.16816.F32.BF16 R24, R144.reuse, R136, R24 ;  /* 0x000000889018723c */ /* 0x040fe20000041818 */
[----:B------:R-:W2:Y:S03]  /*4080*/  I2F R163, R149 ;  /* 0x0000009500a37306 */ /* 0x000ea60000201400 */
[C---:B------:R-:W-:Y:S02]  /*4090*/  @!P1 IADD3 R148, -R156.reuse, -0x8, RZ ;  /* 0xfffffff89c949810 */ /* 0x040fe40007ffe1ff */
[C---:B------:R-:W-:Y:S02]  /*40a0*/  IADD3 R158, R156.reuse, 0x1f, RZ ;  /* 0x0000001f9c9e7810 */ /* 0x040fe40007ffe0ff */
[-C--:B------:R-:W-:Y:S01]  /*40b0*/  HMMA.16816.F32.BF16 R28, R144, R138.reuse, R28 ;  /* 0x0000008a901c723c */ /* 0x080fe2000004181c */
[----:B------:R-:W-:Y:S02]  /*40c0*/  LDSM.16.M88.4 R144, [R217+0xd000] ;  /* 0x00d00000d990783b */ /* 0x000fe40000000200 */
[----:B------:R1:W1:Y:S01]  /*40d0*/  I2F R166, R148 ;  /* 0x0000009400a67306 */ /* 0x0002620000201400 */
[C---:B------:R-:W-:Y:S02]  /*40e0*/  @!P0 IADD3 R152, -R156.reuse, -0x7, RZ ;  /* 0xfffffff99c988810 */ /* 0x040fe40007ffe1ff */
[----:B------:R-:W-:Y:S02]  /*40f0*/  IADD3 R137, R156, 0x18, RZ ;  /* 0x000000189c897810 */ /* 0x000fe40007ffe0ff */
[----:B------:R-:W-:Y:S01]  /*4100*/  HMMA.16816.F32.BF16 R32, R132, R138, R32 ;  /* 0x0000008a8420723c */ /* 0x000fe20000041820 */
[----:B------:R-:W-:Y:S03]  /*4110*/  LDSM.16.M88.4 R132, [R218+0xd400] ;  /* 0x00d40000da84783b */ /* 0x000fe60000000200 */
[----:B------:R-:W-:Y:S01]  /*4120*/  ISETP.GE.AND P1, PT, R159, RZ, PT ;  /* 0x000000ff9f00720c */ /* 0x000fe20003f26270 */
[----:B------:R2:W2:Y:S01]  /*4130*/  I2F R165, R152 ;  /* 0x0000009800a57306 */ /* 0x0004a20000201400 */
[----:B------:R-:W-:Y:S02]  /*4140*/  ISETP.GE.AND P0, PT, R158, RZ, PT ;  /* 0x000000ff9e00720c */ /* 0x000fe40003f06270 */
[C---:B------:R-:W-:Y:S04]  /*4150*/  IADD3 R157, R156.reuse, 0x28, RZ ;  /* 0x000000289c9d7810 */ /* 0x040fe80007ffe0ff */
[C---:B------:R-:W-:Y:S05]  /*4160*/  IADD3 R136, R156.reuse, 0x17, RZ ;  /* 0x000000179c887810 */ /* 0x040fea0007ffe0ff */
[C---:B------:R-:W-:Y:S01]  /*4170*/  @!P1 IADD3 R159, -R156.reuse, -0x20, RZ ;  /* 0xffffffe09c9f9810 */ /* 0x040fe20007ffe1ff */
[----:B-1----:R-:W1:Y:S01]  /*4180*/  LDSM.16.M88.4 R148, [R218+0xd000] ;  /* 0x00d00000da94783b */ /* 0x002e620000000200 */
[----:B------:R-:W-:Y:S02]  /*4190*/  ISETP.GE.AND P1, PT, R157, RZ, PT ;  /* 0x000000ff9d00720c */ /* 0x000fe40003f26270 */
[----:B------:R3:W1:Y:S01]  /*41a0*/  I2F R162, R159 ;  /* 0x0000009f00a27306 */ /* 0x0006620000201400 */
[C---:B------:R-:W-:Y:S04]  /*41b0*/  @!P0 IADD3 R158, -R156.reuse, -0x1f, RZ ;  /* 0xffffffe19c9e8810 */ /* 0x040fe80007ffe1ff */
[----:B--2---:R-:W2:Y:S05]  /*41c0*/  LDSM.16.M88.4 R152, [R216+0x2800] ;  /* 0x00280000d898783b */ /* 0x004eaa0000000200 */
[----:B------:R-:W1:Y:S01]  /*41d0*/  I2F R158, R158 ;  /* 0x0000009e009e7306 */ /* 0x000e620000201400 */
[C---:B------:R-:W-:Y:S02]  /*41e0*/  @!P1 IADD3 R157, -R156.reuse, -0x28, RZ ;  /* 0xffffffd89c9d9810 */ /* 0x040fe40007ffe1ff */
[----:B------:R-:W-:Y:S07]  /*41f0*/  ISETP.GE.AND P1, PT, R137, RZ, PT ;  /* 0x000000ff8900720c */ /* 0x000fee0003f26270 */
[----:B------:R2:W2:Y:S01]  /*4200*/  I2F R229, R157 ;  /* 0x0000009d00e57306 */ /* 0x0004a20000201400 */
[C---:B---3--:R-:W-:Y:S05]  /*4210*/  IADD3 R159, R156.reuse, 0x27, RZ ;  /* 0x000000279c9f7810 */ /* 0x048fea0007ffe0ff */
[C---:B------:R-:W-:Y:S02]  /*4220*/  @!P1 IADD3 R137, -R156.reuse, -0x18, RZ ;  /* 0xffffffe89c899810 */ /* 0x040fe40007ffe1ff */
[----:B------:R-:W-:Y:S02]  /*4230*/  ISETP.GE.AND P0, PT, R159, RZ, PT ;  /* 0x000000ff9f00720c */ /* 0x000fe40003f06270 */
[----:B------:R-:W-:Y:S01]  /*4240*/  I2F R161, R137 ;  /* 0x0000008900a17306 */ /* 0x000fe20000201400 */
[-C--:B-1----:R-:W-:Y:S11]  /*4250*/  HMMA.16816.F32.BF16 R4, R140, R148.reuse, R4 ;  /* 0x000000948c04723c */ /* 0x082ff60000041804 */
[----:B------:R-:W-:Y:S01]  /*4260*/  @!UPT UIADD3 URZ, URZ, URZ, URZ ;  /* 0x0000003f3f3ff290 */ /* 0x000fe2000fffe03f */
[----:B------:R-:W-:Y:S02]  /*4270*/  @!P0 IADD3 R159, -R156, -0x27, RZ ;  /* 0xffffffd99c9f8810 */ /* 0x000fe40007ffe1ff */
[----:B------:R-:W-:Y:S02]  /*4280*/  ISETP.GE.AND P0, PT, R136, RZ, PT ;  /* 0x000000ff8800720c */ /* 0x000fe40003f06270 */
[----:B------:R-:W1:Y:S01]  /*4290*/  I2F R167, R159 ;  /* 0x0000009f00a77306 */ /* 0x000e620000201400 */
[C---:B--2---:R-:W-:Y:S04]  /*42a0*/  HMMA.16816.F32.BF16 R8, R152.reuse, R148, R8 ;  /* 0x000000949808723c */ /* 0x044fe80000041808 */
[C---:B------:R-:W-:Y:S03]  /*42b0*/  IADD3 R157, R156.reuse, -0x9, RZ ;  /* 0xfffffff79c9d7810 */ /* 0x040fe60007ffe0ff */
[C---:B------:R-:W-:Y:S01]  /*42c0*/  IADD3 R149, R156.reuse, -0x8, RZ ;  /* 0xfffffff89c957810 */ /* 0x040fe20007ffe0ff */
[-C--:B------:R-:W-:Y:S03]  /*42d0*/  HMMA.16816.F32.BF16 R12, R152, R150.reuse, R12 ;  /* 0x00000096980c723c */ /* 0x080fe6000004180c */
[----:B------:R-:W-:Y:S02]  /*42e0*/  ISETP.GE.AND P1, PT, R149, RZ, PT ;  /* 0x000000ff9500720c */ /* 0x000fe40003f26270 */
[C---:B------:R-:W-:Y:S02]  /*42f0*/  @!P0 IADD3 R136, -R156.reuse, -0x17, RZ ;  /* 0xffffffe99c888810 */ /* 0x040fe40007ffe1ff */
[C---:B------:R-:W-:Y:S01]  /*4300*/  IADD3 R148, R156.reuse, -0x10, RZ ;  /* 0xfffffff09c947810 */ /* 0x040fe20007ffe0ff */
[C---:B------:R-:W-:Y:S01]  /*4310*/  HMMA.16816.F32.BF16 R16, R140.reuse, R150, R16 ;  /* 0x000000968c10723c */ /* 0x040fe20000041810 */
[----:B------:R2:W2:Y:S03]  /*4320*/  I2F R160, R136 ;  /* 0x0000008800a07306 */ /* 0x0004a60000201400 */
[----:B------:R-:W-:Y:S03]  /*4330*/  ISETP.GE.AND P0, PT, R157, RZ, PT ;  /* 0x000000ff9d00720c */ /* 0x000fe60003f06270 */
[C---:B------:R-:W-:Y:S01]  /*4340*/  IADD3 R150, R156.reuse, 0x10, RZ ;  /* 0x000000109c967810 */ /* 0x040fe20007ffe0ff */
[-C--:B------:R-:W-:Y:S04]  /*4350*/  HMMA.16816.F32.BF16 R20, R140, R132.reuse, R20 ;  /* 0x000000848c14723c */ /* 0x080fe80000041814 */
[----:B------:R-:W-:Y:S02]  /*4360*/  @!P1 IADD3 R149, -R156, 0x8, RZ ;  /* 0x000000089c959810 */ /* 0x000fe40007ffe1ff */
[----:B------:R-:W-:Y:S02]  /*4370*/  ISETP.GE.AND P1, PT, R148, RZ, PT ;  /* 0x000000ff9400720c */ /* 0x000fe40003f26270 */
[C---:B------:R-:W-:Y:S01]  /*4380*/  HMMA.16816.F32.BF16 R24, R152.reuse, R132, R24 ;  /* 0x000000849818723c */ /* 0x040fe20000041818 */
[----:B------:R1:W1:Y:S03]  /*4390*/  I2F R151, R149 ;  /* 0x0000009500977306 */ /* 0x0002660000201400 */
[C---:B------:R-:W-:Y:S04]  /*43a0*/  @!P0 IADD3 R157, -R156.reuse, 0x9, RZ ;  /* 0x000000099c9d8810 */ /* 0x040fe80007ffe1ff */
[-C--:B------:R-:W-:Y:S01]  /*43b0*/  HMMA.16816.F32.BF16 R28, R152, R134.reuse, R28 ;  /* 0x00000086981c723c */ /* 0x080fe2000004181c */
[----:B------:R-:W3:Y:S02]  /*43c0*/  LDL R154, [R1] ;  /* 0x00000000019a7983 */ /* 0x000ee40000100800 */
[----:B------:R-:W4:Y:S01]  /*43d0*/  I2F R157, R157 ;  /* 0x0000009d009d7306 */ /* 0x000f220000201400 */
[----:B------:R-:W-:Y:S01]  /*43e0*/  @!P1 IADD3 R148, -R156, 0x10, RZ ;  /* 0x000000109c949810 */ /* 0x000fe20007ffe1ff */
[----:B------:R-:W3:Y:S01]  /*43f0*/  LDL R155, [R1+0x4] ;  /* 0x00000400019b7983 */ /* 0x000ee20000100800 */
[----:B------:R-:W-:Y:S02]  /*4400*/  ISETP.GE.AND P1, PT, R150, RZ, PT ;  /* 0x000000ff9600720c */ /* 0x000fe40003f26270 */
[----:B------:R-:W-:Y:S01]  /*4410*/  HMMA.16816.F32.BF16 R32, R140, R134, R32 ;  /* 0x000000868c20723c */ /* 0x000fe20000041820 */
[----:B--2---:R-:W2:Y:S04]  /*4420*/  LDSM.16.M88.4 R136, [R0+0x2000] ;  /* 0x002000000088783b */ /* 0x004ea80000000200 */
[----:B------:R4:W-:Y:S02]  /*4430*/  I2F R159, R148 ;  /* 0x00000094009f7306 */ /* 0x0009e40000201400 */
[----:B------:R-:W-:Y:S01]  /*4440*/  IADD3 R140, R156, -0x18, RZ ;  /* 0xffffffe89c8c7810 */ /* 0x000fe20007ffe0ff */
[----:B------:R-:W-:Y:S01]  /*4450*/  FMUL.FTZ R141, R241, 1.4426950216293334961 ;  /* 0x3fb8aa3bf18d7820 */ /* 0x000fe20000410000 */
[----:B------:R4:W2:Y:S02]  /*4460*/  LDSM.16.M88.4 R132, [R0+0x2800] ;  /* 0x002800000084783b */ /* 0x0008a40000000200 */
[----:B------:R-:W-:Y:S01]  /*4470*/  ISETP.GE.AND P3, PT, R140, RZ, PT ;  /* 0x000000ff8c00720c */ /* 0x000fe20003f66270 */
[----:B------:R-:W-:Y:S01]  /*4480*/  IMAD.U32 R142, RZ, RZ, UR18 ;  /* 0x00000012ff8e7e24 */ /* 0x000fe2000f8e00ff */
[----:B-1----:R-:W-:Y:S01]  /*4490*/  IADD3 R149, R156, -0x11, RZ ;  /* 0xffffffef9c957810 */ /* 0x002fe20007ffe0ff */
[----:B----4-:R-:W-:Y:S01]  /*44a0*/  FMUL.FTZ R143, R242, 1.4426950216293334961 ;  /* 0x3fb8aa3bf28f7820 */ /* 0x010fe20000410000 */
[----:B------:R-:W-:Y:S01]  /*44b0*/  @!P1 IADD3 R150, -R156, -0x10, RZ ;  /* 0xfffffff09c969810 */ /* 0x000fe20007ffe1ff */
[----:B------:R-:W-:Y:S01]  /*44c0*/  IMAD R142, R142, 0x80, R243 ;  /* 0x000000808e8e7824 */ /* 0x000fe200078e02f3 */
[----:B------:R-:W-:Y:S02]  /*44d0*/  ISETP.GE.AND P0, PT, R149, RZ, PT ;  /* 0x000000ff9500720c */ /* 0x000fe40003f06270 */
[----:B------:R-:W-:Y:S02]  /*44e0*/  PLOP3.LUT P1, PT, PT, PT, UP0, 0x80, 0x0 ;  /* 0x000000000000781c */ /* 0x000fe40003f2f008 */
[----:B------:R-:W-:Y:S01]  /*44f0*/  @P5 ISETP.GE.AND P5, PT, R142, UR5, PT ;  /* 0x000000058e005c0c */ /* 0x000fe2000bfa6270 */
[----:B------:R-:W-:Y:S02]  /*4500*/  I2F R150, R150 ;  /* 0x0000009600967306 */ /* 0x000fe40000201400 */
[C---:B------:R-:W-:Y:S02]  /*4510*/  @!P3 IADD3 R140, -R156.reuse, 0x18, RZ ;  /* 0x000000189c8cb810 */ /* 0x040fe40007ffe1ff */
[----:B------:R-:W-:Y:S02]  /*4520*/  PLOP3.LUT P3, PT, PT, PT, UP0, 0x80, 0x0 ;  /* 0x000000000000781c */ /* 0x000fe40003f6f008 */
[C---:B------:R-:W-:Y:S02]  /*4530*/  IADD3 R148, R156.reuse, 0xf, RZ ;  /* 0x0000000f9c947810 */ /* 0x040fe40007ffe0ff */
[C---:B------:R-:W-:Y:S02]  /*4540*/  @!P0 IADD3 R149, -R156.reuse, 0x11, RZ ;  /* 0x000000119c958810 */ /* 0x040fe40007ffe1ff */
[----:B------:R1:W-:Y:S01]  /*4550*/  I2F R153, R140 ;  /* 0x0000008c00997306 */ /* 0x0003e20000201400 */
[----:B------:R-:W-:Y:S02]  /*4560*/  IADD3 R0, R156, -0x19, RZ ;  /* 0xffffffe79c007810 */ /* 0x000fe40007ffe0ff */
[----:B------:R-:W-:Y:S02]  /*4570*/  ISETP.GE.AND P0, PT, R148, RZ, PT ;  /* 0x000000ff9400720c */ /* 0x000fe40003f06270 */
[----:B------:R-:W-:Y:S01]  /*4580*/  ISETP.GE.AND P2, PT, R0, RZ, PT ;  /* 0x000000ff0000720c */ /* 0x000fe20003f46270 */
[-C--:B--2---:R-:W-:Y:S04]  /*4590*/  HMMA.16816.F32.BF16 R4, R136, R144.reuse, R4 ;  /* 0x000000908804723c */ /* 0x084fe80000041804 */
[----:B------:R-:W-:Y:S08]  /*45a0*/  I2F R149, R149 ;  /* 0x0000009500957306 */ /* 0x000ff00000201400 */
[C---:B------:R-:W-:Y:S01]  /*45b0*/  @!P0 IADD3 R148, -R156.reuse, -0xf, RZ ;  /* 0xfffffff19c948810 */ /* 0x040fe20007ffe1ff */
[C---:B------:R-:W-:Y:S01]  /*45c0*/  HMMA.16816.F32.BF16 R8, R132.reuse, R144, R8 ;  /* 0x000000908408723c */ /* 0x040fe20000041808 */
[----:B------:R-:W-:Y:S03]  /*45d0*/  PLOP3.LUT P0, PT, PT, PT, UP0, 0x80, 0x0 ;  /* 0x000000000000781c */ /* 0x000fe60003f0f008 */
[----:B------:R-:W-:Y:S01]  /*45e0*/  @!P2 IADD3 R0, -R156, 0x19, RZ ;  /* 0x000000199c00a810 */ /* 0x000fe20007ffe1ff */
[----:B------:R-:W-:Y:S01]  /*45f0*/  I2F R148, R148 ;  /* 0x0000009400947306 */ /* 0x000fe20000201400 */
[----:B------:R-:W-:Y:S02]  /*4600*/  PLOP3.LUT P2, PT, PT, PT, UP0, 0x80, 0x0 ;  /* 0x000000000000781c */ /* 0x000fe40003f4f008 */
[-C--:B------:R-:W-:Y:S04]  /*4610*/  HMMA.16816.F32.BF16 R12, R132, R146.reuse, R12 ;  /* 0x00000092840c723c */ /* 0x080fe8000004180c */
[----:B-1----:R-:W-:Y:S02]  /*4620*/  @P1 IADD3 R140, R142, 0x1, RZ ;  /* 0x000000018e8c1810 */ /* 0x002fe40007ffe0ff */
[----:B------:R-:W-:Y:S01]  /*4630*/  FSETP.NEU.FTZ.AND P1, PT, R242, -INF , PT ;  /* 0xff800000f200780b */ /* 0x000fe20003f3d000 */
[----:B------:R-:W-:Y:S01]  /*4640*/  I2F R152, R0 ;  /* 0x0000000000987306 */ /* 0x000fe20000201400 */
[C---:B------:R-:W-:Y:S04]  /*4650*/  HMMA.16816.F32.BF16 R16, R136.reuse, R146, R16 ;  /* 0x000000928810723c */ /* 0x040fe80000041810 */
[----:B------:R-:W-:Y:S01]  /*4660*/  FFMA.FTZ R4, R164, -UR4, R4 ;  /* 0x80000004a4047c23 */ /* 0x000fe20008010004 */
[----:B------:R-:W-:Y:S01]  /*4670*/  @P4 ISETP.GE.AND P4, PT, R140, UR5, PT ;  /* 0x000000058c004c0c */ /* 0x000fe2000bf86270 */
[----:B------:R-:W-:Y:S01]  /*4680*/  FFMA.FTZ R5, R163, -UR4, R5 ;  /* 0x80000004a3057c23 */ /* 0x000fe20008010005 */
[----:B------:R-:W-:Y:S01]  /*4690*/  FSEL R143, R143, RZ, P1 ;  /* 0x000000ff8f8f7208 */ /* 0x000fe20000800000 */
[----:B------:R-:W-:Y:S01]  /*46a0*/  FFMA.FTZ R6, R166, -UR4, R6 ;  /* 0x80000004a6067c23 */ /* 0x000fe20008010006 */
[----:B------:R-:W-:Y:S02]  /*46b0*/  @P0 FSEL R4, R4, -INF , !P5 ;  /* 0xff80000004040808 */ /* 0x000fe40006800000 */
[----:B------:R-:W-:Y:S01]  /*46c0*/  PLOP3.LUT P0, PT, PT, PT, UP0, 0x80, 0x0 ;  /* 0x000000000000781c */ /* 0x000fe20003f0f008 */
[----:B------:R-:W-:Y:S01]  /*46d0*/  FFMA.FTZ R7, R165, -UR4, R7 ;  /* 0x80000004a5077c23 */ /* 0x000fe20008010007 */
[----:B------:R-:W-:Y:S01]  /*46e0*/  PLOP3.LUT P1, PT, PT, PT, UP0, 0x80, 0x0 ;  /* 0x000000000000781c */ /* 0x000fe20003f2f008 */
[----:B------:R-:W-:Y:S02]  /*46f0*/  FFMA.FTZ R4, R4, c[0x0][0x23c], -R143 ;  /* 0x00008f0004047a23 */ /* 0x000fe4000001088f */
[----:B------:R-:W-:Y:S02]  /*4700*/  FFMA.FTZ R8, R162, -UR4, R8 ;  /* 0x80000004a2087c23 */ /* 0x000fe40008010008 */
[----:B------:R1:W-:Y:S01]  /*4710*/  MUFU.EX2 R246, R4 ;  /* 0x0000000400f67308 */ /* 0x0003e20000000800 */
[----:B------:R-:W-:Y:S01]  /*4720*/  @P2 FSEL R5, R5, -INF , !P4 ;  /* 0xff80000005052808 */ /* 0x000fe20006000000 */
[----:B------:R-:W-:Y:S01]  /*4730*/  FFMA.FTZ R9, R158, -UR4, R9 ;  /* 0x800000049e097c23 */ /* 0x000fe20008010009 */
[----:B------:R-:W-:Y:S01]  /*4740*/  FSETP.NEU.FTZ.AND P2, PT, R241, -INF , PT ;  /* 0xff800000f100780b */ /* 0x000fe20003f5d000 */
[----:B------:R-:W-:Y:S02]  /*4750*/  FFMA.FTZ R10, R229, -UR4, R10 ;  /* 0x80000004e50a7c23 */ /* 0x000fe4000801000a */
[----:B------:R-:W-:Y:S01]  /*4760*/  @P0 FSEL R6, R6, -INF , !P5 ;  /* 0xff80000006060808 */ /* 0x000fe20006800000 */
[----:B------:R-:W-:Y:S01]  /*4770*/  FFMA.FTZ R5, R5, c[0x0][0x23c], -R143 ;  /* 0x00008f0005057a23 */ /* 0x000fe2000001088f */
[----:B------:R-:W-:Y:S01]  /*4780*/  PLOP3.LUT P0, PT, PT, PT, UP0, 0x80, 0x0 ;  /* 0x000000000000781c */ /* 0x000fe20003f0f008 */
[----:B------:R-:W-:Y:S01]  /*4790*/  FFMA.FTZ R11, R167, -UR4, R11 ;  /* 0x80000004a70b7c23 */ /* 0x000fe2000801000b */
[----:B------:R-:W-:Y:S01]  /*47a0*/  FSEL R141, R141, RZ, P2 ;  /* 0x000000ff8d8d7208 */ /* 0x000fe20001000000 */
[----:B------:R-:W-:Y:S01]  /*47b0*/  MUFU.EX2 R245, R5 ;  /* 0x0000000500f57308 */ /* 0x000fe20000000800 */
[----:B------:R-:W-:Y:S01]  /*47c0*/  @P1 FSEL R7, R7, -INF , !P4 ;  /* 0xff80000007071808 */ /* 0x000fe20006000000 */
[----:B------:R-:W-:Y:S01]  /*47d0*/  FFMA.FTZ R12, R161, -UR4, R12 ;  /* 0x80000004a10c7c23 */ /* 0x000fe2000801000c */
[----:B------:R-:W-:Y:S01]  /*47e0*/  PLOP3.LUT P1, PT, PT, PT, UP0, 0x80, 0x0 ;  /* 0x000000000000781c */ /* 0x000fe20003f2f008 */
[--C-:B------:R-:W-:Y:S02]  /*47f0*/  FFMA.FTZ R6, R6, c[0x0][0x23c], -R141.reuse ;  /* 0x00008f0006067a23 */ /* 0x100fe4000001088d */
[----:B------:R-:W-:Y:S02]  /*4800*/  FFMA.FTZ R7, R7, c[0x0][0x23c], -R141 ;  /* 0x00008f0007077a23 */ /* 0x000fe4000001088d */
[----:B------:R-:W-:Y:S02]  /*4810*/  FFMA.FTZ R13, R160, -UR4, R13 ;  /* 0x80000004a00d7c23 */ /* 0x000fe4000801000d */
[----:B------:R-:W-:Y:S01]  /*4820*/  MUFU.EX2 R244, R6 ;  /* 0x0000000600f47308 */ /* 0x000fe20000000800 */
[----:B------:R-:W-:Y:S01]  /*4830*/  @P0 FSEL R8, R8, -INF , !P5 ;  /* 0xff80000008080808 */ /* 0x000fe20006800000 */
[----:B------:R-:W-:Y:S01]  /*4840*/  FFMA.FTZ R14, R162, -UR4, R14 ;  /* 0x80000004a20e7c23 */ /* 0x000fe2000801000e */
[----:B------:R-:W-:Y:S01]  /*4850*/  PLOP3.LUT P0, PT, PT, PT, UP0, 0x80, 0x0 ;  /* 0x000000000000781c */ /* 0x000fe20003f0f008 */
[----:B------:R-:W-:Y:S01]  /*4860*/  FFMA.FTZ R16, R151, -UR4, R16 ;  /* 0x8000000497107c23 */ /* 0x000fe20008010010 */
[----:B-1----:R-:W-:Y:S01]  /*4870*/  @P3 IADD3 R4, R142, 0x8, RZ ;  /* 0x000000088e043810 */ /* 0x002fe20007ffe0ff */
[----:B------:R-:W-:Y:S01]  /*4880*/  FFMA.FTZ R15, R158, -UR4, R15 ;  /* 0x800000049e0f7c23 */ /* 0x000fe2000801000f */
[----:B------:R-:W-:Y:S01]  /*4890*/  PLOP3.LUT P3, PT, PT, PT, UP0, 0x80, 0x0 ;  /* 0x000000000000781c */ /* 0x000fe20003f6f008 */
[----:B------:R-:W-:Y:S01]  /*48a0*/  FFMA.FTZ R18, R164, -UR4, R18 ;  /* 0x80000004a4127c23 */ /* 0x000fe20008010012 */
[----:B------:R-:W-:Y:S01]  /*48b0*/  @P1 FSEL R9, R9, -INF , !P4 ;  /* 0xff80000009091808 */ /* 0x000fe20006000000 */
[----:B------:R1:W-:Y:S01]  /*48c0*/  MUFU.EX2 R144, R7 ;  /* 0x0000000700907308 */ /* 0x0003e20000000800 */
[----:B------:R-:W-:Y:S01]  /*48d0*/  @P6 ISETP.GE.AND P6, PT, R4, UR5, PT ;  /* 0x0000000504006c0c */ /* 0x000fe2000bfc6270 */
[----:B------:R-:W-:Y:S02]  /*48e0*/  FFMA.FTZ R17, R157, -UR4, R17 ;  /* 0x800000049d117c23 */ /* 0x000fe40008010011 */
[----:B------:R-:W-:Y:S02]  /*48f0*/  FFMA.FTZ R19, R163, -UR4, R19 ;  /* 0x80000004a3137c23 */ /* 0x000fe40008010013 */
[----:B------:R-:W-:Y:S02]  /*4900*/  @P0 FSEL R10, R10, -INF , !P5 ;  /* 0xff8000000a0a0808 */ /* 0x000fe40006800000 */
[----:B------:R-:W-:Y:S02]  /*4910*/  PLOP3.LUT P0, PT, PT, PT, UP0, 0x80, 0x0 ;  /* 0x000000000000781c */ /* 0x000fe40003f0f008 */
[----:B------:R-:W-:Y:S11]  /*4920*/  PLOP3.LUT P5, PT, PT, PT, UP0, 0x80, 0x0 ;  /* 0x000000000000781c */ /* 0x000ff60003faf008 */
[----:B------:R-:W-:Y:S02]  /*4930*/  @P0 FSEL R12, R12, -INF , !P6 ;  /* 0xff8000000c0c0808 */ /* 0x000fe40007000000 */
[----:B------:R-:W-:Y:S11]  /*4940*/  PLOP3.LUT P0, PT, PT, PT, UP0, 0x80, 0x0 ;  /* 0x000000000000781c */ /* 0x000ff60003f0f008 */
[----:B------:R-:W-:Y:S02]  /*4950*/  @!UPT UIADD3 URZ, URZ, URZ, URZ ;  /* 0x0000003f3f3ff290 */ /* 0x000fe4000fffe03f */
[----:B------:R-:W-:Y:S02]  /*4960*/  @P0 FSEL R14, R14, -INF , !P6 ;  /* 0xff8000000e0e0808 */ /* 0x000fe40007000000 */
[----:B------:R-:W-:Y:S11]  /*4970*/  PLOP3.LUT P0, PT, PT, PT, UP0, 0x80, 0x0 ;  /* 0x000000000000781c */ /* 0x000ff60003f0f008 */
[----:B------:R-:W-:Y:S02]  /*4980*/  @!UPT UIADD3 URZ, URZ, URZ, URZ ;  /* 0x0000003f3f3ff290 */ /* 0x000fe4000fffe03f */
        /* <DEDUP_REMOVED lines=9> */
[C---:B---3--:R-:W-:Y:S01]  /*4a20*/  FMUL.FTZ R140, R154.reuse, 1.4426950216293334961 ;  /* 0x3fb8aa3b9a8c7820 */ /* 0x048fe20000410000 */
[----:B------:R-:W-:Y:S01]  /*4a30*/  FSETP.NEU.FTZ.AND P2, PT, R154, -INF , PT ;  /* 0xff8000009a00780b */ /* 0x000fe20003f5d000 */
[C---:B------:R-:W-:Y:S03]  /*4a40*/  FMUL.FTZ R0, R155.reuse, 1.4426950216293334961 ;  /* 0x3fb8aa3b9b007820 */ /* 0x040fe60000410000 */
[----:B------:R-:W-:Y:S02]  /*4a50*/  FSEL R140, R140, RZ, P2 ;  /* 0x000000ff8c8c7208 */ /* 0x000fe40001000000 */
[----:B------:R-:W-:Y:S02]  /*4a60*/  PLOP3.LUT P2, PT, PT, PT, UP0, 0x80, 0x0 ;  /* 0x000000000000781c */ /* 0x000fe40003f4f008 */
[----:B------:R-:W-:Y:S01]  /*4a70*/  FSETP.NEU.FTZ.AND P1, PT, R155, -INF , PT ;  /* 0xff8000009b00780b */ /* 0x000fe20003f3d000 */
[--C-:B------:R-:W-:Y:S02]  /*4a80*/  FFMA.FTZ R8, R8, c[0x0][0x23c], -R140.reuse ;  /* 0x00008f0008087a23 */ /* 0x100fe4000001088c */
[--C-:B------:R-:W-:Y:S01]  /*4a90*/  FFMA.FTZ R9, R9, c[0x0][0x23c], -R140.reuse ;  /* 0x00008f0009097a23 */ /* 0x100fe2000001088c */
[----:B------:R-:W-:Y:S01]  /*4aa0*/  FSEL R0, R0, RZ, P1 ;  /* 0x000000ff00007208 */ /* 0x000fe20000800000 */
[----:B------:R-:W2:Y:S01]  /*4ab0*/  MUFU.EX2 R154, R8 ;  /* 0x00000008009a7308 */ /* 0x000ea20000000800 */
[----:B------:R-:W-:Y:S01]  /*4ac0*/  PLOP3.LUT P1, PT, PT, PT, UP0, 0x80, 0x0 ;  /* 0x000000000000781c */ /* 0x000fe20003f2f008 */
[----:B------:R-:W-:Y:S02]  /*4ad0*/  FFMA.FTZ R12, R12, c[0x0][0x23c], -R140 ;  /* 0x00008f000c0c7a23 */ /* 0x000fe4000001088c */
[--C-:B------:R-:W-:Y:S02]  /*4ae0*/  FFMA.FTZ R10, R10, c[0x0][0x23c], -R0.reuse ;  /* 0x00008f000a0a7a23 */ /* 0x100fe40000010800 */
[----:B------:R-:W-:Y:S01]  /*4af0*/  @P2 IADD3 R4, R142, 0x9, RZ ;  /* 0x000000098e042810 */ /* 0x000fe20007ffe0ff */
[--C-:B------:R-:W-:Y:S01]  /*4b00*/  FFMA.FTZ R14, R14, c[0x0][0x23c], -R0.reuse ;  /* 0x00008f000e0e7a23 */ /* 0x100fe20000010800 */
[----:B------:R-:W-:Y:S02]  /*4b10*/  PLOP3.LUT P2, PT, PT, PT, UP0, 0x80, 0x0 ;  /* 0x000000000000781c */ /* 0x000fe40003f4f008 */
[----:B------:R-:W-:Y:S01]  /*4b20*/  @P3 ISETP.GE.AND P3, PT, R4, UR5, PT ;  /* 0x0000000504003c0c */ /* 0x000fe2000bf66270 */
[----:B------:R-:W3:Y:S01]  /*4b30*/  MUFU.EX2 R145, R9 ;  /* 0x0000000900917308 */ /* 0x000ee20000000800 */
[----:B-1----:R-:W1:Y:S02]  /*4b40*/  LDSM.16.M88.4 R4, [R217+0xd400] ;  /* 0x00d40000d904783b */ /* 0x002e640000000200 */
[----:B------:R-:W-:Y:S02]  /*4b50*/  @P1 FSEL R11, R11, -INF , !P4 ;  /* 0xff8000000b0b1808 */ /* 0x000fe40006000000 */
[----:B------:R-:W-:Y:S02]  /*4b60*/  PLOP3.LUT P1, PT, PT, PT, UP0, 0x80, 0x0 ;  /* 0x000000000000781c */ /* 0x000fe40003f2f008 */
[----:B------:R-:W-:Y:S01]  /*4b70*/  PLOP3.LUT P4, PT, PT, PT, UP0, 0x80, 0x0 ;  /* 0x000000000000781c */ /* 0x000fe20003f8f008 */
[----:B------:R-:W-:Y:S02]  /*4b80*/  FFMA.FTZ R11, R11, c[0x0][0x23c], -R0 ;  /* 0x00008f000b0b7a23 */ /* 0x000fe40000010800 */
[----:B------:R-:W-:Y:S01]  /*4b90*/  MUFU.EX2 R155, R10 ;  /* 0x0000000a009b7308 */ /* 0x000fe20000000800 */
[----:B--2---:R-:W-:Y:S07]  /*4ba0*/  IMAD.MOV.U32 R146, RZ, RZ, R154 ;  /* 0x000000ffff927224 */ /* 0x004fee00078e009a */
[----:B------:R-:W-:Y:S02]  /*4bb0*/  @P1 FSEL R13, R13, -INF , !P3 ;  /* 0xff8000000d0d1808 */ /* 0x000fe40005800000 */
[----:B------:R-:W-:Y:S01]  /*4bc0*/  PLOP3.LUT P1, PT, PT, PT, UP0, 0x80, 0x0 ;  /* 0x000000000000781c */ /* 0x000fe20003f2f008 */
[----:B------:R-:W2:Y:S01]  /*4bd0*/  MUFU.EX2 R156, R11 ;  /* 0x0000000b009c7308 */ /* 0x000ea20000000800 */
[----:B------:R-:W-:Y:S01]  /*4be0*/  @P4 IADD3 R8, R142, 0x10, RZ ;  /* 0x000000108e084810 */ /* 0x000fe20007ffe0ff */
[----:B------:R-:W-:Y:S01]  /*4bf0*/  FFMA.FTZ R13, R13, c[0x0][0x23c], -R140 ;  /* 0x00008f000d0d7a23 */ /* 0x000fe2000001088c */
[----:B------:R-:W-:Y:S02]  /*4c00*/  PLOP3.LUT P4, PT, PT, PT, UP0, 0x80, 0x0 ;  /* 0x000000000000781c */ /* 0x000fe40003f8f008 */
[----:B------:R-:W-:Y:S02]  /*4c10*/  @P5 ISETP.GE.AND P5, PT, R8, UR5, PT ;  /* 0x0000000508005c0c */ /* 0x000fe4000bfa6270 */
[----:B------:R-:W-:Y:S02]  /*4c20*/  @P2 IADD3 R8, R142, 0x11, RZ ;  /* 0x000000118e082810 */ /* 0x000fe40007ffe0ff */
[----:B------:R-:W-:Y:S01]  /*4c30*/  PLOP3.LUT P2, PT, PT, PT, UP0, 0x80, 0x0 ;  /* 0x000000000000781c */ /* 0x000fe20003f4f008 */
[----:B------:R-:W-:Y:S01]  /*4c40*/  MUFU.EX2 R248, R12 ;  /* 0x0000000c00f87308 */ /* 0x000fe20000000800 */
[----:B------:R-:W-:Y:S02]  /*4c50*/  @P6 ISETP.GE.AND P6, PT, R8, UR5, PT ;  /* 0x0000000508006c0c */ /* 0x000fe4000bfc6270 */
[----:B------:R-:W-:Y:S02]  /*4c60*/  @P1 FSEL R15, R15, -INF , !P3 ;  /* 0xff8000000f0f1808 */ /* 0x000fe40005800000 */
[----:B------:R-:W-:Y:S03]  /*4c70*/  PLOP3.LUT P1, PT, PT, PT, UP0, 0x80, 0x0 ;  /* 0x000000000000781c */ /* 0x000fe60003f2f008 */
[----:B------:R-:W-:Y:S01]  /*4c80*/  FFMA.FTZ R15, R15, c[0x0][0x23c], -R0 ;  /* 0x00008f000f0f7a23 */ /* 0x000fe20000010800 */
[-C--:B-1----:R-:W-:Y:S01]  /*4c90*/  HMMA.16816.F32.BF16 R20, R136, R4.reuse, R20 ;  /* 0x000000048814723c */ /* 0x082fe20000041814 */
[----:B------:R-:W-:Y:S07]  /*4ca0*/  MUFU.EX2 R247, R13 ;  /* 0x0000000d00f77308 */ /* 0x000fee0000000800 */
[C---:B------:R-:W-:Y:S03]  /*4cb0*/  HMMA.16816.F32.BF16 R24, R132.reuse, R4, R24 ;  /* 0x000000048418723c */ /* 0x040fe60000041818 */
[----:B------:R-:W-:Y:S01]  /*4cc0*/  MUFU.EX2 R252, R14 ;  /* 0x0000000e00fc7308 */ /* 0x000fe20000000800 */
[----:B------:R-:W-:Y:S02]  /*4cd0*/  @P1 FSEL R17, R17, -INF , !P3 ;  /* 0xff80000011111808 */ /* 0x000fe40005800000 */
[----:B------:R-:W-:Y:S02]  /*4ce0*/  PLOP3.LUT P1, PT, PT, PT, UP0, 0x80, 0x0 ;  /* 0x000000000000781c */ /* 0x000fe40003f2f008 */
[-C--:B------:R-:W-:Y:S04]  /*4cf0*/  HMMA.16816.F32.BF16 R28, R132, R6.reuse, R28 ;  /* 0x00000006841c723c */ /* 0x080fe8000004181c */
[----:B------:R-:W-:Y:S01]  /*4d00*/  FFMA.FTZ R17, R17, c[0x0][0x23c], -R143 ;  /* 0x00008f0011117a23 */ /* 0x000fe2000001088f */
[----:B------:R-:W-:Y:S03]  /*4d10*/  MUFU.EX2 R249, R15 ;  /* 0x0000000f00f97308 */ /* 0x000fe60000000800 */
[----:B------:R-:W-:Y:S04]  /*4d20*/  HMMA.16816.F32.BF16 R32, R136, R6, R32 ;  /* 0x000000068820723c */ /* 0x000fe80000041820 */
[----:B------:R-:W-:Y:S01]  /*4d30*/  @P1 FSEL R19, R19, -INF , !P3 ;  /* 0xff80000013131808 */ /* 0x000fe20005800000 */
[----:B------:R-:W-:Y:S01]  /*4d40*/  FFMA.FTZ R21, R149, -UR4, R21 ;  /* 0x8000000495157c23 */ /* 0x000fe20008010015 */
[----:B------:R-:W-:Y:S01]  /*4d50*/  PLOP3.LUT P1, PT, PT, PT, UP0, 0x80, 0x0 ;  /* 0x000000000000781c */ /* 0x000fe20003f2f008 */
[----:B------:R-:W-:Y:S01]  /*4d60*/  FFMA.FTZ R20, R159, -UR4, R20 ;  /* 0x800000049f147c23 */ /* 0x000fe20008010014 */
[----:B------:R-:W-:Y:S01]  /*4d70*/  PLOP3.LUT P3, PT, PT, PT, UP0, 0x80, 0x0 ;  /* 0x000000000000781c */ /* 0x000fe20003f6f008 */
[----:B------:R-:W-:Y:S01]  /*4d80*/  FFMA.FTZ R22, R151, -UR4, R22 ;  /* 0x8000000497167c23 */ /* 0x000fe20008010016 */
[----:B------:R-:W1:Y:S02]  /*4d90*/  MUFU.EX2 R229, R17 ;  /* 0x0000001100e57308 */ /* 0x000e640000000800 */
[----:B------:R-:W-:Y:S01]  /*4da0*/  @P0 FSEL R20, R20, -INF , !P5 ;  /* 0xff80000014140808 */ /* 0x000fe20006800000 */
[----:B------:R-:W-:Y:S01]  /*4db0*/  FFMA.FTZ R23, R157, -UR4, R23 ;  /* 0x800000049d177c23 */ /* 0x000fe20008010017 */
[----:B------:R-:W-:Y:S01]  /*4dc0*/  PLOP3.LUT P0, PT, PT, PT, UP0, 0x80, 0x0 ;  /* 0x000000000000781c */ /* 0x000fe20003f0f008 */
[----:B------:R-:W-:Y:S02]  /*4dd0*/  FFMA.FTZ R26, R161, -UR4, R26 ;  /* 0x80000004a11a7c23 */ /* 0x000fe4000801001a */
[----:B------:R-:W-:Y:S02]  /*4de0*/  FFMA.FTZ R25, R148, -UR4, R25 ;  /* 0x8000000494197c23 */ /* 0x000fe40008010019 */
[----:B------:R-:W-:Y:S01]  /*4df0*/  @P1 FSEL R21, R21, -INF , !P6 ;  /* 0xff80000015151808 */ /* 0x000fe20007000000 */
[----:B------:R-:W-:Y:S01]  /*4e00*/  FFMA.FTZ R24, R150, -UR4, R24 ;  /* 0x8000000496187c23 */ /* 0x000fe20008010018 */
[----:B------:R-:W-:Y:S01]  /*4e10*/  PLOP3.LUT P1, PT, PT, PT, UP0, 0x80, 0x0 ;  /* 0x000000000000781c */ /* 0x000fe20003f2f008 */
[----:B------:R-:W-:Y:S01]  /*4e20*/  FFMA.FTZ R27, R160, -UR4, R27 ;  /* 0x80000004a01b7c23 */ /* 0x000fe2000801001b */
[----:B------:R-:W-:Y:S01]  /*4e30*/  @P3 IADD3 R4, R142, 0x18, RZ ;  /* 0x000000188e043810 */ /* 0x000fe20007ffe0ff */
[----:B------:R-:W-:Y:S01]  /*4e40*/  FFMA.FTZ R29, R165, -UR4, R29 ;  /* 0x80000004a51d7c23 */ /* 0x000fe2000801001d */
[----:B------:R-:W-:Y:S01]  /*4e50*/  @P2 FSEL R24, R24, -INF , !P5 ;  /* 0xff80000018182808 */ /* 0x000fe20006800000 */
[----:B------:R-:W-:Y:S01]  /*4e60*/  FFMA.FTZ R28, R166, -UR4, R28 ;  /* 0x80000004a61c7c23 */ /* 0x000fe2000801001c */
[----:B------:R-:W-:Y:S01]  /*4e70*/  @P0 FSEL R22, R22, -INF , !P5 ;  /* 0xff80000016160808 */ /* 0x000fe20006800000 */
[----:B------:R-:W-:Y:S01]  /*4e80*/  FFMA.FTZ R32, R153, -UR4, R32 ;  /* 0x8000000499207c23 */ /* 0x000fe20008010020 */
[----:B------:R-:W-:Y:S01]  /*4e90*/  PLOP3.LUT P0, PT, PT, PT, UP0, 0x80, 0x0 ;  /* 0x000000000000781c */ /* 0x000fe20003f0f008 */
[----:B------:R-:W-:Y:S01]  /*4ea0*/  FFMA.FTZ R30, R150, -UR4, R30 ;  /* 0x80000004961e7c23 */ /* 0x000fe2000801001e */
[----:B------:R-:W-:Y:S01]  /*4eb0*/  PLOP3.LUT P2, PT, PT, PT, UP0, 0x80, 0x0 ;  /* 0x000000000000781c */ /* 0x000fe20003f4f008 */
[----:B------:R-:W-:Y:S01]  /*4ec0*/  FFMA.FTZ R34, R159, -UR4, R34 ;  /* 0x800000049f227c23 */ /* 0x000fe20008010022 */
[----:B------:R-:W-:Y:S01]  /*4ed0*/  @P4 IADD3 R142, R142, 0x19, RZ ;  /* 0x000000198e8e4810 */ /* 0x000fe20007ffe0ff */
[----:B------:R-:W-:Y:S01]  /*4ee0*/  FFMA.FTZ R33, R152, -UR4, R33 ;  /* 0x8000000498217c23 */ /* 0x000fe20008010021 */
[----:B------:R-:W-:Y:S01]  /*4ef0*/  @P1 FSEL R23, R23, -INF , !P6 ;  /* 0xff80000017171808 */ /* 0x000fe20007000000 */
[----:B------:R-:W-:Y:S01]  /*4f00*/  FFMA.FTZ R31, R148, -UR4, R31 ;  /* 0x80000004941f7c23 */ /* 0x000fe2000801001f */
[----:B------:R-:W-:Y:S01]  /*4f10*/  PLOP3.LUT P1, PT, PT, PT, UP0, 0x80, 0x0 ;  /* 0x000000000000781c */ /* 0x000fe20003f2f008 */
[--C-:B------:R-:W-:Y:S02]  /*4f20*/  FFMA.FTZ R20, R20, c[0x0][0x23c], -R143.reuse ;  /* 0x00008f0014147a23 */ /* 0x100fe4000001088f */
[----:B------:R-:W-:Y:S02]  /*4f30*/  FFMA.FTZ R21, R21, c[0x0][0x23c], -R143 ;  /* 0x00008f0015157a23 */ /* 0x000fe4000001088f */
[----:B------:R-:W-:Y:S01]  /*4f40*/  @P0 FSEL R25, R25, -INF , !P6 ;  /* 0xff80000019190808 */ /* 0x000fe20007000000 */
[----:B------:R-:W-:Y:S01]  /*4f50*/  FFMA.FTZ R19, R19, c[0x0][0x23c], -R141 ;  /* 0x00008f0013137a23 */ /* 0x000fe2000001088d */
[----:B------:R-:W-:Y:S01]  /*4f60*/  PLOP3.LUT P0, PT, PT, PT, UP0, 0x80, 0x0 ;  /* 0x000000000000781c */ /* 0x000fe20003f0f008 */
[--C-:B------:R-:W-:Y:S01]  /*4f70*/  FFMA.FTZ R24, R24, c[0x0][0x23c], -R140.reuse ;  /* 0x00008f0018187a23 */ /* 0x100fe2000001088c */
[----:B------:R-:W-:Y:S01]  /*4f80*/  @P2 ISETP.GE.AND P3, PT, R4, UR5, PT ;  /* 0x0000000504002c0c */ /* 0x000fe2000bf66270 */
[----:B------:R-:W4:Y:S01]  /*4f90*/  MUFU.EX2 R242, R19 ;  /* 0x0000001300f27308 */ /* 0x000f220000000800 */
[----:B------:R-:W-:Y:S01]  /*4fa0*/  PLOP3.LUT P2, PT, PT, PT, UP0, 0x80, 0x0 ;  /* 0x000000000000781c */ /* 0x000fe20003f4f008 */
[----:B------:R-:W-:Y:S01]  /*4fb0*/  FFMA.FTZ R25, R25, c[0x0][0x23c], -R140 ;  /* 0x00008f0019197a23 */ /* 0x000fe2000001088c */
[----:B------:R-:W-:Y:S01]  /*4fc0*/  @P1 FSEL R26, R26, -INF , !P5 ;  /* 0xff8000001a1a1808 */ /* 0x000fe20006800000 */
[----:B---3--:R-:W-:Y:S01]  /*4fd0*/  IMAD.MOV.U32 R159, RZ, RZ, R145 ;  /* 0x000000ffff9f7224 */ /* 0x008fe200078e0091 */
[----:B------:R-:W-:Y:S01]  /*4fe0*/  PLOP3.LUT P1, PT, PT, PT, UP0, 0x80, 0x0 ;  /* 0x000000000000781c */ /* 0x000fe20003f2f008 */
[----:B--2---:R-:W-:Y:S01]  /*4ff0*/  IMAD.MOV.U32 R166, RZ, RZ, R156 ;  /* 0x000000ffffa67224 */ /* 0x004fe200078e009c */
[----:B------:R-:W-:Y:S01]  /*5000*/  F2FP.BF16.PACK_AB R4, R245, R246 ;  /* 0x000000f6f504723e */ /* 0x000fe200000010ff */
[--C-:B------:R-:W-:Y:S01]  /*5010*/  FFMA.FTZ R26, R26, c[0x0][0x23c], -R0.reuse ;  /* 0x00008f001a1a7a23 */ /* 0x100fe20000010800 */
[----:B------:R-:W-:Y:S01]  /*5020*/  F2FP.BF16.PACK_AB R6, R159, R146 ;  /* 0x000000929f06723e */ /* 0x000fe200000010ff */
[----:B------:R-:W-:Y:S01]  /*5030*/  IMAD.MOV.U32 R165, RZ, RZ, R155 ;  /* 0x000000ffffa57224 */ /* 0x000fe200078e009b */
[----:B------:R-:W-:Y:S01]  /*5040*/  @P0 FSEL R27, R27, -INF , !P6 ;  /* 0xff8000001b1b0808 */ /* 0x000fe20007000000 */
[----:B------:R1:W-:Y:S01]  /*5050*/  STS [R233+0x13000], R4 ;  /* 0x01300004e9007388 */ /* 0x0003e20000000800 */
[----:B------:R-:W-:Y:S01]  /*5060*/  PLOP3.LUT P0, PT, PT, PT, UP0, 0x80, 0x0 ;  /* 0x000000000000781c */ /* 0x000fe20003f0f008 */
[--C-:B------:R-:W-:Y:S01]  /*5070*/  FFMA.FTZ R22, R22, c[0x0][0x23c], -R141.reuse ;  /* 0x00008f0016167a23 */ /* 0x100fe2000001088d */
[----:B------:R-:W-:Y:S01]  /*5080*/  @P2 FSEL R28, R28, -INF , !P3 ;  /* 0xff8000001c1c2808 */ /* 0x000fe20005800000 */
[----:B------:R-:W-:Y:S01]  /*5090*/  FFMA.FTZ R27, R27, c[0x0][0x23c], -R0 ;  /* 0x00008f001b1b7a23 */ /* 0x000fe20000010800 */
[----:B------:R-:W-:Y:S01]  /*50a0*/  PLOP3.LUT P2, PT, PT, PT, UP0, 0x80, 0x0 ;  /* 0x000000000000781c */ /* 0x000fe20003f4f008 */
[----:B------:R-:W-:Y:S01]  /*50b0*/  FFMA.FTZ R23, R23, c[0x0][0x23c], -R141 ;  /* 0x00008f0017177a23 */ /* 0x000fe2000001088d */
[----:B------:R-:W-:Y:S01]  /*50c0*/  @P1 ISETP.GE.AND P1, PT, R142, UR5, PT ;  /* 0x000000058e001c0c */ /* 0x000fe2000bf26270 */
[----:B------:R-:W-:Y:S01]  /*50d0*/  FFMA.FTZ R28, R28, c[0x0][0x23c], -R140 ;  /* 0x00008f001c1c7a23 */ /* 0x000fe2000001088c */
[----:B------:R-:W-:Y:S01]  /*50e0*/  F2FP.BF16.PACK_AB R5, R166, R165 ;  /* 0x000000a5a605723e */ /* 0x000fe200000010ff */
[----:B------:R-:W2:Y:S01]  /*50f0*/  LDL R142, [R1+0x3c] ;  /* 0x00003c00018e7983 */ /* 0x000ea20000100800 */
[----:B------:R-:W-:Y:S01]  /*5100*/  MUFU.EX2 R162, R20 ;  /* 0x0000001400a27308 */ /* 0x000fe20000000800 */
[----:B------:R-:W-:Y:S06]  /*5110*/  FFMA.FTZ R35, R149, -UR4, R35 ;  /* 0x8000000495237c23 */ /* 0x000fec0008010023 */
[----:B------:R-:W-:Y:S02]  /*5120*/  @P2 FSEL R30, R30, -INF , !P3 ;  /* 0xff8000001e1e2808 */ /* 0x000fe40005800000 */
[----:B------:R-:W-:Y:S01]  /*5130*/  @P0 FSEL R29, R29, -INF , !P1 ;  /* 0xff8000001d1d0808 */ /* 0x000fe20004800000 */
[----:B------:R-:W-:Y:S01]  /*5140*/  MUFU.EX2 R158, R21 ;  /* 0x00000015009e7308 */ /* 0x000fe20000000800 */
[----:B------:R-:W-:Y:S01]  /*5150*/  PLOP3.LUT P0, PT, PT, PT, UP0, 0x80, 0x0 ;  /* 0x000000000000781c */ /* 0x000fe20003f0f008 */
[----:B------:R-:W-:Y:S01]  /*5160*/  FFMA.FTZ R30, R30, c[0x0][0x23c], -R0 ;  /* 0x00008f001e1e7a23 */ /* 0x000fe20000010800 */
[----:B------:R-:W-:Y:S01]  /*5170*/  PLOP3.LUT P2, PT, PT, PT, UP0, 0x80, 0x0 ;  /* 0x000000000000781c */ /* 0x000fe20003f4f008 */
[----:B------:R-:W-:Y:S01]  /*5180*/  FFMA.FTZ R140, R29, c[0x0][0x23c], -R140 ;  /* 0x00008f001d8c7a23 */ /* 0x000fe2000001088c */
[----:B-1----:R-:W-:Y:S05]  /*5190*/  F2FP.BF16.PACK_AB R4, R229, R241 ;  /* 0x000000f1e504723e */ /* 0x002fea00000010ff */
[----:B------:R1:W-:Y:S04]  /*51a0*/  MUFU.EX2 R154, R140 ;  /* 0x0000008c009a7308 */ /* 0x0003e80000000800 */
[----:B------:R-:W-:Y:S02]  /*51b0*/  @P0 FSEL R32, R32, -INF , !P3 ;  /* 0xff80000020200808 */ /* 0x000fe40005800000 */
[----:B------:R-:W-:Y:S02]  /*51c0*/  PLOP3.LUT P0, PT, PT, PT, UP0, 0x80, 0x0 ;  /* 0x000000000000781c */ /* 0x000fe40003f0f008 */
[----:B------:R-:W-:Y:S01]  /*51d0*/  @P2 FSEL R33, R33, -INF , !P1 ;  /* 0xff80000021212808 */ /* 0x000fe20004800000 */
[--C-:B------:R-:W-:Y:S01]  /*51e0*/  FFMA.FTZ R32, R32, c[0x0][0x23c], -R143.reuse ;  /* 0x00008f0020207a23 */ /* 0x100fe2000001088f */
[----:B------:R-:W-:Y:S01]  /*51f0*/  MUFU.EX2 R164, R22 ;  /* 0x0000001600a47308 */ /* 0x000fe20000000800 */
[----:B------:R-:W-:Y:S02]  /*5200*/  PLOP3.LUT P2, PT, PT, PT, UP0, 0x80, 0x0 ;  /* 0x000000000000781c */ /* 0x000fe40003f4f008 */
[----:B------:R-:W-:Y:S06]  /*5210*/  FFMA.FTZ R143, R33, c[0x0][0x23c], -R143 ;  /* 0x00008f00218f7a23 */ /* 0x000fec000001088f */
[----:B------:R-:W-:Y:S01]  /*5220*/  @P0 FSEL R34, R34, -INF , !P3 ;  /* 0xff80000022220808 */ /* 0x000fe20005800000 */
[----:B------:R3:W-:Y:S01]  /*5230*/  MUFU.EX2 R150, R143 ;  /* 0x0000008f00967308 */ /* 0x0007e20000000800 */
[----:B------:R-:W-:Y:S01]  /*5240*/  PLOP3.LUT P0, PT, PT, PT, UP0, 0x80, 0x0 ;  /* 0x000000000000781c */ /* 0x000fe20003f0f008 */
[----:B-1----:R-:W2:Y:S02]  /*5250*/  LDL R140, [R1+0x38] ;  /* 0x00003800018c7983 */ /* 0x002ea40000100800 */
[----:B------:R-:W-:Y:S01]  /*5260*/  @P2 FSEL R35, R35, -INF , !P1 ;  /* 0xff80000023232808 */ /* 0x000fe20004800000 */
[--C-:B------:R-:W-:Y:S05]  /*5270*/  FFMA.FTZ R34, R34, c[0x0][0x23c], -R141.reuse ;  /* 0x00008f0022227a23 */ /* 0x100fea000001088d */
[----:B------:R-:W1:Y:S01]  /*5280*/  MUFU.EX2 R163, R23 ;  /* 0x0000001700a37308 */ /* 0x000e620000000800 */
[----:B------:R-:W-:Y:S03]  /*5290*/  FFMA.FTZ R141, R35, c[0x0][0x23c], -R141 ;  /* 0x00008f00238d7a23 */ /* 0x000fe6000001088d */
[----:B------:R-:W-:Y:S05]  /*52a0*/  @P0 FSEL R31, R31, -INF , !P1 ;  /* 0xff8000001f1f0808 */ /* 0x000fea0004800000 */
[----:B------:R-:W-:Y:S01]  /*52b0*/  FFMA.FTZ R0, R31, c[0x0][0x23c], -R0 ;  /* 0x00008f001f007a23 */ /* 0x000fe20000010800 */
[----:B------:R-:W1:Y:S01]  /*52c0*/  MUFU.EX2 R151, R32 ;  /* 0x0000002000977308 */ /* 0x000e620000000800 */
[----:B---3--:R-:W-:Y:S05]  /*52d0*/  IMAD.MOV.U32 R143, RZ, RZ, R144 ;  /* 0x000000ffff8f7224 */ /* 0x008fea00078e0090 */
[----:B------:R-:W-:Y:S04]  /*52e0*/  F2FP.BF16.PACK_AB R7, R143, R244 ;  /* 0x000000f48f07723e */ /* 0x000fe800000010ff */
[----:B------:R4:W-:Y:S01]  /*52f0*/  MUFU.EX2 R153, R0 ;  /* 0x0000000000997308 */ /* 0x0009e20000000800 */
[----:B------:R3:W-:Y:S04]  /*5300*/  STS [R233+0x13400], R7 ;  /* 0x01340007e9007388 */ /* 0x0007e80000000800 */
[----:B------:R1:W-:Y:S05]  /*5310*/  STS [R232+0x13000], R4 ;  /* 0x01300004e8007388 */ /* 0x0003ea0000000800 */
[----:B------:R-:W-:Y:S10]  /*5320*/  MUFU.EX2 R152, R34 ;  /* 0x0000002200987308 */ /* 0x000ff40000000800 */
[----:B------:R-:W-:Y:S01]  /*5330*/  MUFU.EX2 R149, R141 ;  /* 0x0000008d00957308 */ /* 0x000fe20000000800 */
[----:B----4-:R-:W-:Y:S05]  /*5340*/  F2FP.BF16.PACK_AB R0, R242, R243 ;  /* 0x000000f3f200723e */ /* 0x010fea00000010ff */
[----:B------:R4:W-:Y:S01]  /*5350*/  STS [R232+0x13400], R0 ;  /* 0x01340000e8007388 */ /* 0x0009e20000000800 */
[----:B---3--:R-:W-:Y:S03]  /*5360*/  F2FP.BF16.PACK_AB R7, R247, R248 ;  /* 0x000000f8f707723e */ /* 0x008fe600000010ff */
[----:B------:R-:W-:Y:S01]  /*5370*/  MUFU.EX2 R167, R24 ;  /* 0x0000001800a77308 */ /* 0x000fe20000000800 */
[----:B------:R3:W-:Y:S01]  /*5380*/  STS [R233+0x14000], R6 ;  /* 0x01400006e9007388 */ /* 0x0007e20000000800 */
[----:B-1----:R-:W-:Y:S03]  /*5390*/  F2FP.BF16.PACK_AB R4, R163, R164 ;  /* 0x000000a4a304723e */ /* 0x002fe600000010ff */
[----:B------:R1:W-:Y:S04]  /*53a0*/  STS [R233+0x14400], R5 ;  /* 0x01440005e9007388 */ /* 0x0003e80000000800 */
[----:B------:R1:W-:Y:S01]  /*53b0*/  STS [R232+0x14000], R7 ;  /* 0x01400007e8007388 */ /* 0x0003e20000000800 */
[----:B------:R-:W1:Y:S10]  /*53c0*/  MUFU.EX2 R161, R25 ;  /* 0x0000001900a17308 */ /* 0x000e740000000800 */
[----:B------:R-:W-:Y:S01]  /*53d0*/  MUFU.EX2 R160, R26 ;  /* 0x0000001a00a07308 */ /* 0x000fe20000000800 */
[----:B----4-:R-:W-:Y:S02]  /*53e0*/  F2FP.BF16.PACK_AB R0, R150, R151 ;  /* 0x000000979600723e */ /* 0x010fe400000010ff */
[----:B---3--:R-:W-:Y:S02]  /*53f0*/  F2FP.BF16.PACK_AB R6, R249, R252 ;  /* 0x000000fcf906723e */ /* 0x008fe400000010ff */
[----:B-1----:R-:W-:Y:S03]  /*5400*/  F2FP.BF16.PACK_AB R5, R158, R162 ;  /* 0x000000a29e05723e */ /* 0x002fe600000010ff */
[----:B------:R1:W-:Y:S02]  /*5410*/  STS [R232+0x14400], R6 ;  /* 0x01440006e8007388 */ /* 0x0003e40000000800 */
[----:B------:R-:W1:Y:S01]  /*5420*/  MUFU.EX2 R157, R27 ;  /* 0x0000001b009d7308 */ /* 0x000e620000000800 */
[----:B------:R-:W-:Y:S01]  /*5430*/  F2FP.BF16.PACK_AB R7, R161, R167 ;  /* 0x000000a7a107723e */ /* 0x000fe200000010ff */
[----:B------:R3:W-:Y:S04]  /*5440*/  STS [R231+0x13000], R5 ;  /* 0x01300005e7007388 */ /* 0x0007e80000000800 */
[----:B------:R4:W-:Y:S04]  /*5450*/  STS [R231+0x13400], R4 ;  /* 0x01340004e7007388 */ /* 0x0009e80000000800 */
[----:B------:R-:W4:Y:S01]  /*5460*/  MUFU.EX2 R155, R28 ;  /* 0x0000001c009b7308 */ /* 0x000f220000000800 */
[----:B------:R4:W-:Y:S09]  /*5470*/  STS [R230+0x13000], R0 ;  /* 0x01300000e6007388 */ /* 0x0009f20000000800 */
[----:B------:R-:W4:Y:S01]  /*5480*/  MUFU.EX2 R156, R30 ;  /* 0x0000001e009c7308 */ /* 0x000f220000000800 */
[----:B-1----:R-:W-:Y:S02]  /*5490*/  F2FP.BF16.PACK_AB R6, R157, R160 ;  /* 0x000000a09d06723e */ /* 0x002fe400000010ff */
[----:B---3--:R-:W-:Y:S05]  /*54a0*/  F2FP.BF16.PACK_AB R5, R149, R152 ;  /* 0x000000989505723e */ /* 0x008fea00000010ff */
[----:B------:R-:W-:Y:S01]  /*54b0*/  STS [R230+0x13400], R5 ;  /* 0x01340005e6007388 */ /* 0x000fe20000000800 */
[----:B----4-:R-:W-:Y:S03]  /*54c0*/  F2FP.BF16.PACK_AB R4, R154, R155 ;  /* 0x0000009b9a04723e */ /* 0x010fe600000010ff */
[----:B------:R-:W-:Y:S04]  /*54d0*/  STS [R231+0x14000], R7 ;  /* 0x01400007e7007388 */ /* 0x000fe80000000800 */
[----:B------:R-:W-:Y:S01]  /*54e0*/  STS [R231+0x14400], R6 ;  /* 0x01440006e7007388 */ /* 0x000fe20000000800 */
[----:B------:R-:W-:Y:S03]  /*54f0*/  F2FP.BF16.PACK_AB R0, R153, R156 ;  /* 0x0000009c9900723e */ /* 0x000fe600000010ff */
[----:B------:R-:W-:Y:S04]  /*5500*/  STS [R230+0x14000], R4 ;  /* 0x01400004e6007388 */ /* 0x000fe80000000800 */
[----:B------:R-:W-:Y:S04]  /*5510*/  STS [R230+0x14400], R0 ;  /* 0x01440000e6007388 */ /* 0x000fe80000000800 */
[----:B------:R-:W1:Y:S08]  /*5520*/  LDSM.16.M88.4 R32, [R219+0x6000] ;  /* 0x00600000db20783b */ /* 0x000e700000000200 */
[----:B------:R-:W3:Y:S08]  /*5530*/  LDSM.16.M88.4 R28, [R219+0x6800] ;  /* 0x00680000db1c783b */ /* 0x000ef00000000200 */
[----:B------:R-:W4:Y:S08]  /*5540*/  LDSM.16.M88.4 R132, [R220+0x6000] ;  /* 0x00600000dc84783b */ /* 0x000f300000000200 */
[----:B------:R-:W4:Y:S01]  /*5550*/  LDSM.16.M88.4 R136, [R220+0x6800] ;  /* 0x00680000dc88783b */ /* 0x000f220000000200 */
[-C--:B-1----:R-:W-:Y:S08]  /*5560*/  HMMA.16816.F32.BF16 R4, R32, R168.reuse, RZ ;  /* 0x000000a82004723c */ /* 0x082ff000000418ff */
[C---:B---3--:R-:W-:Y:S08]  /*5570*/  HMMA.16816.F32.BF16 R8, R28.reuse, R168, RZ ;  /* 0x000000a81c08723c */ /* 0x048ff000000418ff */
[-C--:B------:R-:W-:Y:S08]  /*5580*/  HMMA.16816.F32.BF16 R12, R28, R170.reuse, RZ ;  /* 0x000000aa1c0c723c */ /* 0x080ff000000418ff */
[C---:B------:R-:W-:Y:S08]  /*5590*/  HMMA.16816.F32.BF16 R16, R32.reuse, R170, RZ ;  /* 0x000000aa2010723c */ /* 0x040ff000000418ff */
[-C--:B------:R-:W-:Y:S08]  /*55a0*/  HMMA.16816.F32.BF16 R20, R32, R172.reuse, RZ ;  /* 0x000000ac2014723c */ /* 0x080ff000000418ff */
[C---:B------:R-:W-:Y:S08]  /*55b0*/  HMMA.16816.F32.BF16 R24, R28.reuse, R172, RZ ;  /* 0x000000ac1c18723c */ /* 0x040ff000000418ff */
[-C--:B------:R-:W-:Y:S08]  /*55c0*/  HMMA.16816.F32.BF16 R28, R28, R174.reuse, RZ ;  /* 0x000000ae1c1c723c */ /* 0x080ff000000418ff */
[----:B------:R-:W-:Y:S08]  /*55d0*/  HMMA.16816.F32.BF16 R32, R32, R174, RZ ;  /* 0x000000ae2020723c */ /* 0x000ff000000418ff */
[-C--:B----4-:R-:W-:Y:S08]  /*55e0*/  HMMA.16816.F32.BF16 R4, R132, R176.reuse, R4 ;  /* 0x000000b08404723c */ /* 0x090ff00000041804 */
[C---:B------:R-:W-:Y:S04]  /*55f0*/  HMMA.16816.F32.BF16 R8, R136.reuse, R176, R8 ;  /* 0x000000b08808723c */ /* 0x040fe80000041808 */
[----:B--2---:R-:W-:Y:S04]  /*5600*/  IADD3 R144, P0, R142, UR13, RZ ;  /* 0x0000000d8e907c10 */ /* 0x004fe8000ff1e0ff */
[-C--:B------:R-:W-:Y:S08]  /*5610*/  HMMA.16816.F32.BF16 R12, R136, R178.reuse, R12 ;  /* 0x000000b2880c723c */ /* 0x080ff0000004180c */
[C---:B------:R-:W-:Y:S08]  /*5620*/  HMMA.16816.F32.BF16 R16, R132.reuse, R178, R16 ;  /* 0x000000b28410723c */ /* 0x040ff00000041810 */
[-C--:B------:R-:W-:Y:S08]  /*5630*/  HMMA.16816.F32.BF16 R20, R132, R180.reuse, R20 ;  /* 0x000000b48414723c */ /* 0x080ff00000041814 */
[C---:B------:R-:W-:Y:S08]  /*5640*/  HMMA.16816.F32.BF16 R24, R136.reuse, R180, R24 ;  /* 0x000000b48818723c */ /* 0x040ff00000041818 */
[-C--:B------:R-:W-:Y:S01]  /*5650*/  HMMA.16816.F32.BF16 R28, R136, R182.reuse, R28 ;  /* 0x000000b6881c723c */ /* 0x080fe2000004181c */
[----:B------:R-:W1:Y:S03]  /*5660*/  LDSM.16.M88.4 R136, [R219+0x7000] ;  /* 0x00700000db88783b */ /* 0x000e660000000200 */
[----:B------:R-:W-:Y:S02]  /*5670*/  IADD3.X R145, R140, UR12, RZ, P0, !PT ;  /* 0x0000000c8c917c10 */ /* 0x000fe400087fe4ff */
[----:B------:R-:W-:Y:S02]  /*5680*/  PLOP3.LUT P0, PT, PT, PT, UP4, 0x80, 0x0 ;  /* 0x000000000000781c */ /* 0x000fe40003f0f048 */
[----:B------:R-:W-:Y:S01]  /*5690*/  HMMA.16816.F32.BF16 R32, R132, R182, R32 ;  /* 0x000000b68420723c */ /* 0x000fe20000041820 */
[----:B------:R-:W2:Y:S08]  /*56a0*/  LDSM.16.M88.4 R132, [R219+0x7800] ;  /* 0x00780000db84783b */ /* 0x000eb00000000200 */
[----:B------:R-:W3:Y:S04]  /*56b0*/  LDG.E R142, [R144.64] ;  /* 0x00000006908e7981 */ /* 0x000ee8000c1e1900 */
[----:B------:R-:W4:Y:S04]  /*56c0*/  LDG.E R141, [R144.64+0x20] ;  /* 0x00002006908d7981 */ /* 0x000f28000c1e1900 */
[----:B------:R-:W3:Y:S04]  /*56d0*/  LDG.E R140, [R144.64+0x80] ;  /* 0x00008006908c7981 */ /* 0x000ee8000c1e1900 */
[----:B------:R3:W3:Y:S01]  /*56e0*/  LDG.E R0, [R144.64+0xa0] ;  /* 0x0000a00690007981 */ /* 0x0006e2000c1e1900 */
[-C--:B-1----:R-:W-:Y:S08]  /*56f0*/  HMMA.16816.F32.BF16 R4, R136, R184.reuse, R4 ;  /* 0x000000b88804723c */ /* 0x082ff00000041804 */
[C---:B--2---:R-:W-:Y:S08]  /*5700*/  HMMA.16816.F32.BF16 R8, R132.reuse, R184, R8 ;  /* 0x000000b88408723c */ /* 0x044ff00000041808 */
[-C--:B------:R-:W-:Y:S08]  /*5710*/  HMMA.16816.F32.BF16 R12, R132, R186.reuse, R12 ;  /* 0x000000ba840c723c */ /* 0x080ff0000004180c */
[C---:B------:R-:W-:Y:S08]  /*5720*/  HMMA.16816.F32.BF16 R16, R136.reuse, R186, R16 ;  /* 0x000000ba8810723c */ /* 0x040ff00000041810 */
[-C--:B------:R-:W-:Y:S08]  /*5730*/  HMMA.16816.F32.BF16 R20, R136, R188.reuse, R20 ;  /* 0x000000bc8814723c */ /* 0x080ff00000041814 */
[C---:B------:R-:W-:Y:S08]  /*5740*/  HMMA.16816.F32.BF16 R24, R132.reuse, R188, R24 ;  /* 0x000000bc8418723c */ /* 0x040ff00000041818 */
[-C--:B------:R-:W-:Y:S01]  /*5750*/  HMMA.16816.F32.BF16 R28, R132, R190.reuse, R28 ;  /* 0x000000be841c723c */ /* 0x080fe2000004181c */
[----:B------:R-:W1:Y:S07]  /*5760*/  LDSM.16.M88.4 R132, [R220+0x7000] ;  /* 0x00700000dc84783b */ /* 0x000e6e0000000200 */
[----:B------:R-:W-:Y:S01]  /*5770*/  HMMA.16816.F32.BF16 R32, R136, R190, R32 ;  /* 0x000000be8820723c */ /* 0x000fe20000041820 */
[----:B------:R-:W2:Y:S07]  /*5780*/  LDSM.16.M88.4 R136, [R220+0x7800] ;  /* 0x00780000dc88783b */ /* 0x000eae0000000200 */
        /* <DEDUP_REMOVED lines=23> */
[C---:B---3--:R-:W-:Y:S01]  /*5900*/  FADD.FTZ R4, -R142.reuse, R4 ;  /* 0x000000048e047221 */ /* 0x048fe20000010100 */
[C---:B------:R-:W-:Y:S04]  /*5910*/  HMMA.16816.F32.BF16 R16, R132.reuse, R210, R16 ;  /* 0x000000d28410723c */ /* 0x040fe80000041810 */
[----:B------:R-:W-:Y:S02]  /*5920*/  FADD.FTZ R5, -R142, R5 ;  /* 0x000000058e057221 */ /* 0x000fe40000010100 */
[----:B------:R-:W-:Y:S02]  /*5930*/  FMUL.FTZ R147, R246, R4 ;  /* 0x00000004f6937220 */ /* 0x000fe40000410000 */
[----:B------:R-:W-:Y:S01]  /*5940*/  IMAD.MOV.U32 R4, RZ, RZ, R146 ;  /* 0x000000ffff047224 */ /* 0x000fe200078e0092 */
[-C--:B------:R-:W-:Y:S03]  /*5950*/  HMMA.16816.F32.BF16 R20, R132, R212.reuse, R20 ;  /* 0x000000d48414723c */ /* 0x080fe60000041814 */
[----:B------:R-:W-:Y:S02]  /*5960*/  FADD.FTZ R8, -R140, R8 ;  /* 0x000000088c087221 */ /* 0x000fe40000010100 */
[----:B----4-:R-:W-:Y:S02]  /*5970*/  FADD.FTZ R6, -R141, R6 ;  /* 0x000000068d067221 */ /* 0x010fe40000010100 */
[----:B------:R-:W-:Y:S01]  /*5980*/  IMAD.MOV.U32 R246, RZ, RZ, R143 ;  /* 0x000000fffff67224 */ /* 0x000fe200078e008f */
[C---:B------:R-:W-:Y:S04]  /*5990*/  HMMA.16816.F32.BF16 R24, R136.reuse, R212, R24 ;  /* 0x000000d48818723c */ /* 0x040fe80000041818 */
[----:B------:R-:W-:Y:S02]  /*59a0*/  FMUL.FTZ R146, R245, R5 ;  /* 0x00000005f5927220 */ /* 0x000fe40000410000 */
[C---:B------:R-:W-:Y:S02]  /*59b0*/  FADD.FTZ R7, -R141.reuse, R7 ;  /* 0x000000078d077221 */ /* 0x040fe40000010100 */
        /* <DEDUP_REMOVED lines=8> */
[----:B------:R-:W-:Y:S04]  /*5a40*/  FMUL.FTZ R145, R162, R20 ;  /* 0x00000014a2917220 */ /* 0x000fe80000410000 */
[----:B------:R-:W-:Y:S02]  /*5a50*/  FMUL.FTZ R144, R158, R21 ;  /* 0x000000159e907220 */ /* 0x000fe40000410000 */
[C---:B------:R-:W-:Y:S02]  /*5a60*/  FADD.FTZ R18, -R141.reuse, R18 ;  /* 0x000000128d127221 */ /* 0x040fe40000010100 */
[----:B------:R-:W-:Y:S02]  /*5a70*/  FMUL.FTZ R133, R242, R19 ;  /* 0x00000013f2857220 */ /* 0x000fe40000410000 */
[C---:B------:R-:W-:Y:S02]  /*5a80*/  FADD.FTZ R23, -R141.reuse, R23 ;  /* 0x000000178d177221 */ /* 0x040fe40000010100 */
[----:B------:R-:W-:Y:S02]  /*5a90*/  FMUL.FTZ R135, R164, R22 ;  /* 0x00000016a4877220 */ /* 0x000fe40000410000 */
[----:B------:R-:W-:Y:S02]  /*5aa0*/  FADD.FTZ R9, -R140, R9 ;  /* 0x000000098c097221 */ /* 0x000fe40000010100 */
[----:B------:R-:W-:Y:S02]  /*5ab0*/  FADD.FTZ R33, -R142, R33 ;  /* 0x000000218e217221 */ /* 0x000fe40000010100 */
[----:B------:R-:W-:Y:S02]  /*5ac0*/  FADD.FTZ R136, -R141, R35 ;  /* 0x000000238d887221 */ /* 0x000fe40000010100 */
[----:B------:R-:W-:Y:S02]  /*5ad0*/  FMUL.FTZ R139, R150, R33 ;  /* 0x00000021968b7220 */ /* 0x000fe40000410000 */
[----:B------:R-:W-:Y:S01]  /*5ae0*/  FMUL.FTZ R136, R149, R136 ;  /* 0x0000008895887220 */ /* 0x000fe20000410000 */
[----:B------:R1:W5:Y:S01]  /*5af0*/  LDL R150, [R1+0x10] ;  /* 0x0000100001967983 */ /* 0x0003620000100800 */
[----:B------:R-:W-:Y:S02]  /*5b00*/  FADD.FTZ R32, -R142, R32 ;  /* 0x000000208e207221 */ /* 0x000fe40000010100 */
[----:B------:R-:W-:Y:S01]  /*5b10*/  FADD.FTZ R34, -R141, R34 ;  /* 0x000000228d227221 */ /* 0x000fe20000010100 */
[----:B------:R1:W5:Y:S01]  /*5b20*/  LDL R149, [R1+0x14] ;  /* 0x0000140001957983 */ /* 0x0003620000100800 */
[----:B------:R-:W-:Y:S02]  /*5b30*/  FMUL.FTZ R142, R151, R32 ;  /* 0x00000020978e7220 */ /* 0x000fe40000410000 */
[C---:B------:R-:W-:Y:S02]  /*5b40*/  FADD.FTZ R12, -R140.reuse, R12 ;  /* 0x0000000c8c0c7221 */ /* 0x040fe40000010100 */
[----:B------:R-:W-:Y:S02]  /*5b50*/  FADD.FTZ R13, -R140, R13 ;  /* 0x0000000d8c0d7221 */ /* 0x000fe40000010100 */
[----:B------:R-:W-:Y:S02]  /*5b60*/  FMUL.FTZ R32, R4, R8 ;  /* 0x0000000804207220 */ /* 0x000fe40000410000 */
[C---:B------:R-:W-:Y:S02]  /*5b70*/  FADD.FTZ R4, -R140.reuse, R24 ;  /* 0x000000188c047221 */ /* 0x040fe40000010100 */
        /* <DEDUP_REMOVED lines=55> */
[--C-:B------:R-:W-:Y:S01]  /*5ef0*/  @!P2 IMAD.MOV.U32 R6, RZ, RZ, R239.reuse ;  /* 0x000000ffff06a224 */ /* 0x100fe200078e00ef */
        /* <DEDUP_REMOVED lines=28> */
.L_x_148:
        /* <DEDUP_REMOVED lines=138> */
.L_x_149:
        /* <DEDUP_REMOVED lines=23> */
[----:B------:R1:W4:Y:S04]  /*6ad0*/  LDL R145, [R1] ;  /* 0x0000000001917983 */ /* 0x0003280000100800 */
[----:B------:R1:W4:Y:S01]  /*6ae0*/  LDL R146, [R1+0x8] ;  /* 0x0000080001927983 */ /* 0x0003220000100800 */
[C---:B------:R-:W-:Y:S08]  /*6af0*/  HMMA.16816.F32.BF16 R8, R24.reuse, R10, RZ ;  /* 0x0000000a1808723c */ /* 0x040ff000000418ff */
[C---:B--2---:R-:W-:Y:S08]  /*6b00*/  HMMA.16816.F32.BF16 R12, R24.reuse, R16, RZ ;  /* 0x00000010180c723c */ /* 0x044ff000000418ff */
[C---:B------:R-:W-:Y:S08]  /*6b10*/  HMMA.16816.F32.BF16 R16, R24.reuse, R18, RZ ;  /* 0x000000121810723c */ /* 0x040ff000000418ff */
[C---:B---3--:R-:W-:Y:S08]  /*6b20*/  HMMA.16816.F32.BF16 R20, R24.reuse, R28, RZ ;  /* 0x0000001c1814723c */ /* 0x048ff000000418ff */
[----:B------:R-:W-:Y:S01]  /*6b30*/  HMMA.16816.F32.BF16 R24, R24, R30, RZ ;  /* 0x0000001e1818723c */ /* 0x000fe200000418ff */
[----:B------:R-:W2:Y:S07]  /*6b40*/  LDSM.16.MT88.4 R28, [R0+0xd400] ;  /* 0x00d40000001c783b */ /* 0x000eae0000004200 */
[C---:B------:R-:W-:Y:S08]  /*6b50*/  HMMA.16816.F32.BF16 R4, R32.reuse, R132, R4 ;  /* 0x000000842004723c */ /* 0x040ff00000041804 */
[C---:B------:R-:W-:Y:S01]  /*6b60*/  HMMA.16816.F32.BF16 R8, R32.reuse, R134, R8 ;  /* 0x000000862008723c */ /* 0x040fe20000041808 */
[----:B------:R-:W-:Y:S07]  /*6b70*/  LDSM.16.M88.4 R132, [R224] ;  /* 0x00000000e084783b */ /* 0x000fee0000000200 */
[C---:B------:R-:W-:Y:S08]  /*6b80*/  HMMA.16816.F32.BF16 R12, R32.reuse, R136, R12 ;  /* 0x00000088200c723c */ /* 0x040ff0000004180c */
[C---:B------:R-:W-:Y:S01]  /*6b90*/  HMMA.16816.F32.BF16 R16, R32.reuse, R138, R16 ;  /* 0x0000008a2010723c */ /* 0x040fe20000041810 */
[----:B------:R-:W3:Y:S07]  /*6ba0*/  LDSM.16.MT88.4 R136, [R0+0x9800] ;  /* 0x009800000088783b */ /* 0x000eee0000004200 */
[C---:B--2---:R-:W-:Y:S08]  /*6bb0*/  HMMA.16816.F32.BF16 R20, R32.reuse, R28, R20 ;  /* 0x0000001c2014723c */ /* 0x044ff00000041814 */
[----:B------:R-:W-:Y:S01]  /*6bc0*/  HMMA.16816.F32.BF16 R24, R32, R30, R24 ;  /* 0x0000001e2018723c */ /* 0x000fe20000041818 */
[----:B------:R-:W2:Y:S04]  /*6bd0*/  LDSM.16.MT88.4 R28, [R0+0xb800] ;  /* 0x00b80000001c783b */ /* 0x000ea80000004200 */
[----:B------:R-:W1:Y:S03]  /*6be0*/  LDSM.16.MT88.4 R32, [R0+0xd800] ;  /* 0x00d800000020783b */ /* 0x000e660000004200 */
[C---:B---3--:R-:W-:Y:S08]  /*6bf0*/  HMMA.16816.F32.BF16 R4, R132.reuse, R136, R4 ;  /* 0x000000888404723c */ /* 0x048ff00000041804 */
[C---:B------:R-:W-:Y:S01]  /*6c00*/  HMMA.16816.F32.BF16 R8, R132.reuse, R138, R8 ;  /* 0x0000008a8408723c */ /* 0x040fe20000041808 */
[----:B------:R-:W-:Y:S07]  /*6c10*/  LDSM.16.MT88.4 R136, [R0+0x9c00] ;  /* 0x009c00000088783b */ /* 0x000fee0000004200 */
[C---:B--2---:R-:W-:Y:S08]  /*6c20*/  HMMA.16816.F32.BF16 R12, R132.reuse, R28, R12 ;  /* 0x0000001c840c723c */ /* 0x044ff0000004180c */
[C---:B------:R-:W-:Y:S01]  /*6c30*/  HMMA.16816.F32.BF16 R16, R132.reuse, R30, R16 ;  /* 0x0000001e8410723c */ /* 0x040fe20000041810 */
[----:B------:R-:W2:Y:S07]  /*6c40*/  LDSM.16.M88.4 R28, [R223] ;  /* 0x00000000df1c783b */ /* 0x000eae0000000200 */
[C---:B-1----:R-:W-:Y:S08]  /*6c50*/  HMMA.16816.F32.BF16 R20, R132.reuse, R32, R20 ;  /* 0x000000208414723c */ /* 0x042ff00000041814 */
[----:B------:R-:W-:Y:S01]  /*6c60*/  HMMA.16816.F32.BF16 R24, R132, R34, R24 ;  /* 0x000000228418723c */ /* 0x000fe20000041818 */
[----:B------:R-:W1:Y:S04]  /*6c70*/  LDSM.16.MT88.4 R32, [R0+0xbc00] ;  /* 0x00bc00000020783b */ /* 0x000e680000004200 */
[----:B------:R-:W3:Y:S03]  /*6c80*/  LDSM.16.MT88.4 R132, [R0+0xdc00] ;  /* 0x00dc00000084783b */ /* 0x000ee60000004200 */
[C---:B--2---:R-:W-:Y:S08]  /*6c90*/  HMMA.16816.F32.BF16 R4, R28.reuse, R136, R4 ;  /* 0x000000881c04723c */ /* 0x044ff00000041804 */
[C---:B------:R-:W-:Y:S01]  /*6ca0*/  HMMA.16816.F32.BF16 R8, R28.reuse, R138, R8 ;  /* 0x0000008a1c08723c */ /* 0x040fe20000041808 */
[----:B------:R-:W-:Y:S07]  /*6cb0*/  LDSM.16.MT88.4 R136, [R0+0xa000] ;  /* 0x00a000000088783b */ /* 0x000fee0000004200 */
[C---:B-1----:R-:W-:Y:S08]  /*6cc0*/  HMMA.16816.F32.BF16 R12, R28.reuse, R32, R12 ;  /* 0x000000201c0c723c */ /* 0x042ff0000004180c */
[C---:B------:R-:W-:Y:S01]  /*6cd0*/  HMMA.16816.F32.BF16 R16, R28.reuse, R34, R16 ;  /* 0x000000221c10723c */ /* 0x040fe20000041810 */
[----:B------:R-:W1:Y:S07]  /*6ce0*/  LDSM.16.M88.4 R32, [R221+0x2000] ;  /* 0x00200000dd20783b */ /* 0x000e6e0000000200 */
[C---:B---3--:R-:W-:Y:S08]  /*6cf0*/  HMMA.16816.F32.BF16 R20, R28.reuse, R132, R20 ;  /* 0x000000841c14723c */ /* 0x048ff00000041814 */
[----:B------:R-:W-:Y:S01]  /*6d00*/  HMMA.16816.F32.BF16 R24, R28, R134, R24 ;  /* 0x000000861c18723c */ /* 0x000fe20000041818 */
[----:B------:R-:W2:Y:S04]  /*6d10*/  LDSM.16.MT88.4 R28, [R0+0xc000] ;  /* 0x00c00000001c783b */ /* 0x000ea80000004200 */
[----:B------:R-:W3:Y:S03]  /*6d20*/  LDSM.16.MT88.4 R132, [R0+0xe000] ;  /* 0x00e000000084783b */ /* 0x000ee60000004200 */
[C---:B-1----:R-:W-:Y:S08]  /*6d30*/  HMMA.16816.F32.BF16 R4, R32.reuse, R136, R4 ;  /* 0x000000882004723c */ /* 0x042ff00000041804 */
[C---:B------:R-:W-:Y:S01]  /*6d40*/  HMMA.16816.F32.BF16 R8, R32.reuse, R138, R8 ;  /* 0x0000008a2008723c */ /* 0x040fe20000041808 */
[----:B------:R-:W-:Y:S07]  /*6d50*/  LDSM.16.MT88.4 R136, [R0+0xa400] ;  /* 0x00a400000088783b */ /* 0x000fee0000004200 */
[C---:B--2---:R-:W-:Y:S08]  /*6d60*/  HMMA.16816.F32.BF16 R12, R32.reuse, R28, R12 ;  /* 0x0000001c200c723c */ /* 0x044ff0000004180c */
        /* <DEDUP_REMOVED lines=25> */
[----:B------:R3:W2:Y:S03]  /*6f00*/  LDSM.16.MT88.4 R132, [R0+0xec00] ;  /* 0x00ec00000084783b */ /* 0x0006a60000004200 */
[C---:B-1----:R-:W-:Y:S01]  /*6f10*/  HMMA.16816.F32.BF16 R4, R28.reuse, R136, R4 ;  /* 0x000000881c04723c */ /* 0x042fe20000041804 */
[----:B---3--:R-:W-:Y:S06]  /*6f20*/  IMAD.MOV.U32 R0, RZ, RZ, c[0x0][0x22c] ;  /* 0x00008b00ff007624 */ /* 0x008fec00078e00ff */
[----:B----4-:R-:W-:Y:S01]  /*6f30*/  @P0 IADD3 R136, P2, R148, UR11, RZ ;  /* 0x0000000b94880c10 */ /* 0x010fe2000ff5e0ff */
[C---:B------:R-:W-:Y:S01]  /*6f40*/  HMMA.16816.F32.BF16 R8, R28.reuse, R138, R8 ;  /* 0x0000008a1c08723c */ /* 0x040fe20000041808 */
[----:B------:R-:W-:Y:S03]  /*6f50*/  @UP4 UIADD3 UR11, UP1, UR11, -0x100, URZ ;  /* 0xffffff000b0b4890 */ /* 0x000fe6000ff3e03f */
[----:B------:R-:W-:Y:S01]  /*6f60*/  @P0 IADD3.X R137, R147, UR10, RZ, P2, !PT ;  /* 0x0000000a93890c10 */ /* 0x000fe200097fe4ff */
[----:B------:R-:W-:Y:S01]  /*6f70*/  IMAD R0, R0, c[0x0][0x1c0], RZ ;  /* 0x0000700000007a24 */ /* 0x000fe200078e02ff */
[----:B------:R-:W-:Y:S01]  /*6f80*/  @UP4 UIADD3.X UR10, UR10, -0x1, URZ, UP1, !UPT ;  /* 0xffffffff0a0a4890 */ /* 0x000fe20008ffe43f */
[----:B------:R-:W-:Y:S01]  /*6f90*/  IMAD.MOV.U32 R147, RZ, RZ, c[0x0][0x22c] ;  /* 0x00008b00ff937624 */ /* 0x000fe200078e00ff */
[C---:B--2---:R-:W-:Y:S01]  /*6fa0*/  HMMA.16816.F32.BF16 R12, R28.reuse, R32, R12 ;  /* 0x000000201c0c723c */ /* 0x044fe2000004180c */
[----:B------:R-:W2:Y:S03]  /*6fb0*/  @P0 LDG.E R143, [R136.64+0x20] ;  /* 0x00002006888f0981 */ /* 0x000ea6000c1e1900 */
[----:B------:R-:W-:Y:S01]  /*6fc0*/  IMAD R0, R0, 0x30, RZ ;  /* 0x0000003000007824 */ /* 0x000fe200078e02ff */
[----:B------:R-:W3:Y:S01]  /*6fd0*/  @P0 LDG.E R144, [R136.64+0xa0] ;  /* 0x0000a00688900981 */ /* 0x000ee2000c1e1900 */
[----:B------:R-:W-:Y:S02]  /*6fe0*/  IMAD R147, R147, c[0x0][0x1c0], RZ ;  /* 0x0000700093937a24 */ /* 0x000fe400078e02ff */
[C---:B------:R-:W-:Y:S01]  /*6ff0*/  HMMA.16816.F32.BF16 R16, R28.reuse, R34, R16 ;  /* 0x000000221c10723c */ /* 0x040fe20000041810 */
[----:B------:R-:W4:Y:S03]  /*7000*/  @P0 LDG.E R145, [R136.64+0x80] ;  /* 0x0000800688910981 */ /* 0x000f26000c1e1900 */
[----:B------:R-:W-:Y:S01]  /*7010*/  IMAD.MOV.U32 R32, RZ, RZ, R235 ;  /* 0x000000ffff207224 */ /* 0x000fe200078e00eb */
[----:B------:R-:W3:Y:S01]  /*7020*/  @P0 LDG.E R146, [R136.64] ;  /* 0x0000000688920981 */ /* 0x000ee2000c1e1900 */
[----:B------:R-:W-:Y:S02]  /*7030*/  IMAD.MOV.U32 R33, RZ, RZ, R234 ;  /* 0x000000ffff217224 */ /* 0x000fe400078e00ea */
[C---:B------:R-:W-:Y:S03]  /*7040*/  HMMA.16816.F32.BF16 R20, R28.reuse, R132, R20 ;  /* 0x000000841c14723c */ /* 0x040fe60000041814 */
[----:B------:R-:W-:Y:S01]  /*7050*/  RED.E.ADD.F32.FTZ.RN.STRONG.GPU [R32.64], R4 ;  /* 0x000000042000798e */ /* 0x000fe2000c10e786 */
[CC--:B------:R-:W-:Y:S01]  /*7060*/  LEA R34, P1, R142.reuse, R32.reuse, 0x2 ;  /* 0x000000208e227211 */ /* 0x0c0fe200078210ff */
[----:B------:R-:W-:Y:S03]  /*7070*/  IMAD R147, R147, 0x38, RZ ;  /* 0x0000003893937824 */ /* 0x000fe600078e02ff */
[----:B------:R-:W-:Y:S04]  /*7080*/  HMMA.16816.F32.BF16 R24, R28, R134, R24 ;  /* 0x000000861c18723c */ /* 0x000fe80000041818 */
[-C--:B------:R-:W-:Y:S05]  /*7090*/  LEA.HI.X.SX32 R35, R142, R33.reuse, 0x2, P1 ;  /* 0x000000218e237211 */ /* 0x080fea00008f16ff */
[----:B------:R-:W-:Y:S04]  /*70a0*/  RED.E.ADD.F32.FTZ.RN.STRONG.GPU [R34.64], R5 ;  /* 0x000000052200798e */ /* 0x000fe8000c10e786 */
[----:B--2---:R1:W-:Y:S04]  /*70b0*/  @P0 STL [R1+0xc], R143 ;  /* 0x00000c8f01000387 */ /* 0x0043e80000100800 */
[----:B------:R-:W2:Y:S04]  /*70c0*/  LDL R139, [R1+0x1c] ;  /* 0x00001c00018b7983 */ /* 0x000ea80000100800 */
[----:B------:R-:W2:Y:S04]  /*70d0*/  LDL R138, [R1+0x24] ;  /* 0x00002400018a7983 */ /* 0x000ea80000100800 */
[----:B---3--:R3:W-:Y:S04]  /*70e0*/  @P0 STL [R1+0x4], R144 ;  /* 0x0000049001000387 */ /* 0x0087e80000100800 */
[----:B----4-:R4:W-:Y:S04]  /*70f0*/  @P0 STL [R1], R145 ;  /* 0x0000009101000387 */ /* 0x0109e80000100800 */
[----:B------:R4:W-:Y:S01]  /*7100*/  @P0 STL [R1+0x8], R146 ;  /* 0x0000089201000387 */ /* 0x0009e20000100800 */
[----:B-1----:R-:W-:Y:S04]  /*7110*/  IMAD.MOV.U32 R143, RZ, RZ, c[0x0][0x22c] ;  /* 0x00008b00ff8f7624 */ /* 0x002fe800078e00ff */
[----:B------:R-:W-:Y:S04]  /*7120*/  IMAD R143, R143, c[0x0][0x1c0], RZ ;  /* 0x000070008f8f7a24 */ /* 0x000fe800078e02ff */
[----:B------:R-:W-:Y:S02]  /*7130*/  IMAD.SHL.U32 R143, R143, 0x10, RZ ;  /* 0x000000108f8f7824 */ /* 0x000fe400078e00ff */
[----:B---3--:R-:W-:Y:S03]  /*7140*/  IMAD.MOV.U32 R144, RZ, RZ, c[0x0][0x22c] ;  /* 0x00008b00ff907624 */ /* 0x008fe600078e00ff */
[CC--:B------:R-:W-:Y:S02]  /*7150*/  LEA R136, P0, R143.reuse, R32.reuse, 0x2 ;  /* 0x000000208f887211 */ /* 0x0c0fe400078010ff */
[C---:B------:R-:W-:Y:S01]  /*7160*/  IADD3 R134, R143.reuse, 0x40, RZ ;  /* 0x000000408f867810 */ /* 0x040fe20007ffe0ff */
[----:B----4-:R-:W-:Y:S01]  /*7170*/  IMAD.MOV.U32 R145, RZ, RZ, c[0x0][0x22c] ;  /* 0x00008b00ff917624 */ /* 0x010fe200078e00ff */
[-C--:B------:R-:W-:Y:S01]  /*7180*/  LEA.HI.X.SX32 R137, R143, R33.reuse, 0x2, P0 ;  /* 0x000000218f897211 */ /* 0x080fe200000f16ff */
[----:B------:R-:W-:Y:S02]  /*7190*/  IMAD R144, R144, c[0x0][0x1c0], RZ ;  /* 0x0000700090907a24 */ /* 0x000fe400078e02ff */
[----:B------:R-:W-:Y:S02]  /*71a0*/  IMAD.MOV.U32 R146, RZ, RZ, c[0x0][0x22c] ;  /* 0x00008b00ff927624 */ /* 0x000fe400078e00ff */
[----:B------:R1:W-:Y:S01]  /*71b0*/  RED.E.ADD.F32.FTZ.RN.STRONG.GPU [R136.64], R6 ;  /* 0x000000068800798e */ /* 0x0003e2000c10e786 */
[----:B------:R-:W-:Y:S02]  /*71c0*/  IMAD R145, R145, c[0x0][0x1c0], RZ ;  /* 0x0000700091917a24 */ /* 0x000fe400078e02ff */
[----:B------:R-:W-:Y:S02]  /*71d0*/  IMAD R146, R146, c[0x0][0x1c0], RZ ;  /* 0x0000700092927a24 */ /* 0x000fe400078e02ff */
[----:B------:R-:W-:Y:S02]  /*71e0*/  IMAD.SHL.U32 R145, R145, 0x20, RZ ;  /* 0x0000002091917824 */ /* 0x000fe400078e00ff */
[----:B------:R-:W-:Y:S02]  /*71f0*/  IMAD R146, R146, 0x18, RZ ;  /* 0x0000001892927824 */ /* 0x000fe400078e02ff */
[----:B------:R-:W-:Y:S01]  /*7200*/  IMAD R144, R144, 0x28, RZ ;  /* 0x0000002890907824 */ /* 0x000fe200078e02ff */
[CC--:B------:R-:W-:Y:S02]  /*7210*/  LEA R30, P0, R145.reuse, R32.reuse, 0x2 ;  /* 0x00000020911e7211 */ /* 0x0c0fe400078010ff */
[-C--:B------:R-:W-:Y:S02]  /*7220*/  LEA R132, P1, R146, R32.reuse, 0x2 ;  /* 0x0000002092847211 */ /* 0x080fe400078210ff */
[-C--:B------:R-:W-:Y:S02]  /*7230*/  LEA R28, P2, R144, R32.reuse, 0x2 ;  /* 0x00000020901c7211 */ /* 0x080fe400078410ff */
[-C--:B------:R-:W-:Y:S01]  /*7240*/  LEA.HI.X.SX32 R133, R146, R33.reuse, 0x2, P1 ;  /* 0x0000002192857211 */ /* 0x080fe200008f16ff */
[----:B------:R-:W-:Y:S01]  /*7250*/  IMAD.MOV.U32 R146, RZ, RZ, c[0x0][0x22c] ;  /* 0x00008b00ff927624 */ /* 0x000fe200078e00ff */
[CC--:B------:R-:W-:Y:S02]  /*7260*/  LEA R4, P1, R0.reuse, R32.reuse, 0x2 ;  /* 0x0000002000047211 */ /* 0x0c0fe400078210ff */
[-C--:B------:R-:W-:Y:S01]  /*7270*/  LEA.HI.X.SX32 R31, R145, R33.reuse, 0x2, P0 ;  /* 0x00000021911f7211 */ /* 0x080fe200000f16ff */
[----:B------:R3:W-:Y:S01]  /*7280*/  RED.E.ADD.F32.FTZ.RN.STRONG.GPU [R132.64], R7 ;  /* 0x000000078400798e */ /* 0x0007e2000c10e786 */
[-C--:B------:R-:W-:Y:S01]  /*7290*/  LEA.HI.X.SX32 R5, R0, R33.reuse, 0x2, P1 ;  /* 0x0000002100057211 */ /* 0x080fe200008f16ff */
[----:B------:R-:W-:Y:S01]  /*72a0*/  IMAD R146, R146, c[0x0][0x1c0], RZ ;  /* 0x0000700092927a24 */ /* 0x000fe200078e02ff */
[-C--:B------:R-:W-:Y:S01]  /*72b0*/  LEA.HI.X.SX32 R29, R144, R33.reuse, 0x2, P2 ;  /* 0x00000021901d7211 */ /* 0x080fe200010f16ff */
[----:B------:R-:W4:Y:S01]  /*72c0*/  LDL R0, [R1+0x20] ;  /* 0x0000200001007983 */ /* 0x000f220000100800 */
[----:B------:R-:W-:Y:S01]  /*72d0*/  IMAD.MOV.U32 R144, RZ, RZ, c[0x0][0x22c] ;  /* 0x00008b00ff907624 */ /* 0x000fe200078e00ff */
[-C--:B-1----:R-:W-:Y:S01]  /*72e0*/  LEA R6, P0, R147, R32.reuse, 0x2 ;  /* 0x0000002093067211 */ /* 0x082fe200078010ff */
[----:B------:R-:W-:Y:S01]  /*72f0*/  IMAD.MOV.U32 R145, RZ, RZ, c[0x0][0x22c] ;  /* 0x00008b00ff917624 */ /* 0x000fe200078e00ff */
[----:B------:R1:W-:Y:S01]  /*7300*/  RED.E.ADD.F32.FTZ.RN.STRONG.GPU [R30.64], R8 ;  /* 0x000000081e00798e */ /* 0x0003e2000c10e786 */
[----:B------:R-:W-:Y:S02]  /*7310*/  IMAD R144, R144, c[0x0][0x1c0], RZ ;  /* 0x0000700090907a24 */ /* 0x000fe400078e02ff */
[----:B------:R-:W-:Y:S01]  /*7320*/  IMAD.SHL.U32 R146, R146, 0x10, RZ ;  /* 0x0000001092927824 */ /* 0x000fe200078e00ff */
[----:B------:R1:W-:Y:S01]  /*7330*/  RED.E.ADD.F32.FTZ.RN.STRONG.GPU [R28.64], R9 ;  /* 0x000000091c00798e */ /* 0x0003e2000c10e786 */
[----:B------:R-:W-:Y:S02]  /*7340*/  IMAD.SHL.U32 R144, R144, 0x10, RZ ;  /* 0x0000001090907824 */ /* 0x000fe400078e00ff */
[----:B------:R-:W-:Y:S01]  /*7350*/  IMAD R145, R145, c[0x0][0x1c0], RZ ;  /* 0x0000700091917a24 */ /* 0x000fe200078e02ff */
[----:B------:R1:W-:Y:S01]  /*7360*/  RED.E.ADD.F32.FTZ.RN.STRONG.GPU [R4.64], R10 ;  /* 0x0000000a0400798e */ /* 0x0003e2000c10e786 */
[----:B------:R-:W-:Y:S02]  /*7370*/  IADD3 R141, R146, 0x20, RZ ;  /* 0x00000020928d7810 */ /* 0x000fe40007ffe0ff */
[----:B------:R-:W-:Y:S01]  /*7380*/  IADD3 R140, R144, 0x20, RZ ;  /* 0x00000020908c7810 */ /* 0x000fe20007ffe0ff */
[----:B------:R-:W-:Y:S01]  /*7390*/  IMAD.SHL.U32 R145, R145, 0x8, RZ ;  /* 0x0000000891917824 */ /* 0x000fe200078e00ff */
[----:B------:R-:W-:Y:S03]  /*73a0*/  IADD3 R144, R146, 0x20, RZ ;  /* 0x0000002092907810 */ /* 0x000fe60007ffe0ff */
[C---:B------:R-:W-:Y:S02]  /*73b0*/  IMAD.IADD R141, R145.reuse, 0x1, R141 ;  /* 0x00000001918d7824 */ /* 0x040fe400078e028d */
[----:B------:R-:W-:Y:S01]  /*73c0*/  IMAD.IADD R144, R145, 0x1, R144 ;  /* 0x0000000191907824 */ /* 0x000fe200078e0290 */
[----:B---3--:R-:W3:Y:S01]  /*73d0*/  LDL R132, [R1+0x18] ;  /* 0x0000180001847983 */ /* 0x008ee20000100800 */
[-C--:B------:R-:W-:Y:S01]  /*73e0*/  LEA.HI.X.SX32 R7, R147, R33.reuse, 0x2, P0 ;  /* 0x0000002193077211 */ /* 0x080fe200000f16ff */
[----:B------:R-:W-:Y:S01]  /*73f0*/  IMAD.IADD R141, R145, 0x1, R141 ;  /* 0x00000001918d7824 */ /* 0x000fe200078e028d */
[C---:B------:R-:W-:Y:S03]  /*7400*/  IADD3 R133, R143.reuse, 0x40, RZ ;  /* 0x000000408f857810 */ /* 0x040fe60007ffe0ff */
[----:B------:R1:W-:Y:S02]  /*7410*/  RED.E.ADD.F32.FTZ.RN.STRONG.GPU [R6.64], R11 ;  /* 0x0000000b0600798e */ /* 0x0003e4000c10e786 */
[C---:B-1----:R-:W-:Y:S01]  /*7420*/  IADD3 R30, R143.reuse, 0x40, RZ ;  /* 0x000000408f1e7810 */ /* 0x042fe20007ffe0ff */
[----:B------:R-:W-:Y:S01]  /*7430*/  IMAD.IADD R133, R142, 0x1, R133 ;  /* 0x000000018e857824 */ /* 0x000fe200078e0285 */
[----:B------:R1:W-:Y:S01]  /*7440*/  RED.E.ADD.F32.FTZ.RN.STRONG.GPU [R32.64+0x80], R12 ;  /* 0x0000800c2000798e */ /* 0x0003e2000c10e786 */
[----:B------:R-:W-:Y:S02]  /*7450*/  IADD3 R31, R143, 0x40, RZ ;  /* 0x000000408f1f7810 */ /* 0x000fe40007ffe0ff */
[-C--:B------:R-:W-:Y:S01]  /*7460*/  LEA R28, P1, R144, R32.reuse, 0x2 ;  /* 0x00000020901c7211 */ /* 0x080fe200078210ff */
[----:B------:R1:W-:Y:S01]  /*7470*/  RED.E.ADD.F32.FTZ.RN.STRONG.GPU [R34.64+0x80], R13 ;  /* 0x0000800d2200798e */ /* 0x0003e2000c10e786 */
[----:B------:R-:W-:Y:S01]  /*7480*/  IMAD.IADD R30, R142, 0x1, R30 ;  /* 0x000000018e1e7824 */ /* 0x000fe200078e021e */
[-C--:B------:R-:W-:Y:S01]  /*7490*/  LEA R4, P0, R140, R32.reuse, 0x2 ;  /* 0x000000208c047211 */ /* 0x080fe200078010ff */
[----:B------:R-:W-:Y:S01]  /*74a0*/  IMAD.IADD R31, R142, 0x1, R31 ;  /* 0x000000018e1f7824 */ /* 0x000fe200078e021f */
[-C--:B------:R-:W-:Y:S01]  /*74b0*/  LEA.HI.X.SX32 R29, R144, R33.reuse, 0x2, P1 ;  /* 0x00000021901d7211 */ /* 0x080fe200008f16ff */
[----:B------:R-:W-:Y:S01]  /*74c0*/  IMAD.IADD R133, R142, 0x1, R133 ;  /* 0x000000018e857824 */ /* 0x000fe200078e0285 */
[-C--:B------:R-:W-:Y:S01]  /*74d0*/  LEA.HI.X.SX32 R5, R140, R33.reuse, 0x2, P0 ;  /* 0x000000218c057211 */ /* 0x080fe200000f16ff */
[----:B------:R-:W-:Y:S01]  /*74e0*/  IMAD.IADD R30, R142, 0x1, R30 ;  /* 0x000000018e1e7824 */ /* 0x000fe200078e021e */
[----:B------:R-:W-:Y:S01]  /*74f0*/  IADD3 R140, R146, 0x20, RZ ;  /* 0x00000020928c7810 */ /* 0x000fe20007ffe0ff */
[----:B------:R-:W-:Y:S01]  /*7500*/  IMAD.IADD R133, R142, 0x1, R133 ;  /* 0x000000018e857824 */ /* 0x000fe200078e0285 */
[-C--:B------:R-:W-:Y:S01]  /*7510*/  LEA R10, P0, R141, R32.reuse, 0x2 ;  /* 0x000000208d0a7211 */ /* 0x080fe200078010ff */
[----:B------:R1:W-:Y:S02]  /*7520*/  RED.E.ADD.F32.FTZ.RN.STRONG.GPU [R4.64], R14 ;  /* 0x0000000e0400798e */ /* 0x0003e4000c10e786 */
[C---:B------:R-:W-:Y:S02]  /*7530*/  IMAD.IADD R140, R145.reuse, 0x1, R140 ;  /* 0x00000001918c7824 */ /* 0x040fe400078e028c */
[----:B------:R1:W-:Y:S02]  /*7540*/  RED.E.ADD.F32.FTZ.RN.STRONG.GPU [R28.64], R15 ;  /* 0x0000000f1c00798e */ /* 0x0003e4000c10e786 */
[----:B------:R-:W-:Y:S01]  /*7550*/  IMAD.IADD R140, R145, 0x1, R140 ;  /* 0x00000001918c7824 */ /* 0x000fe200078e028c */
[-C--:B------:R-:W-:Y:S03]  /*7560*/  LEA.HI.X.SX32 R11, R141, R33.reuse, 0x2, P0 ;  /* 0x000000218d0b7211 */ /* 0x080fe600000f16ff */
[----:B------:R-:W-:Y:S01]  /*7570*/  IMAD.IADD R140, R145, 0x1, R140 ;  /* 0x00000001918c7824 */ /* 0x000fe200078e028c */
[CC--:B-1----:R-:W-:Y:S01]  /*7580*/  LEA R12, P4, R31.reuse, R32.reuse, 0x2 ;  /* 0x000000201f0c7211 */ /* 0x0c2fe200078810ff */
[----:B------:R1:W-:Y:S03]  /*7590*/  RED.E.ADD.F32.FTZ.RN.STRONG.GPU [R10.64], R16 ;  /* 0x000000100a00798e */ /* 0x0003e6000c10e786 */
[CC--:B------:R-:W-:Y:S02]  /*75a0*/  LEA R8, P2, R140.reuse, R32.reuse, 0x2 ;  /* 0x000000208c087211 */ /* 0x0c0fe400078410ff */
[-C--:B------:R-:W-:Y:S02]  /*75b0*/  LEA.HI.X.SX32 R13, R31, R33.reuse, 0x2, P4 ;  /* 0x000000211f0d7211 */ /* 0x080fe400020f16ff */
[-C--:B------:R-:W-:Y:S02]  /*75c0*/  LEA.HI.X.SX32 R9, R140, R33.reuse, 0x2, P2 ;  /* 0x000000218c097211 */ /* 0x080fe400010f16ff */
[----:B------:R-:W-:Y:S04]  /*75d0*/  LDSM.16.MT88.4 R140, [R3+0x1c00] ;  /* 0x001c0000038c783b */ /* 0x000fe80000004200 */
[----:B------:R1:W-:Y:S01]  /*75e0*/  RED.E.ADD.F32.FTZ.RN.STRONG.GPU [R8.64], R17 ;  /* 0x000000110800798e */ /* 0x0003e2000c10e786 */
[CC--:B------:R-:W-:Y:S04]  /*75f0*/  LEA R14, P5, R134.reuse, R32.reuse, 0x2 ;  /* 0x00000020860e7211 */ /* 0x0c0fe800078a10ff */
[-C--:B------:R-:W-:Y:S02]  /*7600*/  LEA.HI.X.SX32 R15, R134, R33.reuse, 0x2, P5 ;  /* 0x00000021860f7211 */ /* 0x080fe400028f16ff */
[CC--:B-1----:R-:W-:Y:S04]  /*7610*/  LEA R10, P3, R30.reuse, R32.reuse, 0x2 ;  /* 0x000000201e0a7211 */ /* 0x0c2fe800078610ff */
[-C--:B------:R-:W-:Y:S02]  /*7620*/  LEA.HI.X.SX32 R11, R30, R33.reuse, 0x2, P3 ;  /* 0x000000211e0b7211 */ /* 0x080fe400018f16ff */
[----:B------:R-:W-:Y:S01]  /*7630*/  LDSM.16.MT88.4 R28, [R3+0x2000] ;  /* 0x00200000031c783b */ /* 0x000fe20000004200 */
[CC--:B------:R-:W-:Y:S04]  /*7640*/  LEA R8, P2, R133.reuse, R32.reuse, 0x2 ;  /* 0x0000002085087211 */ /* 0x0c0fe800078410ff */
        /* <DEDUP_REMOVED lines=261> */
.L_x_151:
        /* <DEDUP_REMOVED lines=18> */
.L_x_152:
        /* <DEDUP_REMOVED lines=55> */
.L_x_154:
[----:B------:R-:W-:Y:S05]  /*8b30*/  BSYNC B0 ;  /* 0x0000000000007941 */ /* 0x000fea0003800000 */
.L_x_153:
        /* <DEDUP_REMOVED lines=20> */
.L_x_156:
[----:B------:R-:W-:Y:S05]  /*8c80*/  BSYNC B0 ;  /* 0x0000000000007941 */ /* 0x000fea0003800000 */
.L_x_155:
        /* <DEDUP_REMOVED lines=29> */
.L_x_158:
[----:B------:R-:W-:Y:S05]  /*8e60*/  BSYNC B0 ;  /* 0x0000000000007941 */ /* 0x000fea0003800000 */
.L_x_157:
        /* <DEDUP_REMOVED lines=18> */
.L_x_134:
        /* <DEDUP_REMOVED lines=20> */
.L_x_160:
        /* <DEDUP_REMOVED lines=18> */
.L_x_161:
        /* <DEDUP_REMOVED lines=41> */
.L_x_163:
[----:B-1----:R-:W-:Y:S05]  /*9480*/  BSYNC B0 ;  /* 0x0000000000007941 */ /* 0x002fea0003800000 */
.L_x_162:
        /* <DEDUP_REMOVED lines=19> */
.L_x_165:
[----:B------:R-:W-:Y:S05]  /*95c0*/  BSYNC B0 ;  /* 0x0000000000007941 */ /* 0x000fea0003800000 */
.L_x_164:
        /* <DEDUP_REMOVED lines=29> */
.L_x_167:
[----:B------:R-:W-:Y:S05]  /*97a0*/  BSYNC B0 ;  /* 0x0000000000007941 */ /* 0x000fea0003800000 */
.L_x_166:
        /* <DEDUP_REMOVED lines=16> */
.L_x_159:
[----:B------:R-:W-:Y:S05]  /*98b0*/  BSYNC B1 ;  /* 0x0000000000017941 */ /* 0x000fea0003800000 */
.L_x_129:
        /* <DEDUP_REMOVED lines=11> */
.L_x_168:
[----:B------:R-:W-:Y:S05]  /*9970*/  EXIT ;  /* 0x000000000000794d */ /* 0x000fea0003800000 */
.L_x_170:
        /* <DEDUP_REMOVED lines=16> */
.L_x_1278:


//--------------------- .text._ZN5flash44flash_bwd_dq_dk_dv_loop_seqk_parallel_kernelI23Flash_bwd_kernel_traitsILi96ELi64ELi128ELi8ELi2ELi4ELi4ELb1ELb0EN7cutlass10bfloat16_tE19Flash_kernel_traitsILi96ELi64ELi128ELi8ES3_EELb0ELb0ELb1ELb0ELb0ELb1ELb0EEEvNS_16Flash_bwd_paramsE --------------------------
	.section	.text._ZN5flash44flash_bwd_dq_dk_dv_loop_seqk_parallel_kernelI23Flash_bwd_kernel_traitsILi96ELi64ELi128ELi8ELi2ELi4ELi4ELb1ELb0EN7cutlass10bfloat16_tE19Flash_kernel_traitsILi96ELi64ELi128ELi8ES3_EELb0ELb0ELb1ELb0ELb0ELb1ELb0EEEvNS_16Flash_bwd_paramsE,"ax",@progbits
	.sectioninfo	@"SHI_REGISTERS=255"
	.align	128
        .global         _ZN5flash44flash_bwd_dq_dk_dv_loop_seqk_parallel_kernelI23Flash_bwd_kernel_traitsILi96ELi64ELi128ELi8ELi2ELi4ELi4ELb1ELb0EN7cutlass10bfloat16_tE19Flash_kernel_traitsILi96ELi64ELi128ELi8ES3_EELb0ELb0ELb1ELb0ELb0ELb1ELb0EEEvNS_16Flash_bwd_paramsE
        .type           _ZN5flash44flash_bwd_dq_dk_dv_loop_seqk_parallel_kernelI23Flash_bwd_kernel_traitsILi96ELi64ELi128ELi8ELi2ELi4ELi4ELb1ELb0EN7cutlass10bfloat16_tE19Flash_kernel_traitsILi96ELi64ELi128ELi8ES3_EELb0ELb0ELb1ELb0ELb0ELb1ELb0EEEvNS_16Flash_bwd_paramsE,@function
        .size           _ZN5flash44flash_bwd_dq_dk_dv_loop_seqk_parallel_kernelI23Flash_bwd_kernel_traitsILi96ELi64ELi128ELi8ELi2ELi4ELi4ELb1ELb0EN7cutlass10bfloat16_tE19Flash_kernel_traitsILi96ELi64ELi128ELi8ES3_EELb0ELb0ELb1ELb0ELb0ELb1ELb0EEEvNS_16Flash_bwd_paramsE,(.L_x_1279 - _ZN5flash44flash_bwd_dq_dk_dv_loop_seqk_parallel_kernelI23Flash_bwd_kernel_traitsILi96ELi64ELi128ELi8ELi2ELi4ELi4ELb1ELb0EN7cutlass10bfloat16_tE19Flash_kernel_traitsILi96ELi64ELi128ELi8ES3_EELb0ELb0ELb1ELb0ELb0ELb1ELb0EEEvNS_16Flash_bwd_paramsE)
        .other          _ZN5flash44flash_bwd_dq_dk_dv_loop_seqk_parallel_kernelI23Flash_bwd_kernel_traitsILi96ELi64ELi128ELi8ELi2ELi4ELi4ELb1ELb0EN7cutlass10bfloat16_tE19Flash_kernel_traitsILi96ELi64ELi128ELi8ES3_EELb0ELb0ELb1ELb0ELb0ELb1ELb0EEEvNS_16Flash_bwd_paramsE,@"STO_CUDA_ENTRY STV_DEFAULT"
_ZN5flash44flash_bwd_dq_dk_dv_loop_seqk_parallel_kernelI23Flash_bwd_kernel_traitsILi96ELi64ELi128ELi8ELi2ELi4ELi4ELb1ELb0EN7cutlass10bfloat16_tE19Flash_kernel_traitsILi96ELi64ELi128ELi8ES3_EELb0ELb0ELb1ELb0ELb0ELb1ELb0EEEvNS_16Flash_bwd_paramsE:
.text._ZN5flash44flash_bwd_dq_dk_dv_loop_seqk_parallel_kernelI23Flash_bwd_kernel_traitsILi96ELi64ELi128ELi8ELi2ELi4ELi4ELb1ELb0EN7cutlass10bfloat16_tE19Flash_kernel_traitsILi96ELi64ELi128ELi8ES3_EELb0ELb0ELb1ELb0ELb0ELb1ELb0EEEvNS_16Flash_bwd_paramsE:
        /* <DEDUP_REMOVED lines=24> */
[----:B------:R-:W-:Y:S01]  /*0180*/  UIMAD.WIDE UR36, UR47, UR36, URZ ;  /* 0x000000242f2472a5 */ /* 0x000fe2000f8e023f */
[----:B------:R-:W4:Y:S01]  /*0190*/  S2UR UR61, SR_CTAID.X ;  /* 0x00000000003d79c3 */ /* 0x000f220000002500 */
        /* <DEDUP_REMOVED lines=10> */
[-C--:B------:R-:W-:Y:S01]  /*0240*/  LEA.HI R13, R20, R21.reuse, RZ, 0x4 ;  /* 0x00000015140d7211 */ /* 0x080fe200078f20ff */
[----:B---3--:R-:W-:Y:S01]  /*0250*/  UIMAD UR48, UR35, UR47, URZ ;  /* 0x0000002f233072a4 */ /* 0x008fe2000f8e023f */
[----:B------:R-:W-:Y:S01]  /*0260*/  SHF.R.S32.HI R4, RZ, 0x3, R16 ;  /* 0x00000003ff047819 */ /* 0x000fe20000011410 */
[----:B------:R-:W-:Y:S01]  /*0270*/  UIMAD UR47, UR47, UR12, URZ ;  /* 0x0000000c2f2f72a4 */ /* 0x000fe2000f8e023f */
[----:B------:R-:W-:Y:S01]  /*0280*/  LOP3.LUT R3, R5, 0xfffffffc, RZ, 0xc0, !PT ;  /* 0xfffffffc05037812 */ /* 0x000fe200078ec0ff */
[----:B------:R-:W-:Y:S01]  /*0290*/  UIMAD UR56, UR8, UR6, UR56 ;  /* 0x00000006083872a4 */ /* 0x000fe2000f8e0238 */
[--C-:B------:R-:W-:Y:S01]  /*02a0*/  SHF.R.S32.HI R0, RZ, 0x2, R5.reuse ;  /* 0x00000002ff007819 */ /* 0x100fe20000011405 */
[----:B------:R-:W-:Y:S01]  /*02b0*/  IMAD.SHL.U32 R4, R4, 0x40, RZ ;  /* 0x0000004004047824 */ /* 0x000fe200078e00ff */
[----:B------:R-:W-:Y:S01]  /*02c0*/  SHF.R.S32.HI R2, RZ, 0x1f, R5 ;  /* 0x0000001fff027819 */ /* 0x000fe20000011405 */
[----:B------:R-:W-:Y:S01]  /*02d0*/  IMAD.IADD R18, R21, 0x1, -R3 ;  /* 0x0000000115127824 */ /* 0x000fe200078e0a03 */
[----:B------:R-:W-:Y:S01]  /*02e0*/  SHF.R.S32.HI R10, RZ, 0x4, R13 ;  /* 0x00000004ff0a7819 */ /* 0x000fe2000001140d */
[----:B------:R-:W-:Y:S01]  /*02f0*/  UIMAD UR53, UR7, UR31, URZ ;  /* 0x0000001f073572a4 */ /* 0x000fe2000f8e023f */
[----:B------:R-:W-:Y:S01]  /*0300*/  LEA.HI R11, R20, R21, RZ, 0x5 ;  /* 0x00000015140b7211 */ /* 0x000fe200078f28ff */
[----:B------:R-:W-:Y:S01]  /*0310*/  UIMAD UR6, UR31, UR11, UR35 ;  /* 0x0000000b1f0672a4 */ /* 0x000fe2000f8e0223 */
[----:B------:R-:W-:Y:S01]  /*0320*/  LEA.HI R3, R2, R0, RZ, 0x3 ;  /* 0x0000000002037211 */ /* 0x000fe200078f18ff */
[----:B------:R-:W-:Y:S01]  /*0330*/  @!UP5 UIMAD UR7, UR31, UR13, UR35 ;  /* 0x0000000d1f07d2a4 */ /* 0x000fe2000f8e0223 */
[----:B------:R-:W-:Y:S01]  /*0340*/  LEA.HI R7, R13, R10, RZ, 0x1 ;  /* 0x0000000a0d077211 */ /* 0x000fe200078f08ff */
[----:B------:R-:W-:Y:S01]  /*0350*/  USHF.L.U32 UR46, UR47, 0x6, URZ ;  /* 0x000000062f2e7899 */ /* 0x000fe2000800063f */
[----:B------:R-:W-:Y:S01]  /*0360*/  LOP3.LUT R6, R11, 0xffffffe0, RZ, 0xc0, !PT ;  /* 0xffffffe00b067812 */ /* 0x000fe200078ec0ff */
[----:B------:R-:W-:Y:S01]  /*0370*/  ULDC UR50, c[0x0][0x214] ;  /* 0x0000850000327ab9 */ /* 0x000fe20000000800 */
[----:B------:R-:W-:Y:S01]  /*0380*/  LEA.HI R5, R5, R0, RZ, 0x1 ;  /* 0x0000000005057211 */ /* 0x000fe200078f08ff */
[----:B------:R-:W-:Y:S01]  /*0390*/  ULDC UR57, c[0x0][0x1c8] ;  /* 0x0000720000397ab9 */ /* 0x000fe20000000800 */
[----:B------:R-:W-:Y:S01]  /*03a0*/  LOP3.LUT R2, R4, 0xc0, RZ, 0xc0, !PT ;  /* 0x000000c004027812 */ /* 0x000fe200078ec0ff */
[----:B------:R-:W-:Y:S01]  /*03b0*/  IMAD.IADD R6, R21, 0x1, -R6 ;  /* 0x0000000115067824 */ /* 0x000fe200078e0a06 */
[----:B------:R-:W-:Y:S01]  /*03c0*/  LOP3.LUT R3, R3, 0xfffffff8, RZ, 0xc0, !PT ;  /* 0xfffffff803037812 */ /* 0x000fe200078ec0ff */
[----:B------:R-:W-:Y:S01]  /*03d0*/  ULDC.U8 UR10, c[0x0][0x3d0] ;  /* 0x0000f400000a7ab9 */ /* 0x000fe20000000000 */
[----:B------:R-:W-:Y:S01]  /*03e0*/  LOP3.LUT R4, R7, 0xfffffffe, RZ, 0xc0, !PT ;  /* 0xfffffffe07047812 */ /* 0x000fe200078ec0ff */
[----:B------:R-:W-:Y:S01]  /*03f0*/  IMAD.SHL.U32 R7, R18, 0x8, RZ ;  /* 0x0000000812077824 */ /* 0x000fe200078e00ff */
[----:B------:R-:W-:Y:S01]  /*0400*/  LOP3.LUT R5, R5, 0x7fffffe, RZ, 0xc0, !PT ;  /* 0x07fffffe05057812 */ /* 0x000fe200078ec0ff */
[----:B------:R-:W-:Y:S01]  /*0410*/  IMAD.IADD R9, R0, 0x1, -R3 ;  /* 0x0000000100097824 */ /* 0x000fe200078e0a03 */
[----:B------:R-:W-:Y:S01]  /*0420*/  SHF.R.U32.HI R3, RZ, 0x3, R2 ;  /* 0x00000003ff037819 */ /* 0x000fe20000011602 */
[----:B------:R-:W-:Y:S01]  /*0430*/  IMAD.IADD R14, R10, 0x1, -R4 ;  /* 0x000000010a0e7824 */ /* 0x000fe200078e0a04 */
[----:B------:R-:W-:Y:S01]  /*0440*/  LOP3.LUT R4, R2, 0x18, R7, 0xf8, !PT ;  /* 0x0000001802047812 */ /* 0x000fe200078ef807 */
[----:B------:R-:W-:Y:S01]  /*0450*/  IMAD.IADD R8, R0, 0x1, -R5 ;  /* 0x0000000100087824 */ /* 0x000fe200078e0a05 */
[----:B------:R-:W-:Y:S01]  /*0460*/  SHF.R.S32.HI R5, RZ, 0x1f, R6 ;  /* 0x0000001fff057819 */ /* 0x000fe20000011406 */
[----:B------:R-:W-:Y:S01]  /*0470*/  ULDC UR51, c[0x0][0x224] ;  /* 0x0000890000337ab9 */ /* 0x000fe20000000800 */
[--C-:B------:R-:W-:Y:S01]  /*0480*/  SHF.R.S32.HI R0, RZ, 0x5, R11.reuse ;  /* 0x00000005ff007819 */ /* 0x100fe2000001140b */
[----:B------:R-:W-:Y:S01]  /*0490*/  @UP5 UIMAD UR55, UR31, UR50, URZ ;  /* 0x000000321f3752a4 */ /* 0x000fe2000f8e023f */
[----:B------:R-:W-:Y:S01]  /*04a0*/  SHF.R.S32.HI R2, RZ, 0x1f, R11 ;  /* 0x0000001fff027819 */ /* 0x000fe2000001140b */
[----:B------:R-:W-:Y:S01]  /*04b0*/  ULDC.64 UR4, c[0x0][0x118] ;  /* 0x0000460000047ab9 */ /* 0x000fe20000000a00 */
[----:B------:R-:W-:Y:S01]  /*04c0*/  LOP3.LUT R4, R4, R3, RZ, 0x3c, !PT ;  /* 0x0000000304047212 */ /* 0x000fe200078e3cff */
[----:B------:R-:W-:Y:S01]  /*04d0*/  ULDC UR41, c[0x0][0x2e8] ;  /* 0x0000ba0000297ab9 */ /* 0x000fe20000000800 */
[----:B------:R-:W-:Y:S01]  /*04e0*/  LEA.HI R22, R5, R6, RZ, 0x2 ;  /* 0x0000000605167211 */ /* 0x000fe200078f10ff */
[----:B------:R-:W-:Y:S01]  /*04f0*/  ULOP3.LUT UR57, UR35, UR57, URZ, 0x3c, !UPT ;  /* 0x0000003923397292 */ /* 0x000fe2000f8e3c3f */
[-C--:B------:R-:W-:Y:S01]  /*0500*/  LEA.HI R3, R11, R0.reuse, RZ, 0x1 ;  /* 0x000000000b037211 */ /* 0x080fe200078f08ff */
[----:B------:R-:W-:Y:S01]  /*0510*/  USHF.R.S32.HI UR58, URZ, 0x1f, UR35 ;  /* 0x0000001f3f3a7899 */ /* 0x000fe20008011423 */
[----:B------:R-:W-:Y:S01]  /*0520*/  LEA.HI R2, R2, R0, RZ, 0x2 ;  /* 0x0000000002027211 */ /* 0x000fe200078f10ff */
[----:B------:R-:W-:Y:S01]  /*0530*/  UISETP.NE.AND UP6, UPT, UR10, URZ, UPT ;  /* 0x0000003f0a00728c */ /* 0x000fe2000bfc5270 */
[----:B------:R-:W-:Y:S01]  /*0540*/  LOP3.LUT R5, R16, 0xfffffff8, RZ, 0xc0, !PT ;  /* 0xfffffff810057812 */ /* 0x000fe200078ec0ff */
[----:B------:R-:W-:Y:S01]  /*0550*/  USHF.R.S32.HI UR60, URZ, 0x1f, UR31 ;  /* 0x0000001f3f3c7899 */ /* 0x000fe2000801141f */
[----:B------:R-:W-:Y:S01]  /*0560*/  LOP3.LUT R3, R3, 0xfffffffe, RZ, 0xc0, !PT ;  /* 0xfffffffe03037812 */ /* 0x000fe200078ec0ff */
[----:B------:R-:W-:Y:S01]  /*0570*/  USHF.R.S32.HI UR59, URZ, 0x1f, UR35 ;  /* 0x0000001f3f3b7899 */ /* 0x000fe20008011423 */
[----:B------:R-:W-:Y:S01]  /*0580*/  LOP3.LUT R2, R2, 0xfffffffc, RZ, 0xc0, !PT ;  /* 0xfffffffc02027812 */ /* 0x000fe200078ec0ff */
[----:B------:R-:W-:Y:S01]  /*0590*/  IMAD.IADD R5, R21, 0x1, -R5 ;  /* 0x0000000115057824 */ /* 0x000fe200078e0a05 */
[----:B------:R-:W-:Y:S01]  /*05a0*/  LOP3.LUT P4, RZ, R9, 0x2, RZ, 0xc0, !PT ;  /* 0x0000000209ff7812 */ /* 0x000fe2000788c0ff */
[C---:B------:R-:W-:Y:S01]  /*05b0*/  IMAD.IADD R207, R0.reuse, 0x1, -R3 ;  /* 0x0000000100cf7824 */ /* 0x040fe200078e0a03 */
[----:B------:R-:W-:Y:S01]  /*05c0*/  UIMAD.WIDE.U32 UR42, UR36, UR44, URZ ;  /* 0x0000002c242a72a5 */ /* 0x000fe2000f8e003f */
[C---:B------:R-:W-:Y:S01]  /*05d0*/  IMAD.IADD R11, R0.reuse, 0x1, -R2 ;  /* 0x00000001000b7824 */ /* 0x040fe200078e0a02 */
[----:B------:R-:W-:Y:S01]  /*05e0*/  LEA.HI R6, R5, R5, RZ, 0x1 ;  /* 0x0000000505067211 */ /* 0x000fe200078f08ff */
[----:B------:R-:W-:Y:S01]  /*05f0*/  IMAD R0, R0, 0x8, R8 ;  /* 0x0000000800007824 */ /* 0x000fe200078e0208 */
[CC--:B------:R-:W-:Y:S01]  /*0600*/  LEA.HI R2, R20.reuse, R21.reuse, RZ, 0x6 ;  /* 0x0000001514027211 */ /* 0x0c0fe200078f30ff */
[----:B------:R-:W-:Y:S01]  /*0610*/  UIMAD UR52, UR37, UR44, URZ ;  /* 0x0000002c253472a4 */ /* 0x000fe2000f8e023f */
[----:B------:R-:W-:Y:S01]  /*0620*/  LEA.HI R8, R20, R21, RZ, 0x7 ;  /* 0x0000001514087211 */ /* 0x000fe200078f38ff */
[----:B------:R-:W-:Y:S01]  /*0630*/  IMAD.U32 R3, R0, 0x20, R4 ;  /* 0x0000002000037824 */ /* 0x000fe200078e0004 */
[----:B------:R-:W-:Y:S01]  /*0640*/  LOP3.LUT R0, R6, 0x3fffffe, RZ, 0xc0, !PT ;  /* 0x03fffffe06007812 */ /* 0x000fe200078ec0ff */
[----:B------:R-:W-:Y:S01]  /*0650*/  USHF.R.S32.HI UR54, URZ, 0x1f, UR48 ;  /* 0x0000001f3f367899 */ /* 0x000fe20008011430 */
[----:B------:R-:W-:Y:S01]  /*0660*/  SHF.R.S32.HI R12, RZ, 0x6, R2 ;  /* 0x00000006ff0c7819 */ /* 0x000fe20000011402 */
[----:B------:R-:W-:Y:S01]  /*0670*/  UIMAD UR51, UR6, UR51, URZ ;  /* 0x00000033063372a4 */ /* 0x000fe2000f8e023f */
[----:B------:R-:W-:Y:S01]  /*0680*/  LOP3.LUT R4, R13, 0xfffffff0, RZ, 0xc0, !PT ;  /* 0xfffffff00d047812 */ /* 0x000fe200078ec0ff */
[----:B------:R1:W-:Y:S01]  /*0690*/  STL [R1+0x1c], R3 ;  /* 0x00001c0301007387 */ /* 0x0003e20000100800 */
[----:B------:R-:W-:Y:S01]  /*06a0*/  @!UP5 UIMAD UR50, UR7, UR50, URZ ;  /* 0x000000320732d2a4 */ /* 0x000fe2000f8e023f */
[----:B------:R-:W-:Y:S01]  /*06b0*/  IMAD R2, R12, 0x4, R14 ;  /* 0x000000040c027824 */ /* 0x000fe200078e020e */
[----:B------:R-:W-:-:S02]  /*06c0*/  USHF.R.S32.HI UR49, URZ, 0x1f, UR46 ;  /* 0x0000001f3f317899 */ /* 0x000fc4000801142e */
[----:B------:R-:W-:Y:S01]  /*06d0*/  UMOV UR40, 0xffffd000 ;  /* 0xffffd00000287882 */ /* 0x000fe20000000000 */
[----:B-1----:R-:W-:Y:S02]  /*06e0*/  IMAD.IADD R3, R5, 0x1, -R0 ;  /* 0x0000000105037824 */ /* 0x002fe400078e0a00 */
[C---:B------:R-:W-:Y:S02]  /*06f0*/  IMAD.IADD R0, R21.reuse, 0x1, -R4 ;  /* 0x0000000115007824 */ /* 0x040fe400078e0a04 */
[----:B------:R-:W-:Y:S02]  /*0700*/  IMAD R19, R2, 0x8, R3 ;  /* 0x0000000802137824 */ /* 0x000fe400078e0203 */
[----:B------:R-:W-:Y:S01]  /*0710*/  IMAD.SHL.U32 R21, R21, 0x2, RZ ;  /* 0x0000000215157824 */ /* 0x000fe200078e00ff */
[----:B------:R-:W-:Y:S02]  /*0720*/  SHF.R.S32.HI R3, RZ, 0x1f, R0 ;  /* 0x0000001fff037819 */ /* 0x000fe40000011400 */
[----:B------:R-:W-:-:S02]  /*0730*/  LEA.HI R2, R0, R0, RZ, 0x1 ;  /* 0x0000000000027211 */ /* 0x000fc400078f08ff */
[----:B------:R-:W-:Y:S02]  /*0740*/  LEA.HI R10, R3, R0, RZ, 0x3 ;  /* 0x00000000030a7211 */ /* 0x000fe400078f18ff */
[----:B------:R-:W-:Y:S02]  /*0750*/  LOP3.LUT R4, R2, 0x7fffffe, RZ, 0xc0, !PT ;  /* 0x07fffffe02047812 */ /* 0x000fe400078ec0ff */
[----:B------:R-:W-:-:S03]  /*0760*/  LOP3.LUT R3, R10, 0xfffffff8, RZ, 0xc0, !PT ;  /* 0xfffffff80a037812 */ /* 0x000fc600078ec0ff */
[C---:B------:R-:W-:Y:S01]  /*0770*/  IMAD.IADD R17, R0.reuse, 0x1, -R4 ;  /* 0x0000000100117824 */ /* 0x040fe200078e0a04 */
[----:B------:R-:W-:Y:S01]  /*0780*/  LOP3.LUT R4, R9, 0x1, RZ, 0xc0, !PT ;  /* 0x0000000109047812 */ /* 0x000fe200078ec0ff */
[----:B------:R-:W-:Y:S01]  /*0790*/  IMAD.IADD R15, R0, 0x1, -R3 ;  /* 0x00000001000f7824 */ /* 0x000fe200078e0a03 */
[----:B------:R-:W-:Y:S01]  /*07a0*/  SHF.R.S32.HI R3, RZ, 0x1, R6 ;  /* 0x00000001ff037819 */ /* 0x000fe20000011406 */
[----:B------:R-:W-:Y:S01]  /*07b0*/  IMAD.SHL.U32 R0, R5, 0x40, RZ ;  /* 0x0000004005007824 */ /* 0x000fe200078e00ff */
[--C-:B------:R-:W-:Y:S02]  /*07c0*/  SHF.R.S32.HI R6, RZ, 0x1, R2.reuse ;  /* 0x00000001ff067819 */ /* 0x100fe40000011402 */
[----:B------:R-:W-:Y:S02]  /*07d0*/  SHF.R.S32.HI R2, RZ, 0x1f, R2 ;  /* 0x0000001fff027819 */ /* 0x000fe40000011402 */
[----:B------:R-:W-:Y:S01]  /*07e0*/  LOP3.LUT R5, R0, 0x1c0, RZ, 0xc0, !PT ;  /* 0x000001c000057812 */ /* 0x000fe200078ec0ff */
[----:B------:R-:W-:Y:S01]  /*07f0*/  IMAD.SHL.U32 R0, R11, 0x10, RZ ;  /* 0x000000100b007824 */ /* 0x000fe200078e00ff */
[C---:B------:R-:W-:Y:S01]  /*0800*/  LOP3.LUT P6, RZ, R3.reuse, 0x2, RZ, 0xc0, !PT ;  /* 0x0000000203ff7812 */ /* 0x040fe200078cc0ff */
[----:B------:R-:W-:Y:S01]  /*0810*/  IMAD.SHL.U32 R3, R3, 0x40, RZ ;  /* 0x0000004003037824 */ /* 0x000fe200078e00ff */
[----:B------:R-:W-:-:S02]  /*0820*/  ISETP.NE.U32.AND P5, PT, R4, 0x1, PT ;  /* 0x000000010400780c */ /* 0x000fc40003fa5070 */
[----:B------:R-:W-:Y:S02]  /*0830*/  LEA.HI R4, R2, R6, RZ, 0x2 ;  /* 0x0000000602047211 */ /* 0x000fe400078f10ff */
[----:B------:R-:W-:Y:S02]  /*0840*/  LOP3.LUT R2, R5, 0x30, R0, 0xf8, !PT ;  /* 0x0000003005027812 */ /* 0x000fe400078ef800 */
[----:B------:R-:W-:Y:S02]  /*0850*/  LOP3.LUT R0, R3, 0xc0, RZ, 0xc0, !PT ;  /* 0x000000c003007812 */ /* 0x000fe400078ec0ff */
[--C-:B------:R-:W-:Y:S02]  /*0860*/  LOP3.LUT R3, R2, 0x8, R16.reuse, 0xf8, !PT ;  /* 0x0000000802037812 */ /* 0x100fe400078ef810 */
[----:B------:R-:W-:Y:S02]  /*0870*/  LOP3.LUT R2, R0, 0x8, R16, 0xf8, !PT ;  /* 0x0000000800027812 */ /* 0x000fe400078ef810 */
[----:B------:R-:W-:-:S02]  /*0880*/  SHF.R.U32.HI R0, RZ, 0x3, R0 ;  /* 0x00000003ff007819 */ /* 0x000fc40000011600 */
[----:B------:R-:W-:Y:S02]  /*0890*/  LOP3.LUT R4, R4, 0xfffffffc, RZ, 0xc0, !PT ;  /* 0xfffffffc04047812 */ /* 0x000fe400078ec0ff */
[----:B------:R-:W-:Y:S01]  /*08a0*/  LOP3.LUT R198, R2, R0, RZ, 0x3c, !PT ;  /* 0x0000000002c67212 */ /* 0x000fe200078e3cff */
[C---:B------:R-:W-:Y:S01]  /*08b0*/  IMAD.SHL.U32 R2, R9.reuse, 0x40, RZ ;  /* 0x0000004009027824 */ /* 0x040fe200078e00ff */
[----:B------:R-:W-:Y:S01]  /*08c0*/  SHF.R.U32.HI R0, RZ, 0x3, R5 ;  /* 0x00000003ff007819 */ /* 0x000fe20000011605 */
[----:B------:R-:W-:Y:S01]  /*08d0*/  IMAD.IADD R13, R6, 0x1, -R4 ;  /* 0x00000001060d7824 */ /* 0x000fe200078e0a04 */
[----:B------:R-:W-:Y:S01]  /*08e0*/  LEA.HI R5, R9, R9, RZ, 0x1 ;  /* 0x0000000909057211 */ /* 0x000fe200078f08ff */
[----:B------:R-:W-:Y:S01]  /*08f0*/  IMAD.SHL.U32 R6, R18, 0x2, RZ ;  /* 0x0000000212067824 */ /* 0x000fe200078e00ff */
[----:B------:R-:W-:Y:S01]  /*0900*/  LOP3.LUT R16, R3, R0, RZ, 0x3c, !PT ;  /* 0x0000000003107212 */ /* 0x000fe200078e3cff */
[----:B------:R-:W-:Y:S01]  /*0910*/  IMAD.U32 R198, R19, 0x20, R198 ;  /* 0x0000002013c67824 */ /* 0x000fe200078e00c6 */
[----:B------:R-:W-:-:S02]  /*0920*/  LOP3.LUT R0, R5, 0x3fffffe, RZ, 0xc0, !PT ;  /* 0x03fffffe05007812 */ /* 0x000fc400078ec0ff */
[----:B------:R-:W-:Y:S02]  /*0930*/  LOP3.LUT R2, R2, 0x1c0, RZ, 0xc0, !PT ;  /* 0x000001c002027812 */ /* 0x000fe400078ec0ff */
[----:B------:R-:W-:Y:S01]  /*0940*/  SHF.R.S32.HI R3, RZ, 0x3, R10 ;  /* 0x00000003ff037819 */ /* 0x000fe2000001140a */
[----:B------:R-:W-:Y:S01]  /*0950*/  IMAD.IADD R7, R9, 0x1, -R0 ;  /* 0x0000000109077824 */ /* 0x000fe200078e0a00 */
[----:B------:R-:W-:Y:S01]  /*0960*/  SEL R197, R206, 0xffffffe0, !P6 ;  /* 0xffffffe0cec57807 */ /* 0x000fe20007000000 */
[----:B------:R-:W-:Y:S01]  /*0970*/  IMAD.SHL.U32 R0, R12, 0x20, RZ ;  /* 0x000000200c007824 */ /* 0x000fe200078e00ff */
[----:B------:R-:W-:Y:S01]  /*0980*/  SEL R214, R214, 0x10, !P5 ;  /* 0x00000010d6d67807 */ /* 0x000fe20006800000 */
[----:B------:R-:W-:Y:S02]  /*0990*/  IMAD R17, R3, 0x8, R17 ;  /* 0x0000000803117824 */ /* 0x000fe400078e0211 */
[C---:B------:R-:W-:Y:S01]  /*09a0*/  IMAD R201, R11.reuse, 0x2, R3 ;  /* 0x000000020bc97824 */ /* 0x040fe200078e0203 */
[----:B------:R-:W-:Y:S01]  /*09b0*/  LOP3.LUT R9, R0, 0x6, R21, 0xf8, !PT ;  /* 0x0000000600097812 */ /* 0x000fe200078ef815 */
[----:B------:R-:W-:Y:S01]  /*09c0*/  IMAD R197, R198, 0x2, R197 ;  /* 0x00000002c6c57824 */ /* 0x000fe200078e02c5 */
[----:B------:R-:W-:Y:S01]  /*09d0*/  LOP3.LUT R4, R2, 0x20, R0, 0xf8, !PT ;  /* 0x0000002002047812 */ /* 0x000fe200078ef800 */
[----:B------:R-:W-:Y:S01]  /*09e0*/  IMAD R0, R11, 0x200, R6 ;  /* 0x000002000b007824 */ /* 0x000fe200078e0206 */
[----:B------:R-:W-:Y:S01]  /*09f0*/  SHF.R.U32.HI R2, RZ, 0x3, R2 ;  /* 0x00000003ff027819 */ /* 0x000fe20000011602 */
[----:B------:R1:W-:Y:S01]  /*0a00*/  STL [R1+0x28], R9 ;  /* 0x0000280901007387 */ /* 0x0003e20000100800 */
[----:B------:R-:W-:-:S02]  /*0a10*/  IMAD.SHL.U32 R198, R198, 0x2, RZ ;  /* 0x00000002c6c67824 */ /* 0x000fc400078e00ff */
        /* <DEDUP_REMOVED lines=11> */
[----:B------:R-:W-:Y:S01]  /*0ad0*/  IMAD.U32 R4, RZ, RZ, UR14 ;  /* 0x0000000eff047e24 */ /* 0x000fe2000f8e00ff */
[----:B------:R-:W-:Y:S01]  /*0ae0*/  SHF.R.S32.HI R2, RZ, 0x7, R8 ;  /* 0x00000007ff027819 */ /* 0x000fe20000011408 */
[----:B------:R-:W-:-:S04]  /*0af0*/  IMAD.SHL.U32 R4, R14, 0x10, RZ ;  /* 0x000000100e047824 */ /* 0x000fc800078e00ff */
        /* <DEDUP_REMOVED lines=33> */
[----:B------:R-:W-:Y:S01]  /*0d10*/  IMAD.IADD R202, R201, 0x1, R202 ;  /* 0x00000001c9ca7824 */ /* 0x000fe200078e02ca */
[----:B------:R-:W-:Y:S01]  /*0d20*/  IADD3 R0, R11, -0x40, RZ ;  /* 0xffffffc00b007810 */ /* 0x000fe20007ffe0ff */
[----:B------:R-:W-:Y:S01]  /*0d30*/  STL [R1+0x8], R11 ;  /* 0x0000080b01007387 */ /* 0x000fe20000100800 */
[----:B------:R-:W-:-:S02]  /*0d40*/  IMAD.IADD R207, R207, 0x1, R5 ;  /* 0x00000001cfcf7824 */ /* 0x000fc400078e0205 */
[----:B------:R-:W-:Y:S01]  /*0d50*/  SHF.R.S32.HI R2, RZ, 0x1f, R0 ;  /* 0x0000001fff027819 */ /* 0x000fe20000011400 */
[--C-:B------:R-:W-:Y:S02]  /*0d60*/  IMAD.IADD R204, R201, 0x1, R203.reuse ;  /* 0x00000001c9cc7824 */ /* 0x100fe400078e02cb */
[----:B------:R-:W-:Y:S01]  /*0d70*/  IMAD.SHL.U32 R199, R207, 0x2, RZ ;  /* 0x00000002cfc77824 */ /* 0x000fe200078e00ff */
[C---:B------:R-:W-:Y:S01]  /*0d80*/  SHF.L.U64.HI R2, R0.reuse, 0x2, R2 ;  /* 0x0000000200027819 */ /* 0x040fe20000010202 */
[----:B------:R-:W-:Y:S02]  /*0d90*/  IMAD.SHL.U32 R0, R0, 0x4, RZ ;  /* 0x0000000400007824 */ /* 0x000fe400078e00ff */
[----:B------:R-:W-:Y:S02]  /*0da0*/  IMAD.IADD R214, R214, 0x1, R216 ;  /* 0x00000001d6d67824 */ /* 0x000fe400078e02d8 */
[----:B------:R1:W-:Y:S01]  /*0db0*/  STL [R1+0x24], R2 ;  /* 0x0000240201007387 */ /* 0x0003e20000100800 */
[----:B------:R-:W-:-:S02]  /*0dc0*/  IMAD.IADD R203, R202, 0x1, R203 ;  /* 0x00000001cacb7824 */ /* 0x000fc400078e02cb */
[----:B------:R-:W-:Y:S01]  /*0dd0*/  IMAD.IADD R200, R199, 0x1, R206 ;  /* 0x00000001c7c87824 */ /* 0x000fe200078e02ce */
[----:B------:R2:W-:Y:S04]  /*0de0*/  STL [R1+0x20], R0 ;  /* 0x0000200001007387 */ /* 0x0005e80000100800 */
[----:B------:R3:W-:Y:S01]  /*0df0*/  STL [R1+0xc], R4 ;  /* 0x00000c0401007387 */ /* 0x0007e20000100800 */
[----:B-1----:R-:W-:Y:S01]  /*0e00*/  IMAD.SHL.U32 R2, R3, 0x2, RZ ;  /* 0x0000000203027824 */ /* 0x002fe200078e00ff */
[C---:B--2---:R-:W-:Y:S02]  /*0e10*/  IADD3 R0, R4.reuse, 0x20, RZ ;  /* 0x0000002004007810 */ /* 0x044fe40007ffe0ff */
[----:B------:R-:W-:-:S05]  /*0e20*/  @P3 IADD3 R0, R4, -0x20, RZ ;  /* 0xffffffe004003810 */ /* 0x000fca0007ffe0ff */
[----:B----4-:R3:W-:Y:S02]  /*0e30*/  STL [R1+0x10], R0 ;  /* 0x0000100001007387 */ /* 0x0107e40000100800 */
.L_x_201:
        /* <DEDUP_REMOVED lines=53> */
.L_x_171:
        /* <DEDUP_REMOVED lines=67> */
.L_x_173:
        /* <DEDUP_REMOVED lines=18> */
.L_x_174:
[----:B------:R-:W-:Y:S01]  /*16e0*/  IABS R6, c[0x0][0x1c8] ;  /* 0x0000720000067a13 */ /* 0x000fe20000000000 */
[----:B------:R-:W-:Y:S01]  /*16f0*/  ULDC.64 UR10, c[0x0][0x370] ;  /* 0x0000dc00000a7ab9 */ /* 0x000fe20000000a00 */
[----:B------:R-:W-:Y:S01]  /*1700*/  ISETP.NE.AND P2, PT, RZ, c[0x0][0x1c8], PT ;  /* 0x00007200ff007a0c */ /* 0x000fe20003f45270 */
[----:B------:R-:W-:Y:S01]  /*1710*/  @UP3 UIMAD.WIDE.U32 UR8, UR18, UR10, URZ ;  /* 0x0000000a120832a5 */ /* 0x000fe2000f8e003f */
[----:B------:R-:W1:Y:S01]  /*1720*/  I2F.RP R4, R6 ;  /* 0x0000000600047306 */ /* 0x000e620000209400 */
[----:B------:R-:W-:Y:S02]  /*1730*/  ULDC UR13, c[0x0][0x224] ;  /* 0x00008900000d7ab9 */ /* 0x000fe40000000800 */
[----:B------:R-:W-:Y:S02]  /*1740*/  @UP3 UIMAD UR26, UR18, UR11, UR9 ;  /* 0x0000000b121a32a4 */ /* 0x000fe4000f8e0209 */
[----:B------:R-:W-:Y:S02]  /*1750*/  USHF.R.S32.HI UR20, URZ, 0x1f, UR23 ;  /* 0x0000001f3f147899 */ /* 0x000fe40008011417 */
[----:B------:R-:W-:-:S02]  /*1760*/  @UP3 UMOV UR25, UR8 ;  /* 0x0000000800193c82 */ /* 0x000fc40008000000 */
[----:B------:R-:W-:Y:S02]  /*1770*/  ULDC.64 UR8, c[0x0][0x368] ;  /* 0x0000da0000087ab9 */ /* 0x000fe40000000a00 */
[----:B------:R-:W-:Y:S02]  /*1780*/  @!UP3 UIMAD UR7, UR39, UR8, URZ ;  /* 0x000000082707b2a4 */ /* 0x000fe4000f8e023f */
[----:B------:R-:W-:Y:S02]  /*1790*/  ULDC.64 UR10, c[0x0][0x3d8] ;  /* 0x0000f600000a7ab9 */ /* 0x000fe40000000a00 */
[----:B------:R-:W-:Y:S01]  /*17a0*/  @!UP3 UIMAD UR7, UR31, UR9, UR7 ;  /* 0x000000091f07b2a4 */ /* 0x000fe2000f8e0207 */
[----:B-1----:R-:W1:Y:S01]  /*17b0*/  MUFU.RCP R4, R4 ;  /* 0x0000000400047308 */ /* 0x002e620000001000 */
[----:B------:R-:W-:-:S04]  /*17c0*/  @!UP3 UIMAD.WIDE.U32 UR8, UR31, UR8, URZ ;  /* 0x000000081f08b2a5 */ /* 0x000fc8000f8e003f */
[----:B------:R-:W-:Y:S02]  /*17d0*/  @!UP3 UIADD3 UR26, UR9, UR7, URZ ;  /* 0x00000007091ab290 */ /* 0x000fe4000fffe03f */
[----:B------:R-:W-:Y:S02]  /*17e0*/  UIMAD UR7, UR39, UR13, UR53 ;  /* 0x0000000d270772a4 */ /* 0x000fe4000f8e0235 */
        /* <DEDUP_REMOVED lines=8> */
[----:B------:R-:W-:Y:S02]  /*1870*/  UIMAD UR7, UR37, UR18, URZ ;  /* 0x00000012250772a4 */ /* 0x000fe4000f8e023f */
[----:B------:R-:W-:Y:S02]  /*1880*/  USHF.L.U32 UR13, UR31, 0x7, URZ ;  /* 0x000000071f0d7899 */ /* 0x000fe4000800063f */
[----:B------:R-:W-:Y:S02]  /*1890*/  @UP3 UIADD3 UR14, UR9, UR7, URZ ;  /* 0x00000007090e3290 */ /* 0x000fe4000fffe03f */
[----:B------:R-:W-:Y:S02]  /*18a0*/  UIMAD.WIDE.U32 UR8, UR61, UR10, URZ ;  /* 0x0000000a3d0872a5 */ /* 0x000fe4000f8e003f */
[----:B------:R-:W-:-:S02]  /*18b0*/  USHF.L.U64.HI UR7, UR31, 0x7, UR39 ;  /* 0x000000071f077899 */ /* 0x000fc40008010227 */
[----:B------:R-:W-:Y:S02]  /*18c0*/  USEL UR17, UR8, URZ, UP6 ;  /* 0x0000003f08117287 */ /* 0x000fe4000b000000 */
[----:B------:R-:W-:Y:S02]  /*18d0*/  USEL UR8, UR13, URZ, UP1 ;  /* 0x0000003f0d087287 */ /* 0x000fe40008800000 */
[----:B------:R-:W-:Y:S01]  /*18e0*/  USEL UR7, UR7, URZ, UP1 ;  /* 0x0000003f07077287 */ /* 0x000fe20008800000 */
[----:B-1----:R-:W-:Y:S01]  /*18f0*/  IMAD.MOV R0, RZ, RZ, -R5 ;  /* 0x000000ffff007224 */ /* 0x002fe200078e0a05 */
[----:B------:R-:W-:Y:S01]  /*1900*/  UIADD3 UR8, UP1, UR16, UR8, URZ ;  /* 0x0000000810087290 */ /* 0x000fe2000ff3e03f */
[----:B------:R-:W-:Y:S01]  /*1910*/  IMAD.MOV.U32 R4, RZ, RZ, RZ ;  /* 0x000000ffff047224 */ /* 0x000fe200078e00ff */
[----:B------:R-:W-:Y:S01]  /*1920*/  UIMAD UR11, UR61, UR11, UR9 ;  /* 0x0000000b3d0b72a4 */ /* 0x000fe2000f8e0209 */
[----:B------:R-:W-:Y:S01]  /*1930*/  IMAD R3, R0, R6, RZ ;  /* 0x0000000600037224 */ /* 0x000fe200078e02ff */
[----:B------:R-:W-:Y:S01]  /*1940*/  IABS R0, UR35 ;  /* 0x0000002300007c13 */ /* 0x000fe20008000000 */
[----:B------:R-:W-:-:S02]  /*1950*/  UIADD3.X UR9, UR27, UR7, URZ, UP1, !UPT ;  /* 0x000000071b097290 */ /* 0x000fc40008ffe43f */
[----:B------:R-:W-:Y:S01]  /*1960*/  IMAD.HI.U32 R3, R5, R3, R4 ;  /* 0x0000000305037227 */ /* 0x000fe200078e0004 */
[----:B------:R-:W-:Y:S02]  /*1970*/  UIMAD UR7, UR37, UR8, URZ ;  /* 0x00000008250772a4 */ /* 0x000fe4000f8e023f */
[----:B------:R-:W-:Y:S02]  /*1980*/  ULDC UR13, c[0x0][0x234] ;  /* 0x00008d00000d7ab9 */ /* 0x000fe40000000800 */
[----:B------:R-:W-:Y:S01]  /*1990*/  UIMAD UR10, UR36, UR9, UR7 ;  /* 0x00000009240a72a4 */ /* 0x000fe2000f8e0207 */
[----:B------:R-:W-:Y:S01]  /*19a0*/  IMAD.HI.U32 R3, R3, R0, RZ ;  /* 0x0000000003037227 */ /* 0x000fe200078e00ff */
[----:B------:R-:W-:Y:S02]  /*19b0*/  @UP5 USEL UR7, UR55, UR18, !UP3 ;  /* 0x0000001237075287 */ /* 0x000fe4000d800000 */
[----:B------:R-:W-:Y:S01]  /*19c0*/  UIMAD.WIDE.U32 UR8, UR36, UR8, URZ ;  /* 0x00000008240872a5 */ /* 0x000fe2000f8e003f */
[----:B------:R-:W-:Y:S01]  /*19d0*/  IMAD.MOV R4, RZ, RZ, -R3 ;  /* 0x000000ffff047224 */ /* 0x000fe200078e0a03 */
[----:B------:R-:W-:-:S02]  /*19e0*/  @UP5 UIMAD UR13, UR35, UR13, UR7 ;  /* 0x0000000d230d52a4 */ /* 0x000fc4000f8e0207 */
[----:B------:R-:W-:Y:S01]  /*19f0*/  USEL UR11, UR11, URZ, UP6 ;  /* 0x0000003f0b0b7287 */ /* 0x000fe2000b000000 */
[----:B------:R-:W-:Y:S01]  /*1a00*/  IMAD R0, R6, R4, R0 ;  /* 0x0000000406007224 */ /* 0x000fe200078e0200 */
[----:B------:R-:W-:-:S03]  /*1a10*/  UIADD3 UR10, UR9, UR10, URZ ;  /* 0x0000000a090a7290 */ /* 0x000fc6000fffe03f */
[----:B------:R-:W-:Y:S01]  /*1a20*/  @!UP5 UMOV UR13, UR50 ;  /* 0x00000032000ddc82 */ /* 0x000fe20008000000 */
[----:B------:R-:W-:-:S13]  /*1a30*/  ISETP.GT.U32.AND P0, PT, R6, R0, PT ;  /* 0x000000000600720c */ /* 0x000fda0003f04070 */
        /* <DEDUP_REMOVED lines=15> */
.L_x_175:
[----:B------:R-:W-:Y:S02]  /*1b30*/  UMOV UR15, UR51 ;  /* 0x00000033000f7c82 */ /* 0x000fe40008000000 */
.L_x_176:
[----:B------:R-:W1:Y:S01]  /*1b40*/  S2R R16, SR_TID.X ;  /* 0x0000000000107919 */ /* 0x000e620000002100 */
[----:B------:R-:W-:Y:S01]  /*1b50*/  UIADD3 UR8, UP4, UP3, UR8, UR46, UR48 ;  /* 0x0000002e08087290 */ /* 0x000fe2000fb9e030 */
[----:B------:R-:W-:Y:S01]  /*1b60*/  IMAD.U32 R14, RZ, RZ, UR5 ;  /* 0x00000005ff0e7e24 */ /* 0x000fe2000f8e00ff */
[----:B------:R-:W-:Y:S01]  /*1b70*/  BSSY B1, `(.L_x_172) ;  /* 0x000067a000017945 */ /* 0x000fe20003800000 */
[----:B------:R-:W-:Y:S01]  /*1b80*/  IMAD.U32 R13, RZ, RZ, UR4 ;  /* 0x00000004ff0d7e24 */ /* 0x000fe2000f8e00ff */
[----:B------:R-:W-:Y:S01]  /*1b90*/  UIADD3 UR17, UP2, UP1, UR17, UR8, UR19 ;  /* 0x0000000811117290 */ /* 0x000fe2000f95e013 */
[----:B------:R-:W-:Y:S01]  /*1ba0*/  IMAD.U32 R12, RZ, RZ, UR16 ;  /* 0x00000010ff0c7e24 */ /* 0x000fe2000f8e00ff */
[----:B------:R-:W-:Y:S02]  /*1bb0*/  UIADD3.X UR7, UR10, UR49, UR54, UP4, UP3 ;  /* 0x000000310a077290 */ /* 0x000fe4000a7e6436 */
[----:B------:R-:W-:-:S02]  /*1bc0*/  ULDC.64 UR8, c[0x0][0x1a8] ;  /* 0x00006a0000087ab9 */ /* 0x000fc40000000a00 */
[----:B------:R-:W-:Y:S02]  /*1bd0*/  UIADD3.X UR19, UR11, UR7, UR14, UP2, UP1 ;  /* 0x000000070b137290 */ /* 0x000fe400097e240e */
[----:B------:R-:W-:Y:S02]  /*1be0*/  UIMAD UR7, UR58, UR8, URZ ;  /* 0x000000083a0772a4 */ /* 0x000fe4000f8e023f */
[----:B------:R-:W-:Y:S02]  /*1bf0*/  ULDC.64 UR4, c[0x0][0x200] ;  /* 0x0000800000047ab9 */ /* 0x000fe40000000a00 */
        /* <DEDUP_REMOVED lines=9> */
[----:B------:R-:W-:Y:S01]  /*1c90*/  UIADD3 UR8, UR16, UR13, URZ ;  /* 0x0000000d10087290 */ /* 0x000fe2000fffe03f */
[----:B------:R-:W-:Y:S01]  /*1ca0*/  LOP3.LUT R4, R4, 0xfffffffc, RZ, 0xc0, !PT ;  /* 0xfffffffc04047812 */ /* 0x000fe200078ec0ff */
[----:B------:R-:W-:Y:S01]  /*1cb0*/  UIMAD UR10, UR16, UR9, UR7 ;  /* 0x00000009100a72a4 */ /* 0x000fe2000f8e0207 */
[----:B------:R-:W-:-:S02]  /*1cc0*/  SHF.R.S32.HI R19, RZ, 0x1f, R0 ;  /* 0x0000001fff137819 */ /* 0x000fc40000011400 */
[----:B------:R-:W-:Y:S01]  /*1cd0*/  IADD3 R8, P0, R0, UR16, RZ ;  /* 0x0000001000087c10 */ /* 0x000fe2000ff1e0ff */
[----:B------:R-:W-:Y:S01]  /*1ce0*/  IMAD.IADD R4, R16, 0x1, -R4 ;  /* 0x0000000110047824 */ /* 0x000fe200078e0a04 */
[----:B------:R-:W-:Y:S02]  /*1cf0*/  UMOV UR7, 0x4 ;  /* 0x0000000400077882 */ /* 0x000fe40000000000 */
[----:B------:R-:W-:Y:S01]  /*1d00*/  IADD3.X R9, R19, UR27, RZ, P0, !PT ;  /* 0x0000001b13097c10 */ /* 0x000fe200087fe4ff */
[----:B------:R-:W-:Y:S01]  /*1d10*/  IMAD.SHL.U32 R4, R4, 0x8, RZ ;  /* 0x0000000804047824 */ /* 0x000fe200078e00ff */
[----:B------:R-:W-:Y:S02]  /*1d20*/  UIMAD.WIDE UR8, UR8, UR7, UR4 ;  /* 0x00000007080872a5 */ /* 0x000fe4000f8e0204 */
[----:B------:R-:W-:Y:S01]  /*1d30*/  ULDC UR27, c[0x0][0x2e8] ;  /* 0x0000ba00001b7ab9 */ /* 0x000fe20000000800 */
[----:B------:R-:W-:Y:S01]  /*1d40*/  IMAD R9, R9, c[0x0][0x190], RZ ;  /* 0x0000640009097a24 */ /* 0x000fe200078e02ff */
[----:B------:R-:W-:Y:S01]  /*1d50*/  SHF.R.S32.HI R5, RZ, 0x1f, R4 ;  /* 0x0000001fff057819 */ /* 0x000fe20000011404 */
[----:B------:R-:W-:-:S02]  /*1d60*/  ULDC.64 UR4, c[0x0][0x3c8] ;  /* 0x0000f20000047ab9 */ /* 0x000fc40000000a00 */
[----:B------:R-:W-:Y:S02]  /*1d70*/  UMOV UR14, UR8 ;  /* 0x00000008000e7c82 */ /* 0x000fe40008000000 */
[C---:B------:R-:W-:Y:S01]  /*1d80*/  IMAD.WIDE.U32 R6, R8.reuse, c[0x0][0x190], R4 ;  /* 0x0000640008067a25 */ /* 0x040fe200078e0004 */
[----:B------:R-:W-:Y:S02]  /*1d90*/  UIADD3 UR8, UR16, UR15, URZ ;  /* 0x0000000f10087290 */ /* 0x000fe4000fffe03f */
[----:B------:R-:W-:Y:S01]  /*1da0*/  UMOV UR13, UR9 ;  /* 0x00000009000d7c82 */ /* 0x000fe20008000000 */
[----:B------:R-:W-:Y:S01]  /*1db0*/  IMAD R8, R8, c[0x0][0x194], R9 ;  /* 0x0000650008087a24 */ /* 0x000fe200078e0209 */
[----:B------:R-:W-:Y:S01]  /*1dc0*/  IADD3 R10, P0, R6, UR38, RZ ;  /* 0x00000026060a7c10 */ /* 0x000fe2000ff1e0ff */
[----:B------:R-:W-:Y:S01]  /*1dd0*/  UIMAD.WIDE UR8, UR8, UR7, UR4 ;  /* 0x00000007080872a5 */ /* 0x000fe2000f8e0204 */
[----:B------:R-:W-:Y:S01]  /*1de0*/  IADD3 R6, P2, R4, UR25, RZ ;  /* 0x0000001904067c10 */ /* 0x000fe2000ff5e0ff */
[----:B------:R-:W-:Y:S01]  /*1df0*/  UIADD3 UR7, -UR6, UR12, UR23 ;  /* 0x0000000c06077290 */ /* 0x000fe2000fffe117 */
[----:B------:R-:W-:Y:S01]  /*1e00*/  IADD3.X R11, R7, UR34, R8, P0, !PT ;  /* 0x00000022070b7c10 */ /* 0x000fe200087fe408 */
[----:B------:R1:W2:Y:S01]  /*1e10*/  R2UR UR4, R13 ;  /* 0x000000000d0473c2 */ /* 0x0002a200000e0000 */
[----:B------:R-:W-:Y:S01]  /*1e20*/  LEA.HI R7, R17, R16, RZ, 0x5 ;  /* 0x0000001011077211 */ /* 0x000fe200078f28ff */
[----:B------:R-:W-:-:S02]  /*1e30*/  UIADD3 UR7, UR7, -UR27, URZ ;  /* 0x8000001b07077290 */ /* 0x000fc4000fffe03f */
[----:B------:R-:W-:Y:S01]  /*1e40*/  UMOV UR16, UR8 ;  /* 0x0000000800107c82 */ /* 0x000fe20008000000 */
[----:B------:R-:W-:Y:S01]  /*1e50*/  LOP3.LUT R9, R7, 0xffffffe0, RZ, 0xc0, !PT ;  /* 0xffffffe007097812 */ /* 0x000fe200078ec0ff */
[----:B------:R-:W-:Y:S01]  /*1e60*/  UMOV UR15, UR9 ;  /* 0x00000009000f7c82 */ /* 0x000fe20008000000 */
[----:B------:R-:W-:Y:S01]  /*1e70*/  SHF.R.S32.HI R8, RZ, 0x5, R7 ;  /* 0x00000005ff087819 */ /* 0x000fe20000011407 */
[----:B------:R3:W4:Y:S01]  /*1e80*/  R2UR UR5, R14 ;  /* 0x000000000e0573c2 */ /* 0x00072200000e0000 */
[----:B------:R-:W-:Y:S01]  /*1e90*/  IADD3.X R7, R5, UR26, RZ, P2, !PT ;  /* 0x0000001a05077c10 */ /* 0x000fe200097fe4ff */
[----:B------:R-:W-:-:S04]  /*1ea0*/  IMAD.IADD R9, R16, 0x1, -R9 ;  /* 0x0000000110097824 */ /* 0x000fc800078e0a09 */
[----:B------:R-:W-:Y:S02]  /*1eb0*/  IMAD R8, R8, UR47, R9 ;  /* 0x0000002f08087c24 */ /* 0x000fe4000f8e0209 */
[----:B------:R-:W-:-:S03]  /*1ec0*/  IMAD.WIDE.U32 R6, R12, c[0x0][0x370], R6 ;  /* 0x0000dc000c067a25 */ /* 0x000fc600078e0006 */
[C---:B------:R-:W-:Y:S01]  /*1ed0*/  IADD3 R209, P0, R8.reuse, UR17, RZ ;  /* 0x0000001108d17c10 */ /* 0x040fe2000ff1e0ff */
[----:B------:R-:W-:Y:S01]  /*1ee0*/  USHF.R.S32.HI UR17, URZ, 0x1f, UR7 ;  /* 0x0000001f3f117899 */ /* 0x000fe20008011407 */
[----:B------:R-:W-:Y:S02]  /*1ef0*/  IADD3 R7, R7, UR10, RZ ;  /* 0x0000000a07077c10 */ /* 0x000fe4000fffe0ff */
[----:B-1----:R-:W-:Y:S01]  /*1f00*/  LEA.HI.X.SX32 R13, R8, UR19, 0x1, P0 ;  /* 0x00000013080d7c11 */ /* 0x002fe200080f0eff */
[----:B------:R-:W-:Y:S01]  /*1f10*/  ULEA.HI UR17, UR17, UR7, URZ, 0x6 ;  /* 0x0000000711117291 */ /* 0x000fe2000f8f303f */
[----:B------:R-:W-:Y:S01]  /*1f20*/  IMAD.U32 R8, RZ, RZ, UR35 ;  /* 0x00000023ff087e24 */ /* 0x000fe2000f8e00ff */
[C---:B------:R-:W-:Y:S01]  /*1f30*/  LEA R210, P2, R209.reuse, c[0x0][0x350], 0x2 ;  /* 0x0000d400d1d27a11 */ /* 0x040fe200078410ff */
[----:B------:R-:W-:Y:S02]  /*1f40*/  UIADD3 UR7, UR28, -0x1, URZ ;  /* 0xffffffff1c077890 */ /* 0x000fe4000fffe03f */
[----:B------:R-:W-:Y:S01]  /*1f50*/  USHF.R.S32.HI UR17, URZ, 0x6, UR17 ;  /* 0x000000063f117899 */ /* 0x000fe20008011411 */
[----:B------:R-:W-:Y:S01]  /*1f60*/  IMAD.WIDE.U32 R6, R8, c[0x0][0x378], R6 ;  /* 0x0000de0008067a25 */ /* 0x000fe200078e0006 */
[----:B------:R-:W-:-:S02]  /*1f70*/  LEA.HI.X R209, R209, c[0x0][0x354], R13, 0x2, P2 ;  /* 0x0000d500d1d17a11 */ /* 0x000fc400010f140d */
[----:B------:R-:W-:Y:S01]  /*1f80*/  UISETP.LT.AND UP1, UPT, URZ, UR17, UPT ;  /* 0x000000113f00728c */ /* 0x000fe2000bf21270 */
[----:B------:R-:W-:Y:S01]  /*1f90*/  IMAD.WIDE.U32 R8, R8, c[0x0][0x1a8], R10 ;  /* 0x00006a0008087a25 */ /* 0x000fe200078e000a */
[----:B------:R-:W-:Y:S02]  /*1fa0*/  IADD3 R7, R7, UR11, RZ ;  /* 0x0000000b07077c10 */ /* 0x000fe4000fffe0ff */
[----:B------:R-:W-:Y:S02]  /*1fb0*/  USEL UR17, URZ, UR17, !UP1 ;  /* 0x000000113f117287 */ /* 0x000fe4000c800000 */
[----:B------:R-:W-:Y:S01]  /*1fc0*/  IADD3 R10, R9, UR18, RZ ;  /* 0x00000012090a7c10 */ /* 0x000fe2000fffe0ff */
[----:B------:R-:W-:Y:S01]  /*1fd0*/  IMAD R9, R19, c[0x0][0x370], RZ ;  /* 0x0000dc0013097a24 */ /* 0x000fe200078e02ff */
[----:B------:R-:W-:Y:S01]  /*1fe0*/  UISETP.GT.AND UP1, UPT, UR28, UR17, UPT ;  /* 0x000000111c00728c */ /* 0x000fe2000bf24270 */
[----:B------:R-:W-:Y:S01]  /*1ff0*/  IMAD.WIDE.U32 R6, R0, c[0x0][0x370], R6 ;  /* 0x0000dc0000067a25 */ /* 0x000fe200078e0006 */
[----:B------:R-:W-:-:S03]  /*2000*/  LEA R220, P4, R8, c[0x0][0x160], 0x1 ;  /* 0x0000580008dc7a11 */ /* 0x000fc600078808ff */
[----:B------:R-:W-:Y:S01]  /*2010*/  IMAD R9, R0, c[0x0][0x374], R9 ;  /* 0x0000dd0000097a24 */ /* 0x000fe200078e0209 */
[----:B------:R-:W-:Y:S02]  /*2020*/  PLOP3.LUT P0, PT, PT, PT, UP1, 0x80, 0x0 ;  /* 0x000000000000781c */ /* 0x000fe40003f0f018 */
[----:B------:R-:W-:Y:S01]  /*2030*/  LEA R218, P3, R6, c[0x0][0x330], 0x1 ;  /* 0x0000cc0006da7a11 */ /* 0x000fe200078608ff */
[----:B------:R-:W-:Y:S01]  /*2040*/  IMAD.IADD R7, R7, 0x1, R9 ;  /* 0x0000000107077824 */ /* 0x000fe200078e0209 */
[----:B------:R-:W-:-:S04]  /*2050*/  LEA.HI.X R221, R8, c[0x0][0x164], R10, 0x1, P4 ;  /* 0x0000590008dd7a11 */ /* 0x000fc800020f0c0a */
[----:B------:R-:W-:-:S05]  /*2060*/  LEA.HI.X R219, R6, c[0x0][0x334], R7, 0x1, P3 ;  /* 0x0000cd0006db7a11 */ /* 0x000fca00018f0c07 */
        /* <DEDUP_REMOVED lines=19> */
.L_x_178:
        /* <DEDUP_REMOVED lines=18> */
.L_x_179:
[----:B------:R-:W-:Y:S01]  /*22c0*/  ULDC.64 UR8, c[0x0][0x3a0] ;  /* 0x0000e80000087ab9 */ /* 0x000fe20000000a00 */
[----:B------:R-:W-:Y:S01]  /*22d0*/  IMAD.U32 R6, RZ, RZ, UR23 ;  /* 0x00000017ff067e24 */ /* 0x000fe2000f8e00ff */
[----:B------:R-:W-:Y:S01]  /*22e0*/  UIMAD UR7, UR20, UR8, URZ ;  /* 0x00000008140772a4 */ /* 0x000fe2000f8e023f */
[----:B------:R-:W-:Y:S01]  /*22f0*/  BSSY B0, `(.L_x_180) ;  /* 0x000001a000007945 */ /* 0x000fe20003800000 */
[----:B------:R-:W-:Y:S01]  /*2300*/  UIMAD UR6, UR22, -0x80, UR6 ;  /* 0xffffff80160678a4 */ /* 0x000fe2000f8e0206 */
[----:B------:R-:W-:Y:S01]  /*2310*/  IMAD.WIDE.U32 R6, R6, c[0x0][0x3a0], R4 ;  /* 0x0000e80006067a25 */ /* 0x000fe200078e0004 */
[----:B------:R-:W-:-:S03]  /*2320*/  UIMAD UR7, UR23, UR9, UR7 ;  /* 0x00000009170772a4 */ /* 0x000fc6000f8e0207 */
[----:B------:R-:W-:Y:S01]  /*2330*/  ULDC.64 UR8, c[0x0][0x3b8] ;  /* 0x0000ee0000087ab9 */ /* 0x000fe20000000a00 */
[----:B------:R-:W-:Y:S02]  /*2340*/  IADD3 R8, P0, R6, UR14, RZ ;  /* 0x0000000e06087c10 */ /* 0x000fe4000ff1e0ff */
[----:B------:R-:W-:Y:S01]  /*2350*/  MOV R3, UR7 ;  /* 0x0000000700037c02 */ /* 0x000fe20008000f00 */
[----:B------:R-:W-:Y:S01]  /*2360*/  UIMAD UR7, UR58, UR8, URZ ;  /* 0x000000083a0772a4 */ /* 0x000fe2000f8e023f */
[----:B------:R-:W-:Y:S02]  /*2370*/  ISETP.GE.AND P1, PT, R0, UR6, PT ;  /* 0x0000000600007c0c */ /* 0x000fe4000bf26270 */
[----:B------:R-:W-:Y:S01]  /*2380*/  IADD3.X R9, R7, UR15, R3, P0, !PT ;  /* 0x0000000f07097c10 */ /* 0x000fe200087fe403 */
[----:B------:R-:W-:Y:S01]  /*2390*/  IMAD.U32 R3, RZ, RZ, UR35 ;  /* 0x00000023ff037e24 */ /* 0x000fe2000f8e00ff */
[----:B------:R-:W-:-:S03]  /*23a0*/  UIMAD UR7, UR35, UR9, UR7 ;  /* 0x00000009230772a4 */ /* 0x000fc6000f8e0207 */
        /* <DEDUP_REMOVED lines=14> */
.L_x_181:
[----:B------:R-:W-:Y:S05]  /*2490*/  BSYNC B0 ;  /* 0x0000000000007941 */ /* 0x000fea0003800000 */
.L_x_180:
        /* <DEDUP_REMOVED lines=16> */
.L_x_183:
[----:B------:R-:W-:Y:S05]  /*25a0*/  BSYNC B0 ;  /* 0x0000000000007941 */ /* 0x000fea0003800000 */
.L_x_182:
[----:B------:R-:W-:Y:S01]  /*25b0*/  ULDC.64 UR6, c[0x0][0x3a8] ;  /* 0x0000ea0000067ab9 */ /* 0x000fe20000000a00 */
[----:B------:R-:W-:Y:S01]  /*25c0*/  IMAD.U32 R3, RZ, RZ, UR23 ;  /* 0x00000017ff037e24 */ /* 0x000fe2000f8e00ff */
[----:B------:R-:W-:Y:S01]  /*25d0*/  UIMAD UR6, UR20, UR6, URZ ;  /* 0x00000006140672a4 */ /* 0x000fe2000f8e023f */
[----:B------:R-:W-:Y:S02]  /*25e0*/  BSSY B0, `(.L_x_184) ;  /* 0x0000018000007945 */ /* 0x000fe40003800000 */
[----:B------:R-:W-:Y:S01]  /*25f0*/  IMAD.WIDE.U32 R4, R3, c[0x0][0x3a8], R4 ;  /* 0x0000ea0003047a25 */ /* 0x000fe200078e0004 */
[----:B------:R-:W-:-:S04]  /*2600*/  UIMAD UR6, UR23, UR7, UR6 ;  /* 0x00000007170672a4 */ /* 0x000fc8000f8e0206 */
[----:B-1----:R-:W-:Y:S02]  /*2610*/  IADD3 R6, P2, R4, UR10, RZ ;  /* 0x0000000a04067c10 */ /* 0x002fe4000ff5e0ff */
        /* <DEDUP_REMOVED lines=10> */
[----:B------:R-:W-:Y:S01]  /*26c0*/  IMAD R10, R19, c[0x0][0x3a8], RZ ;  /* 0x0000ea00130a7a24 */ /* 0x000fe200078e02ff */
[----:B------:R-:W-:-:S05]  /*26d0*/  MOV R5, R3 ;  /* 0x0000000300057202 */ /* 0x000fca0000000f00 */
[----:B------:R-:W-:-:S04]  /*26e0*/  IMAD.WIDE.U32 R8, R0, c[0x0][0x3a8], R4 ;  /* 0x0000ea0000087a25 */ /* 0x000fc800078e0004 */
[----:B------:R-:W-:-:S05]  /*26f0*/  IMAD R4, R0, c[0x0][0x3ac], R10 ;  /* 0x0000eb0000047a24 */ /* 0x000fca00078e020a */
[----:B------:R-:W-:Y:S02]  /*2700*/  IADD3 R5, R9, R4, RZ ;  /* 0x0000000409057210 */ /* 0x000fe40007ffe0ff */
[----:B------:R-:W-:-:S04]  /*2710*/  LEA R4, P1, R8, c[0x0][0x348], 0x1 ;  /* 0x0000d20008047a11 */ /* 0x000fc800078208ff */
[----:B------:R-:W-:-:S05]  /*2720*/  LEA.HI.X R5, R8, c[0x0][0x34c], R5, 0x1, P1 ;  /* 0x0000d30008057a11 */ /* 0x000fca00008f0c05 */
[----:B------:R1:W-:Y:S04]  /*2730*/  STG.E.128 [R4.64], RZ ;  /* 0x000000ff04007986 */ /* 0x0003e8000c101d04 */
[----:B------:R1:W-:Y:S04]  /*2740*/  STG.E.128 [R4.64+0x40], RZ ;  /* 0x000040ff04007986 */ /* 0x0003e8000c101d04 */
[----:B------:R1:W-:Y:S02]  /*2750*/  STG.E.128 [R4.64+0x80], RZ ;  /* 0x000080ff04007986 */ /* 0x0003e4000c101d04 */
.L_x_185:
[----:B------:R-:W-:Y:S05]  /*2760*/  BSYNC B0 ;  /* 0x0000000000007941 */ /* 0x000fea0003800000 */
.L_x_184:
        /* <DEDUP_REMOVED lines=12> */
[----:B------:R1:W-:Y:S01]  /*2830*/  STG.E.128 [R4.64+0x80], RZ ;  /* 0x000080ff04007986 */ /* 0x0003e2000c101d04 */
[----:B------:R-:W-:Y:S05]  /*2840*/  BRA `(.L_x_186) ;  /* 0x00005ac000007947 */ /* 0x000fea0003800000 */
.L_x_177:
[----:B------:R-:W2:Y:S01]  /*2850*/  LDL R20, [R1+0x8] ;  /* 0x0000080001147983 */ /* 0x000ea20000100800 */
[----:B------:R-:W-:-:S03]  /*2860*/  ULDC.64 UR8, c[0x0][0x1a0] ;  /* 0x0000680000087ab9 */ /* 0x000fc60000000a00 */
[----:B------:R-:W3:Y:S01]  /*2870*/  LDL R21, [R1+0x1c] ;  /* 0x00001c0001157983 */ /* 0x000ee20000100800 */
[----:B------:R-:W-:Y:S02]  /*2880*/  UIMAD UR8, UR20, UR8, URZ ;  /* 0x00000008140872a4 */ /* 0x000fe4000f8e023f */
[----:B------:R-:W-:Y:S02]  /*2890*/  ULDC.64 UR10, c[0x0][0x198] ;  /* 0x00006600000a7ab9 */ /* 0x000fe40000000a00 */
[----:B------:R-:W-:Y:S01]  /*28a0*/  UIMAD UR8, UR23, UR9, UR8 ;  /* 0x00000009170872a4 */ /* 0x000fe2000f8e0208 */
[----:B------:R-:W-:Y:S01]  /*28b0*/  IMAD.U32 R6, RZ, RZ, UR23 ;  /* 0x00000017ff067e24 */ /* 0x000fe2000f8e00ff */
[----:B------:R-:W-:Y:S01]  /*28c0*/  UIMAD UR9, UR22, -0x80, UR6 ;  /* 0xffffff80160978a4 */ /* 0x000fe2000f8e0206 */
[----:B------:R-:W-:Y:S01]  /*28d0*/  IMAD.U32 R8, RZ, RZ, UR23 ;  /* 0x00000017ff087e24 */ /* 0x000fe2000f8e00ff */
[----:B------:R-:W-:Y:S01]  /*28e0*/  UIMAD UR10, UR20, UR10, URZ ;  /* 0x0000000a140a72a4 */ /* 0x000fe2000f8e023f */
[----:B------:R-:W-:Y:S01]  /*28f0*/  IADD3 R10, R0, 0x40, RZ ;  /* 0x00000040000a7810 */ /* 0x000fe20007ffe0ff */
[----:B------:R-:W-:-:S02]  /*2900*/  IMAD.U32 R9, RZ, RZ, UR8 ;  /* 0x00000008ff097e24 */ /* 0x000fc4000f8e00ff */
[--C-:B------:R-:W-:Y:S01]  /*2910*/  IMAD.WIDE.U32 R6, R6, c[0x0][0x1a0], R4.reuse ;  /* 0x0000680006067a25 */ /* 0x100fe200078e0004 */
[----:B------:R-:W-:Y:S01]  /*2920*/  UIMAD UR8, UR23, UR11, UR10 ;  /* 0x0000000b170872a4 */ /* 0x000fe2000f8e020a */
[----:B------:R-:W-:Y:S02]  /*2930*/  ISETP.GE.AND P2, PT, R10, UR9, PT ;  /* 0x000000090a007c0c */ /* 0x000fe4000bf46270 */
[----:B------:R-:W-:Y:S01]  /*2940*/  IMAD.WIDE.U32 R4, R8, c[0x0][0x198], R4 ;  /* 0x0000660008047a25 */ /* 0x000fe200078e0004 */
[----:B------:R-:W-:Y:S02]  /*2950*/  IADD3 R6, P1, R6, UR29, RZ ;  /* 0x0000001d06067c10 */ /* 0x000fe4000ff3e0ff */
[----:B------:R-:W-:Y:S02]  /*2960*/  MOV R8, UR8 ;  /* 0x0000000800087c02 */ /* 0x000fe40008000f00 */
[----:B------:R-:W-:Y:S02]  /*2970*/  IADD3 R4, P0, R4, UR32, RZ ;  /* 0x0000002004047c10 */ /* 0x000fe4000ff1e0ff */
[----:B------:R-:W-:-:S02]  /*2980*/  ISETP.GE.AND P3, PT, R0, UR9, PT ;  /* 0x0000000900007c0c */ /* 0x000fc4000bf66270 */
[----:B------:R-:W-:Y:S02]  /*2990*/  IADD3.X R7, R7, UR30, R9, P1, !PT ;  /* 0x0000001e07077c10 */ /* 0x000fe40008ffe409 */
[----:B------:R-:W-:Y:S01]  /*29a0*/  IADD3.X R5, R5, UR33, R8, P0, !PT ;  /* 0x0000002105057c10 */ /* 0x000fe200087fe408 */
[C---:B------:R-:W-:Y:S01]  /*29b0*/  IMAD R8, R15.reuse, c[0x0][0x1b8], RZ ;  /* 0x00006e000f087a24 */ /* 0x040fe200078e02ff */
[C---:B------:R-:W-:Y:S01]  /*29c0*/  @!P2 IADD3 R12, P1, R0.reuse, 0x40, RZ ;  /* 0x00000040000ca810 */ /* 0x040fe20007f3e0ff */
[----:B------:R-:W-:Y:S01]  /*29d0*/  IMAD R9, R15, c[0x0][0x1b0], RZ ;  /* 0x00006c000f097a24 */ /* 0x000fe200078e02ff */
[----:B------:R-:W-:Y:S01]  /*29e0*/  @!P2 IADD3 R14, P0, R0, 0x40, RZ ;  /* 0x00000040000ea810 */ /* 0x000fe20007f1e0ff */
[C---:B------:R-:W-:Y:S02]  /*29f0*/  IMAD R10, R3.reuse, c[0x0][0x1bc], R8 ;  /* 0x00006f00030a7a24 */ /* 0x040fe400078e0208 */
[----:B------:R-:W-:Y:S01]  /*2a00*/  IMAD.WIDE.U32 R6, R3, c[0x0][0x1b8], R6 ;  /* 0x00006e0003067a25 */ /* 0x000fe200078e0006 */
[----:B------:R-:W-:-:S03]  /*2a10*/  UIMAD UR8, UR7, -0x40, UR12 ;  /* 0xffffffc0070878a4 */ /* 0x000fc6000f8e020c */
[C---:B------:R-:W-:Y:S02]  /*2a20*/  IMAD R9, R3.reuse, c[0x0][0x1b4], R9 ;  /* 0x00006d0003097a24 */ /* 0x040fe400078e0209 */
[----:B------:R-:W-:-:S04]  /*2a30*/  IMAD.WIDE.U32 R4, R3, c[0x0][0x1b0], R4 ;  /* 0x00006c0003047a25 */ /* 0x000fc800078e0004 */
[----:B------:R-:W-:Y:S02]  /*2a40*/  IMAD.IADD R7, R7, 0x1, R10 ;  /* 0x0000000107077824 */ /* 0x000fe400078e020a */
[--C-:B------:R-:W-:Y:S02]  /*2a50*/  @!P2 IMAD.X R3, RZ, RZ, R19.reuse, P1 ;  /* 0x000000ffff03a224 */ /* 0x100fe400008e0613 */
[----:B------:R-:W-:Y:S02]  /*2a60*/  @!P3 IMAD R11, R19, c[0x0][0x1a0], RZ ;  /* 0x00006800130bba24 */ /* 0x000fe400078e02ff */
[----:B------:R-:W-:Y:S02]  /*2a70*/  @!P2 IMAD.X R10, RZ, RZ, R19, P0 ;  /* 0x000000ffff0aa224 */ /* 0x000fe400000e0613 */
[----:B------:R-:W-:Y:S01]  /*2a80*/  IMAD.IADD R5, R5, 0x1, R9 ;  /* 0x0000000105057824 */ /* 0x000fe200078e0209 */
[----:B------:R-:W-:Y:S01]  /*2a90*/  @!P2 MOV R9, R7 ;  /* 0x000000070009a202 */ /* 0x000fe20000000f00 */
[----:B------:R-:W-:-:S02]  /*2aa0*/  @!P2 IMAD R3, R3, c[0x0][0x1a0], RZ ;  /* 0x000068000303aa24 */ /* 0x000fc400078e02ff */
[----:B------:R-:W-:Y:S02]  /*2ab0*/  @!P3 IMAD R11, R0, c[0x0][0x1a4], R11 ;  /* 0x00006900000bba24 */ /* 0x000fe400078e020b */
[----:B------:R-:W-:Y:S02]  /*2ac0*/  @!P2 IMAD R10, R10, c[0x0][0x198], RZ ;  /* 0x000066000a0aaa24 */ /* 0x000fe400078e02ff */
[----:B------:R-:W-:Y:S02]  /*2ad0*/  @!P2 IMAD R18, R12, c[0x0][0x1a4], R3 ;  /* 0x000069000c12aa24 */ /* 0x000fe400078e0203 */
[----:B------:R-:W-:Y:S02]  /*2ae0*/  @!P3 IMAD R3, R19, c[0x0][0x198], RZ ;  /* 0x000066001303ba24 */ /* 0x000fe400078e02ff */
[----:B------:R-:W-:Y:S01]  /*2af0*/  @!P2 IMAD R19, R14, c[0x0][0x19c], R10 ;  /* 0x000067000e13aa24 */ /* 0x000fe200078e020a */
[----:B------:R-:W-:Y:S01]  /*2b00*/  ULEA.HI UR9, UR7, UR7, URZ, 0x1 ;  /* 0x0000000707097291 */ /* 0x000fe2000f8f083f */
[----:B------:R-:W-:Y:S01]  /*2b10*/  @!P2 IMAD.MOV.U32 R16, RZ, RZ, R4 ;  /* 0x000000ffff10a224 */ /* 0x000fe200078e0004 */
[----:B------:R-:W-:Y:S01]  /*2b20*/  @!P2 MOV R17, R5 ;  /* 0x000000050011a202 */ /* 0x000fe20000000f00 */
[----:B------:R-:W-:-:S02]  /*2b30*/  @!P3 IMAD R3, R0, c[0x0][0x19c], R3 ;  /* 0x000067000003ba24 */ /* 0x000fc400078e0203 */
[----:B------:R-:W-:Y:S01]  /*2b40*/  @!P3 IMAD.WIDE.U32 R4, R0, c[0x0][0x198], R4 ;  /* 0x000066000004ba25 */ /* 0x000fe200078e0004 */
[----:B------:R-:W-:-:S03]  /*2b50*/  ULOP3.LUT UR9, UR9, 0xfffffffe, URZ, 0xc0, !UPT ;  /* 0xfffffffe09097892 */ /* 0x000fc6000f8ec03f */
[----:B------:R-:W-:Y:S01]  /*2b60*/  @!P3 IMAD.IADD R3, R5, 0x1, R3 ;  /* 0x000000010503b824 */ /* 0x000fe200078e0203 */
[----:B------:R-:W-:Y:S01]  /*2b70*/  UIADD3 UR9, UR7, -UR9, URZ ;  /* 0x8000000907097290 */ /* 0x000fe2000fffe03f */
[----:B------:R-:W-:-:S03]  /*2b80*/  @!P2 IMAD.WIDE.U32 R14, R14, c[0x0][0x198], R16 ;  /* 0x000066000e0eaa25 */ /* 0x000fc600078e0010 */
[----:B------:R-:W-:Y:S01]  /*2b90*/  UISETP.NE.AND UP0, UPT, UR9, 0x1, UPT ;  /* 0x000000010900788c */ /* 0x000fe2000bf05270 */
[----:B------:R-:W-:Y:S01]  /*2ba0*/  MOV R249, 0x7f800000 ;  /* 0x7f80000000f97802 */ /* 0x000fe20000000f00 */
[----:B------:R-:W-:Y:S02]  /*2bb0*/  IMAD.MOV.U32 R250, RZ, RZ, 0x7f800000 ;  /* 0x7f800000fffa7424 */ /* 0x000fe400078e00ff */
[----:B------:R-:W-:Y:S02]  /*2bc0*/  IMAD.MOV.U32 R247, RZ, RZ, 0x7f800000 ;  /* 0x7f800000fff77424 */ /* 0x000fe400078e00ff */
[----:B------:R-:W-:Y:S01]  /*2bd0*/  IMAD.MOV.U32 R248, RZ, RZ, 0x7f800000 ;  /* 0x7f800000fff87424 */ /* 0x000fe200078e00ff */
[----:B------:R-:W-:Y:S01]  /*2be0*/  UIADD3 UR18, UR23, UR12, URZ ;  /* 0x0000000c17127290 */ /* 0x000fe2000fffe03f */
[----:B------:R-:W-:Y:S01]  /*2bf0*/  CS2R R126, SRZ ;  /* 0x00000000007e7805 */ /* 0x000fe2000001ff00 */
[----:B------:R-:W-:Y:S01]  /*2c00*/  CS2R R124, SRZ ;  /* 0x00000000007c7805 */ /* 0x000fe2000001ff00 */
[----:B------:R-:W-:Y:S01]  /*2c10*/  CS2R R130, SRZ ;  /* 0x0000000000827805 */ /* 0x000fe2000001ff00 */
[----:B------:R-:W-:Y:S01]  /*2c20*/  UIADD3 UR19, -UR6, 0x80, UR18 ;  /* 0x0000008006137890 */ /* 0x000fe2000fffe112 */
        /* <DEDUP_REMOVED lines=41> */
[----:B--2---:R-:W-:-:S04]  /*2ec0*/  IADD3 R8, R20, 0x8, RZ ;  /* 0x0000000814087810 */ /* 0x004fc80007ffe0ff */
[----:B------:R-:W-:Y:S01]  /*2ed0*/  ISETP.GE.AND P6, PT, R8, UR8, PT ;  /* 0x0000000808007c0c */ /* 0x000fe2000bfc6270 */
[--C-:B------:R-:W-:Y:S02]  /*2ee0*/  @!P2 IMAD.MOV.U32 R8, RZ, RZ, R6.reuse ;  /* 0x000000ffff08a224 */ /* 0x100fe400078e0006 */
[----:B------:R-:W-:-:S04]  /*2ef0*/  @!P3 IMAD.WIDE.U32 R6, R0, c[0x0][0x1a0], R6 ;  /* 0x000068000006ba25 */ /* 0x000fc800078e0006 */
[----:B------:R-:W-:Y:S01]  /*2f00*/  @!P3 IMAD.IADD R7, R7, 0x1, R11 ;  /* 0x000000010707b824 */ /* 0x000fe200078e020b */
[----:B------:R-:W-:-:S04]  /*2f10*/  @!P3 LEA R10, P0, R6, c[0x0][0x170], 0x1 ;  /* 0x00005c00060aba11 */ /* 0x000fc800078008ff */
[----:B------:R-:W-:Y:S02]  /*2f20*/  @!P3 LEA.HI.X R11, R6, c[0x0][0x174], R7, 0x1, P0 ;  /* 0x00005d00060bba11 */ /* 0x000fe400000f0c07 */
[----:B------:R-:W-:Y:S01]  /*2f30*/  PLOP3.LUT P0, PT, PT, PT, UP6, 0x80, 0x0 ;  /* 0x000000000000781c */ /* 0x000fe20003f0f068 */
[----:B------:R-:W-:-:S12]  /*2f40*/  @!P2 IMAD.WIDE.U32 R12, R12, c[0x0][0x1a0], R8 ;  /* 0x000068000c0caa25 */ /* 0x000fd800078e0008 */
[----:B------:R-:W-:Y:S01]  /*2f50*/  @P0 BAR.SYNC.DEFER_BLOCKING 0x0 ;  /* 0x0000000000000b1d */ /* 0x000fe20000010000 */
[----:B------:R-:W-:Y:S01]  /*2f60*/  IADD3 R7, R20, 0x20, RZ ;  /* 0x0000002014077810 */ /* 0x000fe20007ffe0ff */
[----:B------:R-:W-:Y:S01]  /*2f70*/  @!P2 IMAD.IADD R9, R13, 0x1, R18 ;  /* 0x000000010d09a824 */ /* 0x000fe200078e0212 */
[----:B------:R-:W-:Y:S02]  /*2f80*/  @!P3 LEA R6, P1, R4, c[0x0][0x168], 0x1 ;  /* 0x00005a000406ba11 */ /* 0x000fe400078208ff */
[----:B------:R-:W-:Y:S02]  /*2f90*/  @!P2 LEA R8, P4, R12, c[0x0][0x170], 0x1 ;  /* 0x00005c000c08aa11 */ /* 0x000fe400078808ff */
[----:B------:R-:W-:Y:S02]  /*2fa0*/  ISETP.GE.AND P5, PT, R7, UR8, PT ;  /* 0x0000000807007c0c */ /* 0x000fe4000bfa6270 */
[----:B------:R-:W-:Y:S02]  /*2fb0*/  @!P3 LEA.HI.X R7, R4, c[0x0][0x16c], R3, 0x1, P1 ;  /* 0x00005b000407ba11 */ /* 0x000fe400008f0c03 */
[----:B------:R-:W-:-:S02]  /*2fc0*/  @!P2 LEA.HI.X R9, R12, c[0x0][0x174], R9, 0x1, P4 ;  /* 0x00005d000c09aa11 */ /* 0x000fc400020f0c09 */
[----:B------:R-:W-:Y:S01]  /*2fd0*/  ISETP.GE.AND P1, PT, R0, UR8, PT ;  /* 0x0000000800007c0c */ /* 0x000fe2000bf26270 */
[----:B---3--:R-:W-:Y:S01]  /*2fe0*/  IMAD.SHL.U32 R0, R21, 0x2, RZ ;  /* 0x0000000215007824 */ /* 0x008fe200078e00ff */
[----:B------:R-:W-:Y:S02]  /*2ff0*/  @!P2 IADD3 R3, R15, R19, RZ ;  /* 0x000000130f03a210 */ /* 0x000fe40007ffe0ff */
[C---:B------:R-:W-:Y:S02]  /*3000*/  @!P2 LEA R4, P4, R14.reuse, c[0x0][0x168], 0x1 ;  /* 0x00005a000e04aa11 */ /* 0x040fe400078808ff */
[----:B------:R-:W-:Y:S02]  /*3010*/  PLOP3.LUT P0, PT, PT, PT, UP0, 0x80, 0x0 ;  /* 0x000000000000781c */ /* 0x000fe40003f0f008 */
[----:B------:R-:W-:Y:S02]  /*3020*/  @!P2 LEA.HI.X R5, R14, c[0x0][0x16c], R3, 0x1, P4 ;  /* 0x00005b000e05aa11 */ /* 0x000fe400020f0c03 */
[----:B------:R-:W-:Y:S01]  /*3030*/  IADD3 R3, R21, 0x1800, RZ ;  /* 0x0000180015037810 */ /* 0x000fe20007ffe0ff */
        /* <DEDUP_REMOVED lines=20> */
[----:B-1----:R-:W-:-:S03]  /*3180*/  SEL R10, R3, R21, !P0 ;  /* 0x00000015030a7207 */ /* 0x002fc60004000000 */
[----:B------:R-:W0:Y:S02]  /*3190*/  LDGDEPBAR ;  /* 0x00000000000079af */ /* 0x000e240000000000 */
[----:B------:R-:W-:Y:S02]  /*31a0*/  IMAD.SHL.U32 R222, R10, 0x2, RZ ;  /* 0x000000020ade7824 */ /* 0x000fe400078e00ff */
        /* <DEDUP_REMOVED lines=9> */
[----:B------:R1:W-:Y:S01]  /*3240*/  @!P1 LDGSTS.E.BYPASS.LTC128B.128 [R0+0x7000], [R218.64+0x40] ;  /* 0x07000040da009fae */ /* 0x0003e2000b901d44 */
[----:B------:R-:W-:-:S03]  /*3250*/  IADD3 R3, R20, 0x28, RZ ;  /* 0x0000002814037810 */ /* 0x000fc60007ffe0ff */
        /* <DEDUP_REMOVED lines=13> */
[----:B------:R-:W-:Y:S01]  /*3330*/  @!PT LDS RZ, [RZ] ;  /* 0x00000000fffff984 */ /* 0x000fe20000000800 */
[----:B------:R-:W-:Y:S01]  /*3340*/  @!PT LDS RZ, [RZ] ;  /* 0x00000000fffff984 */ /* 0x000fe20000000800 */
[----:B------:R-:W-:Y:S01]  /*3350*/  @!PT LDS RZ, [RZ] ;  /* 0x00000000fffff984 */ /* 0x000fe20000000800 */
[----:B------:R3:W-:Y:S04]  /*3360*/  @!P1 LDGSTS.E.BYPASS.LTC128B.128 [R222], [R220.64] ;  /* 0x00000000dcde9fae */ /* 0x0007e8000b901d44 */
[----:B------:R3:W-:Y:S04]  /*3370*/  @!P1 LDGSTS.E.BYPASS.LTC128B.128 [R222+0x1000], [R220.64+0x40] ;  /* 0x01000040dcde9fae */ /* 0x0007e8000b901d44 */
[----:B------:R3:W-:Y:S01]  /*3380*/  @!P1 LDGSTS.E.BYPASS.LTC128B.128 [R222+0x2000], [R220.64+0x80] ;  /* 0x02000080dcde9fae */ /* 0x0007e2000b901d44 */
[----:B------:R-:W-:-:S03]  /*3390*/  ISETP.GE.AND P1, PT, R3, UR8, PT ;  /* 0x0000000803007c0c */ /* 0x000fc6000bf26270 */
        /* <DEDUP_REMOVED lines=13> */
[----:B------:R1:W-:Y:S04]  /*3470*/  @P2 STS.128 [R0+0xe000], RZ ;  /* 0x00e000ff00002388 */ /* 0x0003e80000000c00 */
[----:B------:R-:W-:Y:S01]  /*3480*/  @!PT LDS RZ, [RZ] ;  /* 0x00000000fffff984 */ /* 0x000fe20000000800 */
[----:B------:R-:W-:Y:S01]  /*3490*/  @!PT LDS RZ, [RZ] ;  /* 0x00000000fffff984 */ /* 0x000fe20000000800 */
[----:B------:R-:W-:Y:S01]  /*34a0*/  @!PT LDS RZ, [RZ] ;  /* 0x00000000fffff984 */ /* 0x000fe20000000800 */
[----:B------:R1:W-:Y:S04]  /*34b0*/  @!P2 LDGSTS.E.BYPASS.LTC128B.128 [R0+0xa000], [R4.64] ;  /* 0x0a0000000400afae */ /* 0x0003e8000b901d44 */
[----:B------:R1:W-:Y:S04]  /*34c0*/  @!P2 LDGSTS.E.BYPASS.LTC128B.128 [R0+0xc000], [R4.64+0x40] ;  /* 0x0c0000400400afae */ /* 0x0003e8000b901d44 */
[----:B------:R1:W-:Y:S01]  /*34d0*/  @!P2 LDGSTS.E.BYPASS.LTC128B.128 [R0+0xe000], [R4.64+0x80] ;  /* 0x0e0000800400afae */ /* 0x0003e2000b901d44 */
[----:B----4-:R-:W-:-:S03]  /*34e0*/  IMAD.SHL.U32 R6, R20, 0x4, RZ ;  /* 0x0000000414067824 */ /* 0x010fc600078e00ff */
[----:B------:R-:W0:Y:S01]  /*34f0*/  LDGDEPBAR ;  /* 0x00000000000079af */ /* 0x000e220000000000 */
[----:B--2---:R-:W-:Y:S02]  /*3500*/  SHF.R.S32.HI R8, RZ, 0x1f, R20 ;  /* 0x0000001fff087819 */ /* 0x004fe40000011414 */
[----:B------:R-:W-:Y:S02]  /*3510*/  ISETP.GE.AND P4, PT, R20, UR8, PT ;  /* 0x0000000814007c0c */ /* 0x000fe4000bf86270 */
[----:B-1----:R-:W-:Y:S01]  /*3520*/  IADD3 R4, P3, R6, UR14, RZ ;  /* 0x0000000e06047c10 */ /* 0x002fe2000ff7e0ff */
[----:B------:R-:W-:-:S04]  /*3530*/  DEPBAR.LE SB0, 0x1 ;  /* 0x000080400000791a */ /* 0x000fc80000000000 */
[----:B------:R-:W-:Y:S02]  /*3540*/  SHF.R.S32.HI R0, RZ, 0x1f, R3 ;  /* 0x0000001fff007819 */ /* 0x000fe40000011403 */
[----:B------:R-:W-:-:S04]  /*3550*/  @!P1 LEA R6, P2, R3, UR14, 0x2 ;  /* 0x0000000e03069c11 */ /* 0x000fc8000f8410ff */
[----:B------:R-:W-:Y:S02]  /*3560*/  @!P1 LEA.HI.X R7, R3, UR13, R0, 0x2, P2 ;  /* 0x0000000d03079c11 */ /* 0x000fe400090f1400 */
[----:B------:R-:W-:Y:S02]  /*3570*/  IADD3 R3, R207, 0x1800, RZ ;  /* 0x00001800cf037810 */ /* 0x000fe40007ffe0ff */
[----:B------:R-:W-:Y:S01]  /*3580*/  IADD3 R0, R205, 0x1800, RZ ;  /* 0x00001800cd007810 */ /* 0x000fe20007ffe0ff */
[----:B------:R1:W5:Y:S01]  /*3590*/  @!P1 LDG.E R248, [R6.64] ;  /* 0x0000000406f89981 */ /* 0x000362000c1e1900 */
[----:B------:R-:W-:Y:S02]  /*35a0*/  SHF.L.U64.HI R5, R20, 0x2, R8 ;  /* 0x0000000214057819 */ /* 0x000fe40000010208 */
[----:B------:R-:W-:Y:S02]  /*35b0*/  SEL R3, R3, R207, !P0 ;  /* 0x000000cf03037207 */ /* 0x000fe40004000000 */
[----:B------:R-:W-:-:S02]  /*35c0*/  SEL R0, R0, R205, !P0 ;  /* 0x000000cd00007207 */ /* 0x000fc40004000000 */
[----:B------:R-:W-:Y:S02]  /*35d0*/  IADD3.X R5, R5, UR13, RZ, P3, !PT ;  /* 0x0000000d05057c10 */ /* 0x000fe40009ffe4ff */
[----:B------:R-:W-:Y:S01]  /*35e0*/  SHF.L.U32 R196, R3, 0x1, RZ ;  /* 0x0000000103c47819 */ /* 0x000fe200000006ff */
[----:B------:R-:W-:Y:S02]  /*35f0*/  IMAD.SHL.U32 R3, R0, 0x2, RZ ;  /* 0x0000000200037824 */ /* 0x000fe400078e00ff */
[----:B------:R-:W-:Y:S01]  /*3600*/  IMAD.MOV.U32 R0, RZ, RZ, c[0x0][0x22c] ;  /* 0x00008b00ff007624 */ /* 0x000fe200078e00ff */
[----:B------:R2:W5:Y:S04]  /*3610*/  @!P4 LDG.E R249, [R4.64] ;  /* 0x0000000404f9c981 */ /* 0x000568000c1e1900 */
[----:B------:R2:W5:Y:S01]  /*3620*/  @!P6 LDG.E R250, [R4.64+0x20] ;  /* 0x0000200404fae981 */ /* 0x000562000c1e1900 */
[----:B------:R-:W-:-:S03]  /*3630*/  IMAD R0, R0, c[0x0][0x1c0], RZ ;  /* 0x0000700000007a24 */ /* 0x000fc600078e02ff */
[----:B------:R2:W5:Y:S04]  /*3640*/  @!P5 LDG.E R247, [R4.64+0x80] ;  /* 0x0000800404f7d981 */ /* 0x000568000c1e1900 */
[----:B------:R-:W-:Y:S01]  /*3650*/  BAR.SYNC.DEFER_BLOCKING 0x0 ;  /* 0x0000000000007b1d */ /* 0x000fe20000010000 */
[C---:B------:R-:W-:Y:S01]  /*3660*/  IMAD.SHL.U32 R12, R0.reuse, 0x10, RZ ;  /* 0x00000010000c7824 */ /* 0x040fe200078e00ff */
[----:B------:R-:W-:-:S04]  /*3670*/  SHF.L.U32 R251, R0, 0x3, RZ ;  /* 0x0000000300fb7819 */ /* 0x000fc800000006ff */
[----:B------:R-:W-:Y:S02]  /*3680*/  IADD3 R11, R12, 0x20, RZ ;  /* 0x000000200c0b7810 */ /* 0x000fe40007ffe0ff */
[----:B-1----:R-:W-:-:S03]  /*3690*/  SHF.L.U64.HI R6, R20, 0x2, R8 ;  /* 0x0000000214067819 */ /* 0x002fc60000010208 */
[C---:B--2---:R-:W-:Y:S01]  /*36a0*/  IMAD.IADD R4, R251.reuse, 0x1, R11 ;  /* 0x00000001fb047824 */ /* 0x044fe200078e020b */
[----:B------:R-:W1:Y:S04]  /*36b0*/  LDSM.16.M88.4 R148, [R198+0xf000] ;  /* 0x00f00000c694783b */ /* 0x000e680000000200 */
[C---:B------:R-:W-:Y:S01]  /*36c0*/  IADD3 R4, R251.reuse, R4, RZ ;  /* 0x00000004fb047210 */ /* 0x040fe20007ffe0ff */
[----:B------:R-:W2:Y:S04]  /*36d0*/  LDSM.16.M88.4 R152, [R198+0xf400] ;  /* 0x00f40000c698783b */ /* 0x000ea80000000200 */
[----:B------:R-:W-:Y:S01]  /*36e0*/  IMAD.IADD R4, R251, 0x1, R4 ;  /* 0x00000001fb047824 */ /* 0x000fe200078e0204 */
        /* <DEDUP_REMOVED lines=10> */
[----:B------:R-:W-:-:S02]  /*3790*/  IMAD.SHL.U32 R5, R20, 0x4, RZ ;  /* 0x0000000414057824 */ /* 0x000fc400078e00ff */
[----:B------:R-:W-:Y:S01]  /*37a0*/  IMAD.IADD R4, R251, 0x1, R4 ;  /* 0x00000001fb047824 */ /* 0x000fe200078e0204 */
[----:B------:R-:W-:Y:S04]  /*37b0*/  STL [R1+0x18], R6 ;  /* 0x0000180601007387 */ /* 0x000fe80000100800 */
[----:B------:R-:W-:Y:S01]  /*37c0*/  STL [R1+0x14], R5 ;  /* 0x0000140501007387 */ /* 0x000fe20000100800 */
[----:B------:R-:W-:-:S03]  /*37d0*/  IADD3 R0, R12, 0x40, RZ ;  /* 0x000000400c007810 */ /* 0x000fc60007ffe0ff */
[----:B------:R2:W-:Y:S02]  /*37e0*/  STL [R1], R4 ;  /* 0x0000000401007387 */ /* 0x0005e40000100800 */
[C---:B------:R-:W-:Y:S01]  /*37f0*/  IMAD.IADD R0, R251.reuse, 0x1, R0 ;  /* 0x00000001fb007824 */ /* 0x040fe200078e0200 */
[----:B--2---:R-:W-:-:S05]  /*3800*/  IADD3 R4, R251, R4, RZ ;  /* 0x00000004fb047210 */ /* 0x004fca0007ffe0ff */
[----:B------:R3:W-:Y:S01]  /*3810*/  STL [R1+0x4], R4 ;  /* 0x0000040401007387 */ /* 0x0007e20000100800 */
[----:B------:R-:W-:-:S05]  /*3820*/  IMAD.IADD R5, R251, 0x1, R0 ;  /* 0x00000001fb057824 */ /* 0x000fca00078e0200 */
[----:B------:R-:W-:Y:S01]  /*3830*/  IADD3 R5, R251, R5, RZ ;  /* 0x00000005fb057210 */ /* 0x000fe20007ffe0ff */
[----:B------:R-:W-:-:S04]  /*3840*/  CS2R R42, SRZ ;  /* 0x00000000002a7805 */ /* 0x000fc8000001ff00 */
[C---:B------:R-:W-:Y:S01]  /*3850*/  IMAD.IADD R252, R251.reuse, 0x1, R5 ;  /* 0x00000001fbfc7824 */ /* 0x040fe200078e0205 */
[----:B------:R-:W-:Y:S01]  /*3860*/  CS2R R40, SRZ ;  /* 0x0000000000287805 */ /* 0x000fe2000001ff00 */
[----:B------:R-:W-:Y:S01]  /*3870*/  CS2R R38, SRZ ;  /* 0x0000000000267805 */ /* 0x000fe2000001ff00 */
[----:B------:R-:W-:Y:S01]  /*3880*/  CS2R R36, SRZ ;  /* 0x0000000000247805 */ /* 0x000fe2000001ff00 */
[----:B------:R-:W-:Y:S01]  /*3890*/  IMAD.IADD R0, R251, 0x1, R252 ;  /* 0x00000001fb007824 */ /* 0x000fe200078e02fc */
[----:B------:R-:W-:Y:S02]  /*38a0*/  ULDC UR25, c[0x0][0x2e8] ;  /* 0x0000ba0000197ab9 */ /* 0x000fe40000000800 */
[----:B------:R-:W-:Y:S02]  /*38b0*/  UIADD3 UR20, UR23, 0x80, URZ ;  /* 0x0000008017147890 */ /* 0x000fe4000fffe03f */
[----:B------:R-:W-:Y:S02]  /*38c0*/  UIADD3 UR19, UR19, -UR25, URZ ;  /* 0x8000001913137290 */ /* 0x000fe4000fffe03f */
[----:B-1--4-:R-:W-:-:S02]  /*38d0*/  ULDC UR11, c[0x0][0x2e4] ;  /* 0x0000b900000b7ab9 */ /* 0x012fc40000000800 */
.L_x_191:
[----:B------:R-:W0:Y:S01]  /*38e0*/  LDGDEPBAR ;  /* 0x00000000000079af */ /* 0x000e220000000000 */
[----:B------:R-:W-:Y:S01]  /*38f0*/  IMAD.IADD R0, R206, 0x1, R196 ;  /* 0x00000001ce007824 */ /* 0x000fe200078e02c4 */
[----:B------:R-:W-:Y:S01]  /*3900*/  USHF.L.U32 UR8, UR7, 0x6, URZ ;  /* 0x0000000607087899 */ /* 0x000fe2000800063f */
[----:B------:R-:W-:Y:S01]  /*3910*/  IMAD.MOV.U32 R224, RZ, RZ, R210 ;  /* 0x000000ffffe07224 */ /* 0x000fe200078e00d2 */
[----:B------:R-:W-:Y:S01]  /*3920*/  ULDC UR10, c[0x0][0x2e4] ;  /* 0x0000b900000a7ab9 */ /* 0x000fe20000000800 */
[----:B------:R-:W2:Y:S01]  /*3930*/  LDL R211, [R1+0x14] ;  /* 0x0000140001d37983 */ /* 0x000ea20000100800 */
[----:B------:R-:W-:Y:S01]  /*3940*/  UISETP.GE.AND UP0, UPT, UR8, UR19, UPT ;  /* 0x000000130800728c */ /* 0x000fe2000bf06270 */
[----:B------:R-:W-:Y:S03]  /*3950*/  IMAD.MOV.U32 R225, RZ, RZ, R209 ;  /* 0x000000ffffe17224 */ /* 0x000fe600078e00d1 */
[----:B-----5:R-:W4:Y:S01]  /*3960*/  LDL R208, [R1+0x18] ;  /* 0x0000180001d07983 */ /* 0x020f220000100800 */
[----:B------:R-:W-:Y:S04]  /*3970*/  DEPBAR.LE SB0, 0x0 ;  /* 0x000080000000791a */ /* 0x000fe80000000000 */
[----:B------:R-:W-:Y:S06]  /*3980*/  BAR.SYNC.DEFER_BLOCKING 0x0 ;  /* 0x0000000000007b1d */ /* 0x000fec0000010000 */
[----:B------:R-:W-:Y:S05]  /*3990*/  LDSM.16.M88.4 R32, [R196] ;  /* 0x00000000c420783b */ /* 0x000fea0000000200 */
[----:B------:R-:W1:Y:S05]  /*39a0*/  LDSM.16.M88.4 R16, [R198+0x9000] ;  /* 0x00900000c610783b */ /* 0x000e6a0000000200 */
[----:B------:R-:W3:Y:S05]  /*39b0*/  LDSM.16.M88.4 R28, [R196+0x800] ;  /* 0x00080000c41c783b */ /* 0x000eea0000000200 */
[----:B------:R-:W3:Y:S05]  /*39c0*/  LDSM.16.M88.4 R132, [R198+0x9400] ;  /* 0x00940000c684783b */ /* 0x000eea0000000200 */
[----:B------:R-:W-:Y:S05]  /*39d0*/  LDSM.16.M88.4 R136, [R0] ;  /* 0x000000000088783b */ /* 0x000fea0000000200 */
[----:B------:R-:W3:Y:S05]  /*39e0*/  LDSM.16.M88.4 R140, [R197+0x9000] ;  /* 0x00900000c58c783b */ /* 0x000eea0000000200 */
[----:B------:R-:W3:Y:S02]  /*39f0*/  LDSM.16.M88.4 R144, [R0+0x800] ;  /* 0x000800000090783b */ /* 0x000ee40000000200 */
[-C--:B-1-3--:R-:W-:Y:S08]  /*3a00*/  HMMA.16816.F32.BF16 R4, R32, R16.reuse, RZ ;  /* 0x000000102004723c */ /* 0x08aff000000418ff */
        /* <DEDUP_REMOVED lines=9> */
[C---:B------:R-:W-:Y:S08]  /*3aa0*/  HMMA.16816.F32.BF16 R8, R144.reuse, R140, R8 ;  /* 0x0000008c9008723c */ /* 0x040ff00000041808 */
[-C--:B------:R-:W-:Y:S08]  /*3ab0*/  HMMA.16816.F32.BF16 R12, R144, R142.reuse, R12 ;  /* 0x0000008e900c723c */ /* 0x080ff0000004180c */
[C---:B------:R-:W-:Y:S01]  /*3ac0*/  HMMA.16816.F32.BF16 R16, R136.reuse, R142, R16 ;  /* 0x0000008e8810723c */ /* 0x040fe20000041810 */
[----:B------:R-:W-:Y:S07]  /*3ad0*/  LDSM.16.M88.4 R140, [R196+0x1000] ;  /* 0x00100000c48c783b */ /* 0x000fee0000000200 */
[-C--:B-1----:R-:W-:Y:S08]  /*3ae0*/  HMMA.16816.F32.BF16 R20, R136, R132.reuse, R20 ;  /* 0x000000848814723c */ /* 0x082ff00000041814 */
[C---:B------:R-:W-:Y:S08]  /*3af0*/  HMMA.16816.F32.BF16 R24, R144.reuse, R132, R24 ;  /* 0x000000849018723c */ /* 0x040ff00000041818 */
[-C--:B------:R-:W-:Y:S01]  /*3b00*/  HMMA.16816.F32.BF16 R28, R144, R134.reuse, R28 ;  /* 0x00000086901c723c */ /* 0x080fe2000004181c */
[----:B------:R-:W1:Y:S07]  /*3b10*/  LDSM.16.M88.4 R144, [R198+0xb000] ;  /* 0x00b00000c690783b */ /* 0x000e6e0000000200 */
[----:B------:R-:W-:Y:S01]  /*3b20*/  HMMA.16816.F32.BF16 R32, R136, R134, R32 ;  /* 0x000000868820723c */ /* 0x000fe20000041820 */
[----:B------:R-:W3:Y:S05]  /*3b30*/  LDSM.16.M88.4 R132, [R196+0x1800] ;  /* 0x00180000c484783b */ /* 0x000eea0000000200 */
[----:B------:R-:W3:Y:S02]  /*3b40*/  LDSM.16.M88.4 R136, [R198+0xb400] ;  /* 0x00b40000c688783b */ /* 0x000ee40000000200 */
[-C--:B-1----:R-:W-:Y:S08]  /*3b50*/  HMMA.16816.F32.BF16 R4, R140, R144.reuse, R4 ;  /* 0x000000908c04723c */ /* 0x082ff00000041804 */
[C---:B---3--:R-:W-:Y:S08]  /*3b60*/  HMMA.16816.F32.BF16 R8, R132.reuse, R144, R8 ;  /* 0x000000908408723c */ /* 0x048ff00000041808 */
        /* <DEDUP_REMOVED lines=8> */
[----:B------:R-:W3:Y:S05]  /*3bf0*/  LDSM.16.M88.4 R136, [R0+0x1800] ;  /* 0x001800000088783b */ /* 0x000eea0000000200 */
[----:B------:R-:W2:Y:S02]  /*3c00*/  LDSM.16.M88.4 R140, [R197+0xb400] ;  /* 0x00b40000c58c783b */ /* 0x000ea40000000200 */
[-C--:B-1----:R-:W-:Y:S08]  /*3c10*/  HMMA.16816.F32.BF16 R4, R132, R144.reuse, R4 ;  /* 0x000000908404723c */ /* 0x082ff00000041804 */
[C---:B---3--:R-:W-:Y:S08]  /*3c20*/  HMMA.16816.F32.BF16 R8, R136.reuse, R144, R8 ;  /* 0x000000908808723c */ /* 0x048ff00000041808 */
[-C--:B------:R-:W-:Y:S08]  /*3c30*/  HMMA.16816.F32.BF16 R12, R136, R146.reuse, R12 ;  /* 0x00000092880c723c */ /* 0x080ff0000004180c */
[C---:B------:R-:W-:Y:S01]  /*3c40*/  HMMA.16816.F32.BF16 R16, R132.reuse, R146, R16 ;  /* 0x000000928410723c */ /* 0x040fe20000041810 */
[----:B------:R-:W-:Y:S07]  /*3c50*/  LDSM.16.M88.4 R144, [R198+0xd000] ;  /* 0x00d00000c690783b */ /* 0x000fee0000000200 */
[-C--:B--2---:R-:W-:Y:S08]  /*3c60*/  HMMA.16816.F32.BF16 R20, R132, R140.reuse, R20 ;  /* 0x0000008c8414723c */ /* 0x084ff00000041814 */
[C---:B------:R-:W-:Y:S08]  /*3c70*/  HMMA.16816.F32.BF16 R24, R136.reuse, R140, R24 ;  /* 0x0000008c8818723c */ /* 0x040ff00000041818 */
[-C--:B------:R-:W-:Y:S01]  /*3c80*/  HMMA.16816.F32.BF16 R28, R136, R142.reuse, R28 ;  /* 0x0000008e881c723c */ /* 0x080fe2000004181c */
[----:B------:R-:W1:Y:S07]  /*3c90*/  LDSM.16.M88.4 R136, [R196+0x2000] ;  /* 0x00200000c488783b */ /* 0x000e6e0000000200 */
[----:B------:R-:W-:Y:S01]  /*3ca0*/  HMMA.16816.F32.BF16 R32, R132, R142, R32 ;  /* 0x0000008e8420723c */ /* 0x000fe20000041820 */
[----:B------:R-:W2:Y:S05]  /*3cb0*/  LDSM.16.M88.4 R132, [R196+0x2800] ;  /* 0x00280000c484783b */ /* 0x000eaa0000000200 */
[----:B------:R-:W3:Y:S02]  /*3cc0*/  LDSM.16.M88.4 R140, [R198+0xd400] ;  /* 0x00d40000c68c783b */ /* 0x000ee40000000200 */
[-C--:B-1----:R-:W-:Y:S08]  /*3cd0*/  HMMA.16816.F32.BF16 R4, R136, R144.reuse, R4 ;  /* 0x000000908804723c */ /* 0x082ff00000041804 */
[C---:B--2---:R-:W-:Y:S08]  /*3ce0*/  HMMA.16816.F32.BF16 R8, R132.reuse, R144, R8 ;  /* 0x000000908408723c */ /* 0x044ff00000041808 */
[-C--:B------:R-:W-:Y:S08]  /*3cf0*/  HMMA.16816.F32.BF16 R12, R132, R146.reuse, R12 ;  /* 0x00000092840c723c */ /* 0x080ff0000004180c */
[C---:B------:R-:W-:Y:S01]  /*3d00*/  HMMA.16816.F32.BF16 R16, R136.reuse, R146, R16 ;  /* 0x000000928810723c */ /* 0x040fe20000041810 */
[----:B------:R-:W-:Y:S07]  /*3d10*/  LDSM.16.M88.4 R144, [R197+0xd000] ;  /* 0x00d00000c590783b */ /* 0x000fee0000000200 */
[-C--:B---3--:R-:W-:Y:S08]  /*3d20*/  HMMA.16816.F32.BF16 R20, R136, R140.reuse, R20 ;  /* 0x0000008c8814723c */ /* 0x088ff00000041814 */
[C---:B------:R-:W-:Y:S08]  /*3d30*/  HMMA.16816.F32.BF16 R24, R132.reuse, R140, R24 ;  /* 0x0000008c8418723c */ /* 0x040ff00000041818 */
[-C--:B------:R-:W-:Y:S01]  /*3d40*/  HMMA.16816.F32.BF16 R28, R132, R142.reuse, R28 ;  /* 0x0000008e841c723c */ /* 0x080fe2000004181c */
[----:B------:R-:W1:Y:S07]  /*3d50*/  LDSM.16.M88.4 R132, [R0+0x2000] ;  /* 0x002000000084783b */ /* 0x000e6e0000000200 */
[----:B------:R-:W-:Y:S01]  /*3d60*/  HMMA.16816.F32.BF16 R32, R136, R142, R32 ;  /* 0x0000008e8820723c */ /* 0x000fe20000041820 */
[----:B------:R-:W2:Y:S05]  /*3d70*/  LDSM.16.M88.4 R136, [R0+0x2800] ;  /* 0x002800000088783b */ /* 0x000eaa0000000200 */
[----:B------:R-:W3:Y:S02]  /*3d80*/  LDSM.16.M88.4 R140, [R197+0xd400] ;  /* 0x00d40000c58c783b */ /* 0x000ee40000000200 */
[-C--:B-1----:R-:W-:Y:S08]  /*3d90*/  HMMA.16816.F32.BF16 R4, R132, R144.reuse, R4 ;  /* 0x000000908404723c */ /* 0x082ff00000041804 */
[C---:B--2---:R-:W-:Y:S07]  /*3da0*/  HMMA.16816.F32.BF16 R8, R136.reuse, R144, R8 ;  /* 0x000000908808723c */ /* 0x044fee0000041808 */
[----:B------:R-:W-:Y:S01]  /*3db0*/  IADD3 R144, P0, R211, UR16, RZ ;  /* 0x00000010d3907c10 */ /* 0x000fe2000ff1e0ff */
[-C--:B------:R-:W-:Y:S04]  /*3dc0*/  HMMA.16816.F32.BF16 R12, R136, R146.reuse, R12 ;  /* 0x00000092880c723c */ /* 0x080fe8000004180c */
[----:B----4-:R-:W-:Y:S02]  /*3dd0*/  IADD3.X R145, R208, UR15, RZ, P0, !PT ;  /* 0x0000000fd0917c10 */ /* 0x010fe400087fe4ff */
[----:B------:R-:W-:Y:S02]  /*3de0*/  PLOP3.LUT P0, PT, PT, PT, UP0, 0x80, 0x0 ;  /* 0x000000000000781c */ /* 0x000fe40003f0f008 */
[C---:B------:R-:W-:Y:S01]  /*3df0*/  HMMA.16816.F32.BF16 R16, R132.reuse, R146, R16 ;  /* 0x000000928410723c */ /* 0x040fe20000041810 */
[----:B-----5:R1:W5:Y:S05]  /*3e00*/  LDG.E R208, [R144.64] ;  /* 0x0000000490d07981 */ /* 0x02036a000c1e1900 */
[----:B------:R1:W5:Y:S02]  /*3e10*/  LDG.E R147, [R144.64+0x20] ;  /* 0x0000200490937981 */ /* 0x000364000c1e1900 */
[-C--:B---3--:R-:W-:Y:S03]  /*3e20*/  HMMA.16816.F32.BF16 R20, R132, R140.reuse, R20 ;  /* 0x0000008c8414723c */ /* 0x088fe60000041814 */
[----:B------:R1:W5:Y:S05]  /*3e30*/  LDG.E R146, [R144.64+0x80] ;  /* 0x0000800490927981 */ /* 0x00036a000c1e1900 */
[C---:B------:R-:W-:Y:S08]  /*3e40*/  HMMA.16816.F32.BF16 R24, R136.reuse, R140, R24 ;  /* 0x0000008c8818723c */ /* 0x040ff00000041818 */
[-C--:B------:R-:W-:Y:S08]  /*3e50*/  HMMA.16816.F32.BF16 R28, R136, R142.reuse, R28 ;  /* 0x0000008e881c723c */ /* 0x080ff0000004181c */
[----:B------:R-:W-:Y:S01]  /*3e60*/  HMMA.16816.F32.BF16 R32, R132, R142, R32 ;  /* 0x0000008e8420723c */ /* 0x000fe20000041820 */
[----:B-1----:R1:W5:Y:S01]  /*3e70*/  LDG.E R144, [R144.64+0xa0] ;  /* 0x0000a00490907981 */ /* 0x002362000c1e1900 */
[----:B------:R-:W-:-:S06]  /*3e80*/  @!P0 BRA `(.L_x_187) ;  /* 0x0000009000008947 */ /* 0x000fcc0003800000 */
        /* <DEDUP_REMOVED lines=9> */
.L_x_187:
[----:B------:R-:W2:Y:S01]  /*3f20*/  LDL R0, [R1+0x8] ;  /* 0x0000080001007983 */ /* 0x000ea20000100800 */
[----:B------:R-:W-:Y:S02]  /*3f30*/  UIADD3 UR9, -UR10, UR6, -UR12 ;  /* 0x000000060a097290 */ /* 0x000fe4000fffe90c */
[----:B------:R-:W-:Y:S01]  /*3f40*/  UMOV UR11, UR10 ;  /* 0x0000000a000b7c82 */ /* 0x000fe20008000000 */
[----:B------:R-:W3:Y:S01]  /*3f50*/  LDL R132, [R1+0x28] ;  /* 0x0000280001847983 */ /* 0x000ee20000100800 */
[----:B--2---:R-:W-:Y:S01]  /*3f60*/  IADD3 R134, R0, UR8, RZ ;  /* 0x0000000800867c10 */ /* 0x004fe2000fffe0ff */
[----:B------:R-:W-:Y:S01]  /*3f70*/  UIADD3 UR8, UR6, 0x1, -UR12 ;  /* 0x0000000106087890 */ /* 0x000fe2000fffe80c */
[----:B------:R-:W-:Y:S02]  /*3f80*/  IMAD.U32 R0, RZ, RZ, UR22 ;  /* 0x00000016ff007e24 */ /* 0x000fe4000f8e00ff */
[----:B------:R-:W-:Y:S01]  /*3f90*/  IADD3 R133, R134, UR9, RZ ;  /* 0x0000000986857c10 */ /* 0x000fe2000fffe0ff */
        /* <DEDUP_REMOVED lines=22> */
[----:B------:R-:W-:Y:S02]  /*4100*/  IADD3 R133, R134, 0x8, RZ ;  /* 0x0000000886857810 */ /* 0x000fe40007ffe0ff */
[-C--:B------:R-:W-:Y:S02]  /*4110*/  ISETP.GE.OR P2, PT, R141, R132.reuse, !P2 ;  /* 0x000000848d00720c */ /* 0x080fe40005746670 */
[----:B------:R-:W-:Y:S02]  /*4120*/  IADD3 R142, R133, UR9, RZ ;  /* 0x00000009858e7c10 */ /* 0x000fe4000fffe0ff */
        /* <DEDUP_REMOVED lines=26> */
[----:B------:R-:W-:Y:S02]  /*42d0*/  IADD3 R133, R134, 0x20, RZ ;  /* 0x0000002086857810 */ /* 0x000fe40007ffe0ff */
[-C--:B------:R-:W-:Y:S02]  /*42e0*/  ISETP.GE.OR P1, PT, R141, R132.reuse, !P1 ;  /* 0x000000848d00720c */ /* 0x080fe40004f26670 */
[-C--:B------:R-:W-:Y:S02]  /*42f0*/  ISETP.GE.OR P0, PT, R140, R132.reuse, !P0 ;  /* 0x000000848c00720c */ /* 0x080fe40004706670 */
[-C--:B------:R-:W-:Y:S02]  /*4300*/  ISETP.GE.OR P6, PT, R139, R132.reuse, !P6 ;  /* 0x000000848b00720c */ /* 0x080fe400077c6670 */
[-C--:B------:R-:W-:Y:S02]  /*4310*/  ISETP.GE.OR P5, PT, R138, R132.reuse, !P5 ;  /* 0x000000848a00720c */ /* 0x080fe40006fa6670 */
[-C--:B------:R-:W-:Y:S02]  /*4320*/  ISETP.GE.OR P4, PT, R137, R132.reuse, !P4 ;  /* 0x000000848900720c */ /* 0x080fe40006786670 */
[-C--:B------:R-:W-:Y:S02]  /*4330*/  ISETP.GE.OR P3, PT, R136, R132.reuse, !P3 ;  /* 0x000000848800720c */ /* 0x080fe40005f66670 */
[----:B------:R-:W-:Y:S02]  /*4340*/  ISETP.GE.OR P2, PT, R135, R132, !P2 ;  /* 0x000000848700720c */ /* 0x000fe40005746670 */
[C---:B------:R-:W-:Y:S02]  /*4350*/  IADD3 R132, R133.reuse, UR9, RZ ;  /* 0x0000000985847c10 */ /* 0x040fe4000fffe0ff */
[----:B------:R-:W-:Y:S02]  /*4360*/  IADD3 R142, R133, UR8, RZ ;  /* 0x00000008858e7c10 */ /* 0x000fe4000fffe0ff */
[----:B------:R-:W-:Y:S02]  /*4370*/  IMNMX R132, RZ, R132, !PT ;  /* 0x00000084ff847217 */ /* 0x000fe40007800200 */
[----:B------:R-:W-:Y:S02]  /*4380*/  IADD3 R133, R134, 0x28, RZ ;  /* 0x0000002886857810 */ /* 0x000fe40007ffe0ff */
[----:B------:R-:W-:Y:S02]  /*4390*/  IMNMX R134, R142, UR6, PT ;  /* 0x000000068e867c17 */ /* 0x000fe4000b800200 */
[----:B------:R-:W-:Y:S02]  /*43a0*/  FSEL R7, R7, -INF , !P1 ;  /* 0xff80000007077808 */ /* 0x000fe40004800000 */
[-C--:B------:R-:W-:Y:S02]  /*43b0*/  ISETP.GE.AND P1, PT, R0, R132.reuse, PT ;  /* 0x000000840000720c */ /* 0x080fe40003f26270 */
[----:B------:R-:W-:Y:S02]  /*43c0*/  FSEL R18, R18, -INF , !P0 ;  /* 0xff80000012127808 */ /* 0x000fe40004000000 */
[----:B------:R-:W-:Y:S02]  /*43d0*/  ISETP.GE.AND P0, PT, R141, R132, PT ;  /* 0x000000848d00720c */ /* 0x000fe40003f06270 */
[----:B------:R-:W-:Y:S02]  /*43e0*/  ISETP.GE.OR P1, PT, R0, R134, !P1 ;  /* 0x000000860000720c */ /* 0x000fe40004f26670 */
[----:B------:R-:W-:Y:S02]  /*43f0*/  IADD3 R142, R133, UR9, RZ ;  /* 0x00000009858e7c10 */ /* 0x000fe4000fffe0ff */
        /* <DEDUP_REMOVED lines=13> */
[----:B------:R-:W-:Y:S02]  /*44d0*/  ISETP.GE.OR P0, PT, R141, R134, !P0 ;  /* 0x000000868d00720c */ /* 0x000fe40004706670 */
[----:B------:R-:W-:Y:S02]  /*44e0*/  IMNMX R133, RZ, R142, !PT ;  /* 0x0000008eff857217 */ /* 0x000fe40007800200 */
[----:B------:R-:W-:Y:S02]  /*44f0*/  IMNMX R132, R132, UR6, PT ;  /* 0x0000000684847c17 */ /* 0x000fe4000b800200 */
[----:B------:R-:W-:Y:S02]  /*4500*/  FSEL R9, R9, -INF , !P0 ;  /* 0xff80000009097808 */ /* 0x000fe40004000000 */
[-C--:B------:R-:W-:Y:S02]  /*4510*/  ISETP.GE.AND P0, PT, R0, R133.reuse, PT ;  /* 0x000000850000720c */ /* 0x080fe40003f06270 */
[-C--:B------:R-:W-:Y:S02]  /*4520*/  ISETP.GE.OR P6, PT, R140, R134.reuse, !P6 ;  /* 0x000000868c00720c */ /* 0x080fe400077c6670 */
[-C--:B------:R-:W-:Y:S02]  /*4530*/  ISETP.GE.OR P5, PT, R139, R134.reuse, !P5 ;  /* 0x000000868b00720c */ /* 0x080fe40006fa6670 */
[-C--:B------:R-:W-:Y:S02]  /*4540*/  ISETP.GE.OR P4, PT, R138, R134.reuse, !P4 ;  /* 0x000000868a00720c */ /* 0x080fe40006786670 */
[-C--:B------:R-:W-:Y:S02]  /*4550*/  ISETP.GE.OR P3, PT, R137, R134.reuse, !P3 ;  /* 0x000000868900720c */ /* 0x080fe40005f66670 */
[-C--:B------:R-:W-:Y:S02]  /*4560*/  ISETP.GE.OR P2, PT, R136, R134.reuse, !P2 ;  /* 0x000000868800720c */ /* 0x080fe40005746670 */
[----:B------:R-:W-:Y:S02]  /*4570*/  ISETP.GE.OR P1, PT, R135, R134, !P1 ;  /* 0x000000868700720c */ /* 0x000fe40004f26670 */
        /* <DEDUP_REMOVED lines=29> */
.L_x_188:
[C---:B------:R-:W-:Y:S01]  /*4750*/  FMUL.FTZ R132, R249.reuse, 1.4426950216293334961 ;  /* 0x3fb8aa3bf9847820 */ /* 0x040fe20000410000 */
[----:B------:R-:W-:Y:S01]  /*4760*/  FSETP.NEU.FTZ.AND P0, PT, R249, -INF , PT ;  /* 0xff800000f900780b */ /* 0x000fe20003f1d000 */
[----:B------:R-:W-:Y:S01]  /*4770*/  FMUL.FTZ R0, R250, 1.4426950216293334961 ;  /* 0x3fb8aa3bfa007820 */ /* 0x000fe20000410000 */
[----:B------:R-:W-:Y:S02]  /*4780*/  UISETP.GT.AND UP3, UPT, UR7, UR17, UPT ;  /* 0x000000110700728c */ /* 0x000fe4000bf64270 */
[----:B------:R-:W-:Y:S02]  /*4790*/  FSEL R132, R132, RZ, P0 ;  /* 0x000000ff84847208 */ /* 0x000fe40000000000 */
[----:B------:R-:W-:Y:S03]  /*47a0*/  FSETP.NEU.FTZ.AND P0, PT, R250, -INF , PT ;  /* 0xff800000fa00780b */ /* 0x000fe60003f1d000 */
        /* <DEDUP_REMOVED lines=8> */
[----:B------:R3:W4:Y:S01]  /*4830*/  MUFU.EX2 R212, R5 ;  /* 0x0000000500d47308 */ /* 0x0007220000000800 */
[----:B------:R-:W-:Y:S09]  /*4840*/  FFMA.FTZ R132, R33, c[0x0][0x23c], -R132 ;  /* 0x00008f0021847a23 */ /* 0x000ff20000010884 */
[----:B------:R-:W-:Y:S01]  /*4850*/  MUFU.EX2 R243, R16 ;  /* 0x0000001000f37308 */ /* 0x000fe20000000800 */
[C---:B--2---:R-:W-:Y:S09]  /*4860*/  FMUL.FTZ R4, R247.reuse, 1.4426950216293334961 ;  /* 0x3fb8aa3bf7047820 */ /* 0x044ff20000410000 */
[----:B------:R-:W-:Y:S01]  /*4870*/  MUFU.EX2 R241, R17 ;  /* 0x0000001100f17308 */ /* 0x000fe20000000800 */
        /* <DEDUP_REMOVED lines=15> */
[----:B------:R-:W2:Y:S01]  /*4970*/  MUFU.EX2 R210, R7 ;  /* 0x0000000700d27308 */ /* 0x000ea20000000800 */
        /* <DEDUP_REMOVED lines=13> */
[--C-:B------:R-:W-:Y:S02]  /*4a50*/  FFMA.FTZ R27, R27, c[0x0][0x23c], -R0.reuse ;  /* 0x00008f001b1b7a23 */ /* 0x100fe40000010800 */
[----:B------:R-:W-:Y:S02]  /*4a60*/  FFMA.FTZ R0, R31, c[0x0][0x23c], -R0 ;  /* 0x00008f001f007a23 */ /* 0x000fe40000010800 */
[--C-:B------:R-:W-:Y:S02]  /*4a70*/  FFMA.FTZ R34, R34, c[0x0][0x23c], -R5.reuse ;  /* 0x00008f0022227a23 */ /* 0x100fe40000010805 */
[--C-:B------:R-:W-:Y:S01]  /*4a80*/  FFMA.FTZ R22, R22, c[0x0][0x23c], -R5.reuse ;  /* 0x00008f0016167a23 */ /* 0x100fe20000010805 */
[----:B------:R-:W3:Y:S01]  /*4a90*/  MUFU.EX2 R244, R19 ;  /* 0x0000001300f47308 */ /* 0x000ee20000000800 */
[--C-:B------:R-:W-:Y:S02]  /*4aa0*/  FFMA.FTZ R23, R23, c[0x0][0x23c], -R5.reuse ;  /* 0x00008f0017177a23 */ /* 0x100fe40000010805 */
[----:B------:R-:W-:Y:S07]  /*4ab0*/  FFMA.FTZ R5, R35, c[0x0][0x23c], -R5 ;  /* 0x00008f0023057a23 */ /* 0x000fee0000010805 */
[----:B------:R3:W-:Y:S10]  /*4ac0*/  MUFU.EX2 R227, R0 ;  /* 0x0000000000e37308 */ /* 0x0007f40000000800 */
[----:B------:R-:W-:Y:S10]  /*4ad0*/  MUFU.EX2 R209, R8 ;  /* 0x0000000800d17308 */ /* 0x000ff40000000800 */
[----:B-1----:R-:W1:Y:S10]  /*4ae0*/  MUFU.EX2 R145, R9 ;  /* 0x0000000900917308 */ /* 0x002e740000000800 */
[----:B------:R-:W-:Y:S10]  /*4af0*/  MUFU.EX2 R143, R10 ;  /* 0x0000000a008f7308 */ /* 0x000ff40000000800 */
[----:B------:R-:W1:Y:S10]  /*4b00*/  MUFU.EX2 R142, R11 ;  /* 0x0000000b008e7308 */ /* 0x000e740000000800 */
[----:B------:R1:W-:Y:S10]  /*4b10*/  MUFU.EX2 R239, R5 ;  /* 0x0000000500ef7308 */ /* 0x0003f40000000800 */
[----:B------:R-:W-:Y:S10]  /*4b20*/  MUFU.EX2 R141, R12 ;  /* 0x0000000c008d7308 */ /* 0x000ff40000000800 */
[----:B------:R-:W1:Y:S10]  /*4b30*/  MUFU.EX2 R140, R13 ;  /* 0x0000000d008c7308 */ /* 0x000e740000000800 */
[----:B------:R-:W-:Y:S10]  /*4b40*/  MUFU.EX2 R226, R14 ;  /* 0x0000000e00e27308 */ /* 0x000ff40000000800 */
[----:B------:R-:W-:Y:S10]  /*4b50*/  MUFU.EX2 R223, R15 ;  /* 0x0000000f00df7308 */ /* 0x000ff40000000800 */
[----:B------:R-:W-:Y:S10]  /*4b60*/  MUFU.EX2 R238, R20 ;  /* 0x0000001400ee7308 */ /* 0x000ff40000000800 */
[----:B------:R-:W-:Y:S10]  /*4b70*/  MUFU.EX2 R237, R21 ;  /* 0x0000001500ed7308 */ /* 0x000ff40000000800 */
[----:B------:R-:W-:Y:S10]  /*4b80*/  MUFU.EX2 R236, R22 ;  /* 0x0000001600ec7308 */ /* 0x000ff40000000800 */
[----:B------:R-:W-:Y:S10]  /*4b90*/  MUFU.EX2 R235, R23 ;  /* 0x0000001700eb7308 */ /* 0x000ff40000000800 */
[----:B------:R-:W-:Y:S10]  /*4ba0*/  MUFU.EX2 R246, R32 ;  /* 0x0000002000f67308 */ /* 0x000ff40000000800 */
[----:B------:R-:W1:Y:S10]  /*4bb0*/  MUFU.EX2 R242, R132 ;  /* 0x0000008400f27308 */ /* 0x000e740000000800 */
[----:B------:R-:W-:Y:S10]  /*4bc0*/  MUFU.EX2 R240, R34 ;  /* 0x0000002200f07308 */ /* 0x000ff40000000800 */
[----:B------:R-:W-:Y:S10]  /*4bd0*/  MUFU.EX2 R234, R24 ;  /* 0x0000001800ea7308 */ /* 0x000ff40000000800 */
[----:B------:R-:W1:Y:S10]  /*4be0*/  MUFU.EX2 R232, R25 ;  /* 0x0000001900e87308 */ /* 0x000e740000000800 */
[----:B------:R-:W-:Y:S10]  /*4bf0*/  MUFU.EX2 R230, R26 ;  /* 0x0000001a00e67308 */ /* 0x000ff40000000800 */
[----:B------:R-:W1:Y:S10]  /*4c00*/  MUFU.EX2 R229, R27 ;  /* 0x0000001b00e57308 */ /* 0x000e740000000800 */
[----:B------:R-:W1:Y:S10]  /*4c10*/  MUFU.EX2 R233, R28 ;  /* 0x0000001c00e97308 */ /* 0x000e740000000800 */
[----:B------:R-:W1:Y:S01]  /*4c20*/  MUFU.EX2 R228, R30 ;  /* 0x0000001e00e47308 */ /* 0x000e620000000800 */
[----:B----4-:R-:W-:Y:S02]  /*4c30*/  F2FP.BF16.PACK_AB R4, R212, R213 ;  /* 0x000000d5d404723e */ /* 0x010fe400000010ff */
[----:B--2---:R-:W-:Y:S02]  /*4c40*/  F2FP.BF16.PACK_AB R7, R210, R211 ;  /* 0x000000d3d207723e */ /* 0x004fe400000010ff */
[----:B---3--:R-:W-:Y:S01]  /*4c50*/  F2FP.BF16.PACK_AB R0, R244, R245 ;  /* 0x000000f5f400723e */ /* 0x008fe200000010ff */
[----:B------:R2:W-:Y:S01]  /*4c60*/  STS [R217+0x13000], R4 ;  /* 0x01300004d9007388 */ /* 0x0005e20000000800 */
[----:B-1----:R-:W-:Y:S02]  /*4c70*/  F2FP.BF16.PACK_AB R6, R145, R209 ;  /* 0x000000d19106723e */ /* 0x002fe400000010ff */
[----:B------:R-:W-:Y:S01]  /*4c80*/  F2FP.BF16.PACK_AB R5, R142, R143 ;  /* 0x0000008f8e05723e */ /* 0x000fe200000010ff */
[----:B------:R1:W-:Y:S04]  /*4c90*/  STS [R217+0x13400], R7 ;  /* 0x01340007d9007388 */ /* 0x0003e80000000800 */
[----:B------:R3:W-:Y:S01]  /*4ca0*/  STS [R215+0x13400], R0 ;  /* 0x01340000d7007388 */ /* 0x0007e20000000800 */
[----:B--2---:R-:W-:Y:S02]  /*4cb0*/  F2FP.BF16.PACK_AB R4, R241, R243 ;  /* 0x000000f3f104723e */ /* 0x004fe400000010ff */
[----:B-1----:R-:W-:Y:S03]  /*4cc0*/  F2FP.BF16.PACK_AB R7, R140, R141 ;  /* 0x0000008d8c07723e */ /* 0x002fe600000010ff */
[----:B------:R1:W-:Y:S01]  /*4cd0*/  STS [R215+0x13000], R4 ;  /* 0x01300004d7007388 */ /* 0x0003e20000000800 */
[----:B---3--:R-:W-:Y:S03]  /*4ce0*/  F2FP.BF16.PACK_AB R0, R242, R246 ;  /* 0x000000f6f200723e */ /* 0x008fe600000010ff */
[----:B------:R2:W-:Y:S04]  /*4cf0*/  STS [R217+0x14000], R6 ;  /* 0x01400006d9007388 */ /* 0x0005e80000000800 */
[----:B------:R3:W-:Y:S04]  /*4d00*/  STS [R217+0x14400], R5 ;  /* 0x01440005d9007388 */ /* 0x0007e80000000800 */
[----:B------:R4:W-:Y:S01]  /*4d10*/  STS [R215+0x14000], R7 ;  /* 0x01400007d7007388 */ /* 0x0009e20000000800 */
[----:B-1----:R-:W-:Y:S02]  /*4d20*/  F2FP.BF16.PACK_AB R4, R235, R236 ;  /* 0x000000eceb04723e */ /* 0x002fe400000010ff */
[----:B--2---:R-:W-:Y:S02]  /*4d30*/  F2FP.BF16.PACK_AB R6, R223, R226 ;  /* 0x000000e2df06723e */ /* 0x004fe400000010ff */
[----:B---3--:R-:W-:Y:S03]  /*4d40*/  F2FP.BF16.PACK_AB R5, R237, R238 ;  /* 0x000000eeed05723e */ /* 0x008fe600000010ff */
[----:B------:R1:W-:Y:S01]  /*4d50*/  STS [R215+0x14400], R6 ;  /* 0x01440006d7007388 */ /* 0x0003e20000000800 */
[----:B----4-:R-:W-:Y:S03]  /*4d60*/  F2FP.BF16.PACK_AB R7, R232, R234 ;  /* 0x000000eae807723e */ /* 0x010fe600000010ff */
[----:B------:R2:W-:Y:S04]  /*4d70*/  STS [R216+0x13000], R5 ;  /* 0x01300005d8007388 */ /* 0x0005e80000000800 */
[----:B------:R3:W-:Y:S04]  /*4d80*/  STS [R216+0x13400], R4 ;  /* 0x01340004d8007388 */ /* 0x0007e80000000800 */
[----:B------:R4:W-:Y:S01]  /*4d90*/  STS [R214+0x13000], R0 ;  /* 0x01300000d6007388 */ /* 0x0009e20000000800 */
[----:B-1----:R-:W-:Y:S02]  /*4da0*/  F2FP.BF16.PACK_AB R6, R229, R230 ;  /* 0x000000e6e506723e */ /* 0x002fe400000010ff */
[----:B--2---:R-:W-:Y:S02]  /*4db0*/  F2FP.BF16.PACK_AB R5, R239, R240 ;  /* 0x000000f0ef05723e */ /* 0x004fe400000010ff */
[----:B---3--:R-:W-:Y:S03]  /*4dc0*/  F2FP.BF16.PACK_AB R4, R231, R233 ;  /* 0x000000e9e704723e */ /* 0x008fe600000010ff */
[----:B------:R-:W-:Y:S01]  /*4dd0*/  STS [R214+0x13400], R5 ;  /* 0x01340005d6007388 */ /* 0x000fe20000000800 */
[----:B----4-:R-:W-:Y:S03]  /*4de0*/  F2FP.BF16.PACK_AB R0, R227, R228 ;  /* 0x000000e4e300723e */ /* 0x010fe600000010ff */
[----:B------:R-:W-:Y:S04]  /*4df0*/  STS [R216+0x14000], R7 ;  /* 0x01400007d8007388 */ /* 0x000fe80000000800 */
[----:B------:R-:W-:Y:S04]  /*4e00*/  STS [R216+0x14400], R6 ;  /* 0x01440006d8007388 */ /* 0x000fe80000000800 */
[----:B------:R-:W-:Y:S04]  /*4e10*/  STS [R214+0x14000], R4 ;  /* 0x01400004d6007388 */ /* 0x000fe80000000800 */
        /* <DEDUP_REMOVED lines=60> */
[C---:B------:R-:W-:Y:S01]  /*51e0*/  FADD.FTZ R7, -R147.reuse, R7 ;  /* 0x0000000793077221 */ /* 0x040fe20000010100 */
[-C--:B------:R-:W-:Y:S03]  /*51f0*/  HMMA.16816.F32.BF16 R20, R132, R192.reuse, R20 ;  /* 0x000000c08414723c */ /* 0x080fe60000041814 */
[C---:B------:R-:W-:Y:S02]  /*5200*/  FADD.FTZ R8, -R146.reuse, R8 ;  /* 0x0000000892087221 */ /* 0x040fe40000010100 */
[----:B------:R-:W-:Y:S02]  /*5210*/  FADD.FTZ R9, -R146, R9 ;  /* 0x0000000992097221 */ /* 0x000fe40000010100 */
[C---:B------:R-:W-:Y:S01]  /*5220*/  FADD.FTZ R10, -R144.reuse, R10 ;  /* 0x0000000a900a7221 */ /* 0x040fe20000010100 */
[C---:B------:R-:W-:Y:S04]  /*5230*/  HMMA.16816.F32.BF16 R24, R136.reuse, R192, R24 ;  /* 0x000000c08818723c */ /* 0x040fe80000041818 */
[----:B------:R-:W-:Y:S02]  /*5240*/  FADD.FTZ R11, -R144, R11 ;  /* 0x0000000b900b7221 */ /* 0x000fe40000010100 */
[C---:B------:R-:W-:Y:S02]  /*5250*/  FADD.FTZ R12, -R146.reuse, R12 ;  /* 0x0000000c920c7221 */ /* 0x040fe40000010100 */
[----:B------:R-:W-:Y:S01]  /*5260*/  FADD.FTZ R13, -R146, R13 ;  /* 0x0000000d920d7221 */ /* 0x000fe20000010100 */
[-C--:B------:R-:W-:Y:S03]  /*5270*/  HMMA.16816.F32.BF16 R28, R136, R194.reuse, R28 ;  /* 0x000000c2881c723c */ /* 0x080fe6000004181c */
[C---:B------:R-:W-:Y:S02]  /*5280*/  FADD.FTZ R14, -R144.reuse, R14 ;  /* 0x0000000e900e7221 */ /* 0x040fe40000010100 */
[----:B------:R-:W-:Y:S02]  /*5290*/  FADD.FTZ R15, -R144, R15 ;  /* 0x0000000f900f7221 */ /* 0x000fe40000010100 */
[C---:B------:R-:W-:Y:S01]  /*52a0*/  FADD.FTZ R16, -R208.reuse, R16 ;  /* 0x00000010d0107221 */ /* 0x040fe20000010100 */
[----:B------:R-:W-:Y:S04]  /*52b0*/  HMMA.16816.F32.BF16 R32, R132, R194, R32 ;  /* 0x000000c28420723c */ /* 0x000fe80000041820 */
[C---:B------:R-:W-:Y:S02]  /*52c0*/  FADD.FTZ R17, -R208.reuse, R17 ;  /* 0x00000011d0117221 */ /* 0x040fe40000010100 */
[C---:B------:R-:W-:Y:S02]  /*52d0*/  FADD.FTZ R18, -R147.reuse, R18 ;  /* 0x0000001293127221 */ /* 0x040fe40000010100 */
[C---:B------:R-:W-:Y:S04]  /*52e0*/  FADD.FTZ R19, -R147.reuse, R19 ;  /* 0x0000001393137221 */ /* 0x040fe80000010100 */
[C---:B------:R-:W-:Y:S02]  /*52f0*/  FADD.FTZ R20, -R208.reuse, R20 ;  /* 0x00000014d0147221 */ /* 0x040fe40000010100 */
[----:B------:R-:W-:Y:S02]  /*5300*/  FADD.FTZ R21, -R208, R21 ;  /* 0x00000015d0157221 */ /* 0x000fe40000010100 */
        /* <DEDUP_REMOVED lines=65> */
.L_x_189:
        /* <DEDUP_REMOVED lines=34> */
[----:B---3--:R-:W-:Y:S05]  /*5940*/  IMAD.SHL.U32 R0, R205, 0x2, RZ ;  /* 0x00000002cd007824 */ /* 0x008fea00078e00ff */
        /* <DEDUP_REMOVED lines=84> */
.L_x_190:
[----:B------:R-:W-:Y:S01]  /*5e90*/  LDSM.16.M88.4 R24, [R201] ;  /* 0x00000000c918783b */ /* 0x000fe20000000200 */
[----:B------:R-:W-:Y:S01]  /*5ea0*/  IMAD.MOV.U32 R223, RZ, RZ, c[0x0][0x22c] ;  /* 0x00008b00ffdf7624 */ /* 0x000fe200078e00ff */
[----:B------:R-:W-:Y:S01]  /*5eb0*/  ULOP3.LUT UR8, UR7, 0x1, URZ, 0xc0, !UPT ;  /* 0x0000000107087892 */ /* 0x000fe2000f8ec03f */
[----:B------:R-:W-:Y:S01]  /*5ec0*/  IMAD.MOV.U32 R213, RZ, RZ, c[0x0][0x22c] ;  /* 0x00008b00ffd57624 */ /* 0x000fe200078e00ff */
[----:B------:R-:W-:Y:S01]  /*5ed0*/  UISETP.GT.AND UP2, UPT, UR7, UR17, UPT ;  /* 0x000000110700728c */ /* 0x000fe2000bf44270 */
[----:B------:R-:W2:Y:S01]  /*5ee0*/  LDSM.16.MT88.4 R8, [R0+0x9000] ;  /* 0x009000000008783b */ /* 0x000ea20000004200 */
[----:B------:R-:W-:Y:S01]  /*5ef0*/  IMAD R223, R223, c[0x0][0x1c0], RZ ;  /* 0x00007000dfdf7a24 */ /* 0x000fe200078e02ff */
[----:B------:R-:W-:Y:S01]  /*5f00*/  UISETP.NE.U32.AND UP0, UPT, UR8, 0x1, UPT ;  /* 0x000000010800788c */ /* 0x000fe2000bf05070 */
[----:B------:R-:W-:Y:S01]  /*5f10*/  IMAD R213, R213, c[0x0][0x1c0], RZ ;  /* 0x00007000d5d57a24 */ /* 0x000fe200078e02ff */
[----:B------:R-:W-:Y:S01]  /*5f20*/  UIADD3 UR7, UR7, -0x1, URZ ;  /* 0xffffffff07077890 */ /* 0x000fe2000fffe03f */
[----:B------:R-:W3:Y:S01]  /*5f30*/  LDSM.16.MT88.4 R16, [R0+0xb000] ;  /* 0x00b000000010783b */ /* 0x000ee20000004200 */
[----:B------:R-:W-:Y:S02]  /*5f40*/  IMAD R223, R223, 0x18, RZ ;  /* 0x00000018dfdf7824 */ /* 0x000fe400078e02ff */
[----:B------:R-:W-:Y:S02]  /*5f50*/  IMAD.SHL.U32 R213, R213, 0x20, RZ ;  /* 0x00000020d5d57824 */ /* 0x000fe400078e00ff */
[----:B------:R-:W3:Y:S01]  /*5f60*/  LDSM.16.MT88.4 R28, [R0+0xd000] ;  /* 0x00d00000001c783b */ /* 0x000ee20000004200 */
[----:B------:R-:W-:Y:S02]  /*5f70*/  IMAD.MOV.U32 R212, RZ, RZ, c[0x0][0x22c] ;  /* 0x00008b00ffd47624 */ /* 0x000fe400078e00ff */
[----:B------:R-:W-:Y:S02]  /*5f80*/  IMAD.MOV.U32 R209, RZ, RZ, c[0x0][0x22c] ;  /* 0x00008b00ffd17624 */ /* 0x000fe400078e00ff */
[----:B------:R-:W4:Y:S01]  /*5f90*/  LDL R210, [R1+0x20] ;  /* 0x0000200001d27983 */ /* 0x000f220000100800 */
[----:B------:R-:W-:Y:S02]  /*5fa0*/  IMAD R212, R212, c[0x0][0x1c0], RZ ;  /* 0x00007000d4d47a24 */ /* 0x000fe400078e02ff */
[----:B------:R-:W-:Y:S02]  /*5fb0*/  IMAD R209, R209, c[0x0][0x1c0], RZ ;  /* 0x00007000d1d17a24 */ /* 0x000fe400078e02ff */
[----:B------:R-:W-:Y:S01]  /*5fc0*/  LDSM.16.M88.4 R32, [R202] ;  /* 0x00000000ca20783b */ /* 0x000fe20000000200 */
[----:B------:R-:W-:Y:S02]  /*5fd0*/  IMAD R212, R212, 0x28, RZ ;  /* 0x00000028d4d47824 */ /* 0x000fe400078e02ff */
[----:B------:R-:W-:Y:S02]  /*5fe0*/  IMAD.U32 R209, R209, -0x40, RZ ;  /* 0xffffffc0d1d17824 */ /* 0x000fe400078e00ff */
[----:B------:R-:W4:Y:S05]  /*5ff0*/  LDL R211, [R1+0x24] ;  /* 0x0000240001d37983 */ /* 0x000f2a0000100800 */
[----:B------:R-:W1:Y:S05]  /*6000*/  LDSM.16.MT88.4 R132, [R0+0x9400] ;  /* 0x009400000084783b */ /* 0x000e6a0000004200 */
[----:B------:R-:W1:Y:S02]  /*6010*/  LDSM.16.MT88.4 R136, [R0+0xb400] ;  /* 0x00b400000088783b */ /* 0x000e640000004200 */
[C---:B-12---:R-:W-:Y:S03]  /*6020*/  HMMA.16816.F32.BF16 R4, R24.reuse, R8, RZ ;  /* 0x000000081804723c */ /* 0x046fe600000418ff */
[----:B------:R-:W1:Y:S05]  /*6030*/  LDSM.16.MT88.4 R140, [R0+0xd400] ;  /* 0x00d40000008c783b */ /* 0x000e6a0000004200 */
[----:B------:R-:W-:Y:S01]  /*6040*/  LDSM.16.MT88.4 R144, [R0+0x9800] ;  /* 0x009800000090783b */ /* 0x000fe20000004200 */
[C---:B------:R-:W-:Y:S08]  /*6050*/  HMMA.16816.F32.BF16 R8, R24.reuse, R10, RZ ;  /* 0x0000000a1808723c */ /* 0x040ff000000418ff */
[C---:B---3--:R-:W-:Y:S08]  /*6060*/  HMMA.16816.F32.BF16 R12, R24.reuse, R16, RZ ;  /* 0x00000010180c723c */ /* 0x048ff000000418ff */
[C---:B------:R-:W-:Y:S08]  /*6070*/  HMMA.16816.F32.BF16 R16, R24.reuse, R18, RZ ;  /* 0x000000121810723c */ /* 0x040ff000000418ff */
[C---:B------:R-:W-:Y:S08]  /*6080*/  HMMA.16816.F32.BF16 R20, R24.reuse, R28, RZ ;  /* 0x0000001c1814723c */ /* 0x040ff000000418ff */
[----:B------:R-:W-:Y:S01]  /*6090*/  HMMA.16816.F32.BF16 R24, R24, R30, RZ ;  /* 0x0000001e1818723c */ /* 0x000fe200000418ff */
[----:B------:R-:W2:Y:S07]  /*60a0*/  LDSM.16.M88.4 R28, [R204] ;  /* 0x00000000cc1c783b */ /* 0x000eae0000000200 */
[C---:B------:R-:W-:Y:S08]  /*60b0*/  HMMA.16816.F32.BF16 R4, R32.reuse, R132, R4 ;  /* 0x000000842004723c */ /* 0x040ff00000041804 */
[C---:B------:R-:W-:Y:S01]  /*60c0*/  HMMA.16816.F32.BF16 R8, R32.reuse, R134, R8 ;  /* 0x000000862008723c */ /* 0x040fe20000041808 */
[----:B------:R-:W3:Y:S07]  /*60d0*/  LDSM.16.MT88.4 R132, [R0+0xb800] ;  /* 0x00b800000084783b */ /* 0x000eee0000004200 */
[C---:B------:R-:W-:Y:S08]  /*60e0*/  HMMA.16816.F32.BF16 R12, R32.reuse, R136, R12 ;  /* 0x00000088200c723c */ /* 0x040ff0000004180c */
[C---:B------:R-:W-:Y:S01]  /*60f0*/  HMMA.16816.F32.BF16 R16, R32.reuse, R138, R16 ;  /* 0x0000008a2010723c */ /* 0x040fe20000041810 */
[----:B------:R-:W3:Y:S07]  /*6100*/  LDSM.16.MT88.4 R136, [R0+0xd800] ;  /* 0x00d800000088783b */ /* 0x000eee0000004200 */
[C---:B-1----:R-:W-:Y:S08]  /*6110*/  HMMA.16816.F32.BF16 R20, R32.reuse, R140, R20 ;  /* 0x0000008c2014723c */ /* 0x042ff00000041814 */
[----:B------:R-:W-:Y:S01]  /*6120*/  HMMA.16816.F32.BF16 R24, R32, R142, R24 ;  /* 0x0000008e2018723c */ /* 0x000fe20000041818 */
[----:B------:R-:W-:Y:S05]  /*6130*/  LDSM.16.M88.4 R32, [R203] ;  /* 0x00000000cb20783b */ /* 0x000fea0000000200 */
[----:B------:R-:W1:Y:S02]  /*6140*/  LDSM.16.MT88.4 R140, [R0+0x9c00] ;  /* 0x009c0000008c783b */ /* 0x000e640000004200 */
[C---:B--2---:R-:W-:Y:S08]  /*6150*/  HMMA.16816.F32.BF16 R4, R28.reuse, R144, R4 ;  /* 0x000000901c04723c */ /* 0x044ff00000041804 */
[C---:B------:R-:W-:Y:S01]  /*6160*/  HMMA.16816.F32.BF16 R8, R28.reuse, R146, R8 ;  /* 0x000000921c08723c */ /* 0x040fe20000041808 */
[----:B------:R-:W2:Y:S07]  /*6170*/  LDSM.16.MT88.4 R144, [R0+0xbc00] ;  /* 0x00bc00000090783b */ /* 0x000eae0000004200 */
[C---:B---3--:R-:W-:Y:S08]  /*6180*/  HMMA.16816.F32.BF16 R12, R28.reuse, R132, R12 ;  /* 0x000000841c0c723c */ /* 0x048ff0000004180c */
[C---:B------:R-:W-:Y:S01]  /*6190*/  HMMA.16816.F32.BF16 R16, R28.reuse, R134, R16 ;  /* 0x000000861c10723c */ /* 0x040fe20000041810 */
[----:B------:R-:W3:Y:S07]  /*61a0*/  LDSM.16.MT88.4 R132, [R0+0xdc00] ;  /* 0x00dc00000084783b */ /* 0x000eee0000004200 */
[C---:B------:R-:W-:Y:S08]  /*61b0*/  HMMA.16816.F32.BF16 R20, R28.reuse, R136, R20 ;  /* 0x000000881c14723c */ /* 0x040ff00000041814 */
[----:B------:R-:W-:Y:S01]  /*61c0*/  HMMA.16816.F32.BF16 R24, R28, R138, R24 ;  /* 0x0000008a1c18723c */ /* 0x000fe20000041818 */
[----:B------:R-:W-:Y:S05]  /*61d0*/  LDSM.16.M88.4 R28, [R201+0x2000] ;  /* 0x00200000c91c783b */ /* 0x000fea0000000200 */
[----:B------:R-:W3:Y:S02]  /*61e0*/  LDSM.16.MT88.4 R136, [R0+0xa000] ;  /* 0x00a000000088783b */ /* 0x000ee40000004200 */
[C---:B-1----:R-:W-:Y:S08]  /*61f0*/  HMMA.16816.F32.BF16 R4, R32.reuse, R140, R4 ;  /* 0x0000008c2004723c */ /* 0x042ff00000041804 */
[C---:B------:R-:W-:Y:S01]  /*6200*/  HMMA.16816.F32.BF16 R8, R32.reuse, R142, R8 ;  /* 0x0000008e2008723c */ /* 0x040fe20000041808 */
[----:B------:R-:W1:Y:S07]  /*6210*/  LDSM.16.MT88.4 R140, [R0+0xc000] ;  /* 0x00c00000008c783b */ /* 0x000e6e0000004200 */
[C---:B--2---:R-:W-:Y:S08]  /*6220*/  HMMA.16816.F32.BF16 R12, R32.reuse, R144, R12 ;  /* 0x00000090200c723c */ /* 0x044ff0000004180c */
[C---:B------:R-:W-:Y:S01]  /*6230*/  HMMA.16816.F32.BF16 R16, R32.reuse, R146, R16 ;  /* 0x000000922010723c */ /* 0x040fe20000041810 */
[----:B------:R-:W2:Y:S07]  /*6240*/  LDSM.16.MT88.4 R144, [R0+0xe000] ;  /* 0x00e000000090783b */ /* 0x000eae0000004200 */
[C---:B---3--:R-:W-:Y:S08]  /*6250*/  HMMA.16816.F32.BF16 R20, R32.reuse, R132, R20 ;  /* 0x000000842014723c */ /* 0x048ff00000041814 */
[----:B------:R-:W-:Y:S01]  /*6260*/  HMMA.16816.F32.BF16 R24, R32, R134, R24 ;  /* 0x000000862018723c */ /* 0x000fe20000041818 */
[----:B------:R-:W-:Y:S05]  /*6270*/  LDSM.16.M88.4 R32, [R202+0x2000] ;  /* 0x00200000ca20783b */ /* 0x000fea0000000200 */
[----:B------:R-:W3:Y:S02]  /*6280*/  LDSM.16.MT88.4 R132, [R0+0xa400] ;  /* 0x00a400000084783b */ /* 0x000ee40000004200 */
[C---:B------:R-:W-:Y:S08]  /*6290*/  HMMA.16816.F32.BF16 R4, R28.reuse, R136, R4 ;  /* 0x000000881c04723c */ /* 0x040ff00000041804 */
[C---:B------:R-:W-:Y:S01]  /*62a0*/  HMMA.16816.F32.BF16 R8, R28.reuse, R138, R8 ;  /* 0x0000008a1c08723c */ /* 0x040fe20000041808 */
[----:B------:R-:W3:Y:S07]  /*62b0*/  LDSM.16.MT88.4 R136, [R0+0xc400] ;  /* 0x00c400000088783b */ /* 0x000eee0000004200 */
[C---:B-1----:R-:W-:Y:S08]  /*62c0*/  HMMA.16816.F32.BF16 R12, R28.reuse, R140, R12 ;  /* 0x0000008c1c0c723c */ /* 0x042ff0000004180c */
[C---:B------:R-:W-:Y:S01]  /*62d0*/  HMMA.16816.F32.BF16 R16, R28.reuse, R142, R16 ;  /* 0x0000008e1c10723c */ /* 0x040fe20000041810 */
[----:B------:R-:W1:Y:S07]  /*62e0*/  LDSM.16.MT88.4 R140, [R0+0xe400] ;  /* 0x00e40000008c783b */ /* 0x000e6e0000004200 */
[C---:B--2---:R-:W-:Y:S08]  /*62f0*/  HMMA.16816.F32.BF16 R20, R28.reuse, R144, R20 ;  /* 0x000000901c14723c */ /* 0x044ff00000041814 */
[----:B------:R-:W-:Y:S01]  /*6300*/  HMMA.16816.F32.BF16 R24, R28, R146, R24 ;  /* 0x000000921c18723c */ /* 0x000fe20000041818 */
[----:B------:R-:W-:Y:S05]  /*6310*/  LDSM.16.M88.4 R28, [R204+0x2000] ;  /* 0x00200000cc1c783b */ /* 0x000fea0000000200 */
[----:B------:R-:W-:Y:S02]  /*6320*/  LDSM.16.MT88.4 R144, [R0+0xc800] ;  /* 0x00c800000090783b */ /* 0x000fe40000004200 */
[C---:B---3--:R-:W-:Y:S08]  /*6330*/  HMMA.16816.F32.BF16 R4, R32.reuse, R132, R4 ;  /* 0x000000842004723c */ /* 0x048ff00000041804 */
[C---:B------:R-:W-:Y:S01]  /*6340*/  HMMA.16816.F32.BF16 R8, R32.reuse, R134, R8 ;  /* 0x000000862008723c */ /* 0x040fe20000041808 */
[----:B------:R-:W2:Y:S07]  /*6350*/  LDSM.16.MT88.4 R132, [R0+0xa800] ;  /* 0x00a800000084783b */ /* 0x000eae0000004200 */
[C---:B------:R-:W-:Y:S08]  /*6360*/  HMMA.16816.F32.BF16 R12, R32.reuse, R136, R12 ;  /* 0x00000088200c723c */ /* 0x040ff0000004180c */
[C---:B------:R-:W-:Y:S01]  /*6370*/  HMMA.16816.F32.BF16 R16, R32.reuse, R138, R16 ;  /* 0x0000008a2010723c */ /* 0x040fe20000041810 */
[----:B------:R-:W3:Y:S07]  /*6380*/  LDSM.16.MT88.4 R136, [R0+0xe800] ;  /* 0x00e800000088783b */ /* 0x000eee0000004200 */
[C---:B-1----:R-:W-:Y:S08]  /*6390*/  HMMA.16816.F32.BF16 R20, R32.reuse, R140, R20 ;  /* 0x0000008c2014723c */ /* 0x042ff00000041814 */
[----:B------:R-:W-:Y:S01]  /*63a0*/  HMMA.16816.F32.BF16 R24, R32, R142, R24 ;  /* 0x0000008e2018723c */ /* 0x000fe20000041818 */
[----:B------:R-:W-:Y:S05]  /*63b0*/  LDSM.16.MT88.4 R140, [R0+0xcc00] ;  /* 0x00cc0000008c783b */ /* 0x000fea0000004200 */
[----:B------:R-:W-:Y:S02]  /*63c0*/  LDSM.16.M88.4 R32, [R203+0x2000] ;  /* 0x00200000cb20783b */ /* 0x000fe40000000200 */
[C---:B--2---:R-:W-:Y:S08]  /*63d0*/  HMMA.16816.F32.BF16 R4, R28.reuse, R132, R4 ;  /* 0x000000841c04723c */ /* 0x044ff00000041804 */
[C---:B------:R-:W-:Y:S01]  /*63e0*/  HMMA.16816.F32.BF16 R8, R28.reuse, R134, R8 ;  /* 0x000000861c08723c */ /* 0x040fe20000041808 */
[----:B------:R-:W1:Y:S07]  /*63f0*/  LDSM.16.MT88.4 R132, [R0+0xac00] ;  /* 0x00ac00000084783b */ /* 0x000e6e0000004200 */
[C---:B------:R-:W-:Y:S08]  /*6400*/  HMMA.16816.F32.BF16 R12, R28.reuse, R144, R12 ;  /* 0x000000901c0c723c */ /* 0x040ff0000004180c */
[C---:B------:R-:W-:Y:S01]  /*6410*/  HMMA.16816.F32.BF16 R16, R28.reuse, R146, R16 ;  /* 0x000000921c10723c */ /* 0x040fe20000041810 */
[----:B------:R2:W1:Y:S07]  /*6420*/  LDSM.16.MT88.4 R144, [R0+0xec00] ;  /* 0x00ec00000090783b */ /* 0x00046e0000004200 */
[C---:B---3--:R-:W-:Y:S01]  /*6430*/  HMMA.16816.F32.BF16 R20, R28.reuse, R136, R20 ;  /* 0x000000881c14723c */ /* 0x048fe20000041814 */
[----:B------:R-:W3:Y:S06]  /*6440*/  LDL R136, [R1] ;  /* 0x0000000001887983 */ /* 0x000eec0000100800 */
[----:B------:R-:W-:Y:S01]  /*6450*/  IMAD.MOV.U32 R137, RZ, RZ, c[0x0][0x22c] ;  /* 0x00008b00ff897624 */ /* 0x000fe200078e00ff */
[----:B------:R-:W-:Y:S04]  /*6460*/  HMMA.16816.F32.BF16 R24, R28, R138, R24 ;  /* 0x0000008a1c18723c */ /* 0x000fe80000041818 */
[----:B------:R-:W-:Y:S03]  /*6470*/  IMAD R137, R137, c[0x0][0x1c0], RZ ;  /* 0x0000700089897a24 */ /* 0x000fe600078e02ff */
[----:B----4-:R-:W-:Y:S01]  /*6480*/  @P0 IADD3 R30, P2, R210, UR14, RZ ;  /* 0x0000000ed21e0c10 */ /* 0x010fe2000ff5e0ff */
[----:B--2---:R-:W2:Y:S01]  /*6490*/  LDL R0, [R1+0x4] ;  /* 0x0000040001007983 */ /* 0x004ea20000100800 */
[C---:B-1----:R-:W-:Y:S01]  /*64a0*/  HMMA.16816.F32.BF16 R4, R32.reuse, R132, R4 ;  /* 0x000000842004723c */ /* 0x042fe20000041804 */
[----:B------:R-:W-:Y:S02]  /*64b0*/  @UP3 UIADD3 UR14, UP1, UR14, -0x100, URZ ;  /* 0xffffff000e0e3890 */ /* 0x000fe4000ff3e03f */
[----:B------:R-:W-:Y:S02]  /*64c0*/  IMAD.MOV.U32 R138, RZ, RZ, c[0x0][0x22c] ;  /* 0x00008b00ff8a7624 */ /* 0x000fe400078e00ff */
[----:B------:R-:W-:Y:S01]  /*64d0*/  @P0 IADD3.X R31, R211, UR13, RZ, P2, !PT ;  /* 0x0000000dd31f0c10 */ /* 0x000fe200097fe4ff */
[----:B------:R-:W-:Y:S01]  /*64e0*/  IMAD R137, R137, 0x38, RZ ;  /* 0x0000003889897824 */ /* 0x000fe200078e02ff */
[C---:B------:R-:W-:Y:S01]  /*64f0*/  LEA R210, P1, R209.reuse, R224, 0x2 ;  /* 0x000000e0d1d27211 */ /* 0x040fe200078210ff */
[C---:B------:R-:W-:Y:S01]  /*6500*/  HMMA.16816.F32.BF16 R8, R32.reuse, R134, R8 ;  /* 0x000000862008723c */ /* 0x040fe20000041808 */
[----:B------:R-:W-:Y:S01]  /*6510*/  IMAD.MOV.U32 R211, RZ, RZ, c[0x0][0x22c] ;  /* 0x00008b00ffd37624 */ /* 0x000fe200078e00ff */
[----:B------:R1:W5:Y:S01]  /*6520*/  @P0 LDG.E R249, [R30.64] ;  /* 0x000000041ef90981 */ /* 0x000362000c1e1900 */
[----:B------:R-:W-:Y:S01]  /*6530*/  @UP3 UIADD3.X UR13, UR13, -0x1, URZ, UP1, !UPT ;  /* 0xffffffff0d0d3890 */ /* 0x000fe20008ffe43f */
[----:B------:R-:W-:Y:S01]  /*6540*/  IMAD.MOV.U32 R28, RZ, RZ, R210 ;  /* 0x000000ffff1c7224 */ /* 0x000fe200078e00d2 */
[----:B------:R-:W-:Y:S01]  /*6550*/  LEA.HI.X.SX32 R209, R209, R225, 0x2, P1 ;  /* 0x000000e1d1d17211 */ /* 0x000fe200008f16ff */
[----:B------:R-:W-:Y:S01]  /*6560*/  IMAD R211, R211, c[0x0][0x1c0], RZ ;  /* 0x00007000d3d37a24 */ /* 0x000fe200078e02ff */
[----:B------:R1:W5:Y:S01]  /*6570*/  @P0 LDG.E R250, [R30.64+0x20] ;  /* 0x000020041efa0981 */ /* 0x000362000c1e1900 */
[C---:B------:R-:W-:Y:S04]  /*6580*/  HMMA.16816.F32.BF16 R12, R32.reuse, R140, R12 ;  /* 0x0000008c200c723c */ /* 0x040fe8000004180c */
[----:B------:R1:W5:Y:S01]  /*6590*/  @P0 LDG.E R247, [R30.64+0x80] ;  /* 0x000080041ef70981 */ /* 0x000362000c1e1900 */
[----:B------:R-:W-:Y:S01]  /*65a0*/  IMAD.MOV.U32 R29, RZ, RZ, R209 ;  /* 0x000000ffff1d7224 */ /* 0x000fe200078e00d1 */
[-C--:B------:R-:W-:Y:S01]  /*65b0*/  LEA R132, P1, R251, R28.reuse, 0x2 ;  /* 0x0000001cfb847211 */ /* 0x080fe200078210ff */
[----:B------:R-:W-:Y:S01]  /*65c0*/  IMAD.SHL.U32 R211, R211, 0x10, RZ ;  /* 0x00000010d3d37824 */ /* 0x000fe200078e00ff */
[C---:B------:R-:W-:Y:S01]  /*65d0*/  HMMA.16816.F32.BF16 R16, R32.reuse, R142, R16 ;  /* 0x0000008e2010723c */ /* 0x040fe20000041810 */
[----:B------:R1:W5:Y:S03]  /*65e0*/  @P0 LDG.E R248, [R30.64+0xa0] ;  /* 0x0000a0041ef80981 */ /* 0x000366000c1e1900 */
[-C--:B------:R-:W-:Y:S01]  /*65f0*/  LEA.HI.X.SX32 R133, R251, R29.reuse, 0x2, P1 ;  /* 0x0000001dfb857211 */ /* 0x080fe200008f16ff */
[----:B------:R-:W-:Y:S01]  /*6600*/  IMAD R138, R138, c[0x0][0x1c0], RZ ;  /* 0x000070008a8a7a24 */ /* 0x000fe200078e02ff */
[----:B------:R-:W-:Y:S01]  /*6610*/  LDSM.16.MT88.4 R140, [R3+0x1c00] ;  /* 0x001c0000038c783b */ /* 0x000fe20000004200 */
[CC--:B------:R-:W-:Y:S01]  /*6620*/  LEA R134, P0, R211.reuse, R28.reuse, 0x2 ;  /* 0x0000001cd3867211 */ /* 0x0c0fe200078010ff */
[C---:B------:R-:W-:Y:S03]  /*6630*/  HMMA.16816.F32.BF16 R20, R32.reuse, R144, R20 ;  /* 0x000000902014723c */ /* 0x040fe60000041814 */
[----:B------:R4:W-:Y:S01]  /*6640*/  RED.E.ADD.F32.FTZ.RN.STRONG.GPU [R28.64], R4 ;  /* 0x000000041c00798e */ /* 0x0009e2000c10e784 */
[-C--:B------:R-:W-:Y:S01]  /*6650*/  LEA.HI.X.SX32 R135, R211, R29.reuse, 0x2, P0 ;  /* 0x0000001dd3877211 */ /* 0x080fe200000f16ff */
[----:B------:R-:W-:Y:S03]  /*6660*/  IMAD R138, R138, 0x30, RZ ;  /* 0x000000308a8a7824 */ /* 0x000fe600078e02ff */
[----:B------:R-:W-:Y:S01]  /*6670*/  HMMA.16816.F32.BF16 R24, R32, R146, R24 ;  /* 0x000000922018723c */ /* 0x000fe20000041818 */
[----:B------:R4:W-:Y:S05]  /*6680*/  RED.E.ADD.F32.FTZ.RN.STRONG.GPU [R132.64], R5 ;  /* 0x000000058400798e */ /* 0x0009ea000c10e784 */
[----:B------:R4:W-:Y:S01]  /*6690*/  RED.E.ADD.F32.FTZ.RN.STRONG.GPU [R134.64], R6 ;  /* 0x000000068600798e */ /* 0x0009e2000c10e784 */
[-C--:B------:R-:W-:Y:S02]  /*66a0*/  LEA R34, P1, R223, R28.reuse, 0x2 ;  /* 0x0000001cdf227211 */ /* 0x080fe400078210ff */
[-C--:B------:R-:W-:Y:S03]  /*66b0*/  LEA R32, P0, R213, R28.reuse, 0x2 ;  /* 0x0000001cd5207211 */ /* 0x080fe600078010ff */
[-C--:B------:R-:W-:Y:S02]  /*66c0*/  LEA.HI.X.SX32 R35, R223, R29.reuse, 0x2, P1 ;  /* 0x0000001ddf237211 */ /* 0x080fe400008f16ff */
[-C--:B------:R-:W-:Y:S01]  /*66d0*/  LEA.HI.X.SX32 R33, R213, R29.reuse, 0x2, P0 ;  /* 0x0000001dd5217211 */ /* 0x080fe200000f16ff */
[----:B------:R-:W-:Y:S01]  /*66e0*/  IMAD.MOV.U32 R213, RZ, RZ, c[0x0][0x22c] ;  /* 0x00008b00ffd57624 */ /* 0x000fe200078e00ff */
[CC--:B-1----:R-:W-:Y:S01]  /*66f0*/  LEA R30, P2, R212.reuse, R28.reuse, 0x2 ;  /* 0x0000001cd41e7211 */ /* 0x0c2fe200078410ff */
[----:B------:R1:W-:Y:S02]  /*6700*/  RED.E.ADD.F32.FTZ.RN.STRONG.GPU [R34.64], R7 ;  /* 0x000000072200798e */ /* 0x0003e4000c10e784 */
[----:B------:R-:W-:Y:S01]  /*6710*/  IMAD R213, R213, c[0x0][0x1c0], RZ ;  /* 0x00007000d5d57a24 */ /* 0x000fe200078e02ff */
[-C--:B------:R-:W-:Y:S01]  /*6720*/  LEA.HI.X.SX32 R31, R212, R29.reuse, 0x2, P2 ;  /* 0x0000001dd41f7211 */ /* 0x080fe200010f16ff */
[----:B------:R-:W-:Y:S01]  /*6730*/  IMAD.MOV.U32 R212, RZ, RZ, c[0x0][0x22c] ;  /* 0x00008b00ffd47624 */ /* 0x000fe200078e00ff */
[----:B------:R1:W-:Y:S01]  /*6740*/  RED.E.ADD.F32.FTZ.RN.STRONG.GPU [R32.64], R8 ;  /* 0x000000082000798e */ /* 0x0003e2000c10e784 */
[-C--:B----4-:R-:W-:Y:S01]  /*6750*/  LEA R4, P1, R138, R28.reuse, 0x2 ;  /* 0x0000001c8a047211 */ /* 0x090fe200078210ff */
[----:B------:R-:W-:Y:S02]  /*6760*/  IMAD.SHL.U32 R213, R213, 0x10, RZ ;  /* 0x00000010d5d57824 */ /* 0x000fe400078e00ff */
[----:B------:R-:W-:Y:S01]  /*6770*/  IMAD R212, R212, c[0x0][0x1c0], RZ ;  /* 0x00007000d4d47a24 */ /* 0x000fe200078e02ff */
[----:B------:R4:W-:Y:S01]  /*6780*/  RED.E.ADD.F32.FTZ.RN.STRONG.GPU [R30.64], R9 ;  /* 0x000000091e00798e */ /* 0x0009e2000c10e784 */
[-C--:B------:R-:W-:Y:S02]  /*6790*/  LEA.HI.X.SX32 R5, R138, R29.reuse, 0x2, P1 ;  /* 0x0000001d8a057211 */ /* 0x080fe400008f16ff */
[----:B------:R-:W-:Y:S03]  /*67a0*/  IMAD.SHL.U32 R212, R212, 0x10, RZ ;  /* 0x00000010d4d47824 */ /* 0x000fe600078e00ff */
[----:B------:R4:W-:Y:S01]  /*67b0*/  RED.E.ADD.F32.FTZ.RN.STRONG.GPU [R4.64], R10 ;  /* 0x0000000a0400798e */ /* 0x0009e2000c10e784 */
[-C--:B------:R-:W-:Y:S02]  /*67c0*/  LEA R6, P0, R137, R28.reuse, 0x2 ;  /* 0x0000001c89067211 */ /* 0x080fe400078010ff */
[C---:B------:R-:W-:Y:S02]  /*67d0*/  IADD3 R139, R212.reuse, 0x20, RZ ;  /* 0x00000020d48b7810 */ /* 0x040fe40007ffe0ff */
[C---:B------:R-:W-:Y:S03]  /*67e0*/  IADD3 R138, R212.reuse, 0x20, RZ ;  /* 0x00000020d48a7810 */ /* 0x040fe60007ffe0ff */
[C---:B------:R-:W-:Y:S02]  /*67f0*/  IMAD.IADD R139, R251.reuse, 0x1, R139 ;  /* 0x00000001fb8b7824 */ /* 0x040fe400078e028b */
[----:B------:R-:W-:Y:S01]  /*6800*/  IMAD.IADD R138, R251, 0x1, R138 ;  /* 0x00000001fb8a7824 */ /* 0x000fe200078e028a */
[-C--:B-1----:R-:W-:Y:S02]  /*6810*/  LEA.HI.X.SX32 R7, R137, R29.reuse, 0x2, P0 ;  /* 0x0000001d89077211 */ /* 0x082fe400000f16ff */
[----:B------:R-:W-:Y:S01]  /*6820*/  IADD3 R137, R213, 0x20, RZ ;  /* 0x00000020d5897810 */ /* 0x000fe20007ffe0ff */
[----:B------:R-:W-:Y:S01]  /*6830*/  IMAD.IADD R138, R251, 0x1, R138 ;  /* 0x00000001fb8a7824 */ /* 0x000fe200078e028a */
[C---:B------:R-:W-:Y:S01]  /*6840*/  IADD3 R34, R211.reuse, 0x40, RZ ;  /* 0x00000040d3227810 */ /* 0x040fe20007ffe0ff */
[----:B------:R1:W-:Y:S01]  /*6850*/  RED.E.ADD.F32.FTZ.RN.STRONG.GPU [R6.64], R11 ;  /* 0x0000000b0600798e */ /* 0x0003e2000c10e784 */
[C---:B------:R-:W-:Y:S02]  /*6860*/  IADD3 R33, R211.reuse, 0x40, RZ ;  /* 0x00000040d3217810 */ /* 0x040fe40007ffe0ff */
[----:B------:R-:W-:Y:S01]  /*6870*/  IADD3 R32, R211, 0x40, RZ ;  /* 0x00000040d3207810 */ /* 0x000fe20007ffe0ff */
[----:B------:R-:W-:Y:S01]  /*6880*/  IMAD.IADD R34, R251, 0x1, R34 ;  /* 0x00000001fb227824 */ /* 0x000fe200078e0222 */
[----:B------:R1:W-:Y:S01]  /*6890*/  RED.E.ADD.F32.FTZ.RN.STRONG.GPU [R28.64+0x80], R12 ;  /* 0x0000800c1c00798e */ /* 0x0003e2000c10e784 */
[-C--:B----4-:R-:W-:Y:S01]  /*68a0*/  LEA R30, P1, R139, R28.reuse, 0x2 ;  /* 0x0000001c8b1e7211 */ /* 0x090fe200078210ff */
[C---:B------:R-:W-:Y:S02]  /*68b0*/  IMAD.IADD R33, R251.reuse, 0x1, R33 ;  /* 0x00000001fb217824 */ /* 0x040fe400078e0221 */
[----:B------:R-:W-:Y:S01]  /*68c0*/  IMAD.IADD R32, R251, 0x1, R32 ;  /* 0x00000001fb207824 */ /* 0x000fe200078e0220 */
[----:B------:R4:W-:Y:S01]  /*68d0*/  RED.E.ADD.F32.FTZ.RN.STRONG.GPU [R132.64+0x80], R13 ;  /* 0x0000800d8400798e */ /* 0x0009e2000c10e784 */
[-C--:B------:R-:W-:Y:S01]  /*68e0*/  LEA R4, P0, R137, R28.reuse, 0x2 ;  /* 0x0000001c89047211 */ /* 0x080fe200078010ff */
[----:B------:R-:W-:Y:S01]  /*68f0*/  IMAD.IADD R34, R251, 0x1, R34 ;  /* 0x00000001fb227824 */ /* 0x000fe200078e0222 */
[-C--:B------:R-:W-:Y:S01]  /*6900*/  LEA.HI.X.SX32 R31, R139, R29.reuse, 0x2, P1 ;  /* 0x0000001d8b1f7211 */ /* 0x080fe200008f16ff */
[----:B------:R-:W-:Y:S01]  /*6910*/  IMAD.IADD R32, R251, 0x1, R32 ;  /* 0x00000001fb207824 */ /* 0x000fe200078e0220 */
[-C--:B------:R-:W-:Y:S01]  /*6920*/  LEA.HI.X.SX32 R5, R137, R29.reuse, 0x2, P0 ;  /* 0x0000001d89057211 */ /* 0x080fe200000f16ff */
[C---:B------:R-:W-:Y:S01]  /*6930*/  IMAD.IADD R34, R251.reuse, 0x1, R34 ;  /* 0x00000001fb227824 */ /* 0x040fe200078e0222 */
[----:B------:R-:W-:Y:S02]  /*6940*/  IADD3 R137, R212, 0x20, RZ ;  /* 0x00000020d4897810 */ /* 0x000fe40007ffe0ff */
[CC--:B------:R-:W-:Y:S01]  /*6950*/  LEA R10, P0, R138.reuse, R28.reuse, 0x2 ;  /* 0x0000001c8a0a7211 */ /* 0x0c0fe200078010ff */
[----:B------:R-:W-:Y:S02]  /*6960*/  RED.E.ADD.F32.FTZ.RN.STRONG.GPU [R4.64], R14 ;  /* 0x0000000e0400798e */ /* 0x000fe4000c10e784 */
[C---:B------:R-:W-:Y:S03]  /*6970*/  IMAD.IADD R137, R251.reuse, 0x1, R137 ;  /* 0x00000001fb897824 */ /* 0x040fe600078e0289 */
[----:B------:R-:W-:Y:S01]  /*6980*/  RED.E.ADD.F32.FTZ.RN.STRONG.GPU [R30.64], R15 ;  /* 0x0000000f1e00798e */ /* 0x000fe2000c10e784 */
[C---:B------:R-:W-:Y:S01]  /*6990*/  IMAD.IADD R137, R251.reuse, 0x1, R137 ;  /* 0x00000001fb897824 */ /* 0x040fe200078e0289 */
[-C--:B-1----:R-:W-:Y:S03]  /*69a0*/  LEA.HI.X.SX32 R11, R138, R29.reuse, 0x2, P0 ;  /* 0x0000001d8a0b7211 */ /* 0x082fe600000f16ff */
[----:B------:R-:W-:Y:S02]  /*69b0*/  IMAD.IADD R137, R251, 0x1, R137 ;  /* 0x00000001fb897824 */ /* 0x000fe400078e0289 */
[----:B------:R1:W-:Y:S01]  /*69c0*/  RED.E.ADD.F32.FTZ.RN.STRONG.GPU [R10.64], R16 ;  /* 0x000000100a00798e */ /* 0x0003e2000c10e784 */
[-C--:B------:R-:W-:Y:S02]  /*69d0*/  LEA R12, P4, R33, R28.reuse, 0x2 ;  /* 0x0000001c210c7211 */ /* 0x080fe400078810ff */
[-C--:B------:R-:W-:Y:S02]  /*69e0*/  LEA R8, P2, R137, R28.reuse, 0x2 ;  /* 0x0000001c89087211 */ /* 0x080fe400078410ff */
[-C--:B----4-:R-:W-:Y:S02]  /*69f0*/  LEA.HI.X.SX32 R13, R33, R29.reuse, 0x2, P4 ;  /* 0x0000001d210d7211 */ /* 0x090fe400020f16ff */
[-C--:B------:R-:W-:Y:S05]  /*6a00*/  LEA.HI.X.SX32 R9, R137, R29.reuse, 0x2, P2 ;  /* 0x0000001d89097211 */ /* 0x080fea00010f16ff */
[----:B------:R4:W-:Y:S01]  /*6a10*/  RED.E.ADD.F32.FTZ.RN.STRONG.GPU [R8.64], R17 ;  /* 0x000000110800798e */ /* 0x0009e2000c10e784 */
[CC--:B-1----:R-:W-:Y:S04]  /*6a20*/  LEA R10, P3, R32.reuse, R28.reuse, 0x2 ;  /* 0x0000001c200a7211 */ /* 0x0c2fe800078610ff */
[-C--:B------:R-:W-:Y:S02]  /*6a30*/  LEA.HI.X.SX32 R11, R32, R29.reuse, 0x2, P3 ;  /* 0x0000001d200b7211 */ /* 0x080fe400018f16ff */
[CC--:B----4-:R-:W-:Y:S04]  /*6a40*/  LEA R8, P2, R34.reuse, R28.reuse, 0x2 ;  /* 0x0000001c22087211 */ /* 0x0d0fe800078410ff */
[-C--:B------:R-:W-:Y:S02]  /*6a50*/  LEA.HI.X.SX32 R9, R34, R29.reuse, 0x2, P2 ;  /* 0x0000001d22097211 */ /* 0x080fe400010f16ff */
[----:B------:R-:W-:Y:S01]  /*6a60*/  LDSM.16.MT88.4 R32, [R2+0xf800] ;  /* 0x00f800000220783b */ /* 0x000fe20000004200 */
[CC--:B---3--:R-:W-:Y:S04]  /*6a70*/  LEA R6, P1, R136.reuse, R28.reuse, 0x2 ;  /* 0x0000001c88067211 */ /* 0x0c8fe800078210ff */
[-C--:B------:R-:W-:Y:S02]  /*6a80*/  LEA.HI.X.SX32 R7, R136, R29.reuse, 0x2, P1 ;  /* 0x0000001d88077211 */ /* 0x080fe400008f16ff */
[----:B------:R-:W-:Y:S03]  /*6a90*/  IADD3 R136, R211, 0x40, RZ ;  /* 0x00000040d3887810 */ /* 0x000fe60007ffe0ff */
[----:B------:R1:W-:Y:S01]  /*6aa0*/  RED.E.ADD.F32.FTZ.RN.STRONG.GPU [R6.64], R18 ;  /* 0x000000120600798e */ /* 0x0003e2000c10e784 */
[CC--:B------:R-:W-:Y:S04]  /*6ab0*/  LEA R14, P5, R136.reuse, R28.reuse, 0x2 ;  /* 0x0000001c880e7211 */ /* 0x0c0fe800078a10ff */
[-C--:B------:R-:W-:Y:S02]  /*6ac0*/  LEA.HI.X.SX32 R15, R136, R29.reuse, 0x2, P5 ;  /* 0x0000001d880f7211 */ /* 0x080fe400028f16ff */
[CC--:B--2---:R-:W-:Y:S01]  /*6ad0*/  LEA R4, P0, R0.reuse, R28.reuse, 0x2 ;  /* 0x0000001c00047211 */ /* 0x0c4fe200078010ff */
[----:B------:R-:W-:Y:S03]  /*6ae0*/  LDSM.16.MT88.4 R136, [R2+0x12800] ;  /* 0x012800000288783b */ /* 0x000fe60000004200 */
[-C--:B------:R-:W-:Y:S01]  /*6af0*/  LEA.HI.X.SX32 R5, R0, R29.reuse, 0x2, P0 ;  /* 0x0000001d00057211 */ /* 0x080fe200000f16ff */
[----:B------:R-:W-:Y:S04]  /*6b00*/  IMAD.IADD R0, R251, 0x1, R252 ;  /* 0x00000001fb007824 */ /* 0x000fe800078e02fc */
[----:B------:R2:W-:Y:S05]  /*6b10*/  RED.E.ADD.F32.FTZ.RN.STRONG.GPU [R4.64], R19 ;  /* 0x000000130400798e */ /* 0x0005ea000c10e784 */
[----:B------:R-:W-:Y:S05]  /*6b20*/  RED.E.ADD.F32.FTZ.RN.STRONG.GPU [R28.64+0x100], R20 ;  /* 0x000100141c00798e */ /* 0x000fea000c10e784 */
[----:B------:R-:W-:Y:S01]  /*6b30*/  RED.E.ADD.F32.FTZ.RN.STRONG.GPU [R132.64+0x100], R21 ;  /* 0x000100158400798e */ /* 0x000fe2000c10e784 */
[CC--:B-1----:R-:W-:Y:S04]  /*6b40*/  LEA R6, P1, R252.reuse, R28.reuse, 0x2 ;  /* 0x0000001cfc067211 */ /* 0x0c2fe800078210ff */
[----:B------:R-:W-:Y:S01]  /*6b50*/  RED.E.ADD.F32.FTZ.RN.STRONG.GPU [R14.64], R22 ;  /* 0x000000160e00798e */ /* 0x000fe2000c10e784 */
[-C--:B------:R-:W-:Y:S02]  /*6b60*/  LEA.HI.X.SX32 R7, R252, R29.reuse, 0x2, P1 ;  /* 0x0000001dfc077211 */ /* 0x080fe400008f16ff */
[----:B------:R-:W-:Y:S01]  /*6b70*/  PLOP3.LUT P1, PT, PT, PT, UP0, 0x80, 0x0 ;  /* 0x000000000000781c */ /* 0x000fe20003f2f008 */
[----:B------:R-:W-:Y:S01]  /*6b80*/  @UP3 UIADD3 UR16, UP0, UR16, -0x100, URZ ;  /* 0xffffff0010103890 */ /* 0x000fe2000ff1e03f */
[----:B------:R-:W-:Y:S03]  /*6b90*/  RED.E.ADD.F32.FTZ.RN.STRONG.GPU [R12.64], R23 ;  /* 0x000000170c00798e */ /* 0x000fe6000c10e784 */
[----:B------:R-:W-:Y:S02]  /*6ba0*/  @UP3 UIADD3.X UR15, UR15, -0x1, URZ, UP0, !UPT ;  /* 0xffffffff0f0f3890 */ /* 0x000fe400087fe43f */
[----:B------:R-:W-:Y:S01]  /*6bb0*/  RED.E.ADD.F32.FTZ.RN.STRONG.GPU [R10.64], R24 ;  /* 0x000000180a00798e */ /* 0x000fe2000c10e784 */
[C---:B--2---:R-:W-:Y:S04]  /*6bc0*/  LEA R4, P0, R0.reuse, R28, 0x2 ;  /* 0x0000001c00047211 */ /* 0x044fe800078010ff */
[----:B------:R-:W-:Y:S01]  /*6bd0*/  RED.E.ADD.F32.FTZ.RN.STRONG.GPU [R8.64], R25 ;  /* 0x000000190800798e */ /* 0x000fe2000c10e784 */
[----:B------:R-:W-:Y:S02]  /*6be0*/  LEA.HI.X.SX32 R5, R0, R29, 0x2, P0 ;  /* 0x0000001d00057211 */ /* 0x000fe400000f16ff */
[----:B------:R-:W-:Y:S02]  /*6bf0*/  PLOP3.LUT P0, PT, PT, PT, UP2, 0x80, 0x0 ;  /* 0x000000000000781c */ /* 0x000fe40003f0f028 */
[----:B------:R-:W-:Y:S01]  /*6c00*/  RED.E.ADD.F32.FTZ.RN.STRONG.GPU [R6.64], R26 ;  /* 0x0000001a0600798e */ /* 0x000fe2000c10e784 */
[C---:B------:R-:W-:Y:S02]  /*6c10*/  IADD3 R0, R3.reuse, -0x3000, RZ ;  /* 0xffffd00003007810 */ /* 0x040fe40007ffe0ff */
[----:B------:R-:W-:Y:S02]  /*6c20*/  @P1 IADD3 R0, R3, 0x3000, RZ ;  /* 0x0000300003001810 */ /* 0x000fe40007ffe0ff */
[----:B------:R-:W-:Y:S05]  /*6c30*/  LDSM.16.MT88.4 R8, [R3] ;  /* 0x000000000308783b */ /* 0x000fea0000004200 */
[----:B------:R-:W-:Y:S05]  /*6c40*/  RED.E.ADD.F32.FTZ.RN.STRONG.GPU [R4.64], R27 ;  /* 0x0000001b0400798e */ /* 0x000fea000c10e784 */
[----:B------:R-:W1:Y:S05]  /*6c50*/  LDSM.16.MT88.4 R4, [R2+0xf000] ;  /* 0x00f000000204783b */ /* 0x000e6a0000004200 */
[----:B------:R-:W2:Y:S05]  /*6c60*/  LDSM.16.MT88.4 R12, [R2+0x11000] ;  /* 0x01100000020c783b */ /* 0x000eaa0000004200 */
[----:B------:R-:W3:Y:S05]  /*6c70*/  LDSM.16.MT88.4 R16, [R3+0x1000] ;  /* 0x001000000310783b */ /* 0x000eea0000004200 */
[----:B------:R-:W4:Y:S05]  /*6c80*/  LDSM.16.MT88.4 R28, [R3+0x2000] ;  /* 0x00200000031c783b */ /* 0x000f2a0000004200 */
[----:B------:R-:W3:Y:S05]  /*6c90*/  LDSM.16.MT88.4 R20, [R3+0x400] ;  /* 0x000400000314783b */ /* 0x000eea0000004200 */
[----:B------:R-:W3:Y:S05]  /*6ca0*/  LDSM.16.MT88.4 R132, [R2+0x11800] ;  /* 0x011800000284783b */ /* 0x000eea0000004200 */
[----:B------:R-:W3:Y:S01]  /*6cb0*/  LDSM.16.MT88.4 R24, [R3+0x1400] ;  /* 0x001400000318783b */ /* 0x000ee20000004200 */
[-C--:B-1----:R-:W-:Y:S08]  /*6cc0*/  HMMA.16816.F32.BF16 R84, R4, R8.reuse, R84 ;  /* 0x000000080454723c */ /* 0x082ff00000041854 */
[C---:B--2---:R-:W-:Y:S08]  /*6cd0*/  HMMA.16816.F32.BF16 R88, R12.reuse, R8, R88 ;  /* 0x000000080c58723c */ /* 0x044ff00000041858 */
[-C--:B------:R-:W-:Y:S08]  /*6ce0*/  HMMA.16816.F32.BF16 R92, R12, R10.reuse, R92 ;  /* 0x0000000a0c5c723c */ /* 0x080ff0000004185c */
[C---:B------:R-:W-:Y:S01]  /*6cf0*/  HMMA.16816.F32.BF16 R96, R4.reuse, R10, R96 ;  /* 0x0000000a0460723c */ /* 0x040fe20000041860 */
[----:B------:R-:W1:Y:S07]  /*6d00*/  LDSM.16.MT88.4 R8, [R3+0x2400] ;  /* 0x002400000308783b */ /* 0x000e6e0000004200 */
[-C--:B---3--:R-:W-:Y:S08]  /*6d10*/  HMMA.16816.F32.BF16 R100, R4, R16.reuse, R100 ;  /* 0x000000100464723c */ /* 0x088ff00000041864 */
[C---:B------:R-:W-:Y:S08]  /*6d20*/  HMMA.16816.F32.BF16 R104, R12.reuse, R16, R104 ;  /* 0x000000100c68723c */ /* 0x040ff00000041868 */
[-C--:B------:R-:W-:Y:S08]  /*6d30*/  HMMA.16816.F32.BF16 R108, R12, R18.reuse, R108 ;  /* 0x000000120c6c723c */ /* 0x080ff0000004186c */
[C---:B------:R-:W-:Y:S01]  /*6d40*/  HMMA.16816.F32.BF16 R112, R4.reuse, R18, R112 ;  /* 0x000000120470723c */ /* 0x040fe20000041870 */
[----:B------:R-:W-:Y:S07]  /*6d50*/  LDSM.16.MT88.4 R16, [R2+0x12000] ;  /* 0x012000000210783b */ /* 0x000fee0000004200 */
[-C--:B----4-:R-:W-:Y:S08]  /*6d60*/  HMMA.16816.F32.BF16 R116, R4, R28.reuse, R116 ;  /* 0x0000001c0474723c */ /* 0x090ff00000041874 */
[C---:B------:R-:W-:Y:S08]  /*6d70*/  HMMA.16816.F32.BF16 R120, R12.reuse, R28, R120 ;  /* 0x0000001c0c78723c */ /* 0x040ff00000041878 */
[-C--:B------:R-:W-:Y:S01]  /*6d80*/  HMMA.16816.F32.BF16 R124, R12, R30.reuse, R124 ;  /* 0x0000001e0c7c723c */ /* 0x080fe2000004187c */
[----:B------:R-:W-:Y:S07]  /*6d90*/  LDSM.16.MT88.4 R12, [R3+0x800] ;  /* 0x00080000030c783b */ /* 0x000fee0000004200 */
[----:B------:R-:W-:Y:S01]  /*6da0*/  HMMA.16816.F32.BF16 R128, R4, R30, R128 ;  /* 0x0000001e0480723c */ /* 0x000fe20000041880 */
[----:B------:R-:W2:Y:S05]  /*6db0*/  LDSM.16.MT88.4 R4, [R2+0x10000] ;  /* 0x010000000204783b */ /* 0x000eaa0000004200 */
[----:B------:R-:W3:Y:S02]  /*6dc0*/  LDSM.16.MT88.4 R28, [R3+0x1800] ;  /* 0x00180000031c783b */ /* 0x000ee40000004200 */
        /* <DEDUP_REMOVED lines=16> */
[-C--:B--2---:R-:W-:Y:S08]  /*6ed0*/  HMMA.16816.F32.BF16 R84, R4, R12.reuse, R84 ;  /* 0x0000000c0454723c */ /* 0x084ff00000041854 */
        /* <DEDUP_REMOVED lines=8> */
[-C--:B----4-:R-:W-:Y:S08]  /*6f60*/  HMMA.16816.F32.BF16 R116, R4, R20.reuse, R116 ;  /* 0x000000140474723c */ /* 0x090ff00000041874 */
        /* <DEDUP_REMOVED lines=183> */
.L_x_192:
        /* <DEDUP_REMOVED lines=18> */
.L_x_193:
[----:B-1----:R-:W1:Y:S01]  /*7c00*/  S2R R4, SR_TID.X ;  /* 0x0000000000047919 */ /* 0x002e620000002100 */
[----:B-----5:R-:W-:Y:S01]  /*7c10*/  IMAD.SHL.U32 R0, R208, 0x2, RZ ;  /* 0x00000002d0007824 */ /* 0x020fe200078e00ff */
[----:B------:R-:W-:Y:S01]  /*7c20*/  USHF.R.S32.HI UR10, URZ, 0x1f, UR23 ;  /* 0x0000001f3f0a7899 */ /* 0x000fe20008011417 */
[----:B------:R-:W-:Y:S01]  /*7c30*/  IMAD.U32 R10, RZ, RZ, UR35 ;  /* 0x00000023ff0a7e24 */ /* 0x000fe2000f8e00ff */
[----:B------:R-:W-:Y:S01]  /*7c40*/  BAR.SYNC.DEFER_BLOCKING 0x0 ;  /* 0x0000000000007b1d */ /* 0x000fe20000010000 */
[----:B------:R-:W-:-:S05]  /*7c50*/  UIMAD UR6, UR22, -0x80, UR6 ;  /* 0xffffff80160678a4 */ /* 0x000fca000f8e0206 */
[----:B------:R-:W-:Y:S01]  /*7c60*/  ULDC.64 UR8, c[0x0][0x3a0] ;  /* 0x0000e80000087ab9 */ /* 0x000fe20000000a00 */
[----:B------:R-:W-:Y:S01]  /*7c70*/  BSSY B0, `(.L_x_194) ;  /* 0x000002e000007945 */ /* 0x000fe20003800000 */
[----:B------:R-:W-:-:S04]  /*7c80*/  UIMAD UR7, UR10, UR8, URZ ;  /* 0x000000080a0772a4 */ /* 0x000fc8000f8e023f */
[----:B------:R-:W-:-:S03]  /*7c90*/  UIMAD UR7, UR23, UR9, UR7 ;  /* 0x00000009170772a4 */ /* 0x000fc6000f8e0207 */
[----:B------:R-:W-:Y:S01]  /*7ca0*/  ULDC.64 UR8, c[0x0][0x3b8] ;  /* 0x0000ee0000087ab9 */ /* 0x000fe20000000a00 */
[----:B-1----:R-:W-:-:S04]  /*7cb0*/  SHF.R.S32.HI R8, RZ, 0x1f, R4 ;  /* 0x0000001fff087819 */ /* 0x002fc80000011404 */
[----:B------:R-:W-:Y:S01]  /*7cc0*/  LEA.HI R8, R8, R4, RZ, 0x2 ;  /* 0x0000000408087211 */ /* 0x000fe200078f10ff */
[----:B------:R1:W2:Y:S03]  /*7cd0*/  LDS.128 R36, [R0+0xa000] ;  /* 0x00a0000000247984 */ /* 0x0002a60000000c00 */
[----:B------:R-:W-:Y:S01]  /*7ce0*/  LOP3.LUT R3, R8, 0xfffffffc, RZ, 0xc0, !PT ;  /* 0xfffffffc08037812 */ /* 0x000fe200078ec0ff */
[----:B------:R1:W3:Y:S04]  /*7cf0*/  LDS.128 R32, [R0+0xc000] ;  /* 0x00c0000000207984 */ /* 0x0002e80000000c00 */
[----:B------:R-:W-:Y:S01]  /*7d00*/  IMAD.IADD R3, R4, 0x1, -R3 ;  /* 0x0000000104037824 */ /* 0x000fe200078e0a03 */
[----:B------:R1:W4:Y:S03]  /*7d10*/  LDS.128 R28, [R0+0xe000] ;  /* 0x00e00000001c7984 */ /* 0x0003260000000c00 */
[----:B------:R-:W-:Y:S01]  /*7d20*/  IMAD.SHL.U32 R6, R3, 0x8, RZ ;  /* 0x0000000803067824 */ /* 0x000fe200078e00ff */
[----:B------:R1:W1:Y:S01]  /*7d30*/  LDS.128 R48, [R0+0xf000] ;  /* 0x00f0000000307984 */ /* 0x0002620000000c00 */
[----:B------:R-:W-:-:S03]  /*7d40*/  IMAD.U32 R3, RZ, RZ, UR23 ;  /* 0x00000017ff037e24 */ /* 0x000fc6000f8e00ff */
[----:B------:R1:W1:Y:S01]  /*7d50*/  LDS.128 R60, [R0+0x10000] ;  /* 0x01000000003c7984 */ /* 0x0002620000000c00 */
[----:B------:R-:W-:-:S03]  /*7d60*/  SHF.R.S32.HI R7, RZ, 0x1f, R6 ;  /* 0x0000001fff077819 */ /* 0x000fc60000011406 */
[----:B------:R1:W1:Y:S02]  /*7d70*/  LDS.128 R44, [R0+0x11000] ;  /* 0x01100000002c7984 */ /* 0x0002640000000c00 */
[----:B------:R-:W-:Y:S02]  /*7d80*/  IMAD.WIDE.U32 R4, R3, c[0x0][0x3a0], R6 ;  /* 0x0000e80003047a25 */ /* 0x000fe400078e0006 */
[----:B------:R1:W1:Y:S02]  /*7d90*/  LDS.128 R56, [R0+0x12000] ;  /* 0x0120000000387984 */ /* 0x0002640000000c00 */
[----:B------:R-:W-:Y:S01]  /*7da0*/  IMAD.U32 R3, RZ, RZ, UR7 ;  /* 0x00000007ff037e24 */ /* 0x000fe2000f8e00ff */
[----:B------:R-:W-:Y:S01]  /*7db0*/  IADD3 R4, P0, R4, UR14, RZ ;  /* 0x0000000e04047c10 */ /* 0x000fe2000ff1e0ff */
[----:B------:R1:W1:Y:S01]  /*7dc0*/  LDS.128 R40, [R0+0x13000] ;  /* 0x0130000000287984 */ /* 0x0002620000000c00 */
[----:B------:R-:W-:Y:S02]  /*7dd0*/  UIMAD UR7, UR59, UR8, URZ ;  /* 0x000000083b0772a4 */ /* 0x000fe4000f8e023f */
[----:B------:R-:W-:Y:S01]  /*7de0*/  IADD3.X R5, R5, UR15, R3, P0, !PT ;  /* 0x0000000f05057c10 */ /* 0x000fe200087fe403 */
[----:B------:R1:W1:Y:S01]  /*7df0*/  LDS.128 R52, [R0+0x14000] ;  /* 0x0140000000347984 */ /* 0x0002620000000c00 */
[----:B------:R-:W-:Y:S01]  /*7e00*/  SHF.R.S32.HI R3, RZ, 0x2, R8 ;  /* 0x00000002ff037819 */ /* 0x000fe20000011408 */
[----:B------:R-:W-:-:S02]  /*7e10*/  UIMAD UR7, UR35, UR9, UR7 ;  /* 0x00000009230772a4 */ /* 0x000fc4000f8e0207 */
[----:B------:R-:W-:Y:S01]  /*7e20*/  IMAD.WIDE.U32 R10, R10, c[0x0][0x3b8], R4 ;  /* 0x0000ee000a0a7a25 */ /* 0x000fe200078e0004 */
[----:B------:R-:W-:Y:S02]  /*7e30*/  ISETP.GE.AND P2, PT, R3, UR6, PT ;  /* 0x0000000603007c0c */ /* 0x000fe4000bf46270 */
[----:B------:R-:W-:Y:S02]  /*7e40*/  SHF.R.S32.HI R25, RZ, 0x1f, R3 ;  /* 0x0000001fff197819 */ /* 0x000fe40000011403 */
[----:B------:R-:W-:-:S09]  /*7e50*/  IADD3 R24, R11, UR7, RZ ;  /* 0x000000070b187c10 */ /* 0x000fd2000fffe0ff */
[----:B------:R-:W-:Y:S05]  /*7e60*/  @P2 BRA `(.L_x_195) ;  /* 0x000000e000002947 */ /* 0x000fea0003800000 */
[----:B--234-:R-:W2:Y:S01]  /*7e70*/  LDS.128 R20, [R0+0xb000] ;  /* 0x00b0000000147984 */ /* 0x01cea20000000c00 */
[----:B------:R-:W-:Y:S02]  /*7e80*/  MOV R4, R10 ;  /* 0x0000000a00047202 */ /* 0x000fe40000000f00 */
[----:B------:R-:W-:Y:S01]  /*7e90*/  MOV R5, R24 ;  /* 0x0000001800057202 */ /* 0x000fe20000000f00 */
[----:B------:R-:W3:Y:S04]  /*7ea0*/  LDS.128 R16, [R0+0x9000] ;  /* 0x0090000000107984 */ /* 0x000ee80000000c00 */
[----:B------:R4:W5:Y:S01]  /*7eb0*/  LDS.128 R12, [R0+0xd000] ;  /* 0x00d00000000c7984 */ /* 0x0009620000000c00 */
[----:B------:R-:W-:-:S05]  /*7ec0*/  IMAD.WIDE.U32 R8, R3, c[0x0][0x3a0], R4 ;  /* 0x0000e80003087a25 */ /* 0x000fca00078e0004 */
[----:B------:R-:W-:Y:S01]  /*7ed0*/  LEA R4, P0, R8, c[0x0][0x340], 0x1 ;  /* 0x0000d00008047a11 */ /* 0x000fe200078008ff */
[----:B-1--4-:R-:W-:-:S04]  /*7ee0*/  IMAD R0, R25, c[0x0][0x3a0], RZ ;  /* 0x0000e80019007a24 */ /* 0x012fc800078e02ff */
[----:B------:R-:W-:-:S05]  /*7ef0*/  IMAD R0, R3, c[0x0][0x3a4], R0 ;  /* 0x0000e90003007a24 */ /* 0x000fca00078e0200 */
[----:B------:R-:W-:-:S04]  /*7f00*/  IADD3 R0, R0, R9, RZ ;  /* 0x0000000900007210 */ /* 0x000fc80007ffe0ff */
[----:B------:R-:W-:-:S05]  /*7f10*/  LEA.HI.X R5, R8, c[0x0][0x344], R0, 0x1, P0 ;  /* 0x0000d10008057a11 */ /* 0x000fca00000f0c00 */
[----:B--2---:R1:W-:Y:S04]  /*7f20*/  STG.E.128 [R4.64+0x40], R20 ;  /* 0x0000401404007986 */ /* 0x0043e8000c101d04 */
[----:B---3--:R1:W-:Y:S04]  /*7f30*/  STG.E.128 [R4.64], R16 ;  /* 0x0000001004007986 */ /* 0x0083e8000c101d04 */
[----:B-----5:R1:W-:Y:S02]  /*7f40*/  STG.E.128 [R4.64+0x80], R12 ;  /* 0x0000800c04007986 */ /* 0x0203e4000c101d04 */
.L_x_195:
[----:B--234-:R-:W-:Y:S05]  /*7f50*/  BSYNC B0 ;  /* 0x0000000000007941 */ /* 0x01cfea0003800000 */
.L_x_194:
[----:B-1----:R-:W-:Y:S01]  /*7f60*/  IADD3 R0, R3, 0x40, RZ ;  /* 0x0000004003007810 */ /* 0x002fe20007ffe0ff */
[----:B------:R-:W-:Y:S03]  /*7f70*/  BSSY B0, `(.L_x_196) ;  /* 0x0000010000007945 */ /* 0x000fe60003800000 */
[----:B------:R-:W-:-:S13]  /*7f80*/  ISETP.GE.AND P1, PT, R0, UR6, PT ;  /* 0x0000000600007c0c */ /* 0x000fda000bf26270 */
[----:B------:R-:W-:Y:S05]  /*7f90*/  @P1 BRA `(.L_x_197) ;  /* 0x000000d000001947 */ /* 0x000fea0003800000 */
[----:B------:R-:W-:Y:S02]  /*7fa0*/  IADD3 R0, P0, R3, 0x40, RZ ;  /* 0x0000004003007810 */ /* 0x000fe40007f1e0ff */
[----:B------:R-:W-:-:S03]  /*7fb0*/  MOV R5, R24 ;  /* 0x0000001800057202 */ /* 0x000fc60000000f00 */
[----:B------:R-:W-:-:S04]  /*7fc0*/  IMAD.X R4, RZ, RZ, R25, P0 ;  /* 0x000000ffff047224 */ /* 0x000fc800000e0619 */
[----:B------:R-:W-:Y:S02]  /*7fd0*/  IMAD R8, R4, c[0x0][0x3a0], RZ ;  /* 0x0000e80004087a24 */ /* 0x000fe400078e02ff */
[----:B------:R-:W-:-:S04]  /*7fe0*/  IMAD.MOV.U32 R4, RZ, RZ, R10 ;  /* 0x000000ffff047224 */ /* 0x000fc800078e000a */
[----:B------:R-:W-:-:S04]  /*7ff0*/  IMAD.WIDE.U32 R10, R0, c[0x0][0x3a0], R4 ;  /* 0x0000e800000a7a25 */ /* 0x000fc800078e0004 */
[----:B------:R-:W-:Y:S01]  /*8000*/  IMAD R0, R0, c[0x0][0x3a4], R8 ;  /* 0x0000e90000007a24 */ /* 0x000fe200078e0208 */
[----:B------:R-:W-:-:S04]  /*8010*/  LEA R4, P0, R10, c[0x0][0x340], 0x1 ;  /* 0x0000d0000a047a11 */ /* 0x000fc800078008ff */
[----:B------:R-:W-:-:S04]  /*8020*/  IADD3 R0, R0, R11, RZ ;  /* 0x0000000b00007210 */ /* 0x000fc80007ffe0ff */
[----:B------:R-:W-:-:S05]  /*8030*/  LEA.HI.X R5, R10, c[0x0][0x344], R0, 0x1, P0 ;  /* 0x0000d1000a057a11 */ /* 0x000fca00000f0c00 */
[----:B------:R1:W-:Y:S04]  /*8040*/  STG.E.128 [R4.64], R36 ;  /* 0x0000002404007986 */ /* 0x0003e8000c101d04 */
[----:B------:R1:W-:Y:S04]  /*8050*/  STG.E.128 [R4.64+0x40], R32 ;  /* 0x0000402004007986 */ /* 0x0003e8000c101d04 */
[----:B------:R1:W-:Y:S02]  /*8060*/  STG.E.128 [R4.64+0x80], R28 ;  /* 0x0000801c04007986 */ /* 0x0003e4000c101d04 */
.L_x_197:
[----:B------:R-:W-:Y:S05]  /*8070*/  BSYNC B0 ;  /* 0x0000000000007941 */ /* 0x000fea0003800000 */
.L_x_196:
[----:B------:R-:W-:Y:S01]  /*8080*/  ULDC.64 UR6, c[0x0][0x3a8] ;  /* 0x0000ea0000067ab9 */ /* 0x000fe20000000a00 */
[----:B------:R-:W-:Y:S01]  /*8090*/  IMAD.U32 R0, RZ, RZ, UR23 ;  /* 0x00000017ff007e24 */ /* 0x000fe2000f8e00ff */
[----:B------:R-:W-:Y:S01]  /*80a0*/  UIMAD UR6, UR10, UR6, URZ ;  /* 0x000000060a0672a4 */ /* 0x000fe2000f8e023f */
[----:B------:R-:W-:Y:S02]  /*80b0*/  BSSY B0, `(.L_x_198) ;  /* 0x0000018000007945 */ /* 0x000fe40003800000 */
        /* <DEDUP_REMOVED lines=12> */
[----:B-1----:R-:W-:Y:S01]  /*8180*/  MOV R4, R6 ;  /* 0x0000000600047202 */ /* 0x002fe20000000f00 */
[----:B------:R-:W-:Y:S01]  /*8190*/  IMAD R10, R25, c[0x0][0x3a8], RZ ;  /* 0x0000ea00190a7a24 */ /* 0x000fe200078e02ff */
[----:B------:R-:W-:-:S05]  /*81a0*/  MOV R5, R0 ;  /* 0x0000000000057202 */ /* 0x000fca0000000f00 */
[----:B------:R-:W-:-:S04]  /*81b0*/  IMAD.WIDE.U32 R8, R3, c[0x0][0x3a8], R4 ;  /* 0x0000ea0003087a25 */ /* 0x000fc800078e0004 */
[----:B------:R-:W-:-:S05]  /*81c0*/  IMAD R4, R3, c[0x0][0x3ac], R10 ;  /* 0x0000eb0003047a24 */ /* 0x000fca00078e020a */
[----:B------:R-:W-:Y:S02]  /*81d0*/  IADD3 R5, R4, R9, RZ ;  /* 0x0000000904057210 */ /* 0x000fe40007ffe0ff */
[----:B------:R-:W-:-:S04]  /*81e0*/  LEA R4, P0, R8, c[0x0][0x348], 0x1 ;  /* 0x0000d20008047a11 */ /* 0x000fc800078008ff */
[----:B------:R-:W-:-:S05]  /*81f0*/  LEA.HI.X R5, R8, c[0x0][0x34c], R5, 0x1, P0 ;  /* 0x0000d30008057a11 */ /* 0x000fca00000f0c05 */
[----:B------:R1:W-:Y:S04]  /*8200*/  STG.E.128 [R4.64], R48 ;  /* 0x0000003004007986 */ /* 0x0003e8000c101d04 */
[----:B------:R1:W-:Y:S04]  /*8210*/  STG.E.128 [R4.64+0x40], R44 ;  /* 0x0000402c04007986 */ /* 0x0003e8000c101d04 */
[----:B------:R1:W-:Y:S02]  /*8220*/  STG.E.128 [R4.64+0x80], R40 ;  /* 0x0000802804007986 */ /* 0x0003e4000c101d04 */
.L_x_199:
[----:B------:R-:W-:Y:S05]  /*8230*/  BSYNC B0 ;  /* 0x0000000000007941 */ /* 0x000fea0003800000 */
.L_x_198:
        /* <DEDUP_REMOVED lines=12> */
[----:B------:R1:W-:Y:S02]  /*8300*/  STG.E.128 [R4.64+0x80], R52 ;  /* 0x0000803404007986 */ /* 0x0003e4000c101d04 */
.L_x_186:
[----:B------:R-:W-:Y:S05]  /*8310*/  BSYNC B1 ;  /* 0x0000000000017941 */ /* 0x000fea0003800000 */
.L_x_172:
        /* <DEDUP_REMOVED lines=11> */
.L_x_200:
[----:B------:R-:W-:Y:S05]  /*83d0*/  EXIT ;  /* 0x000000000000794d */ /* 0x000fea0003800000 */
.L_x_202:
        /* <DEDUP_REMOVED lines=10> */
.L_x_1279:


//--------------------- .text._ZN5flash44flash_bwd_dq_dk_dv_loop_seqk_parallel_kernelI23Flash_bwd_kernel_traitsILi96ELi64ELi128ELi8ELi2ELi4ELi4ELb1ELb0EN7cutlass10bfloat16_tE19Flash_kernel_traitsILi96ELi64ELi128ELi8ES3_EELb0ELb0ELb1ELb1ELb0ELb0ELb0EEEvNS_16Flash_bwd_paramsE --------------------------
	.section	.text._ZN5flash44flash_bwd_dq_dk_dv_loop_seqk_parallel_kernelI23Flash_bwd_kernel_traitsILi96ELi64ELi128ELi8ELi2ELi4ELi4ELb1ELb0EN7cutlass10bfloat16_tE19Flash_kernel_traitsILi96ELi64ELi128ELi8ES3_EELb0ELb0ELb1ELb1ELb0ELb0ELb0EEEvNS_16Flash_bwd_paramsE,"ax",@progbits
	.sectioninfo	@"SHI_REGISTERS=255"
	.align	128
        .global         _ZN5flash44flash_bwd_dq_dk_dv_loop_seqk_parallel_kernelI23Flash_bwd_kernel_traitsILi96ELi64ELi128ELi8ELi2ELi4ELi4ELb1ELb0EN7cutlass10bfloat16_tE19Flash_kernel_traitsILi96ELi64ELi128ELi8ES3_EELb0ELb0ELb1ELb1ELb0ELb0ELb0EEEvNS_16Flash_bwd_paramsE
        .type           _ZN5flash44flash_bwd_dq_dk_dv_loop_seqk_parallel_kernelI23Flash_bwd_kernel_traitsILi96ELi64ELi128ELi8ELi2ELi4ELi4ELb1ELb0EN7cutlass10bfloat16_tE19Flash_kernel_traitsILi96ELi64ELi128ELi8ES3_EELb0ELb0ELb1ELb1ELb0ELb0ELb0EEEvNS_16Flash_bwd_paramsE,@function
        .size           _ZN5flash44flash_bwd_dq_dk_dv_loop_seqk_parallel_kernelI23Flash_bwd_kernel_traitsILi96ELi64ELi128ELi8ELi2ELi4ELi4ELb1ELb0EN7cutlass10bfloat16_tE19Flash_kernel_traitsILi96ELi64ELi128ELi8ES3_EELb0ELb0ELb1ELb1ELb0ELb0ELb0EEEvNS_16Flash_bwd_paramsE,(.L_x_1280 - _ZN5flash44flash_bwd_dq_dk_dv_loop_seqk_parallel_kernelI23Flash_bwd_kernel_traitsILi96ELi64ELi128ELi8ELi2ELi4ELi4ELb1ELb0EN7cutlass10bfloat16_tE19Flash_kernel_traitsILi96ELi64ELi128ELi8ES3_EELb0ELb0ELb1ELb1ELb0ELb0ELb0EEEvNS_16Flash_bwd_paramsE)
        .other          _ZN5flash44flash_bwd_dq_dk_dv_loop_seqk_parallel_kernelI23Flash_bwd_kernel_traitsILi96ELi64ELi128ELi8ELi2ELi4ELi4ELb1ELb0EN7cutlass10bfloat16_tE19Flash_kernel_traitsILi96ELi64ELi128ELi8ES3_EELb0ELb0ELb1ELb1ELb0ELb0ELb0EEEvNS_16Flash_bwd_paramsE,@"STO_CUDA_ENTRY STV_DEFAULT"
_ZN5flash44flash_bwd_dq_dk_dv_loop_seqk_parallel_kernelI23Flash_bwd_kernel_traitsILi96ELi64ELi128ELi8ELi2ELi4ELi4ELb1ELb0EN7cutlass10bfloat16_tE19Flash_kernel_traitsILi96ELi64ELi128ELi8ES3_EELb0ELb0ELb1ELb1ELb0ELb0ELb0EEEvNS_16Flash_bwd_paramsE:
.text._ZN5flash44flash_bwd_dq_dk_dv_loop_seqk_parallel_kernelI23Flash_bwd_kernel_traitsILi96ELi64ELi128ELi8ELi2ELi4ELi4ELb1ELb0EN7cutlass10bfloat16_tE19Flash_kernel_traitsILi96ELi64ELi128ELi8ES3_EELb0ELb0ELb1ELb1ELb0ELb0ELb0EEEvNS_16Flash_bwd_paramsE:
        /* <DEDUP_REMOVED lines=17> */
[----:B------:R-:W-:Y:S01]  /*0110*/  UMOV UR8, 0x80 ;  /* 0x0000008000087882 */ /* 0x000fe20000000000 */
[----:B------:R-:W-:Y:S01]  /*0120*/  IMAD.MOV.U32 R203, RZ, RZ, -0x40 ;  /* 0xffffffc0ffcb7424 */ /* 0x000fe200078e00ff */
[----:B------:R-:W-:Y:S01]  /*0130*/  ULDC UR4, c[0x0][0x210] ;  /* 0x0000840000047ab9 */ /* 0x000fe20000000800 */
[----:B------:R-:W3:Y:S01]  /*0140*/  S2UR UR38, SR_CTAID.Z ;  /* 0x00000000002679c3 */ /* 0x000ee20000002700 */
[----:B------:R-:W-:-:S02]  /*0150*/  ULDC UR59, c[0x0][0x234] ;  /* 0x00008d00003b7ab9 */ /* 0x000fc40000000800 */
[----:B------:R-:W-:Y:S02]  /*0160*/  UIMAD UR59, UR8, UR4, UR59 ;  /* 0x00000004083b72a4 */ /* 0x000fe4000f8e023b */
[----:B------:R-:W-:Y:S02]  /*0170*/  ULDC.U8 UR9, c[0x0][0x328] ;  /* 0x0000ca0000097ab9 */ /* 0x000fe40000000000 */
[----:B------:R-:W-:Y:S02]  /*0180*/  UISETP.NE.AND UP5, UPT, UR9, URZ, UPT ;  /* 0x0000003f0900728c */ /* 0x000fe4000bfa5270 */
[----:B------:R-:W-:Y:S02]  /*0190*/  ULDC UR50, c[0x0][0x22c] ;  /* 0x00008b0000327ab9 */ /* 0x000fe40000000800 */
[----:B------:R-:W-:Y:S02]  /*01a0*/  ULDC UR40, c[0x0][0x1c0] ;  /* 0x0000700000287ab9 */ /* 0x000fe40000000800 */
[----:B------:R-:W-:Y:S01]  /*01b0*/  ULDC UR12, c[0x0][0x1c0] ;  /* 0x00007000000c7ab9 */ /* 0x000fe20000000800 */
[----:B-1----:R-:W-:Y:S01]  /*01c0*/  SHF.R.S32.HI R0, RZ, 0x1f, R9 ;  /* 0x0000001fff007819 */ /* 0x002fe20000011409 */
[----:B--2---:R-:W-:-:S02]  /*01d0*/  UIMAD.WIDE.U32 UR48, UR34, UR14, URZ ;  /* 0x0000000e223072a5 */ /* 0x004fc4000f8e003f */
[----:B------:R-:W-:Y:S01]  /*01e0*/  USHF.L.U32 UR14, UR34, 0x7, URZ ;  /* 0x00000007220e7899 */ /* 0x000fe2000800063f */
[CC--:B------:R-:W-:Y:S01]  /*01f0*/  LEA.HI R6, R0.reuse, R9.reuse, RZ, 0x2 ;  /* 0x0000000900067211 */ /* 0x0c0fe200078f10ff */
[----:B------:R-:W-:Y:S01]  /*0200*/  USHF.R.S32.HI UR8, URZ, 0x1f, UR34 ;  /* 0x0000001f3f087899 */ /* 0x000fe20008011422 */
[CC--:B------:R-:W-:Y:S01]  /*0210*/  LEA.HI R7, R0.reuse, R9.reuse, RZ, 0x4 ;  /* 0x0000000900077211 */ /* 0x0c0fe200078f20ff */
[----:B------:R-:W-:Y:S01]  /*0220*/  UIMAD.WIDE UR40, UR50, UR40, URZ ;  /* 0x00000028322872a5 */ /* 0x000fe2000f8e023f */
[CC--:B------:R-:W-:Y:S01]  /*0230*/  LEA.HI R3, R0.reuse, R9.reuse, RZ, 0x5 ;  /* 0x0000000900037211 */ /* 0x0c0fe200078f28ff */
[----:B---3--:R-:W-:Y:S01]  /*0240*/  UIMAD UR51, UR38, UR50, URZ ;  /* 0x00000032263372a4 */ /* 0x008fe2000f8e023f */
[CC--:B------:R-:W-:Y:S01]  /*0250*/  LEA.HI R14, R0.reuse, R9.reuse, RZ, 0x3 ;  /* 0x00000009000e7211 */ /* 0x0c0fe200078f18ff */
[----:B------:R-:W-:Y:S01]  /*0260*/  UIMAD UR50, UR50, UR12, URZ ;  /* 0x0000000c323272a4 */ /* 0x000fe2000f8e023f */
[CC--:B------:R-:W-:Y:S01]  /*0270*/  LEA.HI R13, R0.reuse, R9.reuse, RZ, 0x6 ;  /* 0x00000009000d7211 */ /* 0x0c0fe200078f30ff */
[----:B------:R-:W-:Y:S01]  /*0280*/  ULDC UR13, c[0x0][0x1c0] ;  /* 0x00007000000d7ab9 */ /* 0x000fe20000000800 */
[----:B------:R-:W-:Y:S01]  /*0290*/  LEA.HI R20, R0, R9, RZ, 0x7 ;  /* 0x0000000900147211 */ /* 0x000fe200078f38ff */
[----:B------:R-:W-:Y:S01]  /*02a0*/  ULDC UR11, c[0x0][0x1c0] ;  /* 0x00007000000b7ab9 */ /* 0x000fe20000000800 */
[--C-:B------:R-:W-:Y:S01]  /*02b0*/  SHF.R.S32.HI R0, RZ, 0x2, R6.reuse ;  /* 0x00000002ff007819 */ /* 0x100fe20000011406 */
[----:B------:R-:W-:Y:S01]  /*02c0*/  UIMAD UR56, UR5, UR34, URZ ;  /* 0x00000022053872a4 */ /* 0x000fe2000f8e023f */
[C---:B------:R-:W-:Y:S01]  /*02d0*/  LOP3.LUT R5, R6.reuse, 0xfffffffc, RZ, 0xc0, !PT ;  /* 0xfffffffc06057812 */ /* 0x040fe200078ec0ff */
[----:B------:R-:W-:Y:S01]  /*02e0*/  UIMAD UR4, UR34, UR11, UR38 ;  /* 0x0000000b220472a4 */ /* 0x000fe2000f8e0226 */
[----:B------:R-:W-:Y:S01]  /*02f0*/  SHF.R.S32.HI R2, RZ, 0x1f, R6 ;  /* 0x0000001fff027819 */ /* 0x000fe20000011406 */
[----:B------:R-:W-:Y:S01]  /*0300*/  @!UP5 UIMAD UR5, UR34, UR13, UR38 ;  /* 0x0000000d2205d2a4 */ /* 0x000fe2000f8e0226 */
[----:B------:R-:W-:Y:S01]  /*0310*/  SHF.R.S32.HI R4, RZ, 0x4, R7 ;  /* 0x00000004ff047819 */ /* 0x000fe20000011407 */
[----:B------:R-:W-:Y:S01]  /*0320*/  IMAD.IADD R18, R9, 0x1, -R5 ;  /* 0x0000000109127824 */ /* 0x000fe200078e0a05 */
[-C--:B------:R-:W-:Y:S01]  /*0330*/  LEA.HI R6, R6, R0.reuse, RZ, 0x1 ;  /* 0x0000000006067211 */ /* 0x080fe200078f08ff */
[----:B------:R-:W-:Y:S01]  /*0340*/  USHF.L.U32 UR45, UR50, 0x6, URZ ;  /* 0x00000006322d7899 */ /* 0x000fe2000800063f */
[----:B------:R-:W-:Y:S01]  /*0350*/  LEA.HI R2, R2, R0, RZ, 0x3 ;  /* 0x0000000002027211 */ /* 0x000fe200078f18ff */
[----:B------:R-:W-:Y:S01]  /*0360*/  IMAD.SHL.U32 R250, R18, 0x8, RZ ;  /* 0x0000000812fa7824 */ /* 0x000fe200078e00ff */
[C---:B------:R-:W-:Y:S01]  /*0370*/  LEA.HI R5, R7.reuse, R4, RZ, 0x1 ;  /* 0x0000000407057211 */ /* 0x040fe200078f08ff */
[----:B------:R-:W-:Y:S01]  /*0380*/  ULDC UR53, c[0x0][0x214] ;  /* 0x0000850000357ab9 */ /* 0x000fe20000000800 */
[----:B------:R-:W-:Y:S01]  /*0390*/  LOP3.LUT R8, R7, 0xfffffff0, RZ, 0xc0, !PT ;  /* 0xfffffff007087812 */ /* 0x000fe200078ec0ff */
[----:B------:R-:W-:Y:S01]  /*03a0*/  ULDC UR60, c[0x0][0x1c8] ;  /* 0x00007200003c7ab9 */ /* 0x000fe20000000800 */
[----:B------:R-:W-:Y:S01]  /*03b0*/  LOP3.LUT R7, R6, 0x7fffffe, RZ, 0xc0, !PT ;  /* 0x07fffffe06077812 */ /* 0x000fe200078ec0ff */
[----:B------:R-:W-:Y:S01]  /*03c0*/  ULDC.U8 UR10, c[0x0][0x3d0] ;  /* 0x0000f400000a7ab9 */ /* 0x000fe20000000000 */
[----:B------:R-:W-:Y:S01]  /*03d0*/  LOP3.LUT R2, R2, 0xfffffff8, RZ, 0xc0, !PT ;  /* 0xfffffff802027812 */ /* 0x000fe200078ec0ff */
[----:B------:R-:W-:Y:S01]  /*03e0*/  IMAD.IADD R6, R9, 0x1, -R8 ;  /* 0x0000000109067824 */ /* 0x000fe200078e0a08 */
[----:B------:R-:W-:Y:S01]  /*03f0*/  LOP3.LUT R5, R5, 0xfffffffe, RZ, 0xc0, !PT ;  /* 0xfffffffe05057812 */ /* 0x000fe200078ec0ff */
[C---:B------:R-:W-:Y:S01]  /*0400*/  IMAD.IADD R7, R0.reuse, 0x1, -R7 ;  /* 0x0000000100077824 */ /* 0x040fe200078e0a07 */
[----:B------:R-:W-:Y:S01]  /*0410*/  LOP3.LUT R10, R3, 0xffffffe0, RZ, 0xc0, !PT ;  /* 0xffffffe0030a7812 */ /* 0x000fe200078ec0ff */
[----:B------:R-:W-:Y:S01]  /*0420*/  IMAD.IADD R8, R0, 0x1, -R2 ;  /* 0x0000000100087824 */ /* 0x000fe200078e0a02 */
[----:B------:R-:W-:Y:S01]  /*0430*/  SHF.R.S32.HI R0, RZ, 0x5, R3 ;  /* 0x00000005ff007819 */ /* 0x000fe20000011403 */
[----:B------:R-:W-:Y:S01]  /*0440*/  IMAD.IADD R15, R4, 0x1, -R5 ;  /* 0x00000001040f7824 */ /* 0x000fe200078e0a05 */
[----:B------:R-:W-:Y:S01]  /*0450*/  SHF.R.S32.HI R2, RZ, 0x1f, R3 ;  /* 0x0000001fff027819 */ /* 0x000fe20000011403 */
[----:B------:R-:W-:Y:S01]  /*0460*/  IMAD.IADD R10, R9, 0x1, -R10 ;  /* 0x00000001090a7824 */ /* 0x000fe200078e0a0a */
[----:B------:R-:W-:Y:S01]  /*0470*/  SHF.R.S32.HI R5, RZ, 0x3, R14 ;  /* 0x00000003ff057819 */ /* 0x000fe2000001140e */
[----:B------:R-:W-:Y:S01]  /*0480*/  ULDC UR54, c[0x0][0x224] ;  /* 0x0000890000367ab9 */ /* 0x000fe20000000800 */
[-C--:B------:R-:W-:Y:S01]  /*0490*/  LEA.HI R4, R3, R0.reuse, RZ, 0x1 ;  /* 0x0000000003047211 */ /* 0x080fe200078f08ff */
[----:B------:R-:W-:Y:S01]  /*04a0*/  @UP5 UIMAD UR58, UR34, UR53, URZ ;  /* 0x00000035223a52a4 */ /* 0x000fe2000f8e023f */
[----:B------:R-:W-:Y:S01]  /*04b0*/  LEA.HI R2, R2, R0, RZ, 0x2 ;  /* 0x0000000002027211 */ /* 0x000fe200078f10ff */
[----:B------:R-:W-:Y:S01]  /*04c0*/  IMAD.SHL.U32 R3, R5, 0x40, RZ ;  /* 0x0000004005037824 */ /* 0x000fe200078e00ff */
[----:B------:R-:W-:Y:S01]  /*04d0*/  LOP3.LUT R5, R4, 0xfffffffe, RZ, 0xc0, !PT ;  /* 0xfffffffe04057812 */ /* 0x000fe200078ec0ff */
[----:B------:R-:W-:Y:S01]  /*04e0*/  ULDC.64 UR6, c[0x0][0x118] ;  /* 0x0000460000067ab9 */ /* 0x000fe20000000a00 */
[----:B------:R-:W-:Y:S01]  /*04f0*/  LOP3.LUT R4, R2, 0xfffffffc, RZ, 0xc0, !PT ;  /* 0xfffffffc02047812 */ /* 0x000fe200078ec0ff */
[----:B------:R-:W-:Y:S01]  /*0500*/  ULDC UR44, c[0x0][0x2e8] ;  /* 0x0000ba00002c7ab9 */ /* 0x000fe20000000800 */
[----:B------:R-:W-:Y:S01]  /*0510*/  LOP3.LUT R2, R3, 0xc0, RZ, 0xc0, !PT ;  /* 0x000000c003027812 */ /* 0x000fe200078ec0ff */
[----:B------:R-:W-:Y:S01]  /*0520*/  IMAD.IADD R207, R0, 0x1, -R5 ;  /* 0x0000000100cf7824 */ /* 0x000fe200078e0a05 */
[----:B------:R-:W-:Y:S01]  /*0530*/  LOP3.LUT R11, R14, 0xfffffff8, RZ, 0xc0, !PT ;  /* 0xfffffff80e0b7812 */ /* 0x000fe200078ec0ff */
[C---:B------:R-:W-:Y:S01]  /*0540*/  IMAD.IADD R12, R0.reuse, 0x1, -R4 ;  /* 0x00000001000c7824 */ /* 0x040fe200078e0a04 */
[----:B------:R-:W-:Y:S01]  /*0550*/  SHF.R.U32.HI R3, RZ, 0x3, R2 ;  /* 0x00000003ff037819 */ /* 0x000fe20000011602 */
[----:B------:R-:W-:Y:S01]  /*0560*/  IMAD R4, R0, 0x8, R7 ;  /* 0x0000000800047824 */ /* 0x000fe200078e0207 */
[----:B------:R-:W-:Y:S01]  /*0570*/  LOP3.LUT R0, R2, 0x18, R250, 0xf8, !PT ;  /* 0x0000001802007812 */ /* 0x000fe200078ef8fa */
[----:B------:R-:W-:Y:S01]  /*0580*/  IMAD.IADD R11, R9, 0x1, -R11 ;  /* 0x00000001090b7824 */ /* 0x000fe200078e0a0b */
[----:B------:R-:W-:Y:S01]  /*0590*/  SHF.R.S32.HI R2, RZ, 0x1f, R10 ;  /* 0x0000001fff027819 */ /* 0x000fe2000001140a */
[----:B------:R-:W-:Y:S01]  /*05a0*/  ULOP3.LUT UR60, UR38, UR60, URZ, 0x3c, !UPT ;  /* 0x0000003c263c7292 */ /* 0x000fe2000f8e3c3f */
[----:B------:R-:W-:Y:S01]  /*05b0*/  LOP3.LUT R0, R0, R3, RZ, 0x3c, !PT ;  /* 0x0000000300007212 */ /* 0x000fe200078e3cff */
[----:B------:R-:W-:Y:S01]  /*05c0*/  USHF.R.S32.HI UR61, URZ, 0x1f, UR38 ;  /* 0x0000001f3f3d7899 */ /* 0x000fe20008011426 */
[----:B------:R-:W-:Y:S01]  /*05d0*/  SHF.R.S32.HI R3, RZ, 0x1f, R6 ;  /* 0x0000001fff037819 */ /* 0x000fe20000011406 */
[----:B------:R-:W-:Y:S01]  /*05e0*/  UISETP.NE.AND UP6, UPT, UR10, URZ, UPT ;  /* 0x0000003f0a00728c */ /* 0x000fe2000bfc5270 */
[----:B------:R-:W-:Y:S01]  /*05f0*/  LEA.HI R19, R2, R10, RZ, 0x2 ;  /* 0x0000000a02137211 */ /* 0x000fe200078f10ff */
[----:B------:R-:W-:Y:S01]  /*0600*/  IMAD.U32 R0, R4, 0x20, R0 ;  /* 0x0000002004007824 */ /* 0x000fe200078e0000 */
[-C--:B------:R-:W-:Y:S01]  /*0610*/  LEA.HI R10, R3, R6.reuse, RZ, 0x3 ;  /* 0x00000006030a7211 */ /* 0x080fe200078f18ff */
[----:B------:R-:W-:Y:S01]  /*0620*/  UIMAD.WIDE.U32 UR46, UR40, UR48, URZ ;  /* 0x00000030282e72a5 */ /* 0x000fe2000f8e003f */
[----:B------:R-:W-:Y:S01]  /*0630*/  LEA.HI R2, R6, R6, RZ, 0x1 ;  /* 0x0000000606027211 */ /* 0x000fe200078f08ff */
[----:B------:R-:W-:Y:S01]  /*0640*/  UIMAD UR55, UR41, UR48, URZ ;  /* 0x00000030293772a4 */ /* 0x000fe2000f8e023f */
[----:B------:R1:W-:Y:S01]  /*0650*/  STL [R1+0x24], R0 ;  /* 0x0000240001007387 */ /* 0x0003e20000100800 */
[----:B------:R-:W-:Y:S01]  /*0660*/  SHF.R.S32.HI R9, RZ, 0x6, R13 ;  /* 0x00000006ff097819 */ /* 0x000fe2000001140d */
[----:B------:R-:W-:Y:S01]  /*0670*/  USHF.R.S32.HI UR57, URZ, 0x1f, UR51 ;  /* 0x0000001f3f397899 */ /* 0x000fe20008011433 */
[----:B------:R-:W-:Y:S01]  /*0680*/  LOP3.LUT R4, R2, 0x7fffffe, RZ, 0xc0, !PT ;  /* 0x07fffffe02047812 */ /* 0x000fe200078ec0ff */
[----:B------:R-:W-:Y:S01]  /*0690*/  UIMAD UR54, UR4, UR54, URZ ;  /* 0x00000036043672a4 */ /* 0x000fe2000f8e023f */
[----:B------:R-:W-:Y:S01]  /*06a0*/  LOP3.LUT R5, R10, 0xfffffff8, RZ, 0xc0, !PT ;  /* 0xfffffff80a057812 */ /* 0x000fe200078ec0ff */
[----:B------:R-:W-:Y:S01]  /*06b0*/  @!UP5 UIMAD UR53, UR5, UR53, URZ ;  /* 0x000000350535d2a4 */ /* 0x000fe2000f8e023f */
[----:B------:R-:W-:Y:S01]  /*06c0*/  LOP3.LUT P2, RZ, R8, 0x2, RZ, 0xc0, !PT ;  /* 0x0000000208ff7812 */ /* 0x000fe2000784c0ff */
[----:B------:R-:W-:Y:S01]  /*06d0*/  IMAD.IADD R16, R6, 0x1, -R4 ;  /* 0x0000000106107824 */ /* 0x000fe200078e0a04 */
[----:B------:R-:W-:Y:S01]  /*06e0*/  LOP3.LUT R4, R8, 0x1, RZ, 0xc0, !PT ;  /* 0x0000000108047812 */ /* 0x000fe200078ec0ff */
[----:B------:R-:W-:Y:S01]  /*06f0*/  IMAD.IADD R13, R6, 0x1, -R5 ;  /* 0x00000001060d7824 */ /* 0x000fe200078e0a05 */
[----:B------:R-:W-:Y:S01]  /*0700*/  SHF.R.S32.HI R5, RZ, 0x1, R2 ;  /* 0x00000001ff057819 */ /* 0x000fe20000011402 */
[----:B------:R-:W-:Y:S01]  /*0710*/  USHF.R.S32.HI UR52, URZ, 0x1f, UR45 ;  /* 0x0000001f3f347899 */ /* 0x000fe2000801142d */
[----:B------:R-:W-:Y:S01]  /*0720*/  ISETP.NE.U32.AND P3, PT, R4, 0x1, PT ;  /* 0x000000010400780c */ /* 0x000fe20003f65070 */
[----:B------:R-:W-:Y:S01]  /*0730*/  UMOV UR43, 0xffffd000 ;  /* 0xffffd000002b7882 */ /* 0x000fe20000000000 */
[----:B------:R-:W-:-:S02]  /*0740*/  LOP3.LUT P5, RZ, R13, 0x2, RZ, 0xc0, !PT ;  /* 0x000000020dff7812 */ /* 0x000fc400078ac0ff */
[----:B------:R-:W-:Y:S02]  /*0750*/  LOP3.LUT P6, RZ, R13, 0x4, RZ, 0xc0, !PT ;  /* 0x000000040dff7812 */ /* 0x000fe400078cc0ff */
[----:B------:R-:W-:Y:S02]  /*0760*/  SEL R202, R206, 0xffffffe0, !P5 ;  /* 0xffffffe0ceca7807 */ /* 0x000fe40006800000 */
[----:B------:R-:W-:Y:S02]  /*0770*/  SEL R216, R216, 0x10, !P3 ;  /* 0x00000010d8d87807 */ /* 0x000fe40005800000 */
[----:B------:R-:W-:Y:S02]  /*0780*/  SEL R203, R203, 0x40, P6 ;  /* 0x00000040cbcb7807 */ /* 0x000fe40003000000 */
[----:B-1----:R-:W-:-:S04]  /*0790*/  LEA.HI R0, R11, R11, RZ, 0x1 ;  /* 0x0000000b0b007211 */ /* 0x002fc800078f08ff */
[----:B------:R-:W-:Y:S02]  /*07a0*/  LOP3.LUT R3, R0, 0x3fffffe, RZ, 0xc0, !PT ;  /* 0x03fffffe00037812 */ /* 0x000fe400078ec0ff */
[----:B------:R-:W-:-:S03]  /*07b0*/  SHF.R.S32.HI R0, RZ, 0x1, R0 ;  /* 0x00000001ff007819 */ /* 0x000fc60000011400 */
[----:B------:R-:W-:Y:S01]  /*07c0*/  IMAD.IADD R7, R11, 0x1, -R3 ;  /* 0x000000010b077824 */ /* 0x000fe200078e0a03 */
[C---:B------:R-:W-:Y:S01]  /*07d0*/  LOP3.LUT P4, RZ, R0.reuse, 0x2, RZ, 0xc0, !PT ;  /* 0x0000000200ff7812 */ /* 0x040fe2000788c0ff */
[----:B------:R-:W-:Y:S02]  /*07e0*/  IMAD R3, R9, 0x4, R15 ;  /* 0x0000000409037824 */ /* 0x000fe400078e020f */
[----:B------:R-:W-:Y:S01]  /*07f0*/  IMAD.SHL.U32 R0, R0, 0x40, RZ ;  /* 0x0000004000007824 */ /* 0x000fe200078e00ff */
[----:B------:R-:W-:Y:S01]  /*0800*/  SEL R197, R206, 0xffffffe0, !P4 ;  /* 0xffffffe0cec57807 */ /* 0x000fe20006000000 */
[----:B------:R-:W-:Y:S02]  /*0810*/  IMAD R17, R3, 0x8, R7 ;  /* 0x0000000803117824 */ /* 0x000fe400078e0207 */
[----:B------:R-:W-:Y:S01]  /*0820*/  IMAD.SHL.U32 R3, R11, 0x40, RZ ;  /* 0x000000400b037824 */ /* 0x000fe200078e00ff */
[----:B------:R-:W-:-:S04]  /*0830*/  LOP3.LUT R0, R0, 0xc0, RZ, 0xc0, !PT ;  /* 0x000000c000007812 */ /* 0x000fc800078ec0ff */
[----:B------:R-:W-:Y:S02]  /*0840*/  LOP3.LUT R4, R3, 0x1c0, RZ, 0xc0, !PT ;  /* 0x000001c003047812 */ /* 0x000fe400078ec0ff */
[----:B------:R-:W-:Y:S01]  /*0850*/  SHF.R.S32.HI R3, RZ, 0x1f, R2 ;  /* 0x0000001fff037819 */ /* 0x000fe20000011402 */
[----:B------:R-:W-:-:S03]  /*0860*/  IMAD.SHL.U32 R2, R12, 0x10, RZ ;  /* 0x000000100c027824 */ /* 0x000fc600078e00ff */
[----:B------:R-:W-:Y:S02]  /*0870*/  LEA.HI R3, R3, R5, RZ, 0x2 ;  /* 0x0000000503037211 */ /* 0x000fe400078f10ff */
[----:B------:R-:W-:Y:S02]  /*0880*/  LOP3.LUT R2, R4, 0x30, R2, 0xf8, !PT ;  /* 0x0000003004027812 */ /* 0x000fe400078ef802 */
[----:B------:R-:W-:Y:S02]  /*0890*/  LOP3.LUT R3, R3, 0xfffffffc, RZ, 0xc0, !PT ;  /* 0xfffffffc03037812 */ /* 0x000fe400078ec0ff */
[--C-:B------:R-:W-:Y:S02]  /*08a0*/  LOP3.LUT R6, R2, 0x8, R14.reuse, 0xf8, !PT ;  /* 0x0000000802067812 */ /* 0x100fe400078ef80e */
[----:B------:R-:W-:Y:S01]  /*08b0*/  LOP3.LUT R2, R0, 0x8, R14, 0xf8, !PT ;  /* 0x0000000800027812 */ /* 0x000fe200078ef80e */
[----:B------:R-:W-:Y:S01]  /*08c0*/  IMAD.IADD R11, R5, 0x1, -R3 ;  /* 0x00000001050b7824 */ /* 0x000fe200078e0a03 */
[----:B------:R-:W-:Y:S01]  /*08d0*/  SHF.R.U32.HI R0, RZ, 0x3, R0 ;  /* 0x00000003ff007819 */ /* 0x000fe20000011600 */
[----:B------:R-:W-:Y:S01]  /*08e0*/  IMAD.SHL.U32 R3, R9, 0x20, RZ ;  /* 0x0000002009037824 */ /* 0x000fe200078e00ff */
[----:B------:R-:W-:-:S02]  /*08f0*/  LEA.HI R5, R8, R8, RZ, 0x1 ;  /* 0x0000000808057211 */ /* 0x000fc400078f08ff */
[----:B------:R-:W-:Y:S02]  /*0900*/  LOP3.LUT R198, R2, R0, RZ, 0x3c, !PT ;  /* 0x0000000002c67212 */ /* 0x000fe400078e3cff */
[----:B------:R-:W-:Y:S02]  /*0910*/  SHF.R.U32.HI R0, RZ, 0x3, R4 ;  /* 0x00000003ff007819 */ /* 0x000fe40000011604 */
[----:B------:R-:W-:Y:S01]  /*0920*/  SHF.R.S32.HI R2, RZ, 0x3, R10 ;  /* 0x00000003ff027819 */ /* 0x000fe2000001140a */
[----:B------:R-:W-:Y:S01]  /*0930*/  IMAD.U32 R198, R17, 0x20, R198 ;  /* 0x0000002011c67824 */ /* 0x000fe200078e00c6 */
[----:B------:R-:W-:Y:S01]  /*0940*/  LOP3.LUT R14, R6, R0, RZ, 0x3c, !PT ;  /* 0x00000000060e7212 */ /* 0x000fe200078e3cff */
[----:B------:R-:W-:Y:S01]  /*0950*/  IMAD.SHL.U32 R6, R18, 0x2, RZ ;  /* 0x0000000212067824 */ /* 0x000fe200078e00ff */
[----:B------:R-:W-:Y:S01]  /*0960*/  LOP3.LUT R0, R5, 0x3fffffe, RZ, 0xc0, !PT ;  /* 0x03fffffe05007812 */ /* 0x000fe200078ec0ff */
[----:B------:R-:W-:Y:S01]  /*0970*/  IMAD R16, R2, 0x8, R16 ;  /* 0x0000000802107824 */ /* 0x000fe200078e0210 */
[----:B------:R-:W-:Y:S01]  /*0980*/  LOP3.LUT P0, RZ, R11, 0x2, RZ, 0xc0, !PT ;  /* 0x000000020bff7812 */ /* 0x000fe2000780c0ff */
[----:B------:R-:W-:Y:S01]  /*0990*/  IMAD R201, R12, 0x2, R2 ;  /* 0x000000020cc97824 */ /* 0x000fe200078e0202 */
[----:B------:R-:W-:Y:S01]  /*09a0*/  SHF.R.S32.HI R2, RZ, 0x7, R20 ;  /* 0x00000007ff027819 */ /* 0x000fe20000011414 */
[----:B------:R-:W-:Y:S01]  /*09b0*/  IMAD.IADD R7, R8, 0x1, -R0 ;  /* 0x0000000108077824 */ /* 0x000fe200078e0a00 */
[----:B------:R-:W-:Y:S01]  /*09c0*/  SEL R206, R206, 0xffffffe0, !P0 ;  /* 0xffffffe0cece7807 */ /* 0x000fe20004000000 */
[----:B------:R-:W-:-:S02]  /*09d0*/  IMAD.SHL.U32 R0, R8, 0x40, RZ ;  /* 0x0000004008007824 */ /* 0x000fc400078e00ff */
[C---:B------:R-:W-:Y:S02]  /*09e0*/  IMAD R197, R198.reuse, 0x2, R197 ;  /* 0x00000002c6c57824 */ /* 0x040fe400078e02c5 */
[----:B------:R-:W-:Y:S01]  /*09f0*/  IMAD.SHL.U32 R198, R198, 0x2, RZ ;  /* 0x00000002c6c67824 */ /* 0x000fe200078e00ff */
[----:B------:R-:W-:-:S04]  /*0a00*/  LOP3.LUT R0, R0, 0x1c0, RZ, 0xc0, !PT ;  /* 0x000001c000007812 */ /* 0x000fc800078ec0ff */
[----:B------:R-:W-:Y:S02]  /*0a10*/  LOP3.LUT R4, R0, 0x20, R3, 0xf8, !PT ;  /* 0x0000002000047812 */ /* 0x000fe400078ef803 */
[----:B------:R-:W-:Y:S01]  /*0a20*/  SHF.R.U32.HI R3, RZ, 0x3, R0 ;  /* 0x00000003ff037819 */ /* 0x000fe20000011600 */
[----:B------:R-:W-:-:S03]  /*0a30*/  IMAD R0, R12, 0x200, R6 ;  /* 0x000002000c007824 */ /* 0x000fc600078e0206 */
[----:B------:R-:W-:Y:S01]  /*0a40*/  LOP3.LUT R8, R4, R3, RZ, 0x3c, !PT ;  /* 0x0000000304087212 */ /* 0x000fe200078e3cff */
[----:B------:R-:W-:Y:S01]  /*0a50*/  IMAD R9, R7, 0x20, R0 ;  /* 0x0000002007097824 */ /* 0x000fe200078e0200 */
[----:B------:R-:W-:Y:S01]  /*0a60*/  SHF.R.S32.HI R0, RZ, 0x1, R5 ;  /* 0x00000001ff007819 */ /* 0x000fe20000011405 */
[C---:B------:R-:W-:Y:S02]  /*0a70*/  IMAD R3, R2.reuse, 0x1000, R6 ;  /* 0x0000100002037824 */ /* 0x040fe400078e0206 */
[----:B------:R-:W-:Y:S01]  /*0a80*/  IMAD.SHL.U32 R2, R2, 0x8, RZ ;  /* 0x0000000802027824 */ /* 0x000fe200078e00ff */
[C---:B------:R-:W-:Y:S01]  /*0a90*/  LOP3.LUT P1, RZ, R0.reuse, 0x2, RZ, 0xc0, !PT ;  /* 0x0000000200ff7812 */ /* 0x040fe2000782c0ff */
[----:B------:R-:W-:Y:S02]  /*0aa0*/  IMAD.SHL.U32 R0, R0, 0x40, RZ ;  /* 0x0000004000007824 */ /* 0x000fe400078e00ff */
[----:B------:R-:W-:Y:S01]  /*0ab0*/  IMAD.U32 R4, RZ, RZ, UR14 ;  /* 0x0000000eff047e24 */ /* 0x000fe2000f8e00ff */
[----:B------:R-:W-:Y:S01]  /*0ac0*/  LOP3.LUT R2, R2, 0x8, RZ, 0xc0, !PT ;  /* 0x0000000802027812 */ /* 0x000fe200078ec0ff */
[----:B------:R-:W-:Y:S01]  /*0ad0*/  IMAD R5, R207, 0x400, R3 ;  /* 0x00000400cf057824 */ /* 0x000fe200078e0203 */
[----:B------:R-:W-:Y:S01]  /*0ae0*/  LOP3.LUT R0, R0, 0xc0, RZ, 0xc0, !PT ;  /* 0x000000c000007812 */ /* 0x000fe200078ec0ff */
[----:B------:R-:W-:-:S02]  /*0af0*/  IMAD.SHL.U32 R4, R15, 0x10, RZ ;  /* 0x000000100f047824 */ /* 0x000fc400078e00ff */
[----:B------:R-:W-:Y:S01]  /*0b00*/  IMAD.IADD R218, R8, 0x1, R5 ;  /* 0x0000000108da7824 */ /* 0x000fe200078e0205 */
        /* <DEDUP_REMOVED lines=8> */
[----:B------:R-:W-:Y:S01]  /*0b90*/  IADD3 R219, R218, 0x20, RZ ;  /* 0x00000020dadb7810 */ /* 0x000fe20007ffe0ff */
        /* <DEDUP_REMOVED lines=8> */
[----:B------:R-:W-:Y:S01]  /*0c20*/  IMAD.U32 R0, RZ, RZ, UR8 ;  /* 0x00000008ff007e24 */ /* 0x000fe2000f8e00ff */
[----:B------:R-:W-:Y:S01]  /*0c30*/  LOP3.LUT R5, R4, R2, R5, 0x1e, !PT ;  /* 0x0000000204057212 */ /* 0x000fe200078e1e05 */
[----:B------:R-:W-:Y:S01]  /*0c40*/  IMAD.SHL.U32 R0, R16, 0x20, RZ ;  /* 0x0000002010007824 */ /* 0x000fe200078e00ff */
[----:B------:R-:W-:Y:S01]  /*0c50*/  LOP3.LUT R2, R4, R7, R2, 0x1e, !PT ;  /* 0x0000000704027212 */ /* 0x000fe200078e1e02 */
[----:B------:R-:W-:Y:S01]  /*0c60*/  IMAD.U32 R201, R201, 0x200, R6 ;  /* 0x00000200c9c97824 */ /* 0x000fe200078e0006 */
[----:B------:R-:W-:Y:S01]  /*0c70*/  SHF.R.S32.HI R4, RZ, 0x2, R19 ;  /* 0x00000002ff047819 */ /* 0x000fe20000011413 */
[----:B------:R-:W-:Y:S01]  /*0c80*/  USHF.R.S32.HI UR8, URZ, 0x1f, UR38 ;  /* 0x0000001f3f087899 */ /* 0x000fe20008011426 */
[----:B------:R-:W-:Y:S01]  /*0c90*/  @P2 IADD3 R219, R218, -0x20, RZ ;  /* 0xffffffe0dadb2810 */ /* 0x000fe20007ffe0ff */
[----:B------:R-:W-:Y:S01]  /*0ca0*/  IMAD.IADD R205, R0, 0x1, R2 ;  /* 0x0000000100cd7824 */ /* 0x000fe200078e0202 */
[----:B------:R-:W-:Y:S01]  /*0cb0*/  LEA R201, R201, 0xf000, 0x1 ;  /* 0x0000f000c9c97811 */ /* 0x000fe200078e08ff */
[----:B------:R-:W-:-:S02]  /*0cc0*/  IMAD R4, R207, 0x10, R4 ;  /* 0x00000010cf047824 */ /* 0x000fc400078e0204 */
[----:B------:R-:W-:Y:S02]  /*0cd0*/  IMAD R207, R207, 0x200, R0 ;  /* 0x00000200cfcf7824 */ /* 0x000fe400078e0200 */
[----:B------:R-:W-:Y:S01]  /*0ce0*/  IMAD.IADD R202, R201, 0x1, R202 ;  /* 0x00000001c9ca7824 */ /* 0x000fe200078e02ca */
[----:B------:R-:W-:Y:S01]  /*0cf0*/  IADD3 R0, R4, -0x40, RZ ;  /* 0xffffffc004007810 */ /* 0x000fe20007ffe0ff */
[----:B------:R-:W-:Y:S01]  /*0d00*/  IMAD.IADD R207, R207, 0x1, R5 ;  /* 0x00000001cfcf7824 */ /* 0x000fe200078e0205 */
[----:B------:R1:W-:Y:S01]  /*0d10*/  STL [R1+0x20], R4 ;  /* 0x0000200401007387 */ /* 0x0003e20000100800 */
[----:B------:R-:W-:Y:S01]  /*0d20*/  IADD3 R5, R250, 0x20, RZ ;  /* 0x00000020fa057810 */ /* 0x000fe20007ffe0ff */
[----:B------:R-:W-:Y:S01]  /*0d30*/  IMAD.IADD R204, R201, 0x1, R203 ;  /* 0x00000001c9cc7824 */ /* 0x000fe200078e02cb */
[----:B------:R-:W-:Y:S01]  /*0d40*/  SHF.R.S32.HI R2, RZ, 0x1f, R0 ;  /* 0x0000001fff027819 */ /* 0x000fe20000011400 */
[----:B------:R-:W-:Y:S02]  /*0d50*/  IMAD.SHL.U32 R199, R207, 0x2, RZ ;  /* 0x00000002cfc77824 */ /* 0x000fe400078e00ff */
[----:B------:R-:W-:Y:S01]  /*0d60*/  STL [R1+0x8], R5 ;  /* 0x0000080501007387 */ /* 0x000fe20000100800 */
[C---:B------:R-:W-:Y:S01]  /*0d70*/  SHF.L.U64.HI R2, R0.reuse, 0x2, R2 ;  /* 0x0000000200027819 */ /* 0x040fe20000010202 */
[----:B------:R-:W-:-:S02]  /*0d80*/  IMAD.SHL.U32 R0, R0, 0x4, RZ ;  /* 0x0000000400007824 */ /* 0x000fc400078e00ff */
[----:B------:R-:W-:Y:S02]  /*0d90*/  IMAD.U32 R7, RZ, RZ, UR8 ;  /* 0x00000008ff077e24 */ /* 0x000fe4000f8e00ff */
[----:B------:R-:W-:Y:S02]  /*0da0*/  IMAD.IADD R216, R216, 0x1, R219 ;  /* 0x00000001d8d87824 */ /* 0x000fe400078e02db */
[----:B------:R-:W-:Y:S02]  /*0db0*/  IMAD.IADD R203, R202, 0x1, R203 ;  /* 0x00000001cacb7824 */ /* 0x000fe400078e02cb */
[----:B------:R-:W-:Y:S01]  /*0dc0*/  IMAD.IADD R200, R199, 0x1, R206 ;  /* 0x00000001c7c87824 */ /* 0x000fe200078e02ce */
[----:B-1----:R-:W-:-:S05]  /*0dd0*/  IADD3 R4, R250, 0x40, RZ ;  /* 0x00000040fa047810 */ /* 0x002fca0007ffe0ff */
[----:B------:R1:W-:Y:S04]  /*0de0*/  STL [R1+0xc], R4 ;  /* 0x00000c0401007387 */ /* 0x0003e80000100800 */
[----:B------:R2:W-:Y:S04]  /*0df0*/  STL [R1+0x40], R2 ;  /* 0x0000400201007387 */ /* 0x0005e80000100800 */
[----:B------:R3:W-:Y:S01]  /*0e00*/  STL [R1+0x3c], R0 ;  /* 0x00003c0001007387 */ /* 0x0007e20000100800 */
[----:B-1----:R-:W-:Y:S01]  /*0e10*/  LEA R4, R8, 0x9000, 0x1 ;  /* 0x0000900008047811 */ /* 0x002fe200078e08ff */
[----:B--2---:R-:W-:-:S04]  /*0e20*/  IMAD.SHL.U32 R2, R3, 0x2, RZ ;  /* 0x0000000203027824 */ /* 0x004fc800078e00ff */
[----:B------:R1:W-:Y:S01]  /*0e30*/  STL [R1+0x28], R4 ;  /* 0x0000280401007387 */ /* 0x0003e20000100800 */
[C---:B---3--:R-:W-:Y:S02]  /*0e40*/  IADD3 R0, R4.reuse, 0x20, RZ ;  /* 0x0000002004007810 */ /* 0x048fe40007ffe0ff */
[----:B------:R-:W-:-:S05]  /*0e50*/  @P1 IADD3 R0, R4, -0x20, RZ ;  /* 0xffffffe004001810 */ /* 0x000fca0007ffe0ff */
[----:B------:R1:W-:Y:S02]  /*0e60*/  STL [R1+0x2c], R0 ;  /* 0x00002c0001007387 */ /* 0x0003e40000100800 */
.L_x_246:
        /* <DEDUP_REMOVED lines=12> */
[----:B-12---:R-:W-:Y:S01]  /*0f30*/  IMAD.U32 R4, RZ, RZ, UR4 ;  /* 0x00000004ff047e24 */ /* 0x006fe2000f8e00ff */
        /* <DEDUP_REMOVED lines=9> */
[----:B---3--:R1:W3:Y:S01]  /*0fd0*/  @P2 LDG.E R3, [R4.64+0x4] ;  /* 0x0000040604032981 */ /* 0x0082e2000c1e1900 */
        /* <DEDUP_REMOVED lines=30> */
.L_x_203:
        /* <DEDUP_REMOVED lines=67> */
.L_x_205:
        /* <DEDUP_REMOVED lines=18> */
.L_x_206:
        /* <DEDUP_REMOVED lines=71> */
.L_x_207:
[----:B------:R-:W-:Y:S02]  /*1b80*/  UMOV UR11, UR54 ;  /* 0x00000036000b7c82 */ /* 0x000fe40008000000 */
.L_x_208:
[----:B------:R-:W1:Y:S01]  /*1b90*/  S2R R18, SR_TID.X ;  /* 0x0000000000127919 */ /* 0x000e620000002100 */
[----:B------:R-:W-:Y:S01]  /*1ba0*/  UIADD3 UR8, UP4, UP3, UR8, UR45, UR51 ;  /* 0x0000002d08087290 */ /* 0x000fe2000fb9e033 */
[----:B------:R-:W-:Y:S01]  /*1bb0*/  SHF.R.S32.HI R251, RZ, 0x1f, R250 ;  /* 0x0000001ffffb7819 */ /* 0x000fe200000114fa */
[----:B------:R-:W-:Y:S01]  /*1bc0*/  UMOV UR18, 0x4 ;  /* 0x0000000400127882 */ /* 0x000fe20000000000 */
[----:B------:R-:W-:Y:S01]  /*1bd0*/  IMAD.U32 R9, RZ, RZ, UR20 ;  /* 0x00000014ff097e24 */ /* 0x000fe2000f8e00ff */
[----:B------:R-:W-:Y:S01]  /*1be0*/  UIADD3 UR28, UP2, UP1, UR16, UR8, UR17 ;  /* 0x00000008101c7290 */ /* 0x000fe2000f95e011 */
[----:B------:R-:W-:Y:S01]  /*1bf0*/  BSSY B1, `(.L_x_204) ;  /* 0x00007f0000017945 */ /* 0x000fe20003800000 */
        /* <DEDUP_REMOVED lines=10> */
[CC--:B------:R-:W-:Y:S02]  /*1ca0*/  LEA.HI R3, R19.reuse, R18.reuse, RZ, 0x2 ;  /* 0x0000001213037211 */ /* 0x0c0fe400078f10ff */
[----:B------:R-:W-:Y:S01]  /*1cb0*/  ULDC.64 UR8, c[0x0][0x370] ;  /* 0x0000dc0000087ab9 */ /* 0x000fe20000000a00 */
[----:B------:R-:W-:Y:S01]  /*1cc0*/  LEA.HI R8, R19, R18, RZ, 0x5 ;  /* 0x0000001213087211 */ /* 0x000fe200078f28ff */
[----:B------:R-:W-:Y:S01]  /*1cd0*/  UIMAD UR4, UR31, UR8, URZ ;  /* 0x000000081f0472a4 */ /* 0x000fe2000f8e023f */
[----:B------:R-:W-:Y:S01]  /*1ce0*/  SHF.R.S32.HI R3, RZ, 0x2, R3 ;  /* 0x00000002ff037819 */ /* 0x000fe20000011403 */
[----:B------:R-:W-:Y:S02]  /*1cf0*/  UIADD3 UR8, UR20, UR11, URZ ;  /* 0x0000000b14087290 */ /* 0x000fe4000fffe03f */
[----:B------:R-:W-:Y:S01]  /*1d00*/  UIMAD UR10, UR20, UR9, UR4 ;  /* 0x00000009140a72a4 */ /* 0x000fe2000f8e0204 */
[----:B------:R-:W-:Y:S01]  /*1d10*/  SHF.R.S32.HI R17, RZ, 0x1f, R3 ;  /* 0x0000001fff117819 */ /* 0x000fe20000011403 */
[----:B------:R-:W-:Y:S01]  /*1d20*/  UIMAD.WIDE UR8, UR8, UR18, UR16 ;  /* 0x00000012080872a5 */ /* 0x000fe2000f8e0210 */
[----:B------:R-:W-:Y:S01]  /*1d30*/  IADD3 R0, P0, R3, UR20, RZ ;  /* 0x0000001403007c10 */ /* 0x000fe2000ff1e0ff */
[----:B------:R-:W-:-:S03]  /*1d40*/  UIADD3 UR4, -UR5, UR13, UR25 ;  /* 0x0000000d05047290 */ /* 0x000fc6000fffe119 */
[----:B------:R-:W-:Y:S01]  /*1d50*/  IADD3.X R7, R17, UR31, RZ, P0, !PT ;  /* 0x0000001f11077c10 */ /* 0x000fe200087fe4ff */
[----:B------:R-:W-:Y:S01]  /*1d60*/  IMAD.WIDE.U32 R4, R0, c[0x0][0x190], R250 ;  /* 0x0000640000047a25 */ /* 0x000fe200078e00fa */
[----:B------:R-:W-:Y:S02]  /*1d70*/  UMOV UR17, UR8 ;  /* 0x0000000800117c82 */ /* 0x000fe40008000000 */
[----:B------:R-:W-:Y:S01]  /*1d80*/  UIADD3 UR8, UR20, UR15, URZ ;  /* 0x0000000f14087290 */ /* 0x000fe2000fffe03f */
[----:B------:R-:W-:Y:S01]  /*1d90*/  IMAD R7, R7, c[0x0][0x190], RZ ;  /* 0x0000640007077a24 */ /* 0x000fe200078e02ff */
[----:B------:R-:W-:Y:S01]  /*1da0*/  UMOV UR16, UR9 ;  /* 0x0000000900107c82 */ /* 0x000fe20008000000 */
[----:B------:R-:W-:Y:S01]  /*1db0*/  IADD3 R6, P0, R4, UR39, RZ ;  /* 0x0000002704067c10 */ /* 0x000fe2000ff1e0ff */
[----:B------:R-:W-:Y:S01]  /*1dc0*/  ULDC.64 UR14, c[0x0][0x200] ;  /* 0x00008000000e7ab9 */ /* 0x000fe20000000a00 */
[----:B------:R-:W-:Y:S01]  /*1dd0*/  IMAD R0, R0, c[0x0][0x194], R7 ;  /* 0x0000650000007a24 */ /* 0x000fe200078e0207 */
[----:B------:R-:W-:-:S03]  /*1de0*/  UIMAD.WIDE UR8, UR8, UR18, UR14 ;  /* 0x00000012080872a5 */ /* 0x000fc6000f8e020e */
[----:B------:R-:W-:Y:S01]  /*1df0*/  ULDC UR18, c[0x0][0x2e8] ;  /* 0x0000ba0000127ab9 */ /* 0x000fe20000000800 */
[----:B------:R-:W-:Y:S01]  /*1e00*/  IADD3.X R7, R5, UR36, R0, P0, !PT ;  /* 0x0000002405077c10 */ /* 0x000fe200087fe400 */
[----:B------:R-:W-:Y:S01]  /*1e10*/  UIADD3 UR4, UR4, -UR18, URZ ;  /* 0x8000001204047290 */ /* 0x000fe2000fffe03f */
[----:B------:R-:W-:Y:S01]  /*1e20*/  LOP3.LUT R0, R8, 0xffffffe0, RZ, 0xc0, !PT ;  /* 0xffffffe008007812 */ /* 0x000fe200078ec0ff */
[----:B------:R-:W-:Y:S01]  /*1e30*/  UMOV UR15, UR8 ;  /* 0x00000008000f7c82 */ /* 0x000fe20008000000 */
[----:B------:R-:W-:Y:S01]  /*1e40*/  IADD3 R4, P0, R250, UR29, RZ ;  /* 0x0000001dfa047c10 */ /* 0x000fe2000ff1e0ff */
[----:B------:R-:W-:Y:S01]  /*1e50*/  USHF.R.S32.HI UR18, URZ, 0x1f, UR4 ;  /* 0x0000001f3f127899 */ /* 0x000fe20008011404 */
[----:B------:R-:W-:Y:S01]  /*1e60*/  SHF.R.S32.HI R8, RZ, 0x5, R8 ;  /* 0x00000005ff087819 */ /* 0x000fe20000011408 */
[----:B------:R-:W-:Y:S01]  /*1e70*/  IMAD.IADD R0, R18, 0x1, -R0 ;  /* 0x0000000112007824 */ /* 0x000fe200078e0a00 */
[----:B------:R-:W-:Y:S01]  /*1e80*/  IADD3.X R5, R251, UR30, RZ, P0, !PT ;  /* 0x0000001efb057c10 */ /* 0x000fe200087fe4ff */
[----:B------:R-:W-:-:S02]  /*1e90*/  ULEA.HI UR18, UR18, UR4, URZ, 0x6 ;  /* 0x0000000412127291 */ /* 0x000fc4000f8f303f */
[----:B------:R-:W-:Y:S01]  /*1ea0*/  IMAD R0, R8, UR50, R0 ;  /* 0x0000003208007c24 */ /* 0x000fe2000f8e0200 */
[----:B------:R-:W-:Y:S01]  /*1eb0*/  UMOV UR14, UR9 ;  /* 0x00000009000e7c82 */ /* 0x000fe20008000000 */
[----:B------:R-:W-:Y:S01]  /*1ec0*/  IMAD.WIDE.U32 R4, R9, c[0x0][0x370], R4 ;  /* 0x0000dc0009047a25 */ /* 0x000fe200078e0004 */
[----:B------:R-:W-:Y:S02]  /*1ed0*/  USHF.R.S32.HI UR18, URZ, 0x6, UR18 ;  /* 0x000000063f127899 */ /* 0x000fe40008011412 */
[C---:B------:R-:W-:Y:S01]  /*1ee0*/  IADD3 R8, P0, R0.reuse, UR28, RZ ;  /* 0x0000001c00087c10 */ /* 0x040fe2000ff1e0ff */
[----:B------:R-:W-:Y:S01]  /*1ef0*/  UIADD3 UR8, UR33, -0x1, URZ ;  /* 0xffffffff21087890 */ /* 0x000fe2000fffe03f */
[----:B------:R-:W-:Y:S01]  /*1f00*/  IADD3 R5, R5, UR10, RZ ;  /* 0x0000000a05057c10 */ /* 0x000fe2000fffe0ff */
[----:B------:R-:W-:Y:S01]  /*1f10*/  UISETP.LT.AND UP1, UPT, URZ, UR18, UPT ;  /* 0x000000123f00728c */ /* 0x000fe2000bf21270 */
[----:B------:R-:W-:Y:S01]  /*1f20*/  LEA.HI.X.SX32 R211, R0, UR23, 0x1, P0 ;  /* 0x0000001700d37c11 */ /* 0x000fe200080f0eff */
[----:B------:R-:W-:Y:S01]  /*1f30*/  IMAD.U32 R0, RZ, RZ, UR38 ;  /* 0x00000026ff007e24 */ /* 0x000fe2000f8e00ff */
[----:B------:R-:W-:Y:S01]  /*1f40*/  LEA R212, P2, R8, c[0x0][0x350], 0x2 ;  /* 0x0000d40008d47a11 */ /* 0x000fe200078410ff */
[----:B------:R-:W-:-:S02]  /*1f50*/  USEL UR18, URZ, UR18, !UP1 ;  /* 0x000000123f127287 */ /* 0x000fc4000c800000 */
[----:B------:R-:W-:Y:S01]  /*1f60*/  IMAD.WIDE.U32 R4, R0, c[0x0][0x378], R4 ;  /* 0x0000de0000047a25 */ /* 0x000fe200078e0004 */
[----:B------:R-:W-:Y:S01]  /*1f70*/  LEA.HI.X R211, R8, c[0x0][0x354], R211, 0x2, P2 ;  /* 0x0000d50008d37a11 */ /* 0x000fe200010f14d3 */
[----:B------:R-:W-:Y:S02]  /*1f80*/  UISETP.GT.AND UP1, UPT, UR33, UR18, UPT ;  /* 0x000000122100728c */ /* 0x000fe4000bf24270 */
[----:B------:R-:W-:Y:S01]  /*1f90*/  IMAD.WIDE.U32 R6, R0, c[0x0][0x1a8], R6 ;  /* 0x00006a0000067a25 */ /* 0x000fe200078e0006 */
[----:B------:R-:W-:-:S03]  /*1fa0*/  IADD3 R5, R5, UR12, RZ ;  /* 0x0000000c05057c10 */ /* 0x000fc6000fffe0ff */
[----:B------:R-:W-:Y:S01]  /*1fb0*/  PLOP3.LUT P0, PT, PT, PT, UP1, 0x80, 0x0 ;  /* 0x000000000000781c */ /* 0x000fe20003f0f018 */
        /* <DEDUP_REMOVED lines=9> */
[----:B------:R-:W-:Y:S05]  /*2050*/  @P0 BRA `(.L_x_209) ;  /* 0x000008c000000947 */ /* 0x000fea0003800000 */
        /* <DEDUP_REMOVED lines=18> */
.L_x_210:
        /* <DEDUP_REMOVED lines=18> */
.L_x_211:
        /* <DEDUP_REMOVED lines=8> */
[----:B------:R-:W-:Y:S02]  /*2320*/  IMAD.WIDE.U32 R4, R4, c[0x0][0x3a0], R250 ;  /* 0x0000e80004047a25 */ /* 0x000fe400078e00fa */
[----:B------:R-:W-:Y:S01]  /*2330*/  ULDC.64 UR8, c[0x0][0x3b8] ;  /* 0x0000ee0000087ab9 */ /* 0x000fe20000000a00 */
[----:B------:R-:W-:Y:S02]  /*2340*/  ISETP.GE.AND P4, PT, R3, UR5, PT ;  /* 0x0000000503007c0c */ /* 0x000fe4000bf86270 */
[----:B------:R-:W-:-:S02]  /*2350*/  IADD3 R6, P0, R4, UR14, RZ ;  /* 0x0000000e04067c10 */ /* 0x000fc4000ff1e0ff */
        /* <DEDUP_REMOVED lines=22> */
.L_x_213:
[----:B-1----:R-:W-:Y:S05]  /*24c0*/  BSYNC B0 ;  /* 0x0000000000007941 */ /* 0x002fea0003800000 */
.L_x_212:
        /* <DEDUP_REMOVED lines=19> */
.L_x_215:
[----:B------:R-:W-:Y:S05]  /*2600*/  BSYNC B0 ;  /* 0x0000000000007941 */ /* 0x000fea0003800000 */
.L_x_214:
[----:B------:R-:W-:Y:S01]  /*2610*/  ULDC.64 UR4, c[0x0][0x3a8] ;  /* 0x0000ea0000047ab9 */ /* 0x000fe20000000a00 */
[----:B-1----:R-:W-:Y:S01]  /*2620*/  IMAD.U32 R4, RZ, RZ, UR25 ;  /* 0x00000019ff047e24 */ /* 0x002fe2000f8e00ff */
        /* <DEDUP_REMOVED lines=28> */
.L_x_217:
[----:B------:R-:W-:Y:S05]  /*27f0*/  BSYNC B0 ;  /* 0x0000000000007941 */ /* 0x000fea0003800000 */
.L_x_216:
        /* <DEDUP_REMOVED lines=18> */
.L_x_209:
[----:B------:R-:W2:Y:S01]  /*2920*/  LDL R16, [R1+0x24] ;  /* 0x0000240001107983 */ /* 0x000ea20000100800 */
[----:B------:R-:W-:Y:S01]  /*2930*/  ULDC.64 UR10, c[0x0][0x1a0] ;  /* 0x00006800000a7ab9 */ /* 0x000fe20000000a00 */
[----:B------:R-:W-:Y:S01]  /*2940*/  IMAD.U32 R4, RZ, RZ, UR25 ;  /* 0x00000019ff047e24 */ /* 0x000fe2000f8e00ff */
[----:B------:R-:W-:Y:S01]  /*2950*/  UIMAD UR4, UR19, UR10, URZ ;  /* 0x0000000a130472a4 */ /* 0x000fe2000f8e023f */
[----:B------:R-:W-:Y:S02]  /*2960*/  BSSY B0, `(.L_x_219) ;  /* 0x000003c000007945 */ /* 0x000fe40003800000 */
[----:B------:R-:W-:Y:S01]  /*2970*/  IMAD.WIDE.U32 R4, R4, c[0x0][0x1a0], R250 ;  /* 0x0000680004047a25 */ /* 0x000fe200078e00fa */
[----:B------:R-:W-:-:S04]  /*2980*/  UIMAD UR4, UR25, UR11, UR4 ;  /* 0x0000000b190472a4 */ /* 0x000fc8000f8e0204 */
[----:B------:R-:W-:Y:S01]  /*2990*/  IADD3 R6, P0, R4, UR32, RZ ;  /* 0x0000002004067c10 */ /* 0x000fe2000ff1e0ff */
[----:B------:R-:W-:Y:S02]  /*29a0*/  IMAD R4, R15, c[0x0][0x1b8], RZ ;  /* 0x00006e000f047a24 */ /* 0x000fe400078e02ff */
[----:B------:R-:W-:Y:S01]  /*29b0*/  IMAD.U32 R0, RZ, RZ, UR4 ;  /* 0x00000004ff007e24 */ /* 0x000fe2000f8e00ff */
[----:B------:R-:W-:Y:S01]  /*29c0*/  ULEA.HI UR4, UR8, UR8, URZ, 0x1 ;  /* 0x0000000808047291 */ /* 0x000fe2000f8f083f */
[----:B------:R-:W-:-:S03]  /*29d0*/  IMAD R4, R14, c[0x0][0x1bc], R4 ;  /* 0x00006f000e047a24 */ /* 0x000fc600078e0204 */
[----:B------:R-:W-:Y:S01]  /*29e0*/  IADD3.X R7, R5, UR35, R0, P0, !PT ;  /* 0x0000002305077c10 */ /* 0x000fe200087fe400 */
[----:B------:R-:W-:Y:S01]  /*29f0*/  ULOP3.LUT UR4, UR4, 0xfffffffe, URZ, 0xc0, !UPT ;  /* 0xfffffffe04047892 */ /* 0x000fe2000f8ec03f */
[----:B------:R-:W-:-:S03]  /*2a00*/  PLOP3.LUT P0, PT, PT, PT, UP6, 0x80, 0x0 ;  /* 0x000000000000781c */ /* 0x000fc60003f0f068 */
[----:B------:R-:W-:Y:S01]  /*2a10*/  UIADD3 UR4, UR8, -UR4, URZ ;  /* 0x8000000408047290 */ /* 0x000fe2000fffe03f */
[----:B------:R-:W-:-:S03]  /*2a20*/  IMAD.WIDE.U32 R6, R14, c[0x0][0x1b8], R6 ;  /* 0x00006e000e067a25 */ /* 0x000fc600078e0006 */
[----:B------:R-:W-:Y:S02]  /*2a30*/  UISETP.NE.AND UP0, UPT, UR4, 0x1, UPT ;  /* 0x000000010400788c */ /* 0x000fe4000bf05270 */
[----:B------:R-:W-:Y:S01]  /*2a40*/  UIMAD UR4, UR37, -0x80, UR5 ;  /* 0xffffff80250478a4 */ /* 0x000fe2000f8e0205 */
[----:B------:R-:W-:-:S03]  /*2a50*/  IADD3 R9, R7, R4, RZ ;  /* 0x0000000407097210 */ /* 0x000fc60007ffe0ff */
[----:B------:R-:W-:Y:S02]  /*2a60*/  @P0 BAR.SYNC.DEFER_BLOCKING 0x0 ;  /* 0x0000000000000b1d */ /* 0x000fe40000010000 */
[----:B------:R-:W-:Y:S02]  /*2a70*/  ISETP.GE.AND P1, PT, R3, UR4, PT ;  /* 0x0000000403007c0c */ /* 0x000fe4000bf26270 */
[----:B--2---:R-:W-:-:S11]  /*2a80*/  SHF.L.U32 R0, R16, 0x1, RZ ;  /* 0x0000000110007819 */ /* 0x004fd600000006ff */
        /* <DEDUP_REMOVED lines=41> */
.L_x_220:
[----:B------:R-:W-:Y:S05]  /*2d20*/  BSYNC B0 ;  /* 0x0000000000007941 */ /* 0x000fea0003800000 */
.L_x_219:
        /* <DEDUP_REMOVED lines=41> */
.L_x_222:
[----:B------:R-:W-:Y:S05]  /*2fc0*/  BSYNC B0 ;  /* 0x0000000000007941 */ /* 0x000fea0003800000 */
.L_x_221:
        /* <DEDUP_REMOVED lines=39> */
.L_x_224:
[----:B------:R-:W-:Y:S05]  /*3240*/  BSYNC B0 ;  /* 0x0000000000007941 */ /* 0x000fea0003800000 */
.L_x_223:
        /* <DEDUP_REMOVED lines=19> */
.L_x_226:
        /* <DEDUP_REMOVED lines=36> */
.L_x_227:
[----:B------:R-:W-:Y:S05]  /*35c0*/  BSYNC B0 ;  /* 0x0000000000007941 */ /* 0x000fea0003800000 */
.L_x_225:
[----:B--2---:R-:W2:Y:S01]  /*35d0*/  LDL R20, [R1+0x20] ;  /* 0x0000200001147983 */ /* 0x004ea20000100800 */
[----:B----4-:R-:W-:Y:S01]  /*35e0*/  IMAD.MOV.U32 R12, RZ, RZ, 0x7f800000 ;  /* 0x7f800000ff0c7424 */ /* 0x010fe200078e00ff */
[----:B------:R-:W-:Y:S01]  /*35f0*/  ULDC.64 UR10, c[0x0][0x198] ;  /* 0x00006600000a7ab9 */ /* 0x000fe20000000a00 */
[----:B------:R-:W-:Y:S02]  /*3600*/  IMAD.MOV.U32 R11, RZ, RZ, 0x7f800000 ;  /* 0x7f800000ff0b7424 */ /* 0x000fe400078e00ff */
[----:B------:R-:W-:Y:S02]  /*3610*/  IMAD.MOV.U32 R249, RZ, RZ, 0x7f800000 ;  /* 0x7f800000fff97424 */ /* 0x000fe400078e00ff */
[----:B------:R-:W-:Y:S01]  /*3620*/  IMAD.MOV.U32 R252, RZ, RZ, 0x7f800000 ;  /* 0x7f800000fffc7424 */ /* 0x000fe200078e00ff */
[C---:B-12---:R-:W-:Y:S01]  /*3630*/  IADD3 R5, R20.reuse, 0x28, RZ ;  /* 0x0000002814057810 */ /* 0x046fe20007ffe0ff */
[C---:B------:R-:W-:Y:S01]  /*3640*/  IMAD.SHL.U32 R7, R20.reuse, 0x4, RZ ;  /* 0x0000000414077824 */ /* 0x040fe200078e00ff */
[----:B------:R-:W-:-:S02]  /*3650*/  IADD3 R4, R20, 0x8, RZ ;  /* 0x0000000814047810 */ /* 0x000fc40007ffe0ff */
[----:B------:R-:W-:Y:S02]  /*3660*/  ISETP.GE.AND P4, PT, R5, UR4, PT ;  /* 0x0000000405007c0c */ /* 0x000fe4000bf86270 */
[----:B------:R-:W-:Y:S02]  /*3670*/  SHF.R.S32.HI R10, RZ, 0x1f, R5 ;  /* 0x0000001fff0a7819 */ /* 0x000fe40000011405 */
[----:B------:R-:W-:Y:S02]  /*3680*/  ISETP.GE.AND P6, PT, R4, UR4, PT ;  /* 0x0000000404007c0c */ /* 0x000fe4000bfc6270 */
[----:B------:R-:W-:Y:S02]  /*3690*/  IADD3 R4, P3, R7, UR15, RZ ;  /* 0x0000000f07047c10 */ /* 0x000fe4000ff7e0ff */
[----:B------:R-:W-:Y:S02]  /*36a0*/  SHF.R.S32.HI R16, RZ, 0x1f, R20 ;  /* 0x0000001fff107819 */ /* 0x000fe40000011414 */
[----:B------:R-:W-:-:S02]  /*36b0*/  IADD3 R8, R20, 0x20, RZ ;  /* 0x0000002014087810 */ /* 0x000fc40007ffe0ff */
[----:B------:R-:W-:Y:S02]  /*36c0*/  SHF.L.U64.HI R9, R20, 0x2, R16 ;  /* 0x0000000214097819 */ /* 0x000fe40000010210 */
[----:B------:R-:W-:-:S04]  /*36d0*/  @!P4 LEA R6, P2, R5, UR15, 0x2 ;  /* 0x0000000f0506cc11 */ /* 0x000fc8000f8410ff */
[----:B------:R-:W-:Y:S02]  /*36e0*/  @!P4 LEA.HI.X R7, R5, UR14, R10, 0x2, P2 ;  /* 0x0000000e0507cc11 */ /* 0x000fe400090f140a */
[----:B------:R-:W-:Y:S02]  /*36f0*/  ISETP.GE.AND P2, PT, R20, UR4, PT ;  /* 0x0000000414007c0c */ /* 0x000fe4000bf46270 */
[----:B------:R-:W-:Y:S01]  /*3700*/  IADD3.X R5, R9, UR14, RZ, P3, !PT ;  /* 0x0000000e09057c10 */ /* 0x000fe20009ffe4ff */
[----:B------:R1:W-:Y:S01]  /*3710*/  @P1 STS [R0+0x9000], RZ ;  /* 0x009000ff00001388 */ /* 0x0003e20000000800 */
[----:B------:R-:W-:Y:S01]  /*3720*/  ISETP.GE.AND P3, PT, R8, UR4, PT ;  /* 0x0000000408007c0c */ /* 0x000fe2000bf66270 */
[----:B------:R-:W-:Y:S02]  /*3730*/  UIMAD UR4, UR19, UR10, URZ ;  /* 0x0000000a130472a4 */ /* 0x000fe4000f8e023f */
[----:B------:R2:W4:Y:S04]  /*3740*/  @!P6 LDG.E R11, [R4.64+0x20] ;  /* 0x00002006040be981 */ /* 0x000528000c1e1900 */
[----:B------:R1:W-:Y:S04]  /*3750*/  @P1 STS [R0+0x9004], RZ ;  /* 0x009004ff00001388 */ /* 0x0003e80000000800 */
[----:B---3--:R2:W3:Y:S04]  /*3760*/  @!P2 LDG.E R12, [R4.64] ;  /* 0x00000006040ca981 */ /* 0x0084e8000c1e1900 */
        /* <DEDUP_REMOVED lines=8> */
[----:B-1----:R-:W-:Y:S01]  /*37f0*/  IADD3 R6, P2, R4, UR22, RZ ;  /* 0x0000001604067c10 */ /* 0x002fe2000ff5e0ff */
[----:B------:R-:W-:-:S05]  /*3800*/  IMAD.U32 R4, RZ, RZ, UR4 ;  /* 0x00000004ff047e24 */ /* 0x000fca000f8e00ff */
[----:B------:R-:W-:Y:S01]  /*3810*/  IADD3.X R7, R5, UR27, R4, P2, !PT ;  /* 0x0000001b05077c10 */ /* 0x000fe200097fe404 */
[----:B------:R-:W-:Y:S01]  /*3820*/  IMAD R4, R15, c[0x0][0x1b0], RZ ;  /* 0x00006c000f047a24 */ /* 0x000fe200078e02ff */
[----:B------:R-:W-:Y:S03]  /*3830*/  BSSY B0, `(.L_x_228) ;  /* 0x000002a000007945 */ /* 0x000fe60003800000 */
[C---:B------:R-:W-:Y:S02]  /*3840*/  IMAD R4, R14.reuse, c[0x0][0x1b4], R4 ;  /* 0x00006d000e047a24 */ /* 0x040fe400078e0204 */
[----:B------:R-:W-:-:S04]  /*3850*/  IMAD.WIDE.U32 R6, R14, c[0x0][0x1b0], R6 ;  /* 0x00006c000e067a25 */ /* 0x000fc800078e0006 */
[----:B------:R-:W-:Y:S01]  /*3860*/  IMAD.IADD R9, R7, 0x1, R4 ;  /* 0x0000000107097824 */ /* 0x000fe200078e0204 */
[----:B---3--:R1:W-:Y:S04]  /*3870*/  STL [R1], R12 ;  /* 0x0000000c01007387 */ /* 0x0083e80000100800 */
[----:B----4-:R1:W-:Y:S01]  /*3880*/  STL [R1+0x4], R11 ;  /* 0x0000040b01007387 */ /* 0x0103e20000100800 */
[----:B------:R-:W-:Y:S05]  /*3890*/  @P1 BRA `(.L_x_229) ;  /* 0x0000023000001947 */ /* 0x000fea0003800000 */
[----:B-1----:R-:W2:Y:S04]  /*38a0*/  LDL R12, [R1+0x8] ;  /* 0x00000800010c7983 */ /* 0x002ea80000100800 */
        /* <DEDUP_REMOVED lines=34> */
.L_x_229:
[----:B------:R-:W-:Y:S05]  /*3ad0*/  BSYNC B0 ;  /* 0x0000000000007941 */ /* 0x000fea0003800000 */
.L_x_228:
        /* <DEDUP_REMOVED lines=39> */
.L_x_231:
[----:B------:R-:W-:Y:S05]  /*3d50*/  BSYNC B0 ;  /* 0x0000000000007941 */ /* 0x000fea0003800000 */
.L_x_230:
[----:B------:R-:W0:Y:S01]  /*3d60*/  LDGDEPBAR ;  /* 0x00000000000079af */ /* 0x000e220000000000 */
[----:B------:R-:W-:Y:S02]  /*3d70*/  ULDC.64 UR20, c[0x0][0x318] ;  /* 0x0000c60000147ab9 */ /* 0x000fe40000000a00 */
[----:B------:R-:W-:Y:S02]  /*3d80*/  UISETP.NE.U32.AND UP1, UPT, URZ, UR20, UPT ;  /* 0x000000143f00728c */ /* 0x000fe4000bf25070 */
        /* <DEDUP_REMOVED lines=13> */
[----:B-1----:R-:W-:-:S05]  /*3e60*/  IMAD.U32 R4, RZ, RZ, UR20 ;  /* 0x00000014ff047e24 */ /* 0x002fca000f8e00ff */
[----:B------:R-:W-:-:S05]  /*3e70*/  IMAD.U32 R5, RZ, RZ, UR21 ;  /* 0x00000015ff057e24 */ /* 0x000fca000f8e00ff */
[----:B------:R1:W3:Y:S01]  /*3e80*/  @P1 LDG.E R3, [R4.64] ;  /* 0x0000000604031981 */ /* 0x0002e2000c1e1900 */
[----:B--2---:R-:W-:Y:S01]  /*3e90*/  LEA.HI R0, R19, R18, RZ, 0x6 ;  /* 0x0000001213007211 */ /* 0x004fe200078f30ff */
[----:B------:R-:W-:Y:S01]  /*3ea0*/  IMAD.SHL.U32 R18, R18, 0x2, RZ ;  /* 0x0000000212127824 */ /* 0x000fe200078e00ff */
[----:B------:R-:W-:Y:S01]  /*3eb0*/  UIADD3 UR19, UR25, UR13, URZ ;  /* 0x0000000d19137290 */ /* 0x000fe2000fffe03f */
[----:B------:R-:W-:Y:S01]  /*3ec0*/  IMAD.U32 R208, RZ, RZ, UR37 ;  /* 0x00000025ffd07e24 */ /* 0x000fe2000f8e00ff */
[----:B------:R-:W-:Y:S01]  /*3ed0*/  SHF.R.S32.HI R0, RZ, 0x6, R0 ;  /* 0x00000006ff007819 */ /* 0x000fe20000011400 */
[----:B------:R-:W2:Y:S01]  /*3ee0*/  LDSM.16.M88.4 R148, [R198+0xf000] ;  /* 0x00f00000c694783b */ /* 0x000ea20000000200 */
[----:B------:R-:W-:Y:S01]  /*3ef0*/  UIADD3 UR20, -UR5, 0x80, UR19 ;  /* 0x0000008005147890 */ /* 0x000fe2000fffe113 */
[----:B------:R-:W-:Y:S01]  /*3f00*/  MOV R248, R209 ;  /* 0x000000d100f87202 */ /* 0x000fe20000000f00 */
[----:B------:R-:W-:Y:S01]  /*3f10*/  CS2R R126, SRZ ;  /* 0x00000000007e7805 */ /* 0x000fe2000001ff00 */
[----:B------:R-:W-:Y:S01]  /*3f20*/  SHF.L.U32 R0, R0, 0x5, RZ ;  /* 0x0000000500007819 */ /* 0x000fe200000006ff */
[----:B------:R-:W4:Y:S01]  /*3f30*/  LDSM.16.M88.4 R152, [R198+0xf400] ;  /* 0x00f40000c698783b */ /* 0x000f220000000200 */
[----:B------:R-:W-:Y:S01]  /*3f40*/  CS2R R124, SRZ ;  /* 0x00000000007c7805 */ /* 0x000fe2000001ff00 */
[----:B------:R-:W-:Y:S01]  /*3f50*/  CS2R R130, SRZ ;  /* 0x0000000000827805 */ /* 0x000fe2000001ff00 */
[----:B------:R-:W-:Y:S01]  /*3f60*/  LOP3.LUT R0, R0, 0x6, R18, 0xf8, !PT ;  /* 0x0000000600007812 */ /* 0x000fe200078ef812 */
[----:B------:R-:W2:Y:S01]  /*3f70*/  LDSM.16.M88.4 R156, [R197+0xf000] ;  /* 0x00f00000c59c783b */ /* 0x000ea20000000200 */
[----:B------:R-:W-:Y:S01]  /*3f80*/  CS2R R128, SRZ ;  /* 0x0000000000807805 */ /* 0x000fe2000001ff00 */
[----:B------:R-:W-:Y:S01]  /*3f90*/  CS2R R122, SRZ ;  /* 0x00000000007a7805 */ /* 0x000fe2000001ff00 */
[----:B------:R-:W-:Y:S01]  /*3fa0*/  CS2R R120, SRZ ;  /* 0x0000000000787805 */ /* 0x000fe2000001ff00 */
[----:B------:R-:W-:Y:S01]  /*3fb0*/  IMAD R208, R208, 0x80, R0 ;  /* 0x00000080d0d07824 */ /* 0x000fe200078e0200 */
[----:B------:R-:W-:Y:S01]  /*3fc0*/  IADD3 R0, R205, 0x1800, RZ ;  /* 0x00001800cd007810 */ /* 0x000fe20007ffe0ff */
[----:B------:R-:W2:Y:S01]  /*3fd0*/  LDSM.16.M88.4 R160, [R197+0xf400] ;  /* 0x00f40000c5a0783b */ /* 0x000ea20000000200 */
[----:B------:R-:W-:Y:S01]  /*3fe0*/  CS2R R118, SRZ ;  /* 0x0000000000767805 */ /* 0x000fe2000001ff00 */
[----:B------:R-:W-:Y:S01]  /*3ff0*/  CS2R R116, SRZ ;  /* 0x0000000000747805 */ /* 0x000fe2000001ff00 */
[----:B------:R-:W-:Y:S01]  /*4000*/  SEL R0, R0, R205, !P0 ;  /* 0x000000cd00007207 */ /* 0x000fe20004000000 */
[----:B-1----:R-:W3:Y:S01]  /*4010*/  @P1 MUFU.RCP R4, c[0x0][0x238] ;  /* 0x00008e0000041b08 */ /* 0x002ee20000001000 */
        /* <DEDUP_REMOVED lines=47> */
[----:B------:R-:W-:Y:S01]  /*4310*/  ULDC UR12, c[0x0][0x2e8] ;  /* 0x0000ba00000c7ab9 */ /* 0x000fe20000000800 */
[----:B------:R-:W-:Y:S01]  /*4320*/  CS2R R36, SRZ ;  /* 0x0000000000247805 */ /* 0x000fe2000001ff00 */
[----:B------:R-:W-:-:S02]  /*4330*/  UMOV UR4, URZ ;  /* 0x0000003f00047c82 */ /* 0x000fc40008000000 */
[----:B------:R-:W-:Y:S02]  /*4340*/  UIADD3 UR20, UR20, -UR12, URZ ;  /* 0x8000000c14147290 */ /* 0x000fe4000fffe03f */
[----:B------:R-:W-:Y:S02]  /*4350*/  UIADD3 UR21, UR25, 0x80, URZ ;  /* 0x0000008019157890 */ /* 0x000fe4000fffe03f */
[----:B------:R-:W-:Y:S01]  /*4360*/  ULDC UR12, c[0x0][0x2e4] ;  /* 0x0000b900000c7ab9 */ /* 0x000fe20000000800 */
[----:B---3--:R-:W-:Y:S01]  /*4370*/  @P1 FMUL.FTZ R3, R3, R4 ;  /* 0x0000000403031220 */ /* 0x008fe20000410000 */
[----:B------:R-:W-:-:S03]  /*4380*/  IADD3 R4, R20, -UR13, -R208 ;  /* 0x8000000d14047c10 */ /* 0x000fc6000fffe8d0 */
[----:B------:R3:W1:Y:S02]  /*4390*/  @P1 R2UR UR9, R3 ;  /* 0x00000000030913c2 */ /* 0x00066400000e0000 */
[----:B---3--:R-:W-:Y:S01]  /*43a0*/  IADD3 R3, R207, 0x1800, RZ ;  /* 0x00001800cf037810 */ /* 0x008fe20007ffe0ff */
[----:B-1----:R-:W-:-:S03]  /*43b0*/  @UP1 UMOV UR4, UR9 ;  /* 0x0000000900041c82 */ /* 0x002fc60008000000 */
[----:B------:R-:W-:Y:S01]  /*43c0*/  SEL R196, R3, R207, !P0 ;  /* 0x000000cf03c47207 */ /* 0x000fe20004000000 */
[----:B------:R-:W-:Y:S01]  /*43d0*/  IMAD.SHL.U32 R3, R0, 0x2, RZ ;  /* 0x0000000200037824 */ /* 0x000fe200078e00ff */
[----:B------:R-:W-:-:S03]  /*43e0*/  IADD3 R0, R4, UR5, RZ ;  /* 0x0000000504007c10 */ /* 0x000fc6000fffe0ff */
[----:B------:R-:W-:Y:S02]  /*43f0*/  IMAD.SHL.U32 R196, R196, 0x2, RZ ;  /* 0x00000002c4c47824 */ /* 0x000fe400078e00ff */
[----:B------:R1:W-:Y:S02]  /*4400*/  STL [R1+0x38], R0 ;  /* 0x0000380001007387 */ /* 0x0003e40000100800 */
[----:B-1----:R-:W-:-:S05]  /*4410*/  MOV R0, c[0x0][0x22c] ;  /* 0x00008b0000007a02 */ /* 0x002fca0000000f00 */
[----:B------:R-:W-:-:S04]  /*4420*/  IMAD R0, R0, c[0x0][0x1c0], RZ ;  /* 0x0000700000007a24 */ /* 0x000fc800078e02ff */
[C---:B------:R-:W-:Y:S02]  /*4430*/  IMAD.SHL.U32 R7, R0.reuse, 0x10, RZ ;  /* 0x0000001000077824 */ /* 0x040fe400078e00ff */
[----:B------:R-:W-:-:S03]  /*4440*/  IMAD.SHL.U32 R5, R0, 0x8, RZ ;  /* 0x0000000800057824 */ /* 0x000fc600078e00ff */
[C---:B------:R-:W-:Y:S02]  /*4450*/  IADD3 R6, R7.reuse, 0x20, RZ ;  /* 0x0000002007067810 */ /* 0x040fe40007ffe0ff */
[----:B------:R-:W-:Y:S01]  /*4460*/  IADD3 R0, R7, 0x40, RZ ;  /* 0x0000004007007810 */ /* 0x000fe20007ffe0ff */
[C---:B------:R-:W-:Y:S01]  /*4470*/  IMAD.SHL.U32 R7, R20.reuse, 0x4, RZ ;  /* 0x0000000414077824 */ /* 0x040fe200078e00ff */
[C---:B------:R-:W-:Y:S02]  /*4480*/  IADD3 R4, R5.reuse, R6, RZ ;  /* 0x0000000605047210 */ /* 0x040fe40007ffe0ff */
[----:B------:R-:W-:Y:S01]  /*4490*/  SHF.L.U64.HI R6, R20, 0x2, R16 ;  /* 0x0000000214067819 */ /* 0x000fe20000010210 */
[----:B------:R-:W-:-:S04]  /*44a0*/  IMAD.IADD R0, R5, 0x1, R0 ;  /* 0x0000000105007824 */ /* 0x000fc800078e0200 */
[----:B------:R1:W-:Y:S04]  /*44b0*/  STL [R1+0x30], R6 ;  /* 0x0000300601007387 */ /* 0x0003e80000100800 */
[----:B------:R-:W-:Y:S01]  /*44c0*/  STL [R1+0x34], R7 ;  /* 0x0000340701007387 */ /* 0x000fe20000100800 */
[C---:B-1----:R-:W-:Y:S01]  /*44d0*/  IADD3 R6, R5.reuse, R4, RZ ;  /* 0x0000000405067210 */ /* 0x042fe20007ffe0ff */
        /* <DEDUP_REMOVED lines=8> */
[----:B-1----:R-:W-:-:S05]  /*4560*/  IADD3 R6, R5, R6, RZ ;  /* 0x0000000605067210 */ /* 0x002fca0007ffe0ff */
[----:B------:R3:W-:Y:S04]  /*4570*/  STL [R1+0x1c], R6 ;  /* 0x00001c0601007387 */ /* 0x0007e80000100800 */
[----:B--2-4-:R3:W-:Y:S02]  /*4580*/  STL [R1+0x18], R0 ;  /* 0x0000180001007387 */ /* 0x0147e40000100800 */
.L_x_236:
[----:B------:R-:W0:Y:S01]  /*4590*/  LDGDEPBAR ;  /* 0x00000000000079af */ /* 0x000e220000000000 */
[----:B---3--:R-:W-:Y:S01]  /*45a0*/  IMAD.IADD R0, R206, 0x1, R196 ;  /* 0x00000001ce007824 */ /* 0x008fe200078e02c4 */
[----:B------:R-:W-:Y:S01]  /*45b0*/  USHF.L.U32 UR9, UR8, 0x6, URZ ;  /* 0x0000000608097899 */ /* 0x000fe2000800063f */
[----:B------:R-:W-:Y:S01]  /*45c0*/  IMAD.MOV.U32 R224, RZ, RZ, R212 ;  /* 0x000000ffffe07224 */ /* 0x000fe200078e00d4 */
[----:B------:R-:W-:Y:S01]  /*45d0*/  ULDC UR11, c[0x0][0x2e4] ;  /* 0x0000b900000b7ab9 */ /* 0x000fe20000000800 */
[----:B------:R-:W-:Y:S01]  /*45e0*/  IMAD.MOV.U32 R225, RZ, RZ, R211 ;  /* 0x000000ffffe17224 */ /* 0x000fe200078e00d3 */
[----:B------:R-:W-:Y:S02]  /*45f0*/  UISETP.GE.AND UP0, UPT, UR9, UR20, UPT ;  /* 0x000000140900728c */ /* 0x000fe4000bf06270 */
[----:B------:R-:W2:Y:S04]  /*4600*/  LDL R210, [R1+0x38] ;  /* 0x0000380001d27983 */ /* 0x000ea80000100800 */
[----:B------:R-:W3:Y:S04]  /*4610*/  LDL R214, [R1+0x34] ;  /* 0x0000340001d67983 */ /* 0x000ee80000100800 */
        /* <DEDUP_REMOVED lines=8> */
[----:B-----5:R-:W1:Y:S02]  /*46a0*/  LDSM.16.M88.4 R140, [R197+0x9000] ;  /* 0x00900000c58c783b */ /* 0x020e640000000200 */
[-C--:B-1----:R-:W-:Y:S06]  /*46b0*/  HMMA.16816.F32.BF16 R4, R32, R16.reuse, RZ ;  /* 0x000000102004723c */ /* 0x082fec00000418ff */
[----:B------:R-:W-:Y:S02]  /*46c0*/  LDSM.16.M88.4 R144, [R197+0xd400] ;  /* 0x00d40000c590783b */ /* 0x000fe40000000200 */
        /* <DEDUP_REMOVED lines=18> */
[----:B------:R-:W1:Y:S08]  /*47f0*/  LDSM.16.M88.4 R136, [R198+0xb000] ;  /* 0x00b00000c688783b */ /* 0x000e700000000200 */
[----:B------:R-:W2:Y:S01]  /*4800*/  LDSM.16.M88.4 R140, [R196+0x1800] ;  /* 0x00180000c48c783b */ /* 0x000ea20000000200 */
[-C--:B-1----:R-:W-:Y:S08]  /*4810*/  HMMA.16816.F32.BF16 R4, R132, R136.reuse, R4 ;  /* 0x000000888404723c */ /* 0x082ff00000041804 */
[C---:B--2---:R-:W-:Y:S08]  /*4820*/  HMMA.16816.F32.BF16 R8, R140.reuse, R136, R8 ;  /* 0x000000888c08723c */ /* 0x044ff00000041808 */
        /* <DEDUP_REMOVED lines=33> */
[----:B------:R2:W3:Y:S03]  /*4a40*/  LDSM.16.M88.4 R136, [R0+0x2800] ;  /* 0x002800000088783b */ /* 0x0004e60000000200 */
[----:B--2---:R-:W-:Y:S01]  /*4a50*/  IADD3 R0, R210, UR9, RZ ;  /* 0x00000009d2007c10 */ /* 0x004fe2000fffe0ff */
[-C--:B-1----:R-:W-:Y:S08]  /*4a60*/  HMMA.16816.F32.BF16 R4, R140, R132.reuse, R4 ;  /* 0x000000848c04723c */ /* 0x082ff00000041804 */
[C---:B---3--:R-:W-:Y:S07]  /*4a70*/  HMMA.16816.F32.BF16 R8, R136.reuse, R132, R8 ;  /* 0x000000848808723c */ /* 0x048fee0000041808 */
[C---:B------:R-:W-:Y:S01]  /*4a80*/  IADD3 R132, R0.reuse, -0x1, RZ ;  /* 0xffffffff00847810 */ /* 0x040fe20007ffe0ff */
[-C--:B------:R-:W-:Y:S04]  /*4a90*/  HMMA.16816.F32.BF16 R12, R136, R134.reuse, R12 ;  /* 0x00000086880c723c */ /* 0x080fe8000004180c */
[C---:B------:R-:W-:Y:S04]  /*4aa0*/  IADD3 R133, R0.reuse, 0x1f, RZ ;  /* 0x0000001f00857810 */ /* 0x040fe80007ffe0ff */
[C---:B------:R-:W-:Y:S04]  /*4ab0*/  HMMA.16816.F32.BF16 R16, R140.reuse, R134, R16 ;  /* 0x000000868c10723c */ /* 0x040fe80000041810 */
[----:B------:R-:W-:Y:S03]  /*4ac0*/  ISETP.GE.AND P1, PT, R133, RZ, PT ;  /* 0x000000ff8500720c */ /* 0x000fe60003f26270 */
[C---:B------:R-:W-:Y:S01]  /*4ad0*/  IADD3 R135, R0.reuse, 0x28, RZ ;  /* 0x0000002800877810 */ /* 0x040fe20007ffe0ff */
[-C--:B------:R-:W-:Y:S03]  /*4ae0*/  HMMA.16816.F32.BF16 R20, R140, R144.reuse, R20 ;  /* 0x000000908c14723c */ /* 0x080fe60000041814 */
[----:B------:R-:W-:Y:S02]  /*4af0*/  ISETP.GE.AND P0, PT, R135, RZ, PT ;  /* 0x000000ff8700720c */ /* 0x000fe40003f06270 */
[----:B------:R-:W-:Y:S03]  /*4b00*/  IADD3 R134, R0, 0x20, RZ ;  /* 0x0000002000867810 */ /* 0x000fe60007ffe0ff */
[C---:B------:R-:W-:Y:S04]  /*4b10*/  HMMA.16816.F32.BF16 R24, R136.reuse, R144, R24 ;  /* 0x000000908818723c */ /* 0x040fe80000041818 */
[----:B------:R-:W-:Y:S02]  /*4b20*/  ISETP.GE.AND P2, PT, R134, RZ, PT ;  /* 0x000000ff8600720c */ /* 0x000fe40003f46270 */
[C---:B------:R-:W-:Y:S02]  /*4b30*/  @!P1 IADD3 R133, -R0.reuse, -0x1f, RZ ;  /* 0xffffffe100859810 */ /* 0x040fe40007ffe1ff */
[----:B------:R-:W-:Y:S01]  /*4b40*/  @!P0 IADD3 R135, -R0, -0x28, RZ ;  /* 0xffffffd800878810 */ /* 0x000fe20007ffe1ff */
[-C--:B------:R-:W-:Y:S03]  /*4b50*/  HMMA.16816.F32.BF16 R28, R136, R146.reuse, R28 ;  /* 0x00000092881c723c */ /* 0x080fe6000004181c */
[----:B------:R-:W1:Y:S01]  /*4b60*/  I2F R137, R135 ;  /* 0x0000008700897306 */ /* 0x000e620000201400 */
[----:B------:R-:W-:Y:S03]  /*4b70*/  ISETP.GE.AND P0, PT, R132, RZ, PT ;  /* 0x000000ff8400720c */ /* 0x000fe60003f06270 */
[----:B------:R-:W-:Y:S01]  /*4b80*/  IABS R138, R0 ;  /* 0x00000000008a7213 */ /* 0x000fe20000000000 */
[----:B------:R-:W-:Y:S04]  /*4b90*/  HMMA.16816.F32.BF16 R32, R140, R146, R32 ;  /* 0x000000928c20723c */ /* 0x000fe80000041820 */
[C---:B------:R-:W-:Y:S01]  /*4ba0*/  @!P2 IADD3 R134, -R0.reuse, -0x20, RZ ;  /* 0xffffffe00086a810 */ /* 0x040fe20007ffe1ff */
[----:B------:R-:W2:Y:S01]  /*4bb0*/  I2F R133, R133 ;  /* 0x0000008500857306 */ /* 0x000ea20000201400 */
[C---:B------:R-:W-:Y:S02]  /*4bc0*/  IADD3 R139, R0.reuse, -0x19, RZ ;  /* 0xffffffe7008b7810 */ /* 0x040fe40007ffe0ff */
[C---:B------:R-:W-:Y:S04]  /*4bd0*/  IADD3 R142, R0.reuse, -0x10, RZ ;  /* 0xfffffff0008e7810 */ /* 0x040fe80007ffe0ff */
[C---:B------:R-:W-:Y:S02]  /*4be0*/  @!P0 IADD3 R132, -R0.reuse, 0x1, RZ ;  /* 0x0000000100848810 */ /* 0x040fe40007ffe1ff */
[C---:B------:R-:W-:Y:S01]  /*4bf0*/  IADD3 R141, R0.reuse, -0x11, RZ ;  /* 0xffffffef008d7810 */ /* 0x040fe20007ffe0ff */
[----:B------:R-:W3:Y:S01]  /*4c00*/  I2F R135, R134 ;  /* 0x0000008600877306 */ /* 0x000ee20000201400 */
[----:B------:R-:W-:Y:S02]  /*4c10*/  IADD3 R140, R0, -0x18, RZ ;  /* 0xffffffe8008c7810 */ /* 0x000fe40007ffe0ff */
[----:B------:R-:W-:Y:S01]  /*4c20*/  ISETP.GE.AND P6, PT, R142, RZ, PT ;  /* 0x000000ff8e00720c */ /* 0x000fe20003fc6270 */
[----:B-1----:R-:W-:Y:S01]  /*4c30*/  FFMA.FTZ R10, R137, -UR4, R10 ;  /* 0x80000004890a7c23 */ /* 0x002fe2000801000a */
[C---:B------:R-:W-:Y:S02]  /*4c40*/  IADD3 R137, R0.reuse, 0x7, RZ ;  /* 0x0000000700897810 */ /* 0x040fe40007ffe0ff */
[----:B------:R-:W-:Y:S02]  /*4c50*/  ISETP.GE.AND P5, PT, R141, RZ, PT ;  /* 0x000000ff8d00720c */ /* 0x000fe40003fa6270 */
[----:B------:R-:W-:Y:S01]  /*4c60*/  ISETP.GE.AND P3, PT, R137, RZ, PT ;  /* 0x000000ff8900720c */ /* 0x000fe20003f66270 */
[----:B------:R1:W1:Y:S01]  /*4c70*/  I2F R136, R132 ;  /* 0x0000008400887306 */ /* 0x0002620000201400 */
[C---:B--2---:R-:W-:Y:S02]  /*4c80*/  FFMA.FTZ R9, R133.reuse, -UR4, R9 ;  /* 0x8000000485097c23 */ /* 0x044fe40008010009 */
[----:B------:R-:W-:Y:S01]  /*4c90*/  FFMA.FTZ R15, R133, -UR4, R15 ;  /* 0x80000004850f7c23 */ /* 0x000fe2000801000f */
[C---:B------:R-:W-:Y:S02]  /*4ca0*/  IADD3 R133, R0.reuse, -0x9, RZ ;  /* 0xfffffff700857810 */ /* 0x040fe40007ffe0ff */
[C---:B------:R-:W-:Y:S04]  /*4cb0*/  @!P6 IADD3 R142, -R0.reuse, 0x10, RZ ;  /* 0x00000010008ee810 */ /* 0x040fe80007ffe1ff */
[----:B------:R-:W2:Y:S01]  /*4cc0*/  I2F R138, R138 ;  /* 0x0000008a008a7306 */ /* 0x000ea20000201400 */
[C---:B------:R-:W-:Y:S02]  /*4cd0*/  @!P5 IADD3 R141, -R0.reuse, 0x11, RZ ;  /* 0x00000011008dd810 */ /* 0x040fe40007ffe1ff */
[C---:B------:R-:W-:Y:S01]  /*4ce0*/  @!P3 IADD3 R137, -R0.reuse, -0x7, RZ ;  /* 0xfffffff90089b810 */ /* 0x040fe20007ffe1ff */
[C---:B---3--:R-:W-:Y:S01]  /*4cf0*/  FFMA.FTZ R8, R135.reuse, -UR4, R8 ;  /* 0x8000000487087c23 */ /* 0x048fe20008010008 */
[C---:B------:R-:W-:Y:S01]  /*4d00*/  IADD3 R134, R0.reuse, -0x8, RZ ;  /* 0xfffffff800867810 */ /* 0x040fe20007ffe0ff */
[----:B------:R-:W-:Y:S01]  /*4d10*/  FFMA.FTZ R14, R135, -UR4, R14 ;  /* 0x80000004870e7c23 */ /* 0x000fe2000801000e */
[----:B------:R-:W-:Y:S02]  /*4d20*/  IADD3 R135, R0, 0x10, RZ ;  /* 0x0000001000877810 */ /* 0x000fe40007ffe0ff */
[----:B------:R-:W-:Y:S01]  /*4d30*/  ISETP.GE.AND P0, PT, R134, RZ, PT ;  /* 0x000000ff8600720c */ /* 0x000fe20003f06270 */
[----:B------:R-:W3:Y:S01]  /*4d40*/  I2F R137, R137 ;  /* 0x0000008900897306 */ /* 0x000ee20000201400 */
[----:B------:R-:W-:Y:S02]  /*4d50*/  ISETP.GE.AND P3, PT, R139, RZ, PT ;  /* 0x000000ff8b00720c */ /* 0x000fe40003f66270 */
[----:B-1----:R-:W-:Y:S01]  /*4d60*/  IADD3 R132, R0, 0x27, RZ ;  /* 0x0000002700847810 */ /* 0x002fe20007ffe0ff */
[C---:B------:R-:W-:Y:S02]  /*4d70*/  FFMA.FTZ R5, R136.reuse, -UR4, R5 ;  /* 0x8000000488057c23 */ /* 0x040fe40008010005 */
[----:B------:R-:W-:Y:S01]  /*4d80*/  FFMA.FTZ R19, R136, -UR4, R19 ;  /* 0x8000000488137c23 */ /* 0x000fe20008010013 */
[----:B------:R-:W-:Y:S03]  /*4d90*/  ISETP.GE.AND P1, PT, R132, RZ, PT ;  /* 0x000000ff8400720c */ /* 0x000fe60003f26270 */
[----:B------:R-:W1:Y:S01]  /*4da0*/  I2F R142, R142 ;  /* 0x0000008e008e7306 */ /* 0x000e620000201400 */
[C---:B------:R-:W-:Y:S02]  /*4db0*/  IADD3 R136, R0.reuse, 0x17, RZ ;  /* 0x0000001700887810 */ /* 0x040fe40007ffe0ff */
[----:B------:R-:W-:Y:S01]  /*4dc0*/  @!P0 IADD3 R134, -R0, 0x8, RZ ;  /* 0x0000000800868810 */ /* 0x000fe20007ffe1ff */
[----:B--2---:R-:W-:Y:S01]  /*4dd0*/  FFMA.FTZ R4, R138, -UR4, R4 ;  /* 0x800000048a047c23 */ /* 0x004fe20008010004 */
[----:B------:R-:W-:Y:S01]  /*4de0*/  ISETP.GE.AND P2, PT, R136, RZ, PT ;  /* 0x000000ff8800720c */ /* 0x000fe20003f46270 */
[----:B------:R-:W-:Y:S01]  /*4df0*/  FFMA.FTZ R18, R138, -UR4, R18 ;  /* 0x800000048a127c23 */ /* 0x000fe20008010012 */
[C---:B------:R-:W-:Y:S02]  /*4e00*/  IADD3 R138, R0.reuse, 0x8, RZ ;  /* 0x00000008008a7810 */ /* 0x040fe40007ffe0ff */
[C---:B------:R-:W-:Y:S01]  /*4e10*/  @!P3 IADD3 R139, -R0.reuse, 0x19, RZ ;  /* 0x00000019008bb810 */ /* 0x040fe20007ffe1ff */
[----:B------:R-:W2:Y:S01]  /*4e20*/  I2F R144, R134 ;  /* 0x0000008600907306 */ /* 0x000ea20000201400 */
[----:B------:R-:W-:Y:S02]  /*4e30*/  @!P1 IADD3 R132, -R0, -0x27, RZ ;  /* 0xffffffd900849810 */ /* 0x000fe40007ffe1ff */
[----:B------:R-:W-:Y:S01]  /*4e40*/  ISETP.GE.AND P1, PT, R133, RZ, PT ;  /* 0x000000ff8500720c */ /* 0x000fe20003f26270 */
[C---:B---3--:R-:W-:Y:S01]  /*4e50*/  FFMA.FTZ R7, R137.reuse, -UR4, R7 ;  /* 0x8000000489077c23 */ /* 0x048fe20008010007 */
[----:B------:R-:W-:Y:S01]  /*4e60*/  ISETP.GE.AND P4, PT, R138, RZ, PT ;  /* 0x000000ff8a00720c */ /* 0x000fe20003f86270 */
[----:B------:R-:W-:Y:S02]  /*4e70*/  FFMA.FTZ R29, R137, -UR4, R29 ;  /* 0x80000004891d7c23 */ /* 0x000fe4000801001d */
[----:B------:R-:W-:Y:S02]  /*4e80*/  @!P2 IADD3 R136, -R0, -0x17, RZ ;  /* 0xffffffe90088a810 */ /* 0x000fe40007ffe1ff */
[----:B------:R3:W3:Y:S01]  /*4e90*/  I2F R210, R132 ;  /* 0x0000008400d27306 */ /* 0x0006e20000201400 */
[----:B-1----:R-:W-:Y:S05]  /*4ea0*/  FFMA.FTZ R20, R142, -UR4, R20 ;  /* 0x800000048e147c23 */ /* 0x002fea0008010014 */
[----:B------:R-:W-:Y:S01]  /*4eb0*/  @!P1 IADD3 R133, -R0, 0x9, RZ ;  /* 0x0000000900859810 */ /* 0x000fe20007ffe1ff */
[----:B------:R-:W-:Y:S01]  /*4ec0*/  FFMA.FTZ R34, R142, -UR4, R34 ;  /* 0x800000048e227c23 */ /* 0x000fe20008010022 */
[----:B------:R-:W-:Y:S02]  /*4ed0*/  ISETP.GE.AND P1, PT, R135, RZ, PT ;  /* 0x000000ff8700720c */ /* 0x000fe40003f26270 */
[----:B------:R-:W1:Y:S01]  /*4ee0*/  I2F R143, R133 ;  /* 0x00000085008f7306 */ /* 0x000e620000201400 */
[----:B------:R-:W-:Y:S02]  /*4ef0*/  @!P4 IADD3 R138, -R0, -0x8, RZ ;  /* 0xfffffff8008ac810 */ /* 0x000fe40007ffe1ff */
[----:B------:R-:W-:Y:S01]  /*4f00*/  ISETP.GE.AND P4, PT, R140, RZ, PT ;  /* 0x000000ff8c00720c */ /* 0x000fe20003f86270 */
[----:B--2---:R-:W-:Y:S01]  /*4f10*/  FFMA.FTZ R16, R144, -UR4, R16 ;  /* 0x8000000490107c23 */ /* 0x004fe20008010010 */
[----:B------:R-:W-:Y:S01]  /*4f20*/  IADD3 R134, R0, 0xf, RZ ;  /* 0x0000000f00867810 */ /* 0x000fe20007ffe0ff */
[----:B------:R-:W-:Y:S04]  /*4f30*/  FFMA.FTZ R22, R144, -UR4, R22 ;  /* 0x8000000490167c23 */ /* 0x000fe80008010016 */
[----:B------:R-:W2:Y:S01]  /*4f40*/  I2F R138, R138 ;  /* 0x0000008a008a7306 */ /* 0x000ea20000201400 */
[C---:B------:R-:W-:Y:S02]  /*4f50*/  @!P1 IADD3 R135, -R0.reuse, -0x10, RZ ;  /* 0xfffffff000879810 */ /* 0x040fe40007ffe1ff */
[----:B---3--:R-:W-:Y:S01]  /*4f60*/  IADD3 R132, R0, 0x18, RZ ;  /* 0x0000001800847810 */ /* 0x008fe20007ffe0ff */
[----:B------:R-:W-:Y:S02]  /*4f70*/  FFMA.FTZ R11, R210, -UR4, R11 ;  /* 0x80000004d20b7c23 */ /* 0x000fe4000801000b */
[----:B------:R-:W-:Y:S02]  /*4f80*/  @!P4 IADD3 R140, -R0, 0x18, RZ ;  /* 0x00000018008cc810 */ /* 0x000fe40007ffe1ff */
[----:B------:R-:W-:Y:S02]  /*4f90*/  ISETP.GE.AND P0, PT, R132, RZ, PT ;  /* 0x000000ff8400720c */ /* 0x000fe40003f06270 */
[----:B------:R-:W3:Y:S01]  /*4fa0*/  I2F R136, R136 ;  /* 0x0000008800887306 */ /* 0x000ee20000201400 */
[C---:B-1----:R-:W-:Y:S02]  /*4fb0*/  FFMA.FTZ R17, R143.reuse, -UR4, R17 ;  /* 0x800000048f117c23 */ /* 0x042fe40008010011 */
[----:B------:R-:W-:Y:S07]  /*4fc0*/  FFMA.FTZ R23, R143, -UR4, R23 ;  /* 0x800000048f177c23 */ /* 0x000fee0008010017 */
[----:B------:R-:W1:Y:S01]  /*4fd0*/  I2F R141, R141 ;  /* 0x0000008d008d7306 */ /* 0x000e620000201400 */
[----:B------:R-:W-:Y:S02]  /*4fe0*/  @!P0 IADD3 R132, -R0, -0x18, RZ ;  /* 0xffffffe800848810 */ /* 0x000fe40007ffe1ff */
[----:B------:R-:W-:Y:S01]  /*4ff0*/  ISETP.GE.AND P0, PT, R134, RZ, PT ;  /* 0x000000ff8600720c */ /* 0x000fe20003f06270 */
[C---:B--2---:R-:W-:Y:S02]  /*5000*/  FFMA.FTZ R6, R138.reuse, -UR4, R6 ;  /* 0x800000048a067c23 */ /* 0x044fe40008010006 */
[----:B------:R-:W-:Y:S04]  /*5010*/  FFMA.FTZ R28, R138, -UR4, R28 ;  /* 0x800000048a1c7c23 */ /* 0x000fe8000801001c */
[----:B------:R2:W2:Y:S01]  /*5020*/  I2F R145, R132 ;  /* 0x0000008400917306 */ /* 0x0004a20000201400 */
[----:B---3--:R-:W-:Y:S05]  /*5030*/  FFMA.FTZ R13, R136, -UR4, R13 ;  /* 0x80000004880d7c23 */ /* 0x008fea000801000d */
[----:B------:R-:W-:Y:S01]  /*5040*/  @!P0 IADD3 R134, -R0, -0xf, RZ ;  /* 0xfffffff100868810 */ /* 0x000fe20007ffe1ff */
[----:B------:R-:W-:Y:S03]  /*5050*/  FFMA.FTZ R27, R136, -UR4, R27 ;  /* 0x80000004881b7c23 */ /* 0x000fe6000801001b */
[----:B------:R-:W3:Y:S01]  /*5060*/  I2F R135, R135 ;  /* 0x0000008700877306 */ /* 0x000ee20000201400 */
[C---:B-1----:R-:W-:Y:S02]  /*5070*/  FFMA.FTZ R21, R141.reuse, -UR4, R21 ;  /* 0x800000048d157c23 */ /* 0x042fe40008010015 */
[----:B------:R-:W-:Y:S07]  /*5080*/  FFMA.FTZ R35, R141, -UR4, R35 ;  /* 0x800000048d237c23 */ /* 0x000fee0008010023 */
[----:B------:R-:W1:Y:S01]  /*5090*/  I2F R134, R134 ;  /* 0x0000008600867306 */ /* 0x000e620000201400 */
[----:B--2---:R-:W-:Y:S01]  /*50a0*/  IADD3 R132, P0, R214, UR17, RZ ;  /* 0x00000011d6847c10 */ /* 0x004fe2000ff1e0ff */
[C---:B------:R-:W-:Y:S02]  /*50b0*/  FFMA.FTZ R12, R145.reuse, -UR4, R12 ;  /* 0x80000004910c7c23 */ /* 0x040fe4000801000c */
[----:B------:R-:W-:Y:S01]  /*50c0*/  FFMA.FTZ R26, R145, -UR4, R26 ;  /* 0x80000004911a7c23 */ /* 0x000fe2000801001a */
[----:B----4-:R-:W-:Y:S05]  /*50d0*/  IADD3.X R133, R213, UR16, RZ, P0, !PT ;  /* 0x00000010d5857c10 */ /* 0x010fea00087fe4ff */
[----:B------:R-:W2:Y:S01]  /*50e0*/  I2F R140, R140 ;  /* 0x0000008c008c7306 */ /* 0x000ea20000201400 */
[----:B------:R-:W-:Y:S01]  /*50f0*/  PLOP3.LUT P0, PT, PT, PT, UP0, 0x80, 0x0 ;  /* 0x000000000000781c */ /* 0x000fe20003f0f008 */
[----:B-----5:R4:W5:Y:S01]  /*5100*/  LDG.E R146, [R132.64] ;  /* 0x0000000684927981 */ /* 0x020962000c1e1900 */
[C---:B---3--:R-:W-:Y:S02]  /*5110*/  FFMA.FTZ R24, R135.reuse, -UR4, R24 ;  /* 0x8000000487187c23 */ /* 0x048fe40008010018 */
[----:B------:R-:W-:Y:S01]  /*5120*/  FFMA.FTZ R30, R135, -UR4, R30 ;  /* 0x80000004871e7c23 */ /* 0x000fe2000801001e */
[----:B------:R4:W5:Y:S04]  /*5130*/  LDG.E R145, [R132.64+0x20] ;  /* 0x0000200684917981 */ /* 0x000968000c1e1900 */
[----:B------:R-:W3:Y:S01]  /*5140*/  I2F R139, R139 ;  /* 0x0000008b008b7306 */ /* 0x000ee20000201400 */
[----:B------:R4:W5:Y:S01]  /*5150*/  LDG.E R144, [R132.64+0x80] ;  /* 0x0000800684907981 */ /* 0x000962000c1e1900 */
[C---:B-1----:R-:W-:Y:S03]  /*5160*/  FFMA.FTZ R25, R134.reuse, -UR4, R25 ;  /* 0x8000000486197c23 */ /* 0x042fe60008010019 */
[----:B------:R4:W5:Y:S01]  /*5170*/  LDG.E R143, [R132.64+0xa0] ;  /* 0x0000a006848f7981 */ /* 0x000962000c1e1900 */
[----:B------:R-:W-:Y:S02]  /*5180*/  FFMA.FTZ R31, R134, -UR4, R31 ;  /* 0x80000004861f7c23 */ /* 0x000fe4000801001f */
[----:B--2---:R-:W-:Y:S02]  /*5190*/  FFMA.FTZ R32, R140, -UR4, R32 ;  /* 0x800000048c207c23 */ /* 0x004fe40008010020 */
[----:B---3--:R-:W-:Y:S01]  /*51a0*/  FFMA.FTZ R33, R139, -UR4, R33 ;  /* 0x800000048b217c23 */ /* 0x008fe20008010021 */
[----:B------:R-:W-:-:S05]  /*51b0*/  @!P0 BRA `(.L_x_232) ;  /* 0x0000009000008947 */ /* 0x000fca0003800000 */
        /* <DEDUP_REMOVED lines=9> */
.L_x_232:
[C---:B------:R-:W-:Y:S01]  /*5250*/  IADD3 R140, R208.reuse, 0x1, RZ ;  /* 0x00000001d08c7810 */ /* 0x040fe20007ffe0ff */
[----:B------:R-:W2:Y:S01]  /*5260*/  LDL R0, [R1+0x20] ;  /* 0x0000200001007983 */ /* 0x000ea20000100800 */
[C---:B------:R-:W-:Y:S01]  /*5270*/  IADD3 R139, R208.reuse, 0x8, RZ ;  /* 0x00000008d08b7810 */ /* 0x040fe20007ffe0ff */
[----:B------:R-:W-:Y:S01]  /*5280*/  UIADD3 UR10, -UR11, UR5, -UR13 ;  /* 0x000000050b0a7290 */ /* 0x000fe2000fffe90d */
[C---:B------:R-:W-:Y:S01]  /*5290*/  IADD3 R138, R208.reuse, 0x9, RZ ;  /* 0x00000009d08a7810 */ /* 0x040fe20007ffe0ff */
[----:B------:R-:W-:Y:S01]  /*52a0*/  UMOV UR12, UR11 ;  /* 0x0000000b000c7c82 */ /* 0x000fe20008000000 */
[C---:B------:R-:W-:Y:S02]  /*52b0*/  IADD3 R137, R208.reuse, 0x10, RZ ;  /* 0x00000010d0897810 */ /* 0x040fe40007ffe0ff */
[C---:B------:R-:W-:Y:S02]  /*52c0*/  IADD3 R136, R208.reuse, 0x11, RZ ;  /* 0x00000011d0887810 */ /* 0x040fe40007ffe0ff */
[C---:B------:R-:W-:Y:S02]  /*52d0*/  IADD3 R135, R208.reuse, 0x18, RZ ;  /* 0x00000018d0877810 */ /* 0x040fe40007ffe0ff */
[----:B------:R-:W-:Y:S02]  /*52e0*/  IADD3 R134, R208, 0x19, RZ ;  /* 0x00000019d0867810 */ /* 0x000fe40007ffe0ff */
[----:B--2-4-:R-:W-:Y:S01]  /*52f0*/  IADD3 R133, R0, UR9, RZ ;  /* 0x0000000900857c10 */ /* 0x014fe2000fffe0ff */
[----:B------:R-:W-:Y:S03]  /*5300*/  UIADD3 UR9, UR5, 0x1, -UR13 ;  /* 0x0000000105097890 */ /* 0x000fe6000fffe80d */
[C---:B------:R-:W-:Y:S01]  /*5310*/  IADD3 R132, R133.reuse, UR10, RZ ;  /* 0x0000000a85847c10 */ /* 0x040fe2000fffe0ff */
[----:B------:R-:W-:Y:S03]  /*5320*/  UIADD3 UR9, UR9, UR44, URZ ;  /* 0x0000002c09097290 */ /* 0x000fe6000fffe03f */
[----:B------:R-:W-:Y:S03]  /*5330*/  IMNMX R132, RZ, R132, !PT ;  /* 0x00000084ff847217 */ /* 0x000fe60007800200 */
[----:B------:R-:W-:Y:S02]  /*5340*/  IADD3 R0, R133, UR9, RZ ;  /* 0x0000000985007c10 */ /* 0x000fe4000fffe0ff */
[-C--:B------:R-:W-:Y:S02]  /*5350*/  ISETP.GE.AND P2, PT, R208, R132.reuse, PT ;  /* 0x00000084d000720c */ /* 0x080fe40003f46270 */
[----:B------:R-:W-:Y:S02]  /*5360*/  IMNMX R0, R0, UR5, PT ;  /* 0x0000000500007c17 */ /* 0x000fe4000b800200 */
[----:B------:R-:W-:Y:S02]  /*5370*/  ISETP.GE.AND P1, PT, R140, R132, PT ;  /* 0x000000848c00720c */ /* 0x000fe40003f26270 */
[----:B------:R-:W-:Y:S02]  /*5380*/  ISETP.GE.OR P2, PT, R208, R0, !P2 ;  /* 0x00000000d000720c */ /* 0x000fe40005746670 */
        /* <DEDUP_REMOVED lines=20> */
[----:B------:R-:W-:Y:S02]  /*54d0*/  ISETP.GE.AND P1, PT, R208, R132, PT ;  /* 0x00000084d000720c */ /* 0x000fe40003f26270 */
[----:B------:R-:W-:Y:S02]  /*54e0*/  FSEL R16, R16, -INF , !P0 ;  /* 0xff80000010107808 */ /* 0x000fe40004000000 */
[----:B------:R-:W-:Y:S02]  /*54f0*/  ISETP.GE.OR P1, PT, R208, R0, !P1 ;  /* 0x00000000d000720c */ /* 0x000fe40004f26670 */
        /* <DEDUP_REMOVED lines=26> */
[C---:B------:R-:W-:Y:S02]  /*56a0*/  ISETP.GE.AND P0, PT, R208.reuse, R132, PT ;  /* 0x00000084d000720c */ /* 0x040fe40003f06270 */
[----:B------:R-:W-:Y:S02]  /*56b0*/  IADD3 R133, R133, 0x28, RZ ;  /* 0x0000002885857810 */ /* 0x000fe40007ffe0ff */
[----:B------:R-:W-:Y:S02]  /*56c0*/  ISETP.GE.OR P0, PT, R208, R0, !P0 ;  /* 0x00000000d000720c */ /* 0x000fe40004706670 */
        /* <DEDUP_REMOVED lines=56> */
.L_x_233:
[----:B------:R-:W2:Y:S01]  /*5a50*/  LDL R0, [R1] ;  /* 0x0000000001007983 */ /* 0x000ea20000100800 */
[----:B------:R-:W-:Y:S03]  /*5a60*/  UISETP.GT.AND UP3, UPT, UR8, UR18, UPT ;  /* 0x000000120800728c */ /* 0x000fe6000bf64270 */
[----:B----4-:R-:W3:Y:S01]  /*5a70*/  LDL R133, [R1+0x4] ;  /* 0x0000040001857983 */ /* 0x010ee20000100800 */
[C---:B--2---:R-:W-:Y:S01]  /*5a80*/  FMUL.FTZ R132, R0.reuse, 1.4426950216293334961 ;  /* 0x3fb8aa3b00847820 */ /* 0x044fe20000410000 */
[----:B------:R-:W-:Y:S01]  /*5a90*/  FSETP.NEU.FTZ.AND P0, PT, R0, -INF , PT ;  /* 0xff8000000000780b */ /* 0x000fe20003f1d000 */
[C---:B---3--:R-:W-:Y:S03]  /*5aa0*/  FMUL.FTZ R0, R133.reuse, 1.4426950216293334961 ;  /* 0x3fb8aa3b85007820 */ /* 0x048fe60000410000 */
        /* <DEDUP_REMOVED lines=13> */
[C---:B-1----:R-:W-:Y:S09]  /*5b80*/  FMUL.FTZ R4, R249.reuse, 1.4426950216293334961 ;  /* 0x3fb8aa3bf9047820 */ /* 0x042ff20000410000 */
[----:B------:R-:W-:Y:S01]  /*5b90*/  MUFU.EX2 R242, R17 ;  /* 0x0000001100f27308 */ /* 0x000fe20000000800 */
[----:B--2---:R-:W-:Y:S01]  /*5ba0*/  FSEL R5, R0, RZ, P0 ;  /* 0x000000ff00057208 */ /* 0x004fe20000000000 */
        /* <DEDUP_REMOVED lines=43> */
[----:B------:R-:W-:Y:S04]  /*5e60*/  STS [R217+0x13400], R0 ;  /* 0x01340000d9007388 */ /* 0x000fe80000000800 */
[----:B------:R-:W-:Y:S01]  /*5e70*/  MUFU.EX2 R147, R10 ;  /* 0x0000000a00937308 */ /* 0x000fe20000000800 */
[----:B--2---:R-:W-:Y:S05]  /*5e80*/  F2FP.BF16.PACK_AB R4, R242, R244 ;  /* 0x000000f4f204723e */ /* 0x004fea00000010ff */
[----:B------:R-:W-:Y:S04]  /*5e90*/  STS [R217+0x13000], R4 ;  /* 0x01300004d9007388 */ /* 0x000fe80000000800 */
[----:B------:R-:W1:Y:S01]  /*5ea0*/  MUFU.EX2 R142, R11 ;  /* 0x0000000b008e7308 */ /* 0x000e620000000800 */
[----:B---3--:R-:W-:Y:S05]  /*5eb0*/  F2FP.BF16.PACK_AB R6, R210, R211 ;  /* 0x000000d3d206723e */ /* 0x008fea00000010ff */
[----:B------:R2:W-:Y:S04]  /*5ec0*/  STS [R218+0x14000], R6 ;  /* 0x01400006da007388 */ /* 0x0005e80000000800 */
[----:B------:R1:W-:Y:S10]  /*5ed0*/  MUFU.EX2 R240, R5 ;  /* 0x0000000500f07308 */ /* 0x0003f40000000800 */
[----:B------:R-:W-:Y:S10]  /*5ee0*/  MUFU.EX2 R227, R14 ;  /* 0x0000000e00e37308 */ /* 0x000ff40000000800 */
[----:B------:R-:W2:Y:S01]  /*5ef0*/  MUFU.EX2 R226, R15 ;  /* 0x0000000f00e27308 */ /* 0x000ea20000000800 */
[----:B-1----:R-:W-:Y:S05]  /*5f00*/  F2FP.BF16.PACK_AB R5, R142, R147 ;  /* 0x000000938e05723e */ /* 0x002fea00000010ff */
[----:B------:R1:W-:Y:S04]  /*5f10*/  STS [R218+0x14400], R5 ;  /* 0x01440005da007388 */ /* 0x0003e80000000800 */
[----:B------:R-:W-:Y:S10]  /*5f20*/  MUFU.EX2 R141, R12 ;  /* 0x0000000c008d7308 */ /* 0x000ff40000000800 */
[----:B------:R-:W3:Y:S01]  /*5f30*/  MUFU.EX2 R140, R13 ;  /* 0x0000000d008c7308 */ /* 0x000ee20000000800 */
[----:B--2---:R-:W-:Y:S05]  /*5f40*/  F2FP.BF16.PACK_AB R6, R226, R227 ;  /* 0x000000e3e206723e */ /* 0x004fea00000010ff */
[----:B------:R-:W-:Y:S04]  /*5f50*/  STS [R217+0x14400], R6 ;  /* 0x01440006d9007388 */ /* 0x000fe80000000800 */
[----:B------:R-:W-:Y:S10]  /*5f60*/  MUFU.EX2 R239, R20 ;  /* 0x0000001400ef7308 */ /* 0x000ff40000000800 */
[----:B------:R-:W1:Y:S01]  /*5f70*/  MUFU.EX2 R238, R21 ;  /* 0x0000001500ee7308 */ /* 0x000e620000000800 */
[----:B---3--:R-:W-:Y:S05]  /*5f80*/  F2FP.BF16.PACK_AB R7, R140, R141 ;  /* 0x0000008d8c07723e */ /* 0x008fea00000010ff */
[----:B------:R-:W-:Y:S04]  /*5f90*/  STS [R217+0x14000], R7 ;  /* 0x01400007d9007388 */ /* 0x000fe80000000800 */
[----:B------:R-:W-:Y:S10]  /*5fa0*/  MUFU.EX2 R237, R22 ;  /* 0x0000001600ed7308 */ /* 0x000ff40000000800 */
[----:B------:R-:W2:Y:S01]  /*5fb0*/  MUFU.EX2 R236, R23 ;  /* 0x0000001700ec7308 */ /* 0x000ea20000000800 */
[----:B-1----:R-:W-:Y:S05]  /*5fc0*/  F2FP.BF16.PACK_AB R5, R238, R239 ;  /* 0x000000efee05723e */ /* 0x002fea00000010ff */
[----:B------:R1:W-:Y:S04]  /*5fd0*/  STS [R219+0x13000], R5 ;  /* 0x01300005db007388 */ /* 0x0003e80000000800 */
[----:B------:R-:W-:Y:S10]  /*5fe0*/  MUFU.EX2 R247, R32 ;  /* 0x0000002000f77308 */ /* 0x000ff40000000800 */
[----:B------:R-:W3:Y:S01]  /*5ff0*/  MUFU.EX2 R243, R132 ;  /* 0x0000008400f37308 */ /* 0x000ee20000000800 */
[----:B--2---:R-:W-:Y:S05]  /*6000*/  F2FP.BF16.PACK_AB R4, R236, R237 ;  /* 0x000000edec04723e */ /* 0x004fea00000010ff */
[----:B------:R2:W-:Y:S04]  /*6010*/  STS [R219+0x13400], R4 ;  /* 0x01340004db007388 */ /* 0x0005e80000000800 */
[----:B------:R-:W1:Y:S10]  /*6020*/  MUFU.EX2 R241, R34 ;  /* 0x0000002200f17308 */ /* 0x000e740000000800 */
[----:B------:R-:W-:Y:S01]  /*6030*/  MUFU.EX2 R235, R24 ;  /* 0x0000001800eb7308 */ /* 0x000fe20000000800 */
[----:B---3--:R-:W-:Y:S05]  /*6040*/  F2FP.BF16.PACK_AB R0, R243, R247 ;  /* 0x000000f7f300723e */ /* 0x008fea00000010ff */
[----:B------:R3:W-:Y:S04]  /*6050*/  STS [R216+0x13000], R0 ;  /* 0x01300000d8007388 */ /* 0x0007e80000000800 */
[----:B------:R-:W4:Y:S01]  /*6060*/  MUFU.EX2 R233, R25 ;  /* 0x0000001900e97308 */ /* 0x000f220000000800 */
[----:B-1----:R-:W-:Y:S05]  /*6070*/  F2FP.BF16.PACK_AB R5, R240, R241 ;  /* 0x000000f1f005723e */ /* 0x002fea00000010ff */
[----:B------:R-:W-:Y:S04]  /*6080*/  STS [R216+0x13400], R5 ;  /* 0x01340005d8007388 */ /* 0x000fe80000000800 */
[----:B------:R-:W-:Y:S10]  /*6090*/  MUFU.EX2 R231, R26 ;  /* 0x0000001a00e77308 */ /* 0x000ff40000000800 */
[----:B------:R-:W1:Y:S01]  /*60a0*/  MUFU.EX2 R230, R27 ;  /* 0x0000001b00e67308 */ /* 0x000e620000000800 */
[----:B----4-:R-:W-:Y:S05]  /*60b0*/  F2FP.BF16.PACK_AB R7, R233, R235 ;  /* 0x000000ebe907723e */ /* 0x010fea00000010ff */
[----:B------:R-:W-:Y:S04]  /*60c0*/  STS [R219+0x14000], R7 ;  /* 0x01400007db007388 */ /* 0x000fe80000000800 */
[----:B------:R-:W2:Y:S10]  /*60d0*/  MUFU.EX2 R234, R28 ;  /* 0x0000001c00ea7308 */ /* 0x000eb40000000800 */
[----:B------:R-:W3:Y:S01]  /*60e0*/  MUFU.EX2 R229, R30 ;  /* 0x0000001e00e57308 */ /* 0x000ee20000000800 */
[----:B-1----:R-:W-:Y:S05]  /*60f0*/  F2FP.BF16.PACK_AB R6, R230, R231 ;  /* 0x000000e7e606723e */ /* 0x002fea00000010ff */
[----:B------:R-:W-:Y:S01]  /*6100*/  STS [R219+0x14400], R6 ;  /* 0x01440006db007388 */ /* 0x000fe20000000800 */
[----:B--2---:R-:W-:Y:S05]  /*6110*/  F2FP.BF16.PACK_AB R4, R232, R234 ;  /* 0x000000eae804723e */ /* 0x004fea00000010ff */
[----:B------:R-:W-:Y:S01]  /*6120*/  STS [R216+0x14000], R4 ;  /* 0x01400004d8007388 */ /* 0x000fe20000000800 */
[----:B---3--:R-:W-:Y:S05]  /*6130*/  F2FP.BF16.PACK_AB R0, R228, R229 ;  /* 0x000000e5e400723e */ /* 0x008fea00000010ff */
        /* <DEDUP_REMOVED lines=136> */
[C---:B------:R-:W-:Y:S02]  /*69c0*/  LEA R222, P4, R4.reuse, R222, 0x1 ;  /* 0x000000de04de7211 */ /* 0x040fe400078808ff */
        /* <DEDUP_REMOVED lines=10> */
[----:B------:R-:W-:Y:S01]  /*6a70*/  IADD3 R196, R196, UR9, RZ ;  /* 0x00000009c4c47c10 */ /* 0x000fe2000fffe0ff */
[----:B------:R-:W-:Y:S02]  /*6a80*/  IMAD.MOV.U32 R248, RZ, RZ, R0 ;  /* 0x000000fffff87224 */ /* 0x000fe400078e0000 */
[----:B------:R1:W-:Y:S04]  /*6a90*/  @P3 STS [R209+0x8], RZ ;  /* 0x000008ffd1003388 */ /* 0x0003e80000000800 */
        /* <DEDUP_REMOVED lines=8> */
[----:B------:R1:W-:Y:S01]  /*6b20*/  @P2 STS [R209+0x100c], RZ ;  /* 0x00100cffd1002388 */ /* 0x0003e20000000800 */
[----:B--2---:R-:W-:Y:S02]  /*6b30*/  @!P2 IMAD.MOV.U32 R4, RZ, RZ, R222 ;  /* 0x000000ffff04a224 */ /* 0x004fe400078e00de */
[----:B------:R-:W-:Y:S05]  /*6b40*/  @!P2 IMAD.MOV.U32 R5, RZ, RZ, R220 ;  /* 0x000000ffff05a224 */ /* 0x000fea00078e00dc */
        /* <DEDUP_REMOVED lines=14> */
[----:B------:R-:W0:Y:S02]  /*6c30*/  LDGDEPBAR ;  /* 0x00000000000079af */ /* 0x000e240000000000 */
.L_x_234:
        /* <DEDUP_REMOVED lines=138> */
.L_x_235:
        /* <DEDUP_REMOVED lines=25> */
[----:B------:R3:W4:Y:S01]  /*7670*/  LDL R142, [R1] ;  /* 0x00000000018e7983 */ /* 0x0007220000100800 */
[C---:B-1----:R-:W-:Y:S08]  /*7680*/  HMMA.16816.F32.BF16 R4, R24.reuse, R8, RZ ;  /* 0x000000081804723c */ /* 0x042ff000000418ff */
[C---:B------:R-:W-:Y:S08]  /*7690*/  HMMA.16816.F32.BF16 R8, R24.reuse, R10, RZ ;  /* 0x0000000a1808723c */ /* 0x040ff000000418ff */
[C---:B--2---:R-:W-:Y:S08]  /*76a0*/  HMMA.16816.F32.BF16 R12, R24.reuse, R16, RZ ;  /* 0x00000010180c723c */ /* 0x044ff000000418ff */
[C---:B------:R-:W-:Y:S08]  /*76b0*/  HMMA.16816.F32.BF16 R16, R24.reuse, R18, RZ ;  /* 0x000000121810723c */ /* 0x040ff000000418ff */
[C---:B---3--:R-:W-:Y:S08]  /*76c0*/  HMMA.16816.F32.BF16 R20, R24.reuse, R28, RZ ;  /* 0x0000001c1814723c */ /* 0x048ff000000418ff */
[----:B------:R-:W-:Y:S01]  /*76d0*/  HMMA.16816.F32.BF16 R24, R24, R30, RZ ;  /* 0x0000001e1818723c */ /* 0x000fe200000418ff */
[----:B------:R-:W1:Y:S07]  /*76e0*/  LDSM.16.MT88.4 R28, [R0+0xd400] ;  /* 0x00d40000001c783b */ /* 0x000e6e0000004200 */
[C---:B------:R-:W-:Y:S08]  /*76f0*/  HMMA.16816.F32.BF16 R4, R32.reuse, R132, R4 ;  /* 0x000000842004723c */ /* 0x040ff00000041804 */
[C---:B------:R-:W-:Y:S01]  /*7700*/  HMMA.16816.F32.BF16 R8, R32.reuse, R134, R8 ;  /* 0x000000862008723c */ /* 0x040fe20000041808 */
[----:B------:R-:W-:Y:S07]  /*7710*/  LDSM.16.M88.4 R132, [R204] ;  /* 0x00000000cc84783b */ /* 0x000fee0000000200 */
[C---:B------:R-:W-:Y:S08]  /*7720*/  HMMA.16816.F32.BF16 R12, R32.reuse, R136, R12 ;  /* 0x00000088200c723c */ /* 0x040ff0000004180c */
[C---:B------:R-:W-:Y:S01]  /*7730*/  HMMA.16816.F32.BF16 R16, R32.reuse, R138, R16 ;  /* 0x0000008a2010723c */ /* 0x040fe20000041810 */
[----:B------:R-:W2:Y:S07]  /*7740*/  LDSM.16.MT88.4 R136, [R0+0x9800] ;  /* 0x009800000088783b */ /* 0x000eae0000004200 */
        /* <DEDUP_REMOVED lines=9> */
[----:B------:R-:W1:Y:S07]  /*77e0*/  LDSM.16.M88.4 R28, [R203] ;  /* 0x00000000cb1c783b */ /* 0x000e6e0000000200 */
        /* <DEDUP_REMOVED lines=43> */
[----:B------:R3:W4:Y:S03]  /*7aa0*/  LDSM.16.MT88.4 R132, [R0+0xec00] ;  /* 0x00ec00000084783b */ /* 0x0007260000004200 */
[C---:B-1----:R-:W-:Y:S01]  /*7ab0*/  HMMA.16816.F32.BF16 R4, R28.reuse, R136, R4 ;  /* 0x000000881c04723c */ /* 0x042fe20000041804 */
[----:B---3--:R-:W-:Y:S04]  /*7ac0*/  IMAD.MOV.U32 R0, RZ, RZ, c[0x0][0x22c] ;  /* 0x00008b00ff007624 */ /* 0x008fe800078e00ff */
[----:B------:R-:W-:Y:S03]  /*7ad0*/  IMAD R0, R0, c[0x0][0x1c0], RZ ;  /* 0x0000700000007a24 */ /* 0x000fe600078e02ff */
[C---:B------:R-:W-:Y:S01]  /*7ae0*/  HMMA.16816.F32.BF16 R8, R28.reuse, R138, R8 ;  /* 0x0000008a1c08723c */ /* 0x040fe20000041808 */
[----:B------:R-:W3:Y:S03]  /*7af0*/  LDL R139, [R1+0x14] ;  /* 0x00001400018b7983 */ /* 0x000ee60000100800 */
[----:B------:R-:W-:Y:S01]  /*7b00*/  IMAD R0, R0, 0x30, RZ ;  /* 0x0000003000007824 */ /* 0x000fe200078e02ff */
[----:B------:R-:W3:Y:S03]  /*7b10*/  LDL R138, [R1+0x1c] ;  /* 0x00001c00018a7983 */ /* 0x000ee60000100800 */
[C---:B--2---:R-:W-:Y:S07]  /*7b20*/  HMMA.16816.F32.BF16 R12, R28.reuse, R32, R12 ;  /* 0x000000201c0c723c */ /* 0x044fee000004180c */
[----:B------:R-:W-:Y:S01]  /*7b30*/  IMAD.MOV.U32 R32, RZ, RZ, R212 ;  /* 0x000000ffff207224 */ /* 0x000fe200078e00d4 */
[C---:B------:R-:W-:Y:S04]  /*7b40*/  HMMA.16816.F32.BF16 R16, R28.reuse, R34, R16 ;  /* 0x000000221c10723c */ /* 0x040fe80000041810 */
[----:B------:R-:W-:Y:S03]  /*7b50*/  IMAD.MOV.U32 R33, RZ, RZ, R211 ;  /* 0x000000ffff217224 */ /* 0x000fe600078e00d3 */
[----:B----4-:R-:W-:Y:S01]  /*7b60*/  @P0 IADD3 R34, P2, R145, UR15, RZ ;  /* 0x0000000f91220c10 */ /* 0x010fe2000ff5e0ff */
[C---:B------:R-:W-:Y:S01]  /*7b70*/  HMMA.16816.F32.BF16 R20, R28.reuse, R132, R20 ;  /* 0x000000841c14723c */ /* 0x040fe20000041814 */
[----:B------:R-:W-:Y:S01]  /*7b80*/  IMAD.MOV.U32 R145, RZ, RZ, c[0x0][0x22c] ;  /* 0x00008b00ff917624 */ /* 0x000fe200078e00ff */
[----:B------:R-:W-:Y:S02]  /*7b90*/  @UP3 UIADD3 UR15, UP1, UR15, -0x100, URZ ;  /* 0xffffff000f0f3890 */ /* 0x000fe4000ff3e03f */
[----:B------:R-:W-:Y:S01]  /*7ba0*/  @P0 IADD3.X R35, R144, UR14, RZ, P2, !PT ;  /* 0x0000000e90230c10 */ /* 0x000fe200097fe4ff */
[----:B------:R-:W-:Y:S01]  /*7bb0*/  IMAD R145, R145, c[0x0][0x1c0], RZ ;  /* 0x0000700091917a24 */ /* 0x000fe200078e02ff */
[----:B------:R-:W-:Y:S01]  /*7bc0*/  @UP3 UIADD3.X UR14, UR14, -0x1, URZ, UP1, !UPT ;  /* 0xffffffff0e0e3890 */ /* 0x000fe20008ffe43f */
[CC--:B------:R-:W-:Y:S01]  /*7bd0*/  LEA R132, P1, R140.reuse, R32.reuse, 0x2 ;  /* 0x000000208c847211 */ /* 0x0c0fe200078210ff */
[----:B------:R-:W-:Y:S01]  /*7be0*/  HMMA.16816.F32.BF16 R24, R28, R134, R24 ;  /* 0x000000861c18723c */ /* 0x000fe20000041818 */
[----:B------:R1:W2:Y:S03]  /*7bf0*/  @P0 LDG.E R141, [R34.64+0x20] ;  /* 0x00002006228d0981 */ /* 0x0002a6000c1e1900 */
[----:B------:R-:W-:Y:S01]  /*7c00*/  IMAD R145, R145, 0x18, RZ ;  /* 0x0000001891917824 */ /* 0x000fe200078e02ff */
[----:B------:R1:W4:Y:S01]  /*7c10*/  @P0 LDG.E R142, [R34.64] ;  /* 0x00000006228e0981 */ /* 0x000322000c1e1900 */
[-C--:B------:R-:W-:Y:S01]  /*7c20*/  LEA.HI.X.SX32 R133, R140, R33.reuse, 0x2, P1 ;  /* 0x000000218c857211 */ /* 0x080fe200008f16ff */
[----:B------:R-:W-:Y:S02]  /*7c30*/  IMAD.MOV.U32 R144, RZ, RZ, c[0x0][0x22c] ;  /* 0x00008b00ff907624 */ /* 0x000fe400078e00ff */
[----:B------:R1:W5:Y:S03]  /*7c40*/  @P0 LDG.E R249, [R34.64+0x80] ;  /* 0x0000800622f90981 */ /* 0x000366000c1e1900 */
[----:B------:R-:W-:Y:S01]  /*7c50*/  IMAD R144, R144, c[0x0][0x1c0], RZ ;  /* 0x0000700090907a24 */ /* 0x000fe200078e02ff */
[----:B------:R1:W5:Y:S03]  /*7c60*/  @P0 LDG.E R252, [R34.64+0xa0] ;  /* 0x0000a00622fc0981 */ /* 0x000366000c1e1900 */
[----:B------:R-:W-:Y:S01]  /*7c70*/  IMAD.SHL.U32 R144, R144, 0x20, RZ ;  /* 0x0000002090907824 */ /* 0x000fe200078e00ff */
[----:B------:R1:W-:Y:S04]  /*7c80*/  RED.E.ADD.F32.FTZ.RN.STRONG.GPU [R32.64], R4 ;  /* 0x000000042000798e */ /* 0x0003e8000c10e786 */
[----:B------:R1:W-:Y:S02]  /*7c90*/  RED.E.ADD.F32.FTZ.RN.STRONG.GPU [R132.64], R5 ;  /* 0x000000058400798e */ /* 0x0003e4000c10e786 */
[CC--:B-1----:R-:W-:Y:S04]  /*7ca0*/  LEA R34, P1, R145.reuse, R32.reuse, 0x2 ;  /* 0x0000002091227211 */ /* 0x0c2fe800078210ff */
[-C--:B------:R-:W-:Y:S01]  /*7cb0*/  LEA.HI.X.SX32 R35, R145, R33.reuse, 0x2, P1 ;  /* 0x0000002191237211 */ /* 0x080fe200008f16ff */
[----:B------:R-:W-:Y:S01]  /*7cc0*/  IMAD.MOV.U32 R145, RZ, RZ, c[0x0][0x22c] ;  /* 0x00008b00ff917624 */ /* 0x000fe200078e00ff */
[CC--:B------:R-:W-:Y:S03]  /*7cd0*/  LEA R4, P1, R0.reuse, R32.reuse, 0x2 ;  /* 0x0000002000047211 */ /* 0x0c0fe600078210ff */
[----:B------:R-:W-:Y:S01]  /*7ce0*/  IMAD R145, R145, c[0x0][0x1c0], RZ ;  /* 0x0000700091917a24 */ /* 0x000fe200078e02ff */
[-C--:B------:R-:W-:Y:S03]  /*7cf0*/  LEA.HI.X.SX32 R5, R0, R33.reuse, 0x2, P1 ;  /* 0x0000002100057211 */ /* 0x080fe600008f16ff */
[----:B------:R-:W-:Y:S01]  /*7d00*/  IMAD R145, R145, 0x38, RZ ;  /* 0x0000003891917824 */ /* 0x000fe200078e02ff */
[----:B--2---:R1:W-:Y:S04]  /*7d10*/  @P0 STL [R1+0x4], R141 ;  /* 0x0000048d01000387 */ /* 0x0043e80000100800 */
[----:B----4-:R2:W-:Y:S04]  /*7d20*/  @P0 STL [R1], R142 ;  /* 0x0000008e01000387 */ /* 0x0105e80000100800 */
[----:B------:R-:W4:Y:S01]  /*7d30*/  LDL R0, [R1+0x18] ;  /* 0x0000180001007983 */ /* 0x000f220000100800 */
[----:B-1----:R-:W-:Y:S04]  /*7d40*/  IMAD.MOV.U32 R141, RZ, RZ, c[0x0][0x22c] ;  /* 0x00008b00ff8d7624 */ /* 0x002fe800078e00ff */
[----:B------:R-:W-:Y:S02]  /*7d50*/  IMAD R141, R141, c[0x0][0x1c0], RZ ;  /* 0x000070008d8d7a24 */ /* 0x000fe400078e02ff */
[----:B--2---:R-:W-:Y:S02]  /*7d60*/  IMAD.MOV.U32 R142, RZ, RZ, c[0x0][0x22c] ;  /* 0x00008b00ff8e7624 */ /* 0x004fe400078e00ff */
[----:B------:R-:W-:Y:S02]  /*7d70*/  IMAD.SHL.U32 R141, R141, 0x10, RZ ;  /* 0x000000108d8d7824 */ /* 0x000fe400078e00ff */
[----:B------:R-:W-:Y:S03]  /*7d80*/  IMAD R142, R142, c[0x0][0x1c0], RZ ;  /* 0x000070008e8e7a24 */ /* 0x000fe600078e02ff */
[CC--:B------:R-:W-:Y:S01]  /*7d90*/  LEA R136, P0, R141.reuse, R32.reuse, 0x2 ;  /* 0x000000208d887211 */ /* 0x0c0fe200078010ff */
[----:B------:R-:W-:Y:S01]  /*7da0*/  IMAD R142, R142, 0x28, RZ ;  /* 0x000000288e8e7824 */ /* 0x000fe200078e02ff */
[C---:B------:R-:W-:Y:S02]  /*7db0*/  IADD3 R134, R141.reuse, 0x40, RZ ;  /* 0x000000408d867810 */ /* 0x040fe40007ffe0ff */
[-C--:B------:R-:W-:Y:S02]  /*7dc0*/  LEA.HI.X.SX32 R137, R141, R33.reuse, 0x2, P0 ;  /* 0x000000218d897211 */ /* 0x080fe400000f16ff */
[-C--:B------:R-:W-:Y:S02]  /*7dd0*/  LEA R30, P0, R144, R32.reuse, 0x2 ;  /* 0x00000020901e7211 */ /* 0x080fe400078010ff */
[-C--:B------:R-:W-:Y:S01]  /*7de0*/  LEA R28, P2, R142, R32.reuse, 0x2 ;  /* 0x000000208e1c7211 */ /* 0x080fe200078410ff */
[----:B------:R1:W-:Y:S01]  /*7df0*/  RED.E.ADD.F32.FTZ.RN.STRONG.GPU [R136.64], R6 ;  /* 0x000000068800798e */ /* 0x0003e2000c10e786 */
[-C--:B------:R-:W-:Y:S01]  /*7e00*/  LEA.HI.X.SX32 R31, R144, R33.reuse, 0x2, P0 ;  /* 0x00000021901f7211 */ /* 0x080fe200000f16ff */
[----:B------:R-:W-:Y:S01]  /*7e10*/  IMAD.MOV.U32 R144, RZ, RZ, c[0x0][0x22c] ;  /* 0x00008b00ff907624 */ /* 0x000fe200078e00ff */
[-C--:B------:R-:W-:Y:S01]  /*7e20*/  LEA.HI.X.SX32 R29, R142, R33.reuse, 0x2, P2 ;  /* 0x000000218e1d7211 */ /* 0x080fe200010f16ff */
[----:B------:R2:W-:Y:S01]  /*7e30*/  RED.E.ADD.F32.FTZ.RN.STRONG.GPU [R34.64], R7 ;  /* 0x000000072200798e */ /* 0x0005e2000c10e786 */
[----:B------:R-:W-:Y:S02]  /*7e40*/  IMAD.MOV.U32 R142, RZ, RZ, c[0x0][0x22c] ;  /* 0x00008b00ff8e7624 */ /* 0x000fe400078e00ff */
[----:B------:R-:W-:Y:S01]  /*7e50*/  IMAD R144, R144, c[0x0][0x1c0], RZ ;  /* 0x0000700090907a24 */ /* 0x000fe200078e02ff */
[----:B------:R3:W-:Y:S01]  /*7e60*/  RED.E.ADD.F32.FTZ.RN.STRONG.GPU [R30.64], R8 ;  /* 0x000000081e00798e */ /* 0x0007e2000c10e786 */
[----:B------:R-:W-:Y:S02]  /*7e70*/  IMAD R142, R142, c[0x0][0x1c0], RZ ;  /* 0x000070008e8e7a24 */ /* 0x000fe400078e02ff */
[----:B------:R-:W-:Y:S01]  /*7e80*/  IMAD.SHL.U32 R144, R144, 0x10, RZ ;  /* 0x0000001090907824 */ /* 0x000fe200078e00ff */
[----:B------:R-:W-:Y:S01]  /*7e90*/  RED.E.ADD.F32.FTZ.RN.STRONG.GPU [R28.64], R9 ;  /* 0x000000091c00798e */ /* 0x000fe2000c10e786 */
[----:B------:R-:W-:Y:S03]  /*7ea0*/  IMAD.SHL.U32 R142, R142, 0x10, RZ ;  /* 0x000000108e8e7824 */ /* 0x000fe600078e00ff */
[----:B------:R3:W-:Y:S02]  /*7eb0*/  RED.E.ADD.F32.FTZ.RN.STRONG.GPU [R4.64], R10 ;  /* 0x0000000a0400798e */ /* 0x0007e4000c10e786 */
[----:B------:R-:W-:Y:S02]  /*7ec0*/  IADD3 R142, R142, 0x20, RZ ;  /* 0x000000208e8e7810 */ /* 0x000fe40007ffe0ff */
[CC--:B-1----:R-:W-:Y:S01]  /*7ed0*/  LEA R6, P0, R145.reuse, R32.reuse, 0x2 ;  /* 0x0000002091067211 */ /* 0x0c2fe200078010ff */
[----:B--2---:R-:W2:Y:S03]  /*7ee0*/  LDL R34, [R1+0x10] ;  /* 0x0000100001227983 */ /* 0x004ea60000100800 */
[-C--:B------:R-:W-:Y:S02]  /*7ef0*/  LEA.HI.X.SX32 R7, R145, R33.reuse, 0x2, P0 ;  /* 0x0000002191077211 */ /* 0x080fe400000f16ff */
[----:B------:R-:W-:Y:S02]  /*7f00*/  IADD3 R145, R144, 0x20, RZ ;  /* 0x0000002090917810 */ /* 0x000fe40007ffe0ff */
[C---:B---3--:R-:W-:Y:S01]  /*7f10*/  IADD3 R31, R141.reuse, 0x40, RZ ;  /* 0x000000408d1f7810 */ /* 0x048fe20007ffe0ff */
[----:B------:R1:W-:Y:S01]  /*7f20*/  RED.E.ADD.F32.FTZ.RN.STRONG.GPU [R6.64], R11 ;  /* 0x0000000b0600798e */ /* 0x0003e2000c10e786 */
[C---:B------:R-:W-:Y:S01]  /*7f30*/  IADD3 R30, R141.reuse, 0x40, RZ ;  /* 0x000000408d1e7810 */ /* 0x040fe20007ffe0ff */
[----:B------:R-:W-:Y:S01]  /*7f40*/  IMAD.IADD R145, R146, 0x1, R145 ;  /* 0x0000000192917824 */ /* 0x000fe200078e0291 */
[----:B------:R-:W-:Y:S01]  /*7f50*/  IADD3 R35, R141, 0x40, RZ ;  /* 0x000000408d237810 */ /* 0x000fe20007ffe0ff */
[----:B------:R3:W-:Y:S01]  /*7f60*/  RED.E.ADD.F32.FTZ.RN.STRONG.GPU [R32.64+0x80], R12 ;  /* 0x0000800c2000798e */ /* 0x0007e2000c10e786 */
[----:B------:R-:W-:Y:S01]  /*7f70*/  IMAD.IADD R31, R140, 0x1, R31 ;  /* 0x000000018c1f7824 */ /* 0x000fe200078e021f */
[-C--:B------:R-:W-:Y:S01]  /*7f80*/  LEA R4, P0, R142, R32.reuse, 0x2 ;  /* 0x000000208e047211 */ /* 0x080fe200078010ff */
[C---:B------:R-:W-:Y:S01]  /*7f90*/  IMAD.IADD R30, R140.reuse, 0x1, R30 ;  /* 0x000000018c1e7824 */ /* 0x040fe200078e021e */
[----:B------:R-:W-:Y:S01]  /*7fa0*/  RED.E.ADD.F32.FTZ.RN.STRONG.GPU [R132.64+0x80], R13 ;  /* 0x0000800d8400798e */ /* 0x000fe2000c10e786 */
[CC--:B------:R-:W-:Y:S01]  /*7fb0*/  LEA R28, P1, R145.reuse, R32.reuse, 0x2 ;  /* 0x00000020911c7211 */ /* 0x0c0fe200078210ff */
[----:B------:R-:W-:Y:S01]  /*7fc0*/  IMAD.IADD R35, R140, 0x1, R35 ;  /* 0x000000018c237824 */ /* 0x000fe200078e0223 */
[-C--:B------:R-:W-:Y:S01]  /*7fd0*/  LEA.HI.X.SX32 R5, R142, R33.reuse, 0x2, P0 ;  /* 0x000000218e057211 */ /* 0x080fe200000f16ff */
[----:B------:R-:W-:Y:S01]  /*7fe0*/  IMAD.IADD R30, R140, 0x1, R30 ;  /* 0x000000018c1e7824 */ /* 0x000fe200078e021e */
[----:B------:R-:W-:Y:S01]  /*7ff0*/  IADD3 R142, R144, 0x20, RZ ;  /* 0x00000020908e7810 */ /* 0x000fe20007ffe0ff */
[----:B------:R-:W-:Y:S01]  /*8000*/  IMAD.IADD R35, R140, 0x1, R35 ;  /* 0x000000018c237824 */ /* 0x000fe200078e0223 */
[----:B------:R-:W-:Y:S01]  /*8010*/  IADD3 R144, R144, 0x20, RZ ;  /* 0x0000002090907810 */ /* 0x000fe20007ffe0ff */
[----:B------:R3:W-:Y:S01]  /*8020*/  RED.E.ADD.F32.FTZ.RN.STRONG.GPU [R4.64], R14 ;  /* 0x0000000e0400798e */ /* 0x0007e2000c10e786 */
[-C--:B------:R-:W-:Y:S01]  /*8030*/  LEA.HI.X.SX32 R29, R145, R33.reuse, 0x2, P1 ;  /* 0x00000021911d7211 */ /* 0x080fe200008f16ff */
[C---:B------:R-:W-:Y:S02]  /*8040*/  IMAD.IADD R142, R146.reuse, 0x1, R142 ;  /* 0x00000001928e7824 */ /* 0x040fe400078e028e */
[C---:B------:R-:W-:Y:S02]  /*8050*/  IMAD.IADD R144, R146.reuse, 0x1, R144 ;  /* 0x0000000192907824 */ /* 0x040fe400078e0290 */
[C---:B------:R-:W-:Y:S01]  /*8060*/  IMAD.IADD R142, R146.reuse, 0x1, R142 ;  /* 0x00000001928e7824 */ /* 0x040fe200078e028e */
[----:B------:R3:W-:Y:S01]  /*8070*/  RED.E.ADD.F32.FTZ.RN.STRONG.GPU [R28.64], R15 ;  /* 0x0000000f1c00798e */ /* 0x0007e2000c10e786 */
[C---:B------:R-:W-:Y:S02]  /*8080*/  IMAD.IADD R144, R146.reuse, 0x1, R144 ;  /* 0x0000000192907824 */ /* 0x040fe400078e0290 */
[----:B------:R-:W-:Y:S01]  /*8090*/  IMAD.IADD R142, R146, 0x1, R142 ;  /* 0x00000001928e7824 */ /* 0x000fe200078e028e */
[CC--:B-1----:R-:W-:Y:S01]  /*80a0*/  LEA R6, P1, R139.reuse, R32.reuse, 0x2 ;  /* 0x000000208b067211 */ /* 0x0c2fe200078210ff */
[----:B------:R-:W-:Y:S01]  /*80b0*/  IMAD.IADD R35, R140, 0x1, R35 ;  /* 0x000000018c237824 */ /* 0x000fe200078e0223 */
[-C--:B------:R-:W-:Y:S02]  /*80c0*/  LEA R10, P0, R144, R32.reuse, 0x2 ;  /* 0x00000020900a7211 */ /* 0x080fe400078010ff */
[-C--:B------:R-:W-:Y:S02]  /*80d0*/  LEA R8, P2, R142, R32.reuse, 0x2 ;  /* 0x000000208e087211 */ /* 0x080fe400078410ff */
[-C--:B------:R-:W-:Y:S02]  /*80e0*/  LEA.HI.X.SX32 R11, R144, R33.reuse, 0x2, P0 ;  /* 0x00000021900b7211 */ /* 0x080fe400000f16ff */
[-C--:B------:R-:W-:Y:S02]  /*80f0*/  LEA.HI.X.SX32 R9, R142, R33.reuse, 0x2, P2 ;  /* 0x000000218e097211 */ /* 0x080fe400010f16ff */
[-C--:B------:R-:W-:Y:S01]  /*8100*/  LEA.HI.X.SX32 R7, R139, R33.reuse, 0x2, P1 ;  /* 0x000000218b077211 */ /* 0x080fe200008f16ff */
[----:B------:R1:W-:Y:S01]  /*8110*/  RED.E.ADD.F32.FTZ.RN.STRONG.GPU [R10.64], R16 ;  /* 0x000000100a00798e */ /* 0x0003e2000c10e786 */
[CC--:B---3--:R-:W-:Y:S03]  /*8120*/  LEA R12, P4, R31.reuse, R32.reuse, 0x2 ;  /* 0x000000201f0c7211 */ /* 0x0c8fe600078810ff */
[----:B------:R3:W-:Y:S01]  /*8130*/  RED.E.ADD.F32.FTZ.RN.STRONG.GPU [R8.64], R17 ;  /* 0x000000110800798e */ /* 0x0007e2000c10e786 */
[-C--:B------:R-:W-:Y:S02]  /*8140*/  LEA R4, P0, R138, R32.reuse, 0x2 ;  /* 0x000000208a047211 */ /* 0x080fe400078010ff */
[-C--:B------:R-:W-:Y:S01]  /*8150*/  LEA R14, P5, R134, R32.reuse, 0x2 ;  /* 0x00000020860e7211 */ /* 0x080fe200078a10ff */
[----:B------:R-:W-:Y:S01]  /*8160*/  RED.E.ADD.F32.FTZ.RN.STRONG.GPU [R6.64], R18 ;  /* 0x000000120600798e */ /* 0x000fe2000c10e786 */
[-C--:B------:R-:W-:Y:S02]  /*8170*/  LEA.HI.X.SX32 R5, R138, R33.reuse, 0x2, P0 ;  /* 0x000000218a057211 */ /* 0x080fe400000f16ff */
[-C--:B------:R-:W-:Y:S01]  /*8180*/  LEA.HI.X.SX32 R13, R31, R33.reuse, 0x2, P4 ;  /* 0x000000211f0d7211 */ /* 0x080fe200020f16ff */
[----:B------:R-:W-:Y:S01]  /*8190*/  LDSM.16.MT88.4 R136, [R2+0x12800] ;  /* 0x012800000288783b */ /* 0x000fe20000004200 */
[-C--:B------:R-:W-:Y:S03]  /*81a0*/  LEA.HI.X.SX32 R15, R134, R33.reuse, 0x2, P5 ;  /* 0x00000021860f7211 */ /* 0x080fe600028f16ff */
[----:B------:R4:W-:Y:S04]  /*81b0*/  RED.E.ADD.F32.FTZ.RN.STRONG.GPU [R4.64], R19 ;  /* 0x000000130400798e */ /* 0x0009e8000c10e786 */
[----:B------:R-:W-:Y:S04]  /*81c0*/  RED.E.ADD.F32.FTZ.RN.STRONG.GPU [R32.64+0x100], R20 ;  /* 0x000100142000798e */ /* 0x000fe8000c10e786 */
[----:B------:R-:W-:Y:S01]  /*81d0*/  RED.E.ADD.F32.FTZ.RN.STRONG.GPU [R132.64+0x100], R21 ;  /* 0x000100158400798e */ /* 0x000fe2000c10e786 */
[CC--:B-1----:R-:W-:Y:S03]  /*81e0*/  LEA R10, P3, R30.reuse, R32.reuse, 0x2 ;  /* 0x000000201e0a7211 */ /* 0x0c2fe600078610ff */
[----:B------:R-:W-:Y:S01]  /*81f0*/  RED.E.ADD.F32.FTZ.RN.STRONG.GPU [R14.64], R22 ;  /* 0x000000160e00798e */ /* 0x000fe2000c10e786 */
[CC--:B---3--:R-:W-:Y:S03]  /*8200*/  LEA R8, P2, R35.reuse, R32.reuse, 0x2 ;  /* 0x0000002023087211 */ /* 0x0c8fe600078410ff */
[----:B------:R-:W-:Y:S01]  /*8210*/  RED.E.ADD.F32.FTZ.RN.STRONG.GPU [R12.64], R23 ;  /* 0x000000170c00798e */ /* 0x000fe2000c10e786 */
[-C--:B------:R-:W-:Y:S02]  /*8220*/  LEA.HI.X.SX32 R11, R30, R33.reuse, 0x2, P3 ;  /* 0x000000211e0b7211 */ /* 0x080fe400018f16ff */
[-C--:B------:R-:W-:Y:S01]  /*8230*/  LEA.HI.X.SX32 R9, R35, R33.reuse, 0x2, P2 ;  /* 0x0000002123097211 */ /* 0x080fe200010f16ff */
[----:B------:R-:W-:Y:S04]  /*8240*/  LDSM.16.MT88.4 R12, [R2+0x11000] ;  /* 0x01100000020c783b */ /* 0x000fe80000004200 */
        /* <DEDUP_REMOVED lines=9> */
[----:B------:R-:W-:Y:S02]  /*82e0*/  PLOP3.LUT P0, PT, PT, PT, UP2, 0x80, 0x0 ;  /* 0x000000000000781c */ /* 0x000fe40003f0f028 */
[C---:B------:R-:W-:Y:S02]  /*82f0*/  IADD3 R0, R3.reuse, -0x3000, RZ ;  /* 0xffffd00003007810 */ /* 0x040fe40007ffe0ff */
[C---:B--2---:R-:W-:Y:S04]  /*8300*/  LEA R6, P1, R34.reuse, R32, 0x2 ;  /* 0x0000002022067211 */ /* 0x044fe800078210ff */
        /* <DEDUP_REMOVED lines=27> */
[-C--:B------:R-:W-:Y:S08]  /*84c0*/  HMMA.16816.F32.BF16 R84, R32, R20.reuse, R84 ;  /* 0x000000142054723c */ /* 0x080ff00000041854 */
[C---:B------:R-:W-:Y:S08]  /*84d0*/  HMMA.16816.F32.BF16 R88, R132.reuse, R20, R88 ;  /* 0x000000148458723c */ /* 0x040ff00000041858 */
[-C--:B------:R-:W-:Y:S08]  /*84e0*/  HMMA.16816.F32.BF16 R92, R132, R22.reuse, R92 ;  /* 0x00000016845c723c */ /* 0x080ff0000004185c */
[C---:B------:R-:W-:Y:S01]  /*84f0*/  HMMA.16816.F32.BF16 R96, R32.reuse, R22, R96 ;  /* 0x000000162060723c */ /* 0x040fe20000041860 */
[----:B------:R-:W3:Y:S07]  /*8500*/  LDSM.16.MT88.4 R20, [R3+0x2800] ;  /* 0x002800000314783b */ /* 0x000eee0000004200 */
[-C--:B--2---:R-:W-:Y:S08]  /*8510*/  HMMA.16816.F32.BF16 R100, R32, R24.reuse, R100 ;  /* 0x000000182064723c */ /* 0x084ff00000041864 */
        /* <DEDUP_REMOVED lines=9> */
[----:B------:R-:W2:Y:S04]  /*85b0*/  LDSM.16.MT88.4 R8, [R3+0x1c00] ;  /* 0x001c00000308783b */ /* 0x000ea80000004200 */
[----:B------:R4:W1:Y:S03]  /*85c0*/  LDSM.16.MT88.4 R32, [R3+0x2c00] ;  /* 0x002c00000320783b */ /* 0x0008660000004200 */
[-C--:B---3--:R-:W-:Y:S08]  /*85d0*/  HMMA.16816.F32.BF16 R84, R4, R12.reuse, R84 ;  /* 0x0000000c0454723c */ /* 0x088ff00000041854 */
[C---:B------:R-:W-:Y:S08]  /*85e0*/  HMMA.16816.F32.BF16 R88, R16.reuse, R12, R88 ;  /* 0x0000000c1058723c */ /* 0x040ff00000041858 */
[-C--:B------:R-:W-:Y:S04]  /*85f0*/  HMMA.16816.F32.BF16 R92, R16, R14.reuse, R92 ;  /* 0x0000000e105c723c */ /* 0x080fe8000004185c */
[----:B----4-:R-:W-:Y:S04]  /*8600*/  IMAD.MOV.U32 R3, RZ, RZ, R0 ;  /* 0x000000ffff037224 */ /* 0x010fe800078e0000 */
        /* <DEDUP_REMOVED lines=190> */
.L_x_237:
        /* <DEDUP_REMOVED lines=19> */
.L_x_238:
        /* <DEDUP_REMOVED lines=55> */
.L_x_240:
[----:B------:R-:W-:Y:S05]  /*9690*/  BSYNC B0 ;  /* 0x0000000000007941 */ /* 0x000fea0003800000 */
.L_x_239:
        /* <DEDUP_REMOVED lines=20> */
.L_x_242:
[----:B------:R-:W-:Y:S05]  /*97e0*/  BSYNC B0 ;  /* 0x0000000000007941 */ /* 0x000fea0003800000 */
.L_x_241:
        /* <DEDUP_REMOVED lines=31> */
.L_x_244:
[----:B------:R-:W-:Y:S05]  /*99e0*/  BSYNC B0 ;  /* 0x0000000000007941 */ /* 0x000fea0003800000 */
.L_x_243:
        /* <DEDUP_REMOVED lines=16> */
.L_x_218:
[----:B------:R-:W-:Y:S05]  /*9af0*/  BSYNC B1 ;  /* 0x0000000000017941 */ /* 0x000fea0003800000 */
.L_x_204:
        /* <DEDUP_REMOVED lines=11> */
.L_x_245:
[----:B------:R-:W-:Y:S05]  /*9bb0*/  EXIT ;  /* 0x000000000000794d */ /* 0x000fea0003800000 */
.L_x_247:
        /* <DEDUP_REMOVED lines=12> */
.L_x_1280:


//--------------------- .text._ZN5flash27flash_bwd_convert_dq_kernelI23Flash_bwd_kernel_traitsILi96ELi64ELi128ELi8ELi2ELi4ELi4ELb1ELb0EN7cutlass10bfloat16_tE19Flash_kernel_traitsILi96ELi64ELi128ELi8ES3_EEEEvNS_16Flash_bwd_paramsEi --------------------------
	.section	.text._ZN5flash27flash_bwd_convert_dq_kernelI23Flash_bwd_kernel_traitsILi96ELi64ELi128ELi8ELi2ELi4ELi4ELb1ELb0EN7cutlass10bfloat16_tE19Flash_kernel_traitsILi96ELi64ELi128ELi8ES3_EEEEvNS_16Flash_bwd_paramsEi,"ax",@progbits
	.sectioninfo	@"SHI_REGISTERS=64"
	.align	128
        .global         _ZN5flash27flash_bwd_convert_dq_kernelI23Flash_bwd_kernel_traitsILi96ELi64ELi128ELi8ELi2ELi4ELi4ELb1ELb0EN7cutlass10bfloat16_tE19Flash_kernel_traitsILi96ELi64ELi128ELi8ES3_EEEEvNS_16Flash_bwd_paramsEi
        .type           _ZN5flash27flash_bwd_convert_dq_kernelI23Flash_bwd_kernel_traitsILi96ELi64ELi128ELi8ELi2ELi4ELi4ELb1ELb0EN7cutlass10bfloat16_tE19Flash_kernel_traitsILi96ELi64ELi128ELi8ES3_EEEEvNS_16Flash_bwd_paramsEi,@function
        .size           _ZN5flash27flash_bwd_convert_dq_kernelI23Flash_bwd_kernel_traitsILi96ELi64ELi128ELi8ELi2ELi4ELi4ELb1ELb0EN7cutlass10bfloat16_tE19Flash_kernel_traitsILi96ELi64ELi128ELi8ES3_EEEEvNS_16Flash_bwd_paramsEi,(.L_x_1281 - _ZN5flash27flash_bwd_convert_dq_kernelI23Flash_bwd_kernel_traitsILi96ELi64ELi128ELi8ELi2ELi4ELi4ELb1ELb0EN7cutlass10bfloat16_tE19Flash_kernel_traitsILi96ELi64ELi128ELi8ES3_EEEEvNS_16Flash_bwd_paramsEi)
        .other          _ZN5flash27flash_bwd_convert_dq_kernelI23Flash_bwd_kernel_traitsILi96ELi64ELi128ELi8ELi2ELi4ELi4ELb1ELb0EN7cutlass10bfloat16_tE19Flash_kernel_traitsILi96ELi64ELi128ELi8ES3_EEEEvNS_16Flash_bwd_paramsEi,@"STO_CUDA_ENTRY STV_DEFAULT"
_ZN5flash27flash_bwd_convert_dq_kernelI23Flash_bwd_kernel_traitsILi96ELi64ELi128ELi8ELi2ELi4ELi4ELb1ELb0EN7cutlass10bfloat16_tE19Flash_kernel_traitsILi96ELi64ELi128ELi8ES3_EEEEvNS_16Flash_bwd_paramsEi:
.text._ZN5flash27flash_bwd_convert_dq_kernelI23Flash_bwd_kernel_traitsILi96ELi64ELi128ELi8ELi2ELi4ELi4ELb1ELb0EN7cutlass10bfloat16_tE19Flash_kernel_traitsILi96ELi64ELi128ELi8ES3_EEEEvNS_16Flash_bwd_paramsEi:
[----:B------:R-:W-:Y:S02]  /*0000*/  IMAD.MOV.U32 R1, RZ, RZ, c[0x0][0x28] ;  /* 0x00000a00ff017624 */ /* 0x000fe400078e00ff */
[----:B------:R-:W0:Y:S01]  /*0010*/  S2UR UR14, SR_CTAID.Y ;  /* 0x00000000000e79c3 */ /* 0x000e220000002600 */
[----:B------:R-:W-:Y:S02]  /*0020*/  ULDC.64 UR4, c[0x0][0x240] ;  /* 0x0000900000047ab9 */ /* 0x000fe40000000a00 */
[----:B------:R-:W-:Y:S02]  /*0030*/  UISETP.NE.U32.AND UP0, UPT, URZ, UR4, UPT ;  /* 0x000000043f00728c */ /* 0x000fe4000bf05070 */
[----:B------:R-:W-:Y:S02]  /*0040*/  UMOV UR6, 0x4 ;  /* 0x0000000400067882 */ /* 0x000fe40000000000 */
[----:B------:R-:W-:Y:S02]  /*0050*/  UISETP.NE.AND.EX UP0, UPT, URZ, UR5, UPT, UP0 ;  /* 0x000000053f00728c */ /* 0x000fe4000bf05300 */
[----:B------:R-:W-:Y:S02]  /*0060*/  ULDC.64 UR22, c[0x0][0x118] ;  /* 0x0000460000167ab9 */ /* 0x000fe40000000a00 */
[----:B------:R-:W-:-:S02]  /*0070*/  ULDC.64 UR4, c[0x0][0x240] ;  /* 0x0000900000047ab9 */ /* 0x000fc40000000a00 */
[----:B------:R-:W-:Y:S01]  /*0080*/  PLOP3.LUT P0, PT, PT, PT, UP0, 0x80, 0x0 ;  /* 0x000000000000781c */ /* 0x000fe20003f0f008 */
[----:B0-----:R-:W-:-:S06]  /*0090*/  UIMAD.WIDE UR4, UR14, UR6, UR4 ;  /* 0x000000060e0472a5 */ /* 0x001fcc000f8e0204 */
[----:B------:R-:W-:Y:S02]  /*00a0*/  IMAD.U32 R2, RZ, RZ, UR4 ;  /* 0x00000004ff027e24 */ /* 0x000fe4000f8e00ff */
[----:B------:R-:W-:-:S05]  /*00b0*/  IMAD.U32 R3, RZ, RZ, UR5 ;  /* 0x00000005ff037e24 */ /* 0x000fca000f8e00ff */
[----:B------:R-:W2:Y:S04]  /*00c0*/  @P0 LDG.E R4, [R2.64] ;  /* 0x0000001602040981 */ /* 0x000ea8000c1e1900 */
[----:B------:R-:W3:Y:S01]  /*00d0*/  @P0 LDG.E R0, [R2.64+0x4] ;  /* 0x0000041602000981 */ /* 0x000ee2000c1e1900 */
[----:B------:R-:W-:Y:S01]  /*00e0*/  UMOV UR4, 0xffffffff ;  /* 0xffffffff00047882 */ /* 0x000fe20000000000 */
[----:B------:R-:W0:Y:S02]  /*00f0*/  S2UR UR6, SR_CTAID.X ;  /* 0x00000000000679c3 */ /* 0x000e240000002500 */
[----:B0-----:R-:W-:-:S06]  /*0100*/  USHF.L.U32 UR6, UR6, 0x6, URZ ;  /* 0x0000000606067899 */ /* 0x001fcc000800063f */
[----:B--2---:R-:W0:Y:S08]  /*0110*/  @P0 R2UR UR4, R4 ;  /* 0x00000000040403c2 */ /* 0x004e3000000e0000 */
[----:B---3--:R-:W0:Y:S02]  /*0120*/  @P0 R2UR UR7, R0 ;  /* 0x00000000000703c2 */ /* 0x008e2400000e0000 */
[----:B0-----:R-:W-:-:S07]  /*0130*/  @UP0 UIADD3 UR7, UR7, -UR4, URZ ;  /* 0x8000000407070290 */ /* 0x001fce000fffe03f */
[----:B------:R-:W-:Y:S02]  /*0140*/  @!UP0 ULDC UR7, c[0x0][0x214] ;  /* 0x0000850000078ab9 */ /* 0x000fe40000000800 */
[----:B------:R-:W-:-:S06]  /*0150*/  UISETP.GT.AND UP1, UPT, UR7, UR6, UPT ;  /* 0x000000060700728c */ /* 0x000fcc000bf24270 */
[----:B------:R-:W-:-:S13]  /*0160*/  PLOP3.LUT P0, PT, PT, PT, UP1, 0x80, 0x0 ;  /* 0x000000000000781c */ /* 0x000fda0003f0f018 */
[----:B------:R-:W-:Y:S05]  /*0170*/  @!P0 EXIT ;  /* 0x000000000000894d */ /* 0x000fea0003800000 */
[----:B------:R-:W0:Y:S01]  /*0180*/  S2R R22, SR_TID.X ;  /* 0x0000000000167919 */ /* 0x000e220000002100 */
[----:B------:R-:W-:Y:S01]  /*0190*/  UISETP.NE.AND UP1, UPT, UR4, -0x1, UPT ;  /* 0xffffffff0400788c */ /* 0x000fe2000bf25270 */
[----:B------:R-:W-:Y:S01]  /*01a0*/  MOV R0, c[0x0][0x3e0] ;  /* 0x0000f80000007a02 */ /* 0x000fe20000000f00 */
[----:B------:R-:W-:Y:S01]  /*01b0*/  ULDC.64 UR8, c[0x0][0x398] ;  /* 0x0000e60000087ab9 */ /* 0x000fe20000000a00 */
[----:B------:R-:W1:Y:S01]  /*01c0*/  S2UR UR26, SR_CTAID.Z ;  /* 0x00000000001a79c3 */ /* 0x000e620000002700 */
[----:B------:R-:W-:Y:S01]  /*01d0*/  ULDC.64 UR12, c[0x0][0x380] ;  /* 0x0000e000000c7ab9 */ /* 0x000fe20000000a00 */
[----:B------:R-:W-:Y:S01]  /*01e0*/  ISETP.GE.AND P0, PT, R0, 0x1, PT ;  /* 0x000000010000780c */ /* 0x000fe20003f06270 */
[----:B------:R-:W-:Y:S01]  /*01f0*/  USHF.R.S32.HI UR27, URZ, 0x1f, UR6 ;  /* 0x0000001f3f1b7899 */ /* 0x000fe20008011406 */
[----:B------:R-:W-:Y:S01]  /*0200*/  HFMA2.MMA R40, -RZ, RZ, 0, 0 ;  /* 0x00000000ff287435 */ /* 0x000fe200000001ff */
[----:B------:R-:W-:Y:S01]  /*0210*/  CS2R R14, SRZ ;  /* 0x00000000000e7805 */ /* 0x000fe2000001ff00 */
[----:B------:R-:W-:Y:S01]  /*0220*/  CS2R R16, SRZ ;  /* 0x0000000000107805 */ /* 0x000fe2000001ff00 */
[----:B------:R-:W-:Y:S01]  /*0230*/  IMAD.MOV.U32 R18, RZ, RZ, RZ ;  /* 0x000000ffff127224 */ /* 0x000fe200078e00ff */
[----:B------:R-:W-:Y:S01]  /*0240*/  @UP1 UIMAD.WIDE.U32 UR10, UR4, UR8, URZ ;  /* 0x00000008040a12a5 */ /* 0x000fe2000f8e003f */
[----:B------:R-:W-:Y:S01]  /*0250*/  CS2R R54, SRZ ;  /* 0x0000000000367805 */ /* 0x000fe2000001ff00 */
[----:B------:R-:W-:Y:S01]  /*0260*/  @!UP1 USHF.R.S32.HI UR8, URZ, 0x1f, UR14 ;  /* 0x0000001f3f089899 */ /* 0x000fe2000801140e */
[----:B------:R-:W-:Y:S01]  /*0270*/  CS2R R56, SRZ ;  /* 0x0000000000387805 */ /* 0x000fe2000001ff00 */
[----:B------:R-:W-:Y:S01]  /*0280*/  @UP1 UIMAD UR5, UR4, UR9, UR11 ;  /* 0x00000009040512a4 */ /* 0x000fe2000f8e020b */
[----:B------:R-:W-:Y:S01]  /*0290*/  CS2R R20, SRZ ;  /* 0x0000000000147805 */ /* 0x000fe2000001ff00 */
[----:B------:R-:W-:Y:S01]  /*02a0*/  @!UP1 UIMAD UR11, UR8, UR12, URZ ;  /* 0x0000000c080b92a4 */ /* 0x000fe2000f8e023f */
[----:B------:R-:W-:Y:S01]  /*02b0*/  IMAD.MOV.U32 R9, RZ, RZ, RZ ;  /* 0x000000ffff097224 */ /* 0x000fe200078e00ff */
[----:B------:R-:W-:Y:S01]  /*02c0*/  @!UP1 UIMAD.WIDE.U32 UR8, UR14, UR12, URZ ;  /* 0x0000000c0e0892a5 */ /* 0x000fe2000f8e003f */
[----:B------:R-:W-:Y:S01]  /*02d0*/  CS2R R10, SRZ ;  /* 0x00000000000a7805 */ /* 0x000fe2000001ff00 */
[----:B------:R-:W-:Y:S01]  /*02e0*/  @!UP1 UIMAD UR11, UR14, UR13, UR11 ;  /* 0x0000000d0e0b92a4 */ /* 0x000fe2000f8e020b */
[----:B------:R-:W-:Y:S01]  /*02f0*/  CS2R R12, SRZ ;  /* 0x00000000000c7805 */ /* 0x000fe2000001ff00 */
[----:B0-----:R-:W-:Y:S01]  /*0300*/  SHF.R.S32.HI R47, RZ, 0x1f, R22 ;  /* 0x0000001fff2f7819 */ /* 0x001fe20000011416 */
[----:B------:R-:W-:Y:S01]  /*0310*/  CS2R R2, SRZ ;  /* 0x0000000000027805 */ /* 0x000fe2000001ff00 */
[----:B------:R-:W-:Y:S01]  /*0320*/  @!UP1 UIADD3 UR5, UR9, UR11, URZ ;  /* 0x0000000b09059290 */ /* 0x000fe2000fffe03f */
[----:B------:R-:W-:Y:S01]  /*0330*/  CS2R R4, SRZ ;  /* 0x0000000000047805 */ /* 0x000fe2000001ff00 */
[CC--:B------:R-:W-:Y:S01]  /*0340*/  LEA.HI R41, R47.reuse, R22.reuse, RZ, 0x2 ;  /* 0x000000162f297211 */ /* 0x0c0fe200078f10ff */
[----:B------:R-:W-:Y:S01]  /*0350*/  @!UP1 UMOV UR10, UR8 ;  /* 0x00000008000a9c82 */ /* 0x000fe20008000000 */
[-C--:B------:R-:W-:Y:S01]  /*0360*/  LEA.HI R8, R47, R22.reuse, RZ, 0x5 ;  /* 0x000000162f087211 */ /* 0x080fe200078f28ff */
[----:B------:R-:W-:Y:S01]  /*0370*/  CS2R R6, SRZ ;  /* 0x0000000000067805 */ /* 0x000fe2000001ff00 */
[----:B------:R-:W-:Y:S01]  /*0380*/  LOP3.LUT R49, R41, 0xfffffffc, RZ, 0xc0, !PT ;  /* 0xfffffffc29317812 */ /* 0x000fe200078ec0ff */
[----:B------:R-:W-:Y:S01]  /*0390*/  IMAD.MOV.U32 R0, RZ, RZ, RZ ;  /* 0x000000ffff007224 */ /* 0x000fe200078e00ff */
[----:B------:R-:W-:-:S02]  /*03a0*/  LEA.HI R46, R47, R22, RZ, 0x3 ;  /* 0x000000162f2e7211 */ /* 0x000fc400078f18ff */
[----:B------:R-:W-:Y:S01]  /*03b0*/  LEA.HI R47, R47, R22, RZ, 0x7 ;  /* 0x000000162f2f7211 */ /* 0x000fe200078f38ff */
[----:B------:R-:W-:Y:S01]  /*03c0*/  IMAD.IADD R49, R22, 0x1, -R49 ;  /* 0x0000000116317824 */ /* 0x000fe200078e0a31 */
[----:B------:R-:W-:Y:S02]  /*03d0*/  SHF.R.S32.HI R48, RZ, 0x5, R8 ;  /* 0x00000005ff307819 */ /* 0x000fe40000011408 */
[----:B------:R-:W-:Y:S01]  /*03e0*/  SHF.R.S32.HI R50, RZ, 0x2, R41 ;  /* 0x00000002ff327819 */ /* 0x000fe20000011429 */
[----:B------:R-:W-:Y:S05]  /*03f0*/  @!P0 BRA `(.L_x_248) ;  /* 0x00000b7000008947 */ /* 0x000fea0003800000 */
[----:B-1----:R-:W-:Y:S01]  /*0400*/  UIMAD.WIDE UR8, UR14, 0x80, URZ ;  /* 0x000000800e0878a5 */ /* 0x002fe2000f8e023f */
[----:B------:R-:W-:Y:S01]  /*0410*/  LOP3.LUT R8, R8, 0xffffffe0, RZ, 0xc0, !PT ;  /* 0xffffffe008087812 */ /* 0x000fe200078ec0ff */
[----:B------:R-:W-:Y:S02]  /*0420*/  ULDC UR15, c[0x0][0x224] ;  /* 0x00008900000f7ab9 */ /* 0x000fe40000000800 */
[----:B------:R-:W-:Y:S01]  /*0430*/  UIMAD.WIDE UR14, UR14, UR15, URZ ;  /* 0x0000000f0e0e72a5 */ /* 0x000fe2000f8e023f */
[----:B------:R-:W-:Y:S01]  /*0440*/  IADD3 R15, -R8, R22, RZ ;  /* 0x00000016080f7210 */ /* 0x000fe20007ffe1ff */
[----:B------:R-:W-:-:S02]  /*0450*/  USEL UR18, UR8, URZ, UP0 ;  /* 0x0000003f08127287 */ /* 0x000fc40008000000 */
[----:B------:R-:W-:Y:S02]  /*0460*/  ULDC UR12, c[0x0][0x1c0] ;  /* 0x00007000000c7ab9 */ /* 0x000fe40000000800 */
[----:B------:R-:W-:Y:S02]  /*0470*/  USHF.R.S32.HI UR20, URZ, 0x1f, UR12 ;  /* 0x0000001f3f147899 */ /* 0x000fe4000801140c */
[----:B------:R-:W-:Y:S02]  /*0480*/  USEL UR21, UR9, URZ, UP0 ;  /* 0x0000003f09157287 */ /* 0x000fe40008000000 */
[----:B------:R-:W-:Y:S02]  /*0490*/  UIMAD UR15, UR15, UR12, URZ ;  /* 0x0000000c0f0f72a4 */ /* 0x000fe4000f8e023f */
[----:B------:R-:W-:Y:S02]  /*04a0*/  ULDC UR35, c[0x0][0x22c] ;  /* 0x00008b0000237ab9 */ /* 0x000fe40000000800 */
[----:B------:R-:W-:-:S02]  /*04b0*/  UIADD3 UR18, UP0, UR6, UR18, URZ ;  /* 0x0000001206127290 */ /* 0x000fc4000ff1e03f */
[----:B------:R-:W-:Y:S02]  /*04c0*/  UIMAD.WIDE UR8, UR12, UR35, URZ ;  /* 0x000000230c0872a5 */ /* 0x000fe4000f8e023f */
[----:B------:R-:W-:Y:S02]  /*04d0*/  UIMAD UR30, UR35, UR12, URZ ;  /* 0x0000000c231e72a4 */ /* 0x000fe4000f8e023f */
[----:B------:R-:W-:Y:S02]  /*04e0*/  UIMAD.WIDE.U32 UR12, UR14, UR12, URZ ;  /* 0x0000000c0e0c72a5 */ /* 0x000fe4000f8e003f */
[----:B------:R-:W-:Y:S02]  /*04f0*/  UIMAD UR25, UR14, UR20, UR15 ;  /* 0x000000140e1972a4 */ /* 0x000fe4000f8e020f */
[----:B------:R-:W-:Y:S01]  /*0500*/  UIADD3.X UR21, UR27, UR21, URZ, UP0, !UPT ;  /* 0x000000151b157290 */ /* 0x000fe200087fe43f */
[----:B------:R-:W-:Y:S01]  /*0510*/  IMAD R15, R48, UR30, R15 ;  /* 0x0000001e300f7c24 */ /* 0x000fe2000f8e020f */
[----:B------:R-:W-:Y:S01]  /*0520*/  ULDC UR32, c[0x0][0x1c0] ;  /* 0x0000700000207ab9 */ /* 0x000fe20000000800 */
[----:B------:R-:W-:Y:S01]  /*0530*/  MOV R35, UR30 ;  /* 0x0000001e00237c02 */ /* 0x000fe20008000f00 */
[----:B------:R-:W-:-:S02]  /*0540*/  UIADD3 UR25, UR13, UR25, URZ ;  /* 0x000000190d197290 */ /* 0x000fc4000fffe03f */
[----:B------:R-:W-:Y:S01]  /*0550*/  UIMAD UR13, UR21, UR32, URZ ;  /* 0x00000020150d72a4 */ /* 0x000fe2000f8e023f */
[----:B------:R-:W-:Y:S01]  /*0560*/  SHF.R.S32.HI R8, RZ, 0x1f, R15 ;  /* 0x0000001fff087819 */ /* 0x000fe2000001140f */
[----:B------:R-:W-:Y:S02]  /*0570*/  UIMAD.WIDE.U32 UR14, UR18, UR32, URZ ;  /* 0x00000020120e72a5 */ /* 0x000fe4000f8e003f */
[----:B------:R-:W-:Y:S02]  /*0580*/  UIMAD UR13, UR20, UR18, UR13 ;  /* 0x00000012140d72a4 */ /* 0x000fe4000f8e020d */
[----:B------:R-:W-:Y:S02]  /*0590*/  ULDC UR37, c[0x0][0x22c] ;  /* 0x00008b0000257ab9 */ /* 0x000fe40000000800 */
[----:B------:R-:W-:Y:S02]  /*05a0*/  UIADD3 UR13, UR15, UR13, URZ ;  /* 0x0000000d0f0d7290 */ /* 0x000fe4000fffe03f */
[----:B------:R-:W-:-:S02]  /*05b0*/  @UP1 UMOV UR16, UR4 ;  /* 0x0000000400101c82 */ /* 0x000fc40008000000 */
[----:B------:R-:W-:Y:S02]  /*05c0*/  USHF.R.S32.HI UR19, URZ, 0x1f, UR35 ;  /* 0x0000001f3f137899 */ /* 0x000fe40008011423 */
[----:B------:R-:W-:Y:S02]  /*05d0*/  UIMAD UR13, UR13, UR37, URZ ;  /* 0x000000250d0d72a4 */ /* 0x000fe4000f8e023f */
[----:B------:R-:W-:Y:S02]  /*05e0*/  @!UP1 UMOV UR16, 0xffffffff ;  /* 0xffffffff00109882 */ /* 0x000fe40000000000 */
[----:B------:R-:W-:Y:S02]  /*05f0*/  UIMAD UR24, UR9, UR16, URZ ;  /* 0x00000010091872a4 */ /* 0x000fe4000f8e023f */
[----:B------:R-:W-:Y:S02]  /*0600*/  UIMAD UR25, UR25, UR35, URZ ;  /* 0x00000023191972a4 */ /* 0x000fe4000f8e023f */
[----:B------:R-:W-:-:S02]  /*0610*/  UIMAD.WIDE.U32 UR32, UR14, UR37, URZ ;  /* 0x000000250e2072a5 */ /* 0x000fc4000f8e003f */
[----:B------:R-:W-:Y:S02]  /*0620*/  UIMAD UR13, UR19, UR14, UR13 ;  /* 0x0000000e130d72a4 */ /* 0x000fe4000f8e020d */
[----:B------:R-:W-:Y:S02]  /*0630*/  UMOV UR4, URZ ;  /* 0x0000003f00047c82 */ /* 0x000fe40008000000 */
[----:B------:R-:W-:Y:S02]  /*0640*/  UIMAD.WIDE.U32 UR16, UR8, UR16, URZ ;  /* 0x00000010081072a5 */ /* 0x000fe4000f8e003f */
[----:B------:R-:W-:Y:S02]  /*0650*/  UIMAD.WIDE.U32 UR28, UR12, UR35, URZ ;  /* 0x000000230c1c72a5 */ /* 0x000fe4000f8e003f */
[----:B------:R-:W-:Y:S02]  /*0660*/  USHF.L.U32 UR31, UR30, 0x3, URZ ;  /* 0x000000031e1f7899 */ /* 0x000fe4000800063f */
[----:B------:R-:W-:-:S02]  /*0670*/  UIMAD UR4, UR8, UR4, UR24 ;  /* 0x00000004080472a4 */ /* 0x000fc4000f8e0218 */
[----:B------:R-:W-:Y:S02]  /*0680*/  UIMAD UR25, UR19, UR12, UR25 ;  /* 0x0000000c131972a4 */ /* 0x000fe4000f8e0219 */
[----:B------:R-:W-:Y:S02]  /*0690*/  UIADD3 UR12, UR33, UR13, URZ ;  /* 0x0000000d210c7290 */ /* 0x000fe4000fffe03f */
[----:B------:R-:W-:Y:S02]  /*06a0*/  UIMAD UR11, UR26, UR35, URZ ;  /* 0x000000231a0b72a4 */ /* 0x000fe4000f8e023f */
[----:B------:R-:W-:Y:S02]  /*06b0*/  USEL UR24, UR28, UR16, !UP1 ;  /* 0x000000101c187287 */ /* 0x000fe4000c800000 */
[----:B------:R-:W-:Y:S02]  /*06c0*/  UIADD3 UR36, UR31, 0x20, UR31 ;  /* 0x000000201f247890 */ /* 0x000fe4000fffe01f */
[----:B------:R-:W-:-:S02]  /*06d0*/  UIADD3 UR4, UR17, UR4, URZ ;  /* 0x0000000411047290 */ /* 0x000fc4000fffe03f */
[----:B------:R-:W-:Y:S02]  /*06e0*/  USHF.L.U32 UR16, UR32, 0x2, URZ ;  /* 0x0000000220107899 */ /* 0x000fe4000800063f */
[----:B------:R-:W-:Y:S02]  /*06f0*/  USHF.L.U64.HI UR17, UR32, 0x2, UR12 ;  /* 0x0000000220117899 */ /* 0x000fe4000801020c */
[----:B------:R-:W-:Y:S02]  /*0700*/  UIMAD UR34, UR21, UR8, URZ ;  /* 0x00000008152272a4 */ /* 0x000fe4000f8e023f */
[----:B------:R-:W-:Y:S02]  /*0710*/  UIADD3 UR20, UP0, UR11, UR24, URZ ;  /* 0x000000180b147290 */ /* 0x000fe4000ff1e03f */
[----:B------:R-:W-:Y:S02]  /*0720*/  @!UP1 UIADD3 UR4, UR29, UR25, URZ ;  /* 0x000000191d049290 */ /* 0x000fe4000fffe03f */
[----:B------:R-:W-:-:S02]  /*0730*/  UIADD3 UR15, UR31, UR36, URZ ;  /* 0x000000241f0f7290 */ /* 0x000fc4000fffe03f */
[----:B------:R-:W-:Y:S02]  /*0740*/  UIMAD.WIDE UR12, UR31, 0x4, UR16 ;  /* 0x000000041f0c78a5 */ /* 0x000fe4000f8e0210 */
[----:B------:R-:W-:Y:S02]  /*0750*/  ULEA.HI.X.SX32 UR21, UR11, UR4, 0x1, UP0 ;  /* 0x000000040b157291 */ /* 0x000fe400080f0e3f */
[----:B------:R-:W-:Y:S01]  /*0760*/  UIMAD UR34, UR9, UR18, UR34 ;  /* 0x00000012092272a4 */ /* 0x000fe2000f8e0222 */
[----:B------:R-:W-:Y:S01]  /*0770*/  IMAD.U32 R31, RZ, RZ, UR15 ;  /* 0x0000000fff1f7e24 */ /* 0x000fe2000f8e00ff */
[----:B------:R-:W-:Y:S02]  /*0780*/  UIADD3 UR9, UR31, UR15, URZ ;  /* 0x0000000f1f097290 */ /* 0x000fe4000fffe03f */
[----:B------:R-:W-:Y:S02]  /*0790*/  UIMAD.WIDE UR12, UR11, 0x4, UR12 ;  /* 0x000000040b0c78a5 */ /* 0x000fe4000f8e020c */
[----:B------:R-:W-:Y:S01]  /*07a0*/  UIMAD.WIDE.U32 UR20, UR8, UR18, UR20 ;  /* 0x00000012081472a5 */ /* 0x000fe2000f8e0014 */
[----:B------:R-:W-:Y:S01]  /*07b0*/  IMAD.U32 R23, RZ, RZ, UR34 ;  /* 0x00000022ff177e24 */ /* 0x000fe2000f8e00ff */
[----:B------:R-:W-:Y:S01]  /*07c0*/  UIMAD.WIDE UR16, UR11, 0x4, UR16 ;  /* 0x000000040b1078a5 */ /* 0x000fe2000f8e0210 */
[----:B------:R-:W-:Y:S01]  /*07d0*/  IMAD.U32 R29, RZ, RZ, UR9 ;  /* 0x00000009ff1d7e24 */ /* 0x000fe2000f8e00ff */
[----:B------:R-:W-:Y:S01]  /*07e0*/  UIADD3 UR11, UR31, UR9, URZ ;  /* 0x000000091f0b7290 */ /* 0x000fe2000fffe03f */
[----:B------:R-:W-:Y:S01]  /*07f0*/  IMAD.U32 R36, RZ, RZ, UR12 ;  /* 0x0000000cff247e24 */ /* 0x000fe2000f8e00ff */
[----:B------:R-:W-:Y:S01]  /*0800*/  IADD3 R19, P0, R15, UR20, RZ ;  /* 0x000000140f137c10 */ /* 0x000fe2000ff1e0ff */
[----:B------:R-:W-:Y:S01]  /*0810*/  IMAD.U32 R37, RZ, RZ, UR13 ;  /* 0x0000000dff257e24 */ /* 0x000fe2000f8e00ff */
[----:B------:R-:W-:Y:S01]  /*0820*/  UIADD3 UR12, UR31, UR11, URZ ;  /* 0x0000000b1f0c7290 */ /* 0x000fe2000fffe03f */
[----:B------:R-:W-:Y:S01]  /*0830*/  MOV R39, UR17 ;  /* 0x0000001100277c02 */ /* 0x000fe20008000f00 */
[----:B------:R-:W-:Y:S01]  /*0840*/  IMAD.U32 R38, RZ, RZ, UR16 ;  /* 0x00000010ff267e24 */ /* 0x000fe2000f8e00ff */
[----:B------:R-:W-:Y:S01]  /*0850*/  IADD3.X R8, R8, UR21, R23, P0, !PT ;  /* 0x0000001508087c10 */ /* 0x000fe200087fe417 */
[----:B------:R-:W-:Y:S01]  /*0860*/  UIADD3 UR13, UR31, UR12, URZ ;  /* 0x0000000c1f0d7290 */ /* 0x000fe2000fffe03f */
[----:B------:R-:W-:Y:S01]  /*0870*/  SHF.L.U32 R32, R19, 0x2, RZ ;  /* 0x0000000213207819 */ /* 0x000fe200000006ff */
[----:B------:R-:W-:Y:S01]  /*0880*/  IMAD.WIDE R38, R15, 0x4, R38 ;  /* 0x000000040f267825 */ /* 0x000fe200078e0226 */
[----:B------:R-:W-:Y:S01]  /*0890*/  SHF.L.U64.HI R33, R19, 0x2, R8 ;  /* 0x0000000213217819 */ /* 0x000fe20000010208 */
[----:B------:R-:W-:Y:S01]  /*08a0*/  USHF.L.U32 UR14, UR24, 0x2, URZ ;  /* 0x00000002180e7899 */ /* 0x000fe2000800063f */
[----:B------:R-:W-:Y:S01]  /*08b0*/  MOV R25, UR12 ;  /* 0x0000000c00197c02 */ /* 0x000fe20008000f00 */
[----:B------:R-:W-:Y:S01]  /*08c0*/  IMAD.WIDE R36, R15, 0x4, R36 ;  /* 0x000000040f247825 */ /* 0x000fe200078e0224 */
[----:B------:R-:W-:-:S02]  /*08d0*/  USHF.L.U64.HI UR4, UR24, 0x2, UR4 ;  /* 0x0000000218047899 */ /* 0x000fc40008010204 */
[----:B------:R-:W-:Y:S01]  /*08e0*/  UMOV UR8, 0x2 ;  /* 0x0000000200087882 */ /* 0x000fe20000000000 */
[----:B------:R-:W-:Y:S01]  /*08f0*/  IMAD.U32 R23, RZ, RZ, UR13 ;  /* 0x0000000dff177e24 */ /* 0x000fe2000f8e00ff */
[----:B------:R-:W-:Y:S01]  /*0900*/  IADD3 R51, P0, R38, UR14, RZ ;  /* 0x0000000e26337c10 */ /* 0x000fe2000ff1e0ff */
[----:B------:R-:W-:Y:S01]  /*0910*/  IMAD.U32 R27, RZ, RZ, UR11 ;  /* 0x0000000bff1b7e24 */ /* 0x000fe2000f8e00ff */
[----:B------:R-:W-:Y:S01]  /*0920*/  IADD3 R52, P1, R36, UR14, RZ ;  /* 0x0000000e24347c10 */ /* 0x000fe2000ff3e0ff */
[----:B------:R-:W-:Y:S01]  /*0930*/  IMAD.U32 R15, RZ, RZ, UR36 ;  /* 0x00000024ff0f7e24 */ /* 0x000fe2000f8e00ff */
[----:B------:R-:W-:Y:S01]  /*0940*/  ULDC.64 UR16, c[0x0][0x3d8] ;  /* 0x0000f60000107ab9 */ /* 0x000fe20000000a00 */
[--C-:B------:R-:W-:Y:S01]  /*0950*/  IMAD.WIDE R34, R35, 0x20, R32.reuse ;  /* 0x0000002023227825 */ /* 0x100fe200078e0220 */
[----:B------:R-:W-:Y:S01]  /*0960*/  IADD3.X R53, R39, UR4, RZ, P0, !PT ;  /* 0x0000000427357c10 */ /* 0x000fe200087fe4ff */
[----:B------:R-:W-:Y:S01]  /*0970*/  USHF.L.U64.HI UR8, UR16, UR8, UR17 ;  /* 0x0000000810087299 */ /* 0x000fe20008010211 */
[----:B------:R-:W-:Y:S01]  /*0980*/  IADD3.X R8, R37, UR4, RZ, P1, !PT ;  /* 0x0000000425087c10 */ /* 0x000fe20008ffe4ff */
[----:B------:R-:W-:Y:S01]  /*0990*/  IMAD.WIDE R22, R23, 0x4, R32 ;  /* 0x0000000417167825 */ /* 0x000fe200078e0220 */
[----:B------:R-:W-:-:S02]  /*09a0*/  UMOV UR4, URZ ;  /* 0x0000003f00047c82 */ /* 0x000fc40008000000 */
[----:B------:R-:W-:Y:S01]  /*09b0*/  ULDC.64 UR12, c[0x0][0x350] ;  /* 0x0000d400000c7ab9 */ /* 0x000fe20000000a00 */
[----:B------:R-:W-:-:S04]  /*09c0*/  IMAD.WIDE R24, R25, 0x4, R32 ;  /* 0x0000000419187825 */ /* 0x000fc800078e0220 */
[----:B------:R-:W-:-:S04]  /*09d0*/  IMAD.WIDE R26, R27, 0x4, R32 ;  /* 0x000000041b1a7825 */ /* 0x000fc800078e0220 */
[----:B------:R-:W-:-:S04]  /*09e0*/  IMAD.WIDE R28, R29, 0x4, R32 ;  /* 0x000000041d1c7825 */ /* 0x000fc800078e0220 */
[----:B------:R-:W-:-:S04]  /*09f0*/  IMAD.WIDE R30, R31, 0x4, R32 ;  /* 0x000000041f1e7825 */ /* 0x000fc800078e0220 */
[----:B------:R-:W-:-:S04]  /*0a00*/  IMAD.WIDE R32, R15, 0x4, R32 ;  /* 0x000000040f207825 */ /* 0x000fc800078e0220 */
[----:B------:R-:W-:-:S04]  /*0a10*/  IMAD.U32 R15, RZ, RZ, UR31 ;  /* 0x0000001fff0f7e24 */ /* 0x000fc8000f8e00ff */
[----:B------:R-:W-:Y:S01]  /*0a20*/  IMAD.WIDE R34, R15, 0x4, R34 ;  /* 0x000000040f227825 */ /* 0x000fe200078e0222 */
[----:B------:R-:W-:-:S04]  /*0a30*/  MOV R15, RZ ;  /* 0x000000ff000f7202 */ /* 0x000fc80000000f00 */
.L_x_249:
[----:B------:R-:W-:Y:S01]  /*0a40*/  IADD3 R44, P0, R34, UR12, RZ ;  /* 0x0000000c222c7c10 */ /* 0x000fe2000ff1e0ff */
[----:B------:R-:W-:Y:S01]  /*0a50*/  IMAD.U32 R43, RZ, RZ, UR30 ;  /* 0x0000001eff2b7e24 */ /* 0x000fe2000f8e00ff */
[----:B------:R-:W-:Y:S01]  /*0a60*/  MOV R39, UR30 ;  /* 0x0000001e00277c02 */ /* 0x000fe20008000f00 */
[----:B------:R-:W-:Y:S01]  /*0a70*/  IMAD.U32 R61, RZ, RZ, UR30 ;  /* 0x0000001eff3d7e24 */ /* 0x000fe2000f8e00ff */
[----:B------:R-:W-:-:S05]  /*0a80*/  IADD3.X R45, R35, UR13, RZ, P0, !PT ;  /* 0x0000000d232d7c10 */ /* 0x000fca00087fe4ff */
[----:B------:R-:W-:Y:S02]  /*0a90*/  IMAD.WIDE R42, R43, 0x20, R44 ;  /* 0x000000202b2a7825 */ /* 0x000fe400078e022c */
[----:B------:R0:W2:Y:S04]  /*0aa0*/  LDG.E R44, [R44.64] ;  /* 0x000000162c2c7981 */ /* 0x0000a8000c1e1900 */
[----:B------:R-:W-:-:S04]  /*0ab0*/  IMAD.WIDE R60, R61, 0x20, R42 ;  /* 0x000000203d3c7825 */ /* 0x000fc800078e022a */
[----:B------:R-:W-:Y:S01]  /*0ac0*/  IMAD.U32 R37, RZ, RZ, UR30 ;  /* 0x0000001eff257e24 */ /* 0x000fe2000f8e00ff */
[----:B------:R1:W3:Y:S01]  /*0ad0*/  LDG.E R58, [R60.64] ;  /* 0x000000163c3a7981 */ /* 0x0002e2000c1e1900 */
[----:B------:R-:W-:-:S03]  /*0ae0*/  IMAD.WIDE R38, R39, 0x20, R60 ;  /* 0x0000002027267825 */ /* 0x000fc600078e023c */
[----:B0-----:R0:W4:Y:S01]  /*0af0*/  LDG.E R45, [R42.64] ;  /* 0x000000162a2d7981 */ /* 0x001122000c1e1900 */
[----:B------:R-:W-:Y:S02]  /*0b00*/  IMAD.U32 R59, RZ, RZ, UR30 ;  /* 0x0000001eff3b7e24 */ /* 0x000fe4000f8e00ff */
[----:B------:R-:W-:Y:S01]  /*0b10*/  IMAD.WIDE R36, R37, 0x20, R38 ;  /* 0x0000002025247825 */ /* 0x000fe200078e0226 */
[----:B------:R5:W3:Y:S05]  /*0b20*/  LDG.E R19, [R38.64] ;  /* 0x0000001626137981 */ /* 0x000aea000c1e1900 */
[----:B-----5:R-:W-:Y:S02]  /*0b30*/  IMAD.WIDE R38, R59, 0x20, R36 ;  /* 0x000000203b267825 */ /* 0x020fe400078e0224 */
[----:B------:R-:W5:Y:S01]  /*0b40*/  LDG.E R36, [R36.64] ;  /* 0x0000001624247981 */ /* 0x000f62000c1e1900 */
[----:B0-----:R-:W-:-:S03]  /*0b50*/  IADD3 R42, P0, R51, UR12, RZ ;  /* 0x0000000c332a7c10 */ /* 0x001fc6000ff1e0ff */
[----:B------:R0:W5:Y:S01]  /*0b60*/  LDG.E R39, [R38.64] ;  /* 0x0000001626277981 */ /* 0x000162000c1e1900 */
[----:B------:R-:W-:-:S05]  /*0b70*/  IADD3.X R43, R53, UR13, RZ, P0, !PT ;  /* 0x0000000d352b7c10 */ /* 0x000fca00087fe4ff */
[----:B-1----:R1:W5:Y:S04]  /*0b80*/  LDG.E R60, [R42.64+0x80] ;  /* 0x000080162a3c7981 */ /* 0x002368000c1e1900 */
[----:B------:R1:W5:Y:S04]  /*0b90*/  LDG.E R61, [R42.64+0x100] ;  /* 0x000100162a3d7981 */ /* 0x000368000c1e1900 */
[----:B------:R1:W5:Y:S01]  /*0ba0*/  LDG.E R59, [R42.64] ;  /* 0x000000162a3b7981 */ /* 0x000362000c1e1900 */
[----:B--2---:R-:W-:Y:S01]  /*0bb0*/  FADD.FTZ R7, R44, R7 ;  /* 0x000000072c077221 */ /* 0x004fe20000010000 */
[----:B------:R-:W-:Y:S01]  /*0bc0*/  IADD3 R44, P0, R52, UR12, RZ ;  /* 0x0000000c342c7c10 */ /* 0x000fe2000ff1e0ff */
[----:B----4-:R-:W-:-:S03]  /*0bd0*/  FADD.FTZ R6, R45, R6 ;  /* 0x000000062d067221 */ /* 0x010fc60000010000 */
[----:B------:R-:W-:Y:S01]  /*0be0*/  IADD3.X R45, R8, UR13, RZ, P0, !PT ;  /* 0x0000000d082d7c10 */ /* 0x000fe200087fe4ff */
[----:B---3--:R-:W-:-:S04]  /*0bf0*/  FADD.FTZ R5, R58, R5 ;  /* 0x000000053a057221 */ /* 0x008fc80000010000 */
[----:B------:R2:W3:Y:S04]  /*0c00*/  LDG.E R58, [R44.64] ;  /* 0x000000162c3a7981 */ /* 0x0004e8000c1e1900 */
[----:B0-----:R2:W4:Y:S01]  /*0c10*/  LDG.E R38, [R44.64+0x80] ;  /* 0x000080162c267981 */ /* 0x001522000c1e1900 */
[----:B-----5:R-:W-:Y:S01]  /*0c20*/  FADD.FTZ R3, R36, R3 ;  /* 0x0000000324037221 */ /* 0x020fe20000010000 */
[----:B------:R-:W-:Y:S01]  /*0c30*/  IADD3 R36, P0, R32, UR12, RZ ;  /* 0x0000000c20247c10 */ /* 0x000fe2000ff1e0ff */
[----:B------:R-:W-:Y:S01]  /*0c40*/  FADD.FTZ R4, R19, R4 ;  /* 0x0000000413047221 */ /* 0x000fe20000010000 */
[----:B--2---:R0:W2:Y:S02]  /*0c50*/  LDG.E R44, [R44.64+0x100] ;  /* 0x000100162c2c7981 */ /* 0x0040a4000c1e1900 */
[----:B------:R-:W-:-:S05]  /*0c60*/  IADD3.X R37, R33, UR13, RZ, P0, !PT ;  /* 0x0000000d21257c10 */ /* 0x000fca00087fe4ff */
[----:B------:R5:W2:Y:S04]  /*0c70*/  LDG.E R19, [R36.64] ;  /* 0x0000001624137981 */ /* 0x000aa8000c1e1900 */
[----:B-----5:R5:W2:Y:S01]  /*0c80*/  LDG.E R37, [R36.64+0x80] ;  /* 0x0000801624257981 */ /* 0x020aa2000c1e1900 */
[----:B-1----:R-:W-:Y:S01]  /*0c90*/  IADD3 R42, P0, R30, UR12, RZ ;  /* 0x0000000c1e2a7c10 */ /* 0x002fe2000ff1e0ff */
[----:B------:R-:W-:-:S03]  /*0ca0*/  FADD.FTZ R55, R60, R55 ;  /* 0x000000373c377221 */ /* 0x000fc60000010000 */
[----:B------:R-:W-:Y:S02]  /*0cb0*/  IADD3.X R43, R31, UR13, RZ, P0, !PT ;  /* 0x0000000d1f2b7c10 */ /* 0x000fe400087fe4ff */
[----:B------:R-:W-:Y:S01]  /*0cc0*/  IADD3 R60, P0, R28, UR12, RZ ;  /* 0x0000000c1c3c7c10 */ /* 0x000fe2000ff1e0ff */
[----:B------:R-:W-:Y:S02]  /*0cd0*/  FADD.FTZ R20, R61, R20 ;  /* 0x000000143d147221 */ /* 0x000fe40000010000 */
[----:B------:R-:W-:Y:S01]  /*0ce0*/  FADD.FTZ R2, R39, R2 ;  /* 0x0000000227027221 */ /* 0x000fe20000010000 */
[----:B------:R-:W-:Y:S01]  /*0cf0*/  IADD3.X R61, R29, UR13, RZ, P0, !PT ;  /* 0x0000000d1d3d7c10 */ /* 0x000fe200087fe4ff */
[----:B------:R-:W-:Y:S01]  /*0d00*/  FADD.FTZ R0, R59, R0 ;  /* 0x000000003b007221 */ /* 0x000fe20000010000 */
[----:B------:R1:W2:Y:S04]  /*0d10*/  LDG.E R39, [R42.64] ;  /* 0x000000162a277981 */ /* 0x0002a8000c1e1900 */
[----:B0-----:R1:W2:Y:S04]  /*0d20*/  LDG.E R45, [R42.64+0x80] ;  /* 0x000080162a2d7981 */ /* 0x0012a8000c1e1900 */
[----:B-----5:R0:W5:Y:S04]  /*0d30*/  LDG.E R36, [R60.64] ;  /* 0x000000163c247981 */ /* 0x020168000c1e1900 */
[----:B0-----:R0:W5:Y:S01]  /*0d40*/  LDG.E R61, [R60.64+0x80] ;  /* 0x000080163c3d7981 */ /* 0x001162000c1e1900 */
[----:B---3--:R-:W-:Y:S01]  /*0d50*/  FADD.FTZ R21, R58, R21 ;  /* 0x000000153a157221 */ /* 0x008fe20000010000 */
[----:B------:R-:W-:-:S04]  /*0d60*/  IADD3 R58, P0, R26, UR12, RZ ;  /* 0x0000000c1a3a7c10 */ /* 0x000fc8000ff1e0ff */
[----:B------:R-:W-:Y:S02]  /*0d70*/  IADD3.X R59, R27, UR13, RZ, P0, !PT ;  /* 0x0000000d1b3b7c10 */ /* 0x000fe400087fe4ff */
[----:B-1----:R-:W-:Y:S01]  /*0d80*/  IADD3 R42, P0, R24, UR12, RZ ;  /* 0x0000000c182a7c10 */ /* 0x002fe2000ff1e0ff */
[----:B----4-:R-:W-:Y:S02]  /*0d90*/  FADD.FTZ R40, R38, R40 ;  /* 0x0000002826287221 */ /* 0x010fe40000010000 */
[----:B------:R1:W3:Y:S01]  /*0da0*/  LDG.E R38, [R58.64] ;  /* 0x000000163a267981 */ /* 0x0002e2000c1e1900 */
[----:B------:R-:W-:-:S03]  /*0db0*/  IADD3.X R43, R25, UR13, RZ, P0, !PT ;  /* 0x0000000d192b7c10 */ /* 0x000fc600087fe4ff */
[----:B0-----:R1:W4:Y:S01]  /*0dc0*/  LDG.E R60, [R58.64+0x80] ;  /* 0x000080163a3c7981 */ /* 0x001322000c1e1900 */
[----:B--2---:R-:W-:Y:S01]  /*0dd0*/  FADD.FTZ R57, R44, R57 ;  /* 0x000000392c397221 */ /* 0x004fe20000010000 */
[----:B-1----:R-:W-:Y:S01]  /*0de0*/  IADD3 R58, P0, R22, UR12, RZ ;  /* 0x0000000c163a7c10 */ /* 0x002fe2000ff1e0ff */
[----:B------:R-:W-:Y:S02]  /*0df0*/  FADD.FTZ R14, R19, R14 ;  /* 0x0000000e130e7221 */ /* 0x000fe40000010000 */
[----:B------:R0:W2:Y:S01]  /*0e00*/  LDG.E R19, [R42.64] ;  /* 0x000000162a137981 */ /* 0x0000a2000c1e1900 */
[----:B------:R-:W-:Y:S01]  /*0e10*/  IADD3.X R59, R23, UR13, RZ, P0, !PT ;  /* 0x0000000d173b7c10 */ /* 0x000fe200087fe4ff */
[----:B------:R-:W-:-:S04]  /*0e20*/  FADD.FTZ R56, R37, R56 ;  /* 0x0000003825387221 */ /* 0x000fc80000010000 */
[----:B------:R-:W2:Y:S04]  /*0e30*/  LDG.E R44, [R58.64] ;  /* 0x000000163a2c7981 */ /* 0x000ea8000c1e1900 */
[----:B0-----:R-:W2:Y:S04]  /*0e40*/  LDG.E R43, [R42.64+0x80] ;  /* 0x000080162a2b7981 */ /* 0x001ea8000c1e1900 */
[----:B------:R-:W2:Y:S01]  /*0e50*/  LDG.E R37, [R58.64+0x80] ;  /* 0x000080163a257981 */ /* 0x000ea2000c1e1900 */
[----:B------:R-:W-:Y:S02]  /*0e60*/  UIADD3 UR4, UR4, 0x1, URZ ;  /* 0x0000000104047890 */ /* 0x000fe4000fffe03f */
[----:B------:R-:W-:-:S02]  /*0e70*/  ULDC UR9, c[0x0][0x3e0] ;  /* 0x0000f80000097ab9 */ /* 0x000fc40000000800 */
[----:B------:R-:W-:-:S06]  /*0e80*/  UISETP.GE.AND UP0, UPT, UR4, UR9, UPT ;  /* 0x000000090400728c */ /* 0x000fcc000bf06270 */
[----:B------:R-:W-:Y:S01]  /*0e90*/  PLOP3.LUT P0, PT, PT, PT, UP0, 0x80, 0x0 ;  /* 0x000000000000781c */ /* 0x000fe20003f0f008 */
[----:B------:R-:W-:Y:S01]  /*0ea0*/  ULEA UR12, UP1, UR16, UR12, 0x2 ;  /* 0x0000000c100c7291 */ /* 0x000fe2000f82103f */
[----:B------:R-:W-:-:S03]  /*0eb0*/  FADD.FTZ R13, R39, R13 ;  /* 0x0000000d270d7221 */ /* 0x000fc60000010000 */
[----:B------:R-:W-:Y:S01]  /*0ec0*/  UIADD3.X UR13, UR13, UR8, URZ, UP1, !UPT ;  /* 0x000000080d0d7290 */ /* 0x000fe20008ffe43f */
[----:B------:R-:W-:Y:S02]  /*0ed0*/  FADD.FTZ R54, R45, R54 ;  /* 0x000000362d367221 */ /* 0x000fe40000010000 */
[----:B-----5:R-:W-:Y:S02]  /*0ee0*/  FADD.FTZ R12, R36, R12 ;  /* 0x0000000c240c7221 */ /* 0x020fe40000010000 */
[----:B------:R-:W-:Y:S02]  /*0ef0*/  FADD.FTZ R18, R61, R18 ;  /* 0x000000123d127221 */ /* 0x000fe40000010000 */
[----:B---3--:R-:W-:Y:S02]  /*0f00*/  FADD.FTZ R11, R38, R11 ;  /* 0x0000000b260b7221 */ /* 0x008fe40000010000 */
[----:B----4-:R-:W-:Y:S02]  /*0f10*/  FADD.FTZ R17, R60, R17 ;  /* 0x000000113c117221 */ /* 0x010fe40000010000 */
[----:B--2---:R-:W-:-:S02]  /*0f20*/  FADD.FTZ R10, R19, R10 ;  /* 0x0000000a130a7221 */ /* 0x004fc40000010000 */
[----:B------:R-:W-:Y:S02]  /*0f30*/  FADD.FTZ R9, R44, R9 ;  /* 0x000000092c097221 */ /* 0x000fe40000010000 */
[----:B------:R-:W-:Y:S02]  /*0f40*/  FADD.FTZ R16, R43, R16 ;  /* 0x000000102b107221 */ /* 0x000fe40000010000 */
[----:B------:R-:W-:Y:S01]  /*0f50*/  FADD.FTZ R15, R37, R15 ;  /* 0x0000000f250f7221 */ /* 0x000fe20000010000 */
[----:B------:R-:W-:Y:S05]  /*0f60*/  @!P0 BRA `(.L_x_249) ;  /* 0xfffffad000008947 */ /* 0x000fea000383ffff */
.L_x_248:
[----:B-1----:R-:W-:Y:S01]  /*0f70*/  SHF.R.S32.HI R19, RZ, 0x1f, R48 ;  /* 0x0000001fff137819 */ /* 0x002fe20000011430 */
[----:B------:R-:W-:Y:S01]  /*0f80*/  FMUL.FTZ R6, R6, c[0x0][0x2e0] ;  /* 0x0000b80006067a20 */ /* 0x000fe20000410000 */
[----:B------:R-:W-:Y:S01]  /*0f90*/  LEA.HI R8, R41, R50, RZ, 0x1 ;  /* 0x0000003229087211 */ /* 0x000fe200078f08ff */
[----:B------:R-:W-:Y:S01]  /*0fa0*/  FMUL.FTZ R5, R5, c[0x0][0x2e0] ;  /* 0x0000b80005057a20 */ /* 0x000fe20000410000 */
[----:B------:R-:W-:Y:S01]  /*0fb0*/  SHF.R.S32.HI R46, RZ, 0x3, R46 ;  /* 0x00000003ff2e7819 */ /* 0x000fe2000001142e */
[----:B------:R-:W-:Y:S01]  /*0fc0*/  FMUL.FTZ R4, R4, c[0x0][0x2e0] ;  /* 0x0000b80004047a20 */ /* 0x000fe20000410000 */
[----:B------:R-:W-:Y:S01]  /*0fd0*/  SHF.R.S32.HI R41, RZ, 0x1f, R41 ;  /* 0x0000001fff297819 */ /* 0x000fe20000011429 */
[----:B------:R-:W-:Y:S01]  /*0fe0*/  FMUL.FTZ R0, R0, c[0x0][0x2e0] ;  /* 0x0000b80000007a20 */ /* 0x000fe20000410000 */
[----:B------:R-:W-:Y:S01]  /*0ff0*/  LEA.HI R19, R19, R48, RZ, 0x2 ;  /* 0x0000003013137211 */ /* 0x000fe200078f10ff */
[----:B------:R-:W-:Y:S01]  /*1000*/  FMUL.FTZ R21, R21, c[0x0][0x2e0] ;  /* 0x0000b80015157a20 */ /* 0x000fe20000410000 */
[----:B------:R-:W-:Y:S01]  /*1010*/  SHF.L.U32 R46, R46, 0x6, RZ ;  /* 0x000000062e2e7819 */ /* 0x000fe200000006ff */
[----:B------:R-:W-:Y:S01]  /*1020*/  FMUL.FTZ R3, R3, c[0x0][0x2e0] ;  /* 0x0000b80003037a20 */ /* 0x000fe20000410000 */
[----:B------:R-:W-:Y:S01]  /*1030*/  LEA.HI R41, R41, R50, RZ, 0x3 ;  /* 0x0000003229297211 */ /* 0x000fe200078f18ff */
[----:B------:R-:W-:Y:S01]  /*1040*/  FMUL.FTZ R55, R55, c[0x0][0x2e0] ;  /* 0x0000b80037377a20 */ /* 0x000fe20000410000 */
[----:B------:R-:W-:Y:S01]  /*1050*/  LOP3.LUT R25, R8, 0x7fffffe, RZ, 0xc0, !PT ;  /* 0x07fffffe08197812 */ /* 0x000fe200078ec0ff */
[----:B------:R-:W-:Y:S01]  /*1060*/  IMAD.SHL.U32 R8, R49, 0x8, RZ ;  /* 0x0000000831087824 */ /* 0x000fe200078e00ff */
[----:B------:R-:W-:Y:S01]  /*1070*/  LOP3.LUT R23, R19, 0x7ffffc, RZ, 0xc0, !PT ;  /* 0x007ffffc13177812 */ /* 0x000fe200078ec0ff */
[----:B------:R-:W-:Y:S01]  /*1080*/  FMUL.FTZ R40, R40, c[0x0][0x2e0] ;  /* 0x0000b80028287a20 */ /* 0x000fe20000410000 */
[----:B------:R-:W-:Y:S01]  /*1090*/  LOP3.LUT R19, R46, 0xc0, RZ, 0xc0, !PT ;  /* 0x000000c02e137812 */ /* 0x000fe200078ec0ff */
[----:B------:R-:W-:Y:S01]  /*10a0*/  FMUL.FTZ R14, R14, c[0x0][0x2e0] ;  /* 0x0000b8000e0e7a20 */ /* 0x000fe20000410000 */
[----:B------:R-:W-:Y:S01]  /*10b0*/  LOP3.LUT R41, R41, 0xfffffff8, RZ, 0xc0, !PT ;  /* 0xfffffff829297812 */ /* 0x000fe200078ec0ff */
[----:B------:R-:W-:Y:S01]  /*10c0*/  FMUL.FTZ R13, R13, c[0x0][0x2e0] ;  /* 0x0000b8000d0d7a20 */ /* 0x000fe20000410000 */
[----:B------:R-:W-:Y:S01]  /*10d0*/  IADD3 R22, R48, -R23, RZ ;  /* 0x8000001730167210 */ /* 0x000fe20007ffe0ff */
[----:B------:R-:W-:Y:S01]  /*10e0*/  FMUL.FTZ R12, R12, c[0x0][0x2e0] ;  /* 0x0000b8000c0c7a20 */ /* 0x000fe20000410000 */
[----:B------:R-:W-:Y:S01]  /*10f0*/  SHF.R.U32.HI R23, RZ, 0x3, R19 ;  /* 0x00000003ff177819 */ /* 0x000fe20000011613 */
[----:B------:R-:W-:Y:S01]  /*1100*/  IMAD.IADD R41, R50, 0x1, -R41 ;  /* 0x0000000132297824 */ /* 0x000fe200078e0a29 */
[----:B------:R-:W-:Y:S01]  /*1110*/  LOP3.LUT R24, R19, 0x18, R8, 0xf8, !PT ;  /* 0x0000001813187812 */ /* 0x000fe200078ef808 */
[----:B------:R-:W-:Y:S01]  /*1120*/  FMUL.FTZ R19, R7, c[0x0][0x2e0] ;  /* 0x0000b80007137a20 */ /* 0x000fe20000410000 */
[----:B------:R-:W-:Y:S01]  /*1130*/  SHF.R.U32.HI R47, RZ, 0x4, R47 ;  /* 0x00000004ff2f7819 */ /* 0x000fe2000001162f */
[----:B------:R-:W-:Y:S01]  /*1140*/  FMUL.FTZ R11, R11, c[0x0][0x2e0] ;  /* 0x0000b8000b0b7a20 */ /* 0x000fe20000410000 */
[----:B------:R-:W-:Y:S01]  /*1150*/  LOP3.LUT R7, R24, R23, RZ, 0x3c, !PT ;  /* 0x0000001718077212 */ /* 0x000fe200078e3cff */
[----:B------:R-:W-:Y:S01]  /*1160*/  FMUL.FTZ R10, R10, c[0x0][0x2e0] ;  /* 0x0000b8000a0a7a20 */ /* 0x000fe20000410000 */
[----:B------:R-:W-:Y:S01]  /*1170*/  F2FP.BF16.PACK_AB R6, R6, R19 ;  /* 0x000000130606723e */ /* 0x000fe200000010ff */
[----:B------:R-:W-:Y:S01]  /*1180*/  FMUL.FTZ R9, R9, c[0x0][0x2e0] ;  /* 0x0000b80009097a20 */ /* 0x000fe20000410000 */
[----:B------:R-:W-:Y:S01]  /*1190*/  LEA.HI R19, R41, R41, RZ, 0x1 ;  /* 0x0000002929137211 */ /* 0x000fe200078f08ff */
[----:B------:R-:W-:Y:S01]  /*11a0*/  FMUL.FTZ R20, R20, c[0x0][0x2e0] ;  /* 0x0000b80014147a20 */ /* 0x000fe20000410000 */
[----:B------:R-:W-:Y:S01]  /*11b0*/  LEA R24, R22, R49, 0x8 ;  /* 0x0000003116187211 */ /* 0x000fe200078e40ff */
[----:B------:R-:W-:Y:S01]  /*11c0*/  FMUL.FTZ R22, R2, c[0x0][0x2e0] ;  /* 0x0000b80002167a20 */ /* 0x000fe20000410000 */
[----:B------:R-:W-:Y:S01]  /*11d0*/  F2FP.BF16.PACK_AB R2, R4, R5 ;  /* 0x000000050402723e */ /* 0x000fe200000010ff */
[----:B------:R-:W-:Y:S01]  /*11e0*/  FMUL.FTZ R57, R57, c[0x0][0x2e0] ;  /* 0x0000b80039397a20 */ /* 0x000fe20000410000 */
[----:B------:R-:W-:Y:S01]  /*11f0*/  LOP3.LUT R4, R19, 0x3fffffe, RZ, 0xc0, !PT ;  /* 0x03fffffe13047812 */ /* 0x000fe200078ec0ff */
[----:B------:R-:W-:Y:S01]  /*1200*/  FMUL.FTZ R56, R56, c[0x0][0x2e0] ;  /* 0x0000b80038387a20 */ /* 0x000fe20000410000 */
[----:B------:R-:W-:Y:S01]  /*1210*/  SHF.R.S32.HI R19, RZ, 0x1, R19 ;  /* 0x00000001ff137819 */ /* 0x000fe20000011413 */
[----:B------:R-:W-:Y:S01]  /*1220*/  FMUL.FTZ R5, R54, c[0x0][0x2e0] ;  /* 0x0000b80036057a20 */ /* 0x000fe20000410000 */
[----:B------:R-:W-:Y:S01]  /*1230*/  F2FP.BF16.PACK_AB R0, R21, R0 ;  /* 0x000000001500723e */ /* 0x000fe200000010ff */
[----:B------:R-:W-:Y:S01]  /*1240*/  IMAD.IADD R41, R41, 0x1, -R4 ;  /* 0x0000000129297824 */ /* 0x000fe200078e0a04 */
[C---:B------:R-:W-:Y:S01]  /*1250*/  LOP3.LUT P0, RZ, R19.reuse, 0x2, RZ, 0xc0, !PT ;  /* 0x0000000213ff7812 */ /* 0x040fe2000780c0ff */
[----:B------:R-:W-:Y:S01]  /*1260*/  IMAD.SHL.U32 R4, R19, 0x40, RZ ;  /* 0x0000004013047824 */ /* 0x000fe200078e00ff */
[----:B------:R-:W-:Y:S01]  /*1270*/  F2FP.BF16.PACK_AB R3, R22, R3 ;  /* 0x000000031603723e */ /* 0x000fe200000010ff */
[----:B------:R-:W-:Y:S01]  /*1280*/  FMUL.FTZ R18, R18, c[0x0][0x2e0] ;  /* 0x0000b80012127a20 */ /* 0x000fe20000410000 */
[----:B------:R-:W-:Y:S01]  /*1290*/  LEA R41, R41, R24, 0x4 ;  /* 0x0000001829297211 */ /* 0x000fe200078e20ff */
[----:B------:R-:W-:Y:S01]  /*12a0*/  FMUL.FTZ R17, R17, c[0x0][0x2e0] ;  /* 0x0000b80011117a20 */ /* 0x000fe20000410000 */
[----:B------:R-:W-:Y:S01]  /*12b0*/  LOP3.LUT R4, R4, 0xc0, RZ, 0xc0, !PT ;  /* 0x000000c004047812 */ /* 0x000fe200078ec0ff */
[----:B------:R-:W-:Y:S01]  /*12c0*/  FMUL.FTZ R16, R16, c[0x0][0x2e0] ;  /* 0x0000b80010107a20 */ /* 0x000fe20000410000 */
[----:B------:R-:W-:Y:S01]  /*12d0*/  F2FP.BF16.PACK_AB R40, R40, R55 ;  /* 0x000000372828723e */ /* 0x000fe200000010ff */
[----:B------:R-:W-:Y:S01]  /*12e0*/  FMUL.FTZ R15, R15, c[0x0][0x2e0] ;  /* 0x0000b8000f0f7a20 */ /* 0x000fe20000410000 */
[----:B------:R-:W-:Y:S01]  /*12f0*/  LOP3.LUT R47, R4, 0x8, R47, 0xf8, !PT ;  /* 0x00000008042f7812 */ /* 0x000fe200078ef82f */
[----:B------:R-:W-:Y:S01]  /*1300*/  UIADD3 UR7, -UR6, UR7, URZ ;  /* 0x0000000706077290 */ /* 0x000fe2000fffe13f */
[----:B------:R-:W-:Y:S01]  /*1310*/  SHF.R.U32.HI R4, RZ, 0x3, R4 ;  /* 0x00000003ff047819 */ /* 0x000fe20000011604 */
[----:B------:R-:W-:Y:S01]  /*1320*/  IMAD.IADD R25, R50, 0x1, -R25 ;  /* 0x0000000132197824 */ /* 0x000fe200078e0a19 */
[----:B------:R-:W-:-:S02]  /*1330*/  F2FP.BF16.PACK_AB R13, R13, R14 ;  /* 0x0000000e0d0d723e */ /* 0x000fc400000010ff */
[----:B------:R-:W-:Y:S01]  /*1340*/  LOP3.LUT R4, R47, R4, RZ, 0x3c, !PT ;  /* 0x000000042f047212 */ /* 0x000fe200078e3cff */
[----:B------:R-:W-:Y:S01]  /*1350*/  IMAD R48, R48, 0x8, R25 ;  /* 0x0000000830307824 */ /* 0x000fe200078e0219 */
[----:B------:R-:W-:Y:S02]  /*1360*/  F2FP.BF16.PACK_AB R11, R11, R12 ;  /* 0x0000000c0b0b723e */ /* 0x000fe400000010ff */
[----:B------:R-:W-:Y:S01]  /*1370*/  F2FP.BF16.PACK_AB R10, R9, R10 ;  /* 0x0000000a090a723e */ /* 0x000fe200000010ff */
[----:B------:R-:W-:Y:S01]  /*1380*/  IMAD.U32 R4, R41, 0x2, R4 ;  /* 0x0000000229047824 */ /* 0x000fe200078e0004 */
[----:B------:R-:W-:Y:S02]  /*1390*/  F2FP.BF16.PACK_AB R20, R57, R20 ;  /* 0x000000143914723e */ /* 0x000fe400000010ff */
[----:B------:R-:W-:Y:S01]  /*13a0*/  F2FP.BF16.PACK_AB R5, R5, R56 ;  /* 0x000000380505723e */ /* 0x000fe200000010ff */
[----:B------:R-:W-:Y:S01]  /*13b0*/  IMAD.SHL.U32 R19, R4, 0x2, RZ ;  /* 0x0000000204137824 */ /* 0x000fe200078e00ff */
[----:B------:R-:W-:-:S02]  /*13c0*/  F2FP.BF16.PACK_AB R17, R17, R18 ;  /* 0x000000121111723e */ /* 0x000fc400000010ff */
[----:B------:R-:W-:Y:S02]  /*13d0*/  F2FP.BF16.PACK_AB R15, R15, R16 ;  /* 0x000000100f0f723e */ /* 0x000fe400000010ff */
[C---:B------:R-:W-:Y:S01]  /*13e0*/  IADD3 R4, R19.reuse, 0x20, RZ ;  /* 0x0000002013047810 */ /* 0x040fe20007ffe0ff */
[----:B------:R0:W-:Y:S01]  /*13f0*/  STS [R19], R0 ;  /* 0x0000000013007388 */ /* 0x0001e20000000800 */
[----:B------:R-:W-:Y:S02]  /*1400*/  @P0 IADD3 R4, R19, -0x20, RZ ;  /* 0xffffffe013040810 */ /* 0x000fe40007ffe0ff */
[----:B------:R-:W-:Y:S01]  /*1410*/  ISETP.GE.AND P0, PT, R50, UR7, PT ;  /* 0x0000000732007c0c */ /* 0x000fe2000bf06270 */
[----:B------:R0:W-:Y:S01]  /*1420*/  STS [R19+0x200], R6 ;  /* 0x0002000613007388 */ /* 0x0001e20000000800 */
[----:B------:R-:W-:-:S03]  /*1430*/  SHF.R.S32.HI R9, RZ, 0x1f, R8 ;  /* 0x0000001fff097819 */ /* 0x000fc60000011408 */
[----:B------:R0:W-:Y:S04]  /*1440*/  STS [R4], R2 ;  /* 0x0000000204007388 */ /* 0x0001e80000000800 */
        /* <DEDUP_REMOVED lines=9> */
[----:B------:R-:W-:Y:S06]  /*14e0*/  BAR.SYNC.DEFER_BLOCKING 0x0 ;  /* 0x0000000000007b1d */ /* 0x000fec0000010000 */
[----:B------:R-:W-:Y:S05]  /*14f0*/  @P0 EXIT ;  /* 0x000000000000094d */ /* 0x000fea0003800000 */
[----:B0-----:R-:W-:Y:S01]  /*1500*/  ULDC.64 UR8, c[0x0][0x398] ;  /* 0x0000e60000087ab9 */ /* 0x001fe20000000a00 */
[----:B------:R-:W-:Y:S01]  /*1510*/  MOV R3, UR6 ;  /* 0x0000000600037c02 */ /* 0x000fe20008000f00 */
[----:B------:R-:W-:Y:S01]  /*1520*/  UIMAD UR4, UR27, UR8, URZ ;  /* 0x000000081b0472a4 */ /* 0x000fe2000f8e023f */
[----:B------:R-:W-:Y:S01]  /*1530*/  ISETP.GE.AND P0, PT, R8, c[0x0][0x220], PT ;  /* 0x0000880008007a0c */ /* 0x000fe20003f06270 */
[----:B------:R-:W-:-:S02]  /*1540*/  IMAD.U32 R7, R48, 0x20, R7 ;  /* 0x0000002030077824 */ /* 0x000fc400078e0007 */
[----:B------:R-:W-:Y:S01]  /*1550*/  UIMAD UR7, UR6, UR9, UR4 ;  /* 0x00000009060772a4 */ /* 0x000fe2000f8e0204 */
[----:B------:R-:W-:Y:S01]  /*1560*/  IMAD.WIDE.U32 R2, R3, c[0x0][0x398], R8 ;  /* 0x0000e60003027a25 */ /* 0x000fe200078e0008 */
[----:B------:R-:W-:Y:S02]  /*1570*/  USHF.R.S32.HI UR4, URZ, 0x1f, UR26 ;  /* 0x0000001f3f047899 */ /* 0x000fe4000801141a */
[----:B------:R-:W-:Y:S01]  /*1580*/  ULDC.64 UR8, c[0x0][0x3b0] ;  /* 0x0000ec0000087ab9 */ /* 0x000fe20000000a00 */
[----:B------:R-:W-:Y:S01]  /*1590*/  IMAD.SHL.U32 R0, R7, 0x2, RZ ;  /* 0x0000000207007824 */ /* 0x000fe200078e00ff */
[----:B------:R-:W-:Y:S01]  /*15a0*/  IADD3 R2, P1, R2, UR10, RZ ;  /* 0x0000000a02027c10 */ /* 0x000fe2000ff3e0ff */
[----:B------:R-:W-:Y:S01]  /*15b0*/  UIMAD UR4, UR4, UR8, URZ ;  /* 0x00000008040472a4 */ /* 0x000fe2000f8e023f */
[----:B------:R-:W-:Y:S02]  /*15c0*/  MOV R9, UR7 ;  /* 0x0000000700097c02 */ /* 0x000fe40008000f00 */
[----:B------:R-:W0:Y:S01]  /*15d0*/  LDS.128 R12, [R0+0x1000] ;  /* 0x00100000000c7984 */ /* 0x000e220000000c00 */
[----:B------:R-:W-:Y:S01]  /*15e0*/  UIMAD UR4, UR26, UR9, UR4 ;  /* 0x000000091a0472a4 */ /* 0x000fe2000f8e0204 */
[----:B------:R-:W-:Y:S01]  /*15f0*/  IADD3.X R3, R3, UR5, R9, P1, !PT ;  /* 0x0000000503037c10 */ /* 0x000fe20008ffe409 */
[----:B------:R-:W-:Y:S01]  /*1600*/  IMAD.U32 R9, RZ, RZ, UR26 ;  /* 0x0000001aff097e24 */ /* 0x000fe2000f8e00ff */
[----:B------:R-:W1:Y:S03]  /*1610*/  @!P0 LDS.128 R4, [R0] ;  /* 0x0000000000048984 */ /* 0x000e660000000c00 */
[----:B------:R-:W-:Y:S01]  /*1620*/  IMAD.WIDE.U32 R2, R9, c[0x0][0x3b0], R2 ;  /* 0x0000ec0009027a25 */ /* 0x000fe200078e0002 */
[----:B------:R-:W-:-:S04]  /*1630*/  SHF.R.S32.HI R9, RZ, 0x1f, R50 ;  /* 0x0000001fff097819 */ /* 0x000fc80000011432 */
[----:B------:R-:W-:Y:S01]  /*1640*/  IADD3 R3, R3, UR4, RZ ;  /* 0x0000000403037c10 */ /* 0x000fe2000fffe0ff */
[----:B------:R-:W-:-:S04]  /*1650*/  IMAD R9, R9, c[0x0][0x398], RZ ;  /* 0x0000e60009097a24 */ /* 0x000fc800078e02ff */
[C---:B------:R-:W-:Y:S02]  /*1660*/  IMAD R9, R50.reuse, c[0x0][0x39c], R9 ;  /* 0x0000e70032097a24 */ /* 0x040fe400078e0209 */
[----:B------:R-:W-:Y:S01]  /*1670*/  IMAD.WIDE.U32 R50, R50, c[0x0][0x398], R2 ;  /* 0x0000e60032327a25 */ /* 0x000fe200078e0002 */
[C---:B------:R-:W-:Y:S02]  /*1680*/  IADD3 R2, R8.reuse, 0x20, RZ ;  /* 0x0000002008027810 */ /* 0x040fe40007ffe0ff */
[----:B------:R-:W-:Y:S02]  /*1690*/  IADD3 R8, R8, 0x40, RZ ;  /* 0x0000004008087810 */ /* 0x000fe40007ffe0ff */
[----:B------:R-:W-:Y:S02]  /*16a0*/  ISETP.GE.AND P1, PT, R2, c[0x0][0x220], PT ;  /* 0x0000880002007a0c */ /* 0x000fe40003f26270 */
[----:B------:R-:W-:Y:S02]  /*16b0*/  IADD3 R3, R51, R9, RZ ;  /* 0x0000000933037210 */ /* 0x000fe40007ffe0ff */
[----:B------:R-:W-:-:S04]  /*16c0*/  LEA R2, P2, R50, c[0x0][0x338], 0x1 ;  /* 0x0000ce0032027a11 */ /* 0x000fc800078408ff */
[----:B------:R-:W-:Y:S02]  /*16d0*/  LEA.HI.X R3, R50, c[0x0][0x33c], R3, 0x1, P2 ;  /* 0x0000cf0032037a11 */ /* 0x000fe400010f0c03 */
[----:B------:R-:W-:-:S03]  /*16e0*/  ISETP.GE.AND P2, PT, R8, c[0x0][0x220], PT ;  /* 0x0000880008007a0c */ /* 0x000fc60003f46270 */
[----:B0-----:R0:W-:Y:S04]  /*16f0*/  @!P1 STG.E.128 [R2.64+0x40], R12 ;  /* 0x0000400c02009986 */ /* 0x0011e8000c101d16 */
[----:B-1----:R0:W-:Y:S06]  /*1700*/  @!P0 STG.E.128 [R2.64], R4 ;  /* 0x0000000402008986 */ /* 0x0021ec000c101d16 */
[----:B------:R-:W-:Y:S05]  /*1710*/  @P2 EXIT ;  /* 0x000000000000294d */ /* 0x000fea0003800000 */
[----:B0-----:R-:W0:Y:S04]  /*1720*/  LDS.128 R4, [R0+0x2000] ;  /* 0x0020000000047984 */ /* 0x001e280000000c00 */
[----:B0-----:R-:W-:Y:S01]  /*1730*/  STG.E.128 [R2.64+0x80], R4 ;  /* 0x0000800402007986 */ /* 0x001fe2000c101d16 */
[----:B------:R-:W-:Y:S05]  /*1740*/  EXIT ;  /* 0x000000000000794d */ /* 0x000fea0003800000 */
.L_x_250:
        /* <DEDUP_REMOVED lines=11> */
.L_x_1281:


//--------------------- .text._ZN5flash44flash_bwd_dq_dk_dv_loop_seqk_parallel_kernelI23Flash_bwd_kernel_traitsILi96ELi64ELi128ELi8ELi2ELi4ELi4ELb1ELb0EN7cutlass10bfloat16_tE19Flash_kernel_traitsILi96ELi64ELi128ELi8ES3_EELb1ELb0ELb0ELb0ELb0ELb1ELb0EEEvNS_16Flash_bwd_paramsE --------------------------
	.section	.text._ZN5flash44flash_bwd_dq_dk_dv_loop_seqk_parallel_kernelI23Flash_bwd_kernel_traitsILi96ELi64ELi128ELi8ELi2ELi4ELi4ELb1ELb0EN7cutlass10bfloat16_tE19Flash_kernel_traitsILi96ELi64ELi128ELi8ES3_EELb1ELb0ELb0ELb0ELb0ELb1ELb0EEEvNS_16Flash_bwd_paramsE,"ax",@progbits
	.sectioninfo	@"SHI_REGISTERS=255"
	.align	128
        .global         _ZN5flash44flash_bwd_dq_dk_dv_loop_seqk_parallel_kernelI23Flash_bwd_kernel_traitsILi96ELi64ELi128ELi8ELi2ELi4ELi4ELb1ELb0EN7cutlass10bfloat16_tE19Flash_kernel_traitsILi96ELi64ELi128ELi8ES3_EELb1ELb0ELb0ELb0ELb0ELb1ELb0EEEvNS_16Flash_bwd_paramsE
        .type           _ZN5flash44flash_bwd_dq_dk_dv_loop_seqk_parallel_kernelI23Flash_bwd_kernel_traitsILi96ELi64ELi128ELi8ELi2ELi4ELi4ELb1ELb0EN7cutlass10bfloat16_tE19Flash_kernel_traitsILi96ELi64ELi128ELi8ES3_EELb1ELb0ELb0ELb0ELb0ELb1ELb0EEEvNS_16Flash_bwd_paramsE,@function
        .size           _ZN5flash44flash_bwd_dq_dk_dv_loop_seqk_parallel_kernelI23Flash_bwd_kernel_traitsILi96ELi64ELi128ELi8ELi2ELi4ELi4ELb1ELb0EN7cutlass10bfloat16_tE19Flash_kernel_traitsILi96ELi64ELi128ELi8ES3_EELb1ELb0ELb0ELb0ELb0ELb1ELb0EEEvNS_16Flash_bwd_paramsE,(.L_x_1282 - _ZN5flash44flash_bwd_dq_dk_dv_loop_seqk_parallel_kernelI23Flash_bwd_kernel_traitsILi96ELi64ELi128ELi8ELi2ELi4ELi4ELb1ELb0EN7cutlass10bfloat16_tE19Flash_kernel_traitsILi96ELi64ELi128ELi8ES3_EELb1ELb0ELb0ELb0ELb0ELb1ELb0EEEvNS_16Flash_bwd_paramsE)
        .other          _ZN5flash44flash_bwd_dq_dk_dv_loop_seqk_parallel_kernelI23Flash_bwd_kernel_traitsILi96ELi64ELi128ELi8ELi2ELi4ELi4ELb1ELb0EN7cutlass10bfloat16_tE19Flash_kernel_traitsILi96ELi64ELi128ELi8ES3_EELb1ELb0ELb0ELb0ELb0ELb1ELb0EEEvNS_16Flash_bwd_paramsE,@"STO_CUDA_ENTRY STV_DEFAULT"
_ZN5flash44flash_bwd_dq_dk_dv_loop_seqk_parallel_kernelI23Flash_bwd_kernel_traitsILi96ELi64ELi128ELi8ELi2ELi4ELi4ELb1ELb0EN7cutlass10bfloat16_tE19Flash_kernel_traitsILi96ELi64ELi128ELi8ES3_EELb1ELb0ELb0ELb0ELb0ELb1ELb0EEEvNS_16Flash_bwd_paramsE:
.text._ZN5flash44flash_bwd_dq_dk_dv_loop_seqk_parallel_kernelI23Flash_bwd_kernel_traitsILi96ELi64ELi128ELi8ELi2ELi4ELi4ELb1ELb0EN7cutlass10bfloat16_tE19Flash_kernel_traitsILi96ELi64ELi128ELi8ES3_EELb1ELb0ELb0ELb0ELb0ELb1ELb0EEEvNS_16Flash_bwd_paramsE:
        /* <DEDUP_REMOVED lines=15> */
[----:B------:R-:W-:Y:S01]  /*00f0*/  ULDC.U8 UR7, c[0x0][0x328] ;  /* 0x0000ca0000077ab9 */ /* 0x000fe20000000000 */
[----:B------:R-:W-:Y:S01]  /*0100*/  IMAD.MOV.U32 R238, RZ, RZ, -0x10 ;  /* 0xfffffff0ffee7424 */ /* 0x000fe200078e00ff */
[----:B------:R-:W-:Y:S01]  /*0110*/  UISETP.NE.AND UP2, UPT, UR7, URZ, UPT ;  /* 0x0000003f0700728c */ /* 0x000fe2000bf45270 */
[----:B------:R-:W-:Y:S01]  /*0120*/  IMAD.MOV.U32 R227, RZ, RZ, 0x40 ;  /* 0x00000040ffe37424 */ /* 0x000fe200078e00ff */
[----:B------:R-:W-:Y:S01]  /*0130*/  ULDC UR46, c[0x0][0x22c] ;  /* 0x00008b00002e7ab9 */ /* 0x000fe20000000800 */
[----:B------:R-:W3:Y:S01]  /*0140*/  S2UR UR30, SR_CTAID.Y ;  /* 0x00000000001e79c3 */ /* 0x000ee20000002600 */
[----:B------:R-:W-:-:S02]  /*0150*/  ULDC UR34, c[0x0][0x1c0] ;  /* 0x0000700000227ab9 */ /* 0x000fc40000000800 */
[----:B------:R-:W-:Y:S02]  /*0160*/  UMOV UR5, 0x80 ;  /* 0x0000008000057882 */ /* 0x000fe40000000000 */
[----:B------:R-:W-:Y:S02]  /*0170*/  ULDC UR4, c[0x0][0x210] ;  /* 0x0000840000047ab9 */ /* 0x000fe40000000800 */
[----:B------:R-:W-:Y:S02]  /*0180*/  ULDC UR56, c[0x0][0x234] ;  /* 0x00008d0000387ab9 */ /* 0x000fe40000000800 */
[----:B------:R-:W-:Y:S02]  /*0190*/  ULDC UR10, c[0x0][0x1c0] ;  /* 0x00007000000a7ab9 */ /* 0x000fe40000000800 */
[----:B------:R-:W-:Y:S02]  /*01a0*/  ULDC UR11, c[0x0][0x1c0] ;  /* 0x00007000000b7ab9 */ /* 0x000fe40000000800 */
[----:B------:R-:W-:Y:S01]  /*01b0*/  UIMAD.WIDE UR34, UR46, UR34, URZ ;  /* 0x000000222e2272a5 */ /* 0x000fe2000f8e023f */
[----:B-1----:R-:W-:Y:S01]  /*01c0*/  SHF.R.S32.HI R0, RZ, 0x1f, R8 ;  /* 0x0000001fff007819 */ /* 0x002fe20000011408 */
[----:B--2---:R-:W-:-:S02]  /*01d0*/  USHF.R.S32.HI UR6, URZ, 0x1f, UR36 ;  /* 0x0000001f3f067899 */ /* 0x004fc40008011424 */
[----:B------:R-:W-:Y:S01]  /*01e0*/  UIMAD UR47, UR36, UR46, URZ ;  /* 0x0000002e242f72a4 */ /* 0x000fe2000f8e023f */
[CC--:B------:R-:W-:Y:S01]  /*01f0*/  LEA.HI R2, R0.reuse, R8.reuse, RZ, 0x5 ;  /* 0x0000000800027211 */ /* 0x0c0fe200078f28ff */
[----:B------:R-:W-:Y:S01]  /*0200*/  UIMAD UR56, UR5, UR4, UR56 ;  /* 0x00000004053872a4 */ /* 0x000fe2000f8e0238 */
[CC--:B------:R-:W-:Y:S01]  /*0210*/  LEA.HI R4, R0.reuse, R8.reuse, RZ, 0x4 ;  /* 0x0000000800047211 */ /* 0x0c0fe200078f20ff */
[----:B------:R-:W-:Y:S01]  /*0220*/  UIMAD UR46, UR46, UR10, URZ ;  /* 0x0000000a2e2e72a4 */ /* 0x000fe2000f8e023f */
[CC--:B------:R-:W-:Y:S01]  /*0230*/  LEA.HI R7, R0.reuse, R8.reuse, RZ, 0x2 ;  /* 0x0000000800077211 */ /* 0x0c0fe200078f10ff */
[----:B---3--:R-:W-:Y:S01]  /*0240*/  UIMAD.WIDE.U32 UR42, UR30, UR13, URZ ;  /* 0x0000000d1e2a72a5 */ /* 0x008fe2000f8e003f */
[CC--:B------:R-:W-:Y:S01]  /*0250*/  LEA.HI R12, R0.reuse, R8.reuse, RZ, 0x3 ;  /* 0x00000008000c7211 */ /* 0x0c0fe200078f18ff */
[----:B------:R-:W-:Y:S01]  /*0260*/  UIMAD UR4, UR30, UR11, UR36 ;  /* 0x0000000b1e0472a4 */ /* 0x000fe2000f8e0224 */
[CC--:B------:R-:W-:Y:S01]  /*0270*/  LEA.HI R14, R0.reuse, R8.reuse, RZ, 0x6 ;  /* 0x00000008000e7211 */ /* 0x0c0fe200078f30ff */
[----:B------:R-:W-:Y:S01]  /*0280*/  ULDC UR12, c[0x0][0x1c0] ;  /* 0x00007000000c7ab9 */ /* 0x000fe20000000800 */
[----:B------:R-:W-:Y:S01]  /*0290*/  LEA.HI R18, R0, R8, RZ, 0x7 ;  /* 0x0000000800127211 */ /* 0x000fe200078f38ff */
[----:B------:R-:W-:Y:S01]  /*02a0*/  ULDC UR9, c[0x0][0x1c0] ;  /* 0x0000700000097ab9 */ /* 0x000fe20000000800 */
[----:B------:R-:W-:Y:S01]  /*02b0*/  LOP3.LUT R0, R2, 0xffffffe0, RZ, 0xc0, !PT ;  /* 0xffffffe002007812 */ /* 0x000fe200078ec0ff */
[----:B------:R-:W-:Y:S01]  /*02c0*/  UIMAD UR5, UR30, UR9, UR36 ;  /* 0x000000091e0572a4 */ /* 0x000fe2000f8e0224 */
[----:B------:R-:W-:Y:S01]  /*02d0*/  SHF.R.S32.HI R3, RZ, 0x4, R4 ;  /* 0x00000004ff037819 */ /* 0x000fe20000011404 */
[----:B------:R-:W-:Y:S01]  /*02e0*/  USHF.L.U32 UR45, UR46, 0x6, URZ ;  /* 0x000000062e2d7899 */ /* 0x000fe2000800063f */
[----:B------:R-:W-:Y:S01]  /*02f0*/  LOP3.LUT R6, R12, 0xfffffff8, RZ, 0xc0, !PT ;  /* 0xfffffff80c067812 */ /* 0x000fe200078ec0ff */
[----:B------:R-:W-:Y:S01]  /*0300*/  IMAD.IADD R0, R8, 0x1, -R0 ;  /* 0x0000000108007824 */ /* 0x000fe200078e0a00 */
[C---:B------:R-:W-:Y:S01]  /*0310*/  LOP3.LUT R5, R4.reuse, 0xfffffff0, RZ, 0xc0, !PT ;  /* 0xfffffff004057812 */ /* 0x040fe200078ec0ff */
[----:B------:R-:W-:Y:S01]  /*0320*/  USHF.L.U32 UR44, UR4, 0x5, URZ ;  /* 0x00000005042c7899 */ /* 0x000fe2000800063f */
[----:B------:R-:W-:Y:S01]  /*0330*/  LEA.HI R4, R4, R3, RZ, 0x1 ;  /* 0x0000000304047211 */ /* 0x000fe200078f08ff */
[C---:B------:R-:W-:Y:S01]  /*0340*/  IMAD.IADD R10, R8.reuse, 0x1, -R6 ;  /* 0x00000001080a7824 */ /* 0x040fe200078e0a06 */
[----:B------:R-:W-:Y:S01]  /*0350*/  SHF.R.S32.HI R15, RZ, 0x2, R7 ;  /* 0x00000002ff0f7819 */ /* 0x000fe20000011407 */
[----:B------:R-:W-:Y:S01]  /*0360*/  IMAD.IADD R6, R8, 0x1, -R5 ;  /* 0x0000000108067824 */ /* 0x000fe200078e0a05 */
[----:B------:R-:W-:Y:S01]  /*0370*/  LOP3.LUT R4, R4, 0xfffffffe, RZ, 0xc0, !PT ;  /* 0xfffffffe04047812 */ /* 0x000fe200078ec0ff */
[----:B------:R-:W-:Y:S01]  /*0380*/  ULDC UR50, c[0x0][0x214] ;  /* 0x0000850000327ab9 */ /* 0x000fe20000000800 */
[----:B------:R-:W-:Y:S01]  /*0390*/  SHF.R.S32.HI R5, RZ, 0x1f, R0 ;  /* 0x0000001fff057819 */ /* 0x000fe20000011400 */
[----:B------:R-:W-:Y:S01]  /*03a0*/  ULDC UR57, c[0x0][0x1c8] ;  /* 0x0000720000397ab9 */ /* 0x000fe20000000800 */
[----:B------:R-:W-:Y:S01]  /*03b0*/  LOP3.LUT R9, R7, 0xfffffffc, RZ, 0xc0, !PT ;  /* 0xfffffffc07097812 */ /* 0x000fe200078ec0ff */
[----:B------:R-:W-:Y:S01]  /*03c0*/  IMAD.IADD R13, R3, 0x1, -R4 ;  /* 0x00000001030d7824 */ /* 0x000fe200078e0a04 */
[----:B------:R-:W-:Y:S01]  /*03d0*/  LEA.HI R19, R5, R0, RZ, 0x2 ;  /* 0x0000000005137211 */ /* 0x000fe200078f10ff */
[----:B------:R-:W-:Y:S01]  /*03e0*/  ULDC.U8 UR8, c[0x0][0x3d0] ;  /* 0x0000f40000087ab9 */ /* 0x000fe20000000000 */
[--C-:B------:R-:W-:Y:S01]  /*03f0*/  SHF.R.S32.HI R0, RZ, 0x5, R2.reuse ;  /* 0x00000005ff007819 */ /* 0x100fe20000011402 */
[----:B------:R-:W-:Y:S01]  /*0400*/  IMAD.IADD R16, R8, 0x1, -R9 ;  /* 0x0000000108107824 */ /* 0x000fe200078e0a09 */
[----:B------:R-:W-:Y:S01]  /*0410*/  SHF.R.S32.HI R3, RZ, 0x1f, R2 ;  /* 0x0000001fff037819 */ /* 0x000fe20000011402 */
[----:B------:R-:W-:Y:S01]  /*0420*/  ULDC UR51, c[0x0][0x224] ;  /* 0x0000890000337ab9 */ /* 0x000fe20000000800 */
[----:B------:R-:W-:Y:S01]  /*0430*/  LEA.HI R5, R7, R15, RZ, 0x1 ;  /* 0x0000000f07057211 */ /* 0x000fe200078f08ff */
[----:B------:R-:W-:Y:S01]  /*0440*/  IMAD.SHL.U32 R22, R16, 0x8, RZ ;  /* 0x0000000810167824 */ /* 0x000fe200078e00ff */
[-C--:B------:R-:W-:Y:S01]  /*0450*/  LEA.HI R4, R2, R0.reuse, RZ, 0x1 ;  /* 0x0000000002047211 */ /* 0x080fe200078f08ff */
[----:B------:R-:W-:Y:S01]  /*0460*/  @UP2 UIMAD UR55, UR30, UR50, URZ ;  /* 0x000000321e3722a4 */ /* 0x000fe2000f8e023f */
[----:B------:R-:W-:Y:S01]  /*0470*/  LEA.HI R2, R3, R0, RZ, 0x2 ;  /* 0x0000000003027211 */ /* 0x000fe200078f10ff */
[----:B------:R-:W-:Y:S01]  /*0480*/  ULDC.64 UR14, c[0x0][0x118] ;  /* 0x00004600000e7ab9 */ /* 0x000fe20000000a00 */
[----:B------:R-:W-:Y:S01]  /*0490*/  LOP3.LUT R3, R5, 0x7fffffe, RZ, 0xc0, !PT ;  /* 0x07fffffe05037812 */ /* 0x000fe200078ec0ff */
[----:B------:R-:W-:Y:S01]  /*04a0*/  ULOP3.LUT UR57, UR36, UR57, URZ, 0x3c, !UPT ;  /* 0x0000003924397292 */ /* 0x000fe2000f8e3c3f */
[----:B------:R-:W-:Y:S01]  /*04b0*/  LOP3.LUT R4, R4, 0xfffffffe, RZ, 0xc0, !PT ;  /* 0xfffffffe04047812 */ /* 0x000fe200078ec0ff */
[----:B------:R-:W-:Y:S01]  /*04c0*/  UISETP.NE.AND UP3, UPT, UR8, URZ, UPT ;  /* 0x0000003f0800728c */ /* 0x000fe2000bf65270 */
[----:B------:R-:W-:Y:S01]  /*04d0*/  LOP3.LUT R2, R2, 0xfffffffc, RZ, 0xc0, !PT ;  /* 0xfffffffc02027812 */ /* 0x000fe200078ec0ff */
[----:B------:R-:W-:Y:S01]  /*04e0*/  IMAD.IADD R3, R15, 0x1, -R3 ;  /* 0x000000010f037824 */ /* 0x000fe200078e0a03 */
[----:B------:R-:W-:Y:S01]  /*04f0*/  SHF.R.S32.HI R8, RZ, 0x3, R12 ;  /* 0x00000003ff087819 */ /* 0x000fe2000001140c */
[C---:B------:R-:W-:Y:S01]  /*0500*/  IMAD.IADD R20, R0.reuse, 0x1, -R4 ;  /* 0x0000000100147824 */ /* 0x040fe200078e0a04 */
[----:B------:R-:W-:Y:S01]  /*0510*/  SHF.R.S32.HI R21, RZ, 0x6, R14 ;  /* 0x00000006ff157819 */ /* 0x000fe2000001140e */
[C---:B------:R-:W-:Y:S01]  /*0520*/  IMAD.IADD R11, R0.reuse, 0x1, -R2 ;  /* 0x00000001000b7824 */ /* 0x040fe200078e0a02 */
[----:B------:R-:W-:Y:S01]  /*0530*/  USHF.R.S32.HI UR61, URZ, 0x1f, UR30 ;  /* 0x0000001f3f3d7899 */ /* 0x000fe2000801141e */
[----:B------:R-:W-:Y:S01]  /*0540*/  IMAD R5, R0, 0x8, R3 ;  /* 0x0000000800057824 */ /* 0x000fe200078e0203 */
[----:B------:R-:W-:Y:S01]  /*0550*/  STL [R1+0x30], R20 ;  /* 0x0000301401007387 */ /* 0x000fe20000100800 */
[----:B------:R-:W-:Y:S01]  /*0560*/  IMAD.SHL.U32 R0, R8, 0x40, RZ ;  /* 0x0000004008007824 */ /* 0x000fe200078e00ff */
[----:B------:R-:W-:Y:S01]  /*0570*/  LEA.HI R8, R10, R10, RZ, 0x1 ;  /* 0x0000000a0a087211 */ /* 0x000fe200078f08ff */
[----:B------:R-:W-:Y:S01]  /*0580*/  USHF.R.S32.HI UR60, URZ, 0x1f, UR36 ;  /* 0x0000001f3f3c7899 */ /* 0x000fe20008011424 */
[----:B------:R-:W-:Y:S01]  /*0590*/  STL [R1+0x38], R22 ;  /* 0x0000381601007387 */ /* 0x000fe20000100800 */
[----:B------:R-:W-:Y:S01]  /*05a0*/  USHF.R.S32.HI UR59, URZ, 0x1f, UR30 ;  /* 0x0000001f3f3b7899 */ /* 0x000fe2000801141e */
[----:B------:R-:W-:Y:S01]  /*05b0*/  LOP3.LUT R0, R0, 0xc0, RZ, 0xc0, !PT ;  /* 0x000000c000007812 */ /* 0x000fe200078ec0ff */
[----:B------:R-:W-:Y:S01]  /*05c0*/  USHF.R.S32.HI UR58, URZ, 0x1f, UR36 ;  /* 0x0000001f3f3a7899 */ /* 0x000fe20008011424 */
[----:B------:R-:W-:Y:S01]  /*05d0*/  LOP3.LUT R2, R8, 0x7fffffe, RZ, 0xc0, !PT ;  /* 0x07fffffe08027812 */ /* 0x000fe200078ec0ff */
[----:B------:R-:W-:Y:S01]  /*05e0*/  UIMAD.WIDE.U32 UR40, UR34, UR42, URZ ;  /* 0x0000002a222872a5 */ /* 0x000fe2000f8e003f */
[----:B------:R-:W-:Y:S01]  /*05f0*/  SHF.R.U32.HI R4, RZ, 0x3, R0 ;  /* 0x00000003ff047819 */ /* 0x000fe20000011600 */
[----:B------:R-:W-:Y:S01]  /*0600*/  UIMAD UR52, UR35, UR42, URZ ;  /* 0x0000002a233472a4 */ /* 0x000fe2000f8e023f */
[----:B------:R-:W-:Y:S01]  /*0610*/  LOP3.LUT R3, R0, 0x18, R22, 0xf8, !PT ;  /* 0x0000001800037812 */ /* 0x000fe200078ef816 */
[----:B------:R-:W-:Y:S01]  /*0620*/  IMAD.IADD R2, R10, 0x1, -R2 ;  /* 0x000000010a027824 */ /* 0x000fe200078e0a02 */
[----:B------:R-:W-:Y:S01]  /*0630*/  USHF.R.S32.HI UR54, URZ, 0x1f, UR47 ;  /* 0x0000001f3f367899 */ /* 0x000fe2000801142f */
[----:B------:R-:W-:Y:S01]  /*0640*/  IMAD R0, R21, 0x4, R13 ;  /* 0x0000000415007824 */ /* 0x000fe200078e020d */
[----:B------:R-:W-:Y:S01]  /*0650*/  LOP3.LUT R3, R3, R4, RZ, 0x3c, !PT ;  /* 0x0000000403037212 */ /* 0x000fe200078e3cff */
[----:B------:R-:W-:-:S02]  /*0660*/  UIMAD UR51, UR5, UR51, URZ ;  /* 0x00000033053372a4 */ /* 0x000fc4000f8e023f */
[----:B------:R-:W-:Y:S01]  /*0670*/  IMAD R17, R0, 0x8, R2 ;  /* 0x0000000800117824 */ /* 0x000fe200078e0202 */
[----:B------:R-:W-:Y:S01]  /*0680*/  USHF.R.S32.HI UR49, URZ, 0x1f, UR45 ;  /* 0x0000001f3f317899 */ /* 0x000fe2000801142d */
[----:B------:R-:W-:Y:S01]  /*0690*/  IMAD.U32 R0, R5, 0x20, R3 ;  /* 0x0000002005007824 */ /* 0x000fe200078e0003 */
[----:B------:R-:W-:Y:S01]  /*06a0*/  SHF.R.S32.HI R3, RZ, 0x1f, R6 ;  /* 0x0000001fff037819 */ /* 0x000fe20000011406 */
[----:B------:R-:W-:Y:S02]  /*06b0*/  USHF.R.S32.HI UR48, URZ, 0x1f, UR44 ;  /* 0x0000001f3f307899 */ /* 0x000fe4000801142c */
[----:B------:R-:W-:Y:S01]  /*06c0*/  UMOV UR39, 0xffffd000 ;  /* 0xffffd00000277882 */ /* 0x000fe20000000000 */
[----:B------:R1:W-:Y:S01]  /*06d0*/  STL [R1+0x28], R0 ;  /* 0x0000280001007387 */ /* 0x0003e20000100800 */
[----:B------:R-:W-:Y:S02]  /*06e0*/  LEA.HI R9, R3, R6, RZ, 0x3 ;  /* 0x0000000603097211 */ /* 0x000fe400078f18ff */
[----:B-1----:R-:W-:-:S04]  /*06f0*/  SHF.R.S32.HI R0, RZ, 0x1f, R7 ;  /* 0x0000001fff007819 */ /* 0x002fc80000011407 */
[----:B------:R-:W-:Y:S02]  /*0700*/  LEA.HI R2, R0, R15, RZ, 0x3 ;  /* 0x0000000f00027211 */ /* 0x000fe400078f18ff */
[----:B------:R-:W-:Y:S02]  /*0710*/  LEA.HI R0, R6, R6, RZ, 0x1 ;  /* 0x0000000606007211 */ /* 0x000fe400078f08ff */
[----:B------:R-:W-:Y:S02]  /*0720*/  LOP3.LUT R3, R2, 0xfffffff8, RZ, 0xc0, !PT ;  /* 0xfffffff802037812 */ /* 0x000fe400078ec0ff */
[----:B------:R-:W-:Y:S02]  /*0730*/  LOP3.LUT R4, R0, 0x7fffffe, RZ, 0xc0, !PT ;  /* 0x07fffffe00047812 */ /* 0x000fe400078ec0ff */
[----:B------:R-:W-:Y:S01]  /*0740*/  LOP3.LUT R2, R9, 0xfffffff8, RZ, 0xc0, !PT ;  /* 0xfffffff809027812 */ /* 0x000fe200078ec0ff */
[----:B------:R-:W-:Y:S02]  /*0750*/  IMAD.IADD R5, R15, 0x1, -R3 ;  /* 0x000000010f057824 */ /* 0x000fe400078e0a03 */
[C---:B------:R-:W-:Y:S01]  /*0760*/  IMAD.IADD R15, R6.reuse, 0x1, -R4 ;  /* 0x00000001060f7824 */ /* 0x040fe200078e0a04 */
[----:B------:R-:W-:Y:S01]  /*0770*/  SHF.R.S32.HI R4, RZ, 0x1, R0 ;  /* 0x00000001ff047819 */ /* 0x000fe20000011400 */
[----:B------:R-:W-:Y:S01]  /*0780*/  IMAD.IADD R14, R6, 0x1, -R2 ;  /* 0x00000001060e7824 */ /* 0x000fe200078e0a02 */
[----:B------:R-:W-:Y:S01]  /*0790*/  LOP3.LUT R2, R5, 0x1, RZ, 0xc0, !PT ;  /* 0x0000000105027812 */ /* 0x000fe200078ec0ff */
[----:B------:R-:W-:Y:S01]  /*07a0*/  IMAD.SHL.U32 R3, R10, 0x40, RZ ;  /* 0x000000400a037824 */ /* 0x000fe200078e00ff */
[----:B------:R-:W-:-:S02]  /*07b0*/  SHF.R.S32.HI R0, RZ, 0x1f, R0 ;  /* 0x0000001fff007819 */ /* 0x000fc40000011400 */
[----:B------:R-:W-:Y:S02]  /*07c0*/  ISETP.NE.U32.AND P5, PT, R2, 0x1, PT ;  /* 0x000000010200780c */ /* 0x000fe40003fa5070 */
[----:B------:R-:W-:Y:S02]  /*07d0*/  LEA.HI R2, R0, R4, RZ, 0x2 ;  /* 0x0000000400027211 */ /* 0x000fe400078f10ff */
[----:B------:R-:W-:Y:S02]  /*07e0*/  SHF.R.S32.HI R0, RZ, 0x1, R8 ;  /* 0x00000001ff007819 */ /* 0x000fe40000011408 */
[----:B------:R-:W-:Y:S02]  /*07f0*/  LOP3.LUT R6, R3, 0x1c0, RZ, 0xc0, !PT ;  /* 0x000001c003067812 */ /* 0x000fe400078ec0ff */
[C---:B------:R-:W-:Y:S01]  /*0800*/  LOP3.LUT P6, RZ, R0.reuse, 0x2, RZ, 0xc0, !PT ;  /* 0x0000000200ff7812 */ /* 0x040fe200078cc0ff */
[----:B------:R-:W-:Y:S01]  /*0810*/  IMAD.SHL.U32 R0, R0, 0x40, RZ ;  /* 0x0000004000007824 */ /* 0x000fe200078e00ff */
[----:B------:R-:W-:Y:S01]  /*0820*/  LOP3.LUT R3, R2, 0xfffffffc, RZ, 0xc0, !PT ;  /* 0xfffffffc02037812 */ /* 0x000fe200078ec0ff */
[----:B------:R-:W-:Y:S01]  /*0830*/  IMAD.SHL.U32 R2, R11, 0x10, RZ ;  /* 0x000000100b027824 */ /* 0x000fe200078e00ff */
[----:B------:R-:W-:-:S02]  /*0840*/  LEA.HI R7, R5, R5, RZ, 0x1 ;  /* 0x0000000505077211 */ /* 0x000fc400078f08ff */
[----:B------:R-:W-:Y:S01]  /*0850*/  LOP3.LUT R0, R0, 0xc0, RZ, 0xc0, !PT ;  /* 0x000000c000007812 */ /* 0x000fe200078ec0ff */
[----:B------:R-:W-:Y:S01]  /*0860*/  IMAD.IADD R10, R4, 0x1, -R3 ;  /* 0x00000001040a7824 */ /* 0x000fe200078e0a03 */
[----:B------:R-:W-:Y:S02]  /*0870*/  LOP3.LUT R2, R6, 0x30, R2, 0xf8, !PT ;  /* 0x0000003006027812 */ /* 0x000fe400078ef802 */
[----:B------:R-:W-:Y:S02]  /*0880*/  LOP3.LUT R3, R0, 0x8, R12, 0xf8, !PT ;  /* 0x0000000800037812 */ /* 0x000fe400078ef80c */
[----:B------:R-:W-:Y:S02]  /*0890*/  SHF.R.U32.HI R0, RZ, 0x3, R0 ;  /* 0x00000003ff007819 */ /* 0x000fe40000011600 */
[----:B------:R-:W-:Y:S02]  /*08a0*/  LOP3.LUT R4, R2, 0x8, R12, 0xf8, !PT ;  /* 0x0000000802047812 */ /* 0x000fe400078ef80c */
[----:B------:R-:W-:Y:S01]  /*08b0*/  LOP3.LUT R221, R3, R0, RZ, 0x3c, !PT ;  /* 0x0000000003dd7212 */ /* 0x000fe200078e3cff */
[----:B------:R-:W-:Y:S01]  /*08c0*/  IMAD.SHL.U32 R3, R21, 0x20, RZ ;  /* 0x0000002015037824 */ /* 0x000fe200078e00ff */
[----:B------:R-:W-:-:S02]  /*08d0*/  LOP3.LUT R0, R7, 0x3fffffe, RZ, 0xc0, !PT ;  /* 0x03fffffe07007812 */ /* 0x000fc400078ec0ff */
[----:B------:R-:W-:Y:S01]  /*08e0*/  SHF.R.U32.HI R2, RZ, 0x3, R6 ;  /* 0x00000003ff027819 */ /* 0x000fe20000011606 */
[----:B------:R-:W-:Y:S01]  /*08f0*/  IMAD.U32 R6, RZ, RZ, UR6 ;  /* 0x00000006ff067e24 */ /* 0x000fe2000f8e00ff */
[----:B------:R-:W-:Y:S01]  /*0900*/  USHF.R.S32.HI UR6, URZ, 0x1f, UR13 ;  /* 0x0000001f3f067899 */ /* 0x000fe2000801140d */
[C---:B------:R-:W-:Y:S01]  /*0910*/  IMAD.IADD R6, R5.reuse, 0x1, -R0 ;  /* 0x0000000105067824 */ /* 0x040fe200078e0a00 */
[----:B------:R-:W-:Y:S01]  /*0920*/  LOP3.LUT R12, R4, R2, RZ, 0x3c, !PT ;  /* 0x00000002040c7212 */ /* 0x000fe200078e3cff */
[C---:B------:R-:W-:Y:S01]  /*0930*/  IMAD.SHL.U32 R0, R5.reuse, 0x40, RZ ;  /* 0x0000004005007824 */ /* 0x040fe200078e00ff */
[----:B------:R-:W-:Y:S01]  /*0940*/  SHF.R.S32.HI R2, RZ, 0x3, R9 ;  /* 0x00000003ff027819 */ /* 0x000fe20000011409 */
[----:B------:R-:W-:Y:S01]  /*0950*/  IMAD.SHL.U32 R4, R16, 0x2, RZ ;  /* 0x0000000210047824 */ /* 0x000fe200078e00ff */
[----:B------:R-:W-:Y:S01]  /*0960*/  USHF.L.U32 UR13, UR30, 0x7, URZ ;  /* 0x000000071e0d7899 */ /* 0x000fe2000800063f */
[----:B------:R-:W-:Y:S01]  /*0970*/  LOP3.LUT P4, RZ, R5, 0x2, RZ, 0xc0, !PT ;  /* 0x0000000205ff7812 */ /* 0x000fe2000788c0ff */
[----:B------:R-:W-:Y:S01]  /*0980*/  IMAD.U32 R221, R17, 0x20, R221 ;  /* 0x0000002011dd7824 */ /* 0x000fe200078e00dd */
[----:B------:R-:W-:Y:S01]  /*0990*/  LOP3.LUT R0, R0, 0x1c0, RZ, 0xc0, !PT ;  /* 0x000001c000007812 */ /* 0x000fe200078ec0ff */
[----:B------:R-:W-:Y:S01]  /*09a0*/  IMAD R15, R2, 0x8, R15 ;  /* 0x00000008020f7824 */ /* 0x000fe200078e020f */
[----:B------:R-:W-:Y:S01]  /*09b0*/  SEL R238, R238, 0x10, !P5 ;  /* 0x00000010eeee7807 */ /* 0x000fe20006800000 */
[C---:B------:R-:W-:Y:S01]  /*09c0*/  IMAD R225, R11.reuse, 0x2, R2 ;  /* 0x000000020be17824 */ /* 0x040fe200078e0202 */
[----:B------:R-:W-:Y:S01]  /*09d0*/  LOP3.LUT R3, R0, 0x20, R3, 0xf8, !PT ;  /* 0x0000002000037812 */ /* 0x000fe200078ef803 */
[----:B------:R-:W-:Y:S01]  /*09e0*/  IMAD R2, R11, 0x200, R4 ;  /* 0x000002000b027824 */ /* 0x000fe200078e0204 */
[----:B------:R-:W-:Y:S01]  /*09f0*/  SHF.R.U32.HI R0, RZ, 0x3, R0 ;  /* 0x00000003ff007819 */ /* 0x000fe20000011600 */
[----:B------:R-:W-:Y:S01]  /*0a00*/  IMAD.SHL.U32 R221, R221, 0x2, RZ ;  /* 0x00000002dddd7824 */ /* 0x000fe200078e00ff */
[----:B------:R-:W-:Y:S01]  /*0a10*/  SEL R222, R230, 0xffffffe0, !P6 ;  /* 0xffffffe0e6de7807 */ /* 0x000fe20007000000 */
[----:B------:R-:W-:Y:S01]  /*0a20*/  IMAD R9, R6, 0x20, R2 ;  /* 0x0000002006097824 */ /* 0x000fe200078e0202 */
[----:B------:R-:W-:Y:S01]  /*0a30*/  LOP3.LUT R6, R3, R0, RZ, 0x3c, !PT ;  /* 0x0000000003067212 */ /* 0x000fe200078e3cff */
[----:B------:R-:W-:Y:S01]  /*0a40*/  IMAD.U32 R0, RZ, RZ, UR13 ;  /* 0x0000000dff007e24 */ /* 0x000fe2000f8e00ff */
[----:B------:R-:W-:Y:S01]  /*0a50*/  SHF.R.S32.HI R0, RZ, 0x1, R7 ;  /* 0x00000001ff007819 */ /* 0x000fe20000011407 */
[----:B------:R-:W-:Y:S01]  /*0a60*/  UIMAD UR53, UR6, UR30, URZ ;  /* 0x0000001e063572a4 */ /* 0x000fe2000f8e023f */
[----:B------:R-:W-:Y:S01]  /*0a70*/  SHF.R.S32.HI R2, RZ, 0x7, R18 ;  /* 0x00000007ff027819 */ /* 0x000fe20000011412 */
[----:B------:R-:W-:Y:S01]  /*0a80*/  @!UP2 UIMAD UR6, UR30, UR12, UR36 ;  /* 0x0000000c1e06a2a4 */ /* 0x000fe2000f8e0224 */
[C---:B------:R-:W-:Y:S01]  /*0a90*/  LOP3.LUT P3, RZ, R0.reuse, 0x2, RZ, 0xc0, !PT ;  /* 0x0000000200ff7812 */ /* 0x040fe2000786c0ff */
[----:B------:R-:W-:-:S02]  /*0aa0*/  IMAD.SHL.U32 R0, R0, 0x40, RZ ;  /* 0x0000004000007824 */ /* 0x000fc400078e00ff */
[----:B------:R-:W-:Y:S01]  /*0ab0*/  IMAD R3, R2, 0x1000, R4 ;  /* 0x0000100002037824 */ /* 0x000fe200078e0204 */
[----:B------:R-:W-:Y:S01]  /*0ac0*/  R2P PR, R14, 0x6 ;  /* 0x000000060e007804 */ /* 0x000fe20000000000 */
[----:B------:R-:W-:Y:S01]  /*0ad0*/  IMAD.SHL.U32 R2, R2, 0x8, RZ ;  /* 0x0000000802027824 */ /* 0x000fe200078e00ff */
[----:B------:R-:W-:Y:S01]  /*0ae0*/  LOP3.LUT R0, R0, 0xc0, RZ, 0xc0, !PT ;  /* 0x000000c000007812 */ /* 0x000fe200078ec0ff */
[----:B------:R-:W-:Y:S01]  /*0af0*/  IMAD R5, R20, 0x400, R3 ;  /* 0x0000040014057824 */ /* 0x000fe200078e0203 */
[----:B------:R-:W-:Y:S01]  /*0b00*/  LOP3.LUT P0, RZ, R10, 0x2, RZ, 0xc0, !PT ;  /* 0x000000020aff7812 */ /* 0x000fe2000780c0ff */
[C---:B------:R-:W-:Y:S01]  /*0b10*/  IMAD.SHL.U32 R4, R13.reuse, 0x10, RZ ;  /* 0x000000100d047824 */ /* 0x040fe200078e00ff */
[----:B------:R-:W-:Y:S01]  /*0b20*/  LOP3.LUT R2, R2, 0x8, RZ, 0xc0, !PT ;  /* 0x0000000802027812 */ /* 0x000fe200078ec0ff */
        /* <DEDUP_REMOVED lines=15> */
[----:B------:R-:W-:Y:S01]  /*0c20*/  SHF.R.U32.HI R6, RZ, 0x3, R0 ;  /* 0x00000003ff067819 */ /* 0x000fe20000011600 */
[----:B------:R-:W-:Y:S01]  /*0c30*/  IMAD.IADD R222, R221, 0x1, R222 ;  /* 0x00000001ddde7824 */ /* 0x000fe200078e02de */
[----:B------:R-:W-:Y:S01]  /*0c40*/  SHF.R.U32.HI R4, RZ, 0x3, R2 ;  /* 0x00000003ff047819 */ /* 0x000fe20000011602 */
[----:B------:R-:W-:Y:S01]  /*0c50*/  @!UP2 UIMAD UR50, UR6, UR50, URZ ;  /* 0x000000320632a2a4 */ /* 0x000fe2000f8e023f */
[--C-:B------:R-:W-:Y:S01]  /*0c60*/  LOP3.LUT R6, R6, R0, R5.reuse, 0x1e, !PT ;  /* 0x0000000006067212 */ /* 0x100fe200078e1e05 */
[----:B------:R-:W-:Y:S01]  /*0c70*/  IMAD.SHL.U32 R0, R15, 0x20, RZ ;  /* 0x000000200f007824 */ /* 0x000fe200078e00ff */
[----:B------:R-:W-:-:S02]  /*0c80*/  LOP3.LUT R5, R4, R2, R5, 0x1e, !PT ;  /* 0x0000000204057212 */ /* 0x000fc400078e1e05 */
[----:B------:R-:W-:Y:S01]  /*0c90*/  LOP3.LUT R2, R4, R7, R2, 0x1e, !PT ;  /* 0x0000000704027212 */ /* 0x000fe200078e1e02 */
[----:B------:R-:W-:Y:S01]  /*0ca0*/  IMAD R231, R20, 0x200, R0 ;  /* 0x0000020014e77824 */ /* 0x000fe200078e0200 */
[----:B------:R-:W-:Y:S01]  /*0cb0*/  LEA R4, R8, 0x9000, 0x1 ;  /* 0x0000900008047811 */ /* 0x000fe200078e08ff */
[----:B------:R-:W-:Y:S01]  /*0cc0*/  IMAD.U32 R225, R225, 0x200, R6 ;  /* 0x00000200e1e17824 */ /* 0x000fe200078e0006 */
[----:B------:R-:W-:Y:S01]  /*0cd0*/  SEL R227, R227, 0xffffffc0, !P2 ;  /* 0xffffffc0e3e37807 */ /* 0x000fe20005000000 */
[----:B------:R-:W-:Y:S01]  /*0ce0*/  IMAD.IADD R229, R0, 0x1, R2 ;  /* 0x0000000100e57824 */ /* 0x000fe200078e0202 */
[----:B------:R-:W-:Y:S01]  /*0cf0*/  SHF.R.S32.HI R0, RZ, 0x2, R19 ;  /* 0x00000002ff007819 */ /* 0x000fe20000011413 */
[----:B------:R-:W-:Y:S01]  /*0d00*/  IMAD.IADD R231, R231, 0x1, R5 ;  /* 0x00000001e7e77824 */ /* 0x000fe200078e0205 */
[----:B------:R-:W-:Y:S01]  /*0d10*/  LEA R225, R225, 0xf000, 0x1 ;  /* 0x0000f000e1e17811 */ /* 0x000fe200078e08ff */
[----:B------:R-:W-:Y:S01]  /*0d20*/  IMAD.SHL.U32 R2, R3, 0x2, RZ ;  /* 0x0000000203027824 */ /* 0x000fe200078e00ff */
[C---:B------:R-:W-:Y:S01]  /*0d30*/  IADD3 R239, R241.reuse, 0x20, RZ ;  /* 0x00000020f1ef7810 */ /* 0x040fe20007ffe0ff */
[----:B------:R-:W-:Y:S01]  /*0d40*/  IMAD R0, R20, 0x10, R0 ;  /* 0x0000001014007824 */ /* 0x000fe200078e0200 */
[----:B------:R-:W-:Y:S01]  /*0d50*/  @P4 IADD3 R239, R241, -0x20, RZ ;  /* 0xffffffe0f1ef4810 */ /* 0x000fe20007ffe0ff */
[C---:B------:R-:W-:Y:S01]  /*0d60*/  IMAD.IADD R226, R225.reuse, 0x1, R226 ;  /* 0x00000001e1e27824 */ /* 0x040fe200078e02e2 */
[----:B------:R-:W-:Y:S01]  /*0d70*/  SEL R230, R230, 0xffffffe0, !P0 ;  /* 0xffffffe0e6e67807 */ /* 0x000fe20004000000 */
[----:B------:R-:W-:Y:S01]  /*0d80*/  IMAD.IADD R228, R225, 0x1, R227 ;  /* 0x00000001e1e47824 */ /* 0x000fe200078e02e3 */
[----:B------:R1:W-:Y:S01]  /*0d90*/  STL [R1], R0 ;  /* 0x0000000001007387 */ /* 0x0003e20000100800 */
[----:B------:R-:W-:-:S02]  /*0da0*/  IMAD.IADD R238, R238, 0x1, R239 ;  /* 0x00000001eeee7824 */ /* 0x000fc400078e02ef */
[----:B------:R-:W-:Y:S01]  /*0db0*/  IMAD.IADD R227, R226, 0x1, R227 ;  /* 0x00000001e2e37824 */ /* 0x000fe200078e02e3 */
[----:B------:R2:W-:Y:S01]  /*0dc0*/  STL [R1+0x20], R4 ;  /* 0x0000200401007387 */ /* 0x0005e20000100800 */
[C---:B-1----:R-:W-:Y:S02]  /*0dd0*/  IADD3 R0, R4.reuse, 0x20, RZ ;  /* 0x0000002004007810 */ /* 0x042fe40007ffe0ff */
[----:B------:R-:W-:-:S05]  /*0de0*/  @P3 IADD3 R0, R4, -0x20, RZ ;  /* 0xffffffe004003810 */ /* 0x000fca0007ffe0ff */
[----:B------:R2:W-:Y:S02]  /*0df0*/  STL [R1+0x24], R0 ;  /* 0x0000240001007387 */ /* 0x0005e40000100800 */
.L_x_279:
        /* <DEDUP_REMOVED lines=53> */
.L_x_251:
        /* <DEDUP_REMOVED lines=21> */
[----:B-1----:R-:W-:Y:S02]  /*12a0*/  UISETP.NE.AND UP0, UPT, UR22, -0x1, UPT ;  /* 0xffffffff1600788c */ /* 0x002fe4000bf05270 */
[----:B------:R-:W-:Y:S02]  /*12b0*/  UIADD3 UR10, UR26, 0x3f, URZ ;  /* 0x0000003f1a0a7890 */ /* 0x000fe4000fffe03f */
[----:B------:R-:W-:Y:S02]  /*12c0*/  ULDC.64 UR6, c[0x0][0x190] ;  /* 0x0000640000067ab9 */ /* 0x000fe40000000a00 */
[----:B------:R-:W-:Y:S01]  /*12d0*/  UISETP.NE.AND UP1, UPT, UR12, -0x1, UPT ;  /* 0xffffffff0c00788c */ /* 0x000fe2000bf25270 */
[----:B------:R-:W-:Y:S01]  /*12e0*/  PLOP3.LUT P0, PT, PT, PT, UP0, 0x80, 0x0 ;  /* 0x000000000000781c */ /* 0x000fe20003f0f008 */
[----:B------:R-:W-:Y:S02]  /*12f0*/  ULDC.64 UR8, c[0x0][0x178] ;  /* 0x00005e0000087ab9 */ /* 0x000fe40000000a00 */
[----:B------:R-:W-:-:S02]  /*1300*/  UIMAD.WIDE.U32 UR4, UR12, UR6, URZ ;  /* 0x000000060c0472a5 */ /* 0x000fc4000f8e003f */
[----:B------:R-:W-:Y:S02]  /*1310*/  UIMAD UR16, UR12, UR7, URZ ;  /* 0x000000070c1072a4 */ /* 0x000fe4000f8e023f */
[----:B------:R-:W-:Y:S02]  /*1320*/  UIMAD UR11, UR37, UR8, URZ ;  /* 0x00000008250b72a4 */ /* 0x000fe4000f8e023f */
[----:B------:R-:W-:Y:S02]  /*1330*/  USHF.R.S32.HI UR13, URZ, 0x1f, UR10 ;  /* 0x0000001f3f0d7899 */ /* 0x000fe4000801140a */
[----:B------:R-:W-:Y:S02]  /*1340*/  UIMAD.WIDE.U32 UR6, UR30, UR8, URZ ;  /* 0x000000081e0672a5 */ /* 0x000fe4000f8e003f */
[----:B------:R-:W-:Y:S02]  /*1350*/  UIMAD UR9, UR30, UR9, UR11 ;  /* 0x000000091e0972a4 */ /* 0x000fe4000f8e020b */
[----:B------:R-:W-:-:S02]  /*1360*/  ULEA.HI UR31, UR13, UR10, URZ, 0x6 ;  /* 0x0000000a0d1f7291 */ /* 0x000fc4000f8f303f */
[----:B------:R-:W-:Y:S02]  /*1370*/  USEL UR38, UR6, UR4, !UP1 ;  /* 0x0000000406267287 */ /* 0x000fe4000c800000 */
[----:B------:R-:W-:Y:S02]  /*1380*/  @UP0 UIADD3 UR6, UR19, UR22, URZ ;  /* 0x0000001613060290 */ /* 0x000fe4000fffe03f */
[----:B------:R-:W-:Y:S02]  /*1390*/  ULDC.64 UR10, c[0x0][0x198] ;  /* 0x00006600000a7ab9 */ /* 0x000fe40000000a00 */
[----:B------:R-:W-:Y:S02]  /*13a0*/  UIADD3 UR33, UR7, UR9, URZ ;  /* 0x0000000907217290 */ /* 0x000fe4000fffe03f */
[----:B------:R-:W-:Y:S02]  /*13b0*/  @UP1 UIADD3 UR33, UR5, UR16, URZ ;  /* 0x0000001005211290 */ /* 0x000fe4000fffe03f */
[----:B------:R-:W-:-:S02]  /*13c0*/  ULOP3.LUT UR7, UR31, 0xffffffc0, URZ, 0xc0, !UPT ;  /* 0xffffffc01f077892 */ /* 0x000fc4000f8ec03f */
[----:B------:R-:W-:Y:S02]  /*13d0*/  @UP0 UIMAD.WIDE.U32 UR4, UR6, UR10, URZ ;  /* 0x0000000a060402a5 */ /* 0x000fe4000f8e003f */
[----:B------:R-:W-:Y:S02]  /*13e0*/  UIADD3 UR13, UR7, -0x40, URZ ;  /* 0xffffffc0070d7890 */ /* 0x000fe4000fffe03f */
[----:B------:R-:W-:Y:S02]  /*13f0*/  @UP0 UIMAD UR32, UR6, UR11, UR5 ;  /* 0x0000000b062002a4 */ /* 0x000fe4000f8e0205 */
[----:B------:R-:W-:Y:S02]  /*1400*/  USHF.R.S32.HI UR25, URZ, 0x1f, UR13 ;  /* 0x0000001f3f197899 */ /* 0x000fe4000801140d */
[----:B------:R-:W-:Y:S01]  /*1410*/  @UP0 UMOV UR29, UR4 ;  /* 0x00000004001d0c82 */ /* 0x000fe20008000000 */
[----:B------:R-:W-:Y:S05]  /*1420*/  @P0 BRA `(.L_x_253) ;  /* 0x000000c000000947 */ /* 0x000fea0003800000 */
[----:B------:R-:W-:Y:S02]  /*1430*/  USHF.R.S32.HI UR4, URZ, 0x1f, UR19 ;  /* 0x0000001f3f047899 */ /* 0x000fe40008011413 */
[----:B------:R-:W-:-:S02]  /*1440*/  ULDC.64 UR6, c[0x0][0x198] ;  /* 0x0000660000067ab9 */ /* 0x000fc40000000a00 */
[----:B------:R-:W-:Y:S02]  /*1450*/  UIMAD UR8, UR4, UR6, URZ ;  /* 0x00000006040872a4 */ /* 0x000fe4000f8e023f */
[----:B------:R-:W-:Y:S02]  /*1460*/  UIMAD.WIDE.U32 UR4, UR19, UR6, URZ ;  /* 0x00000006130472a5 */ /* 0x000fe4000f8e003f */
[----:B------:R-:W-:-:S04]  /*1470*/  UIMAD UR7, UR19, UR7, UR8 ;  /* 0x00000007130772a4 */ /* 0x000fc8000f8e0208 */
[----:B------:R-:W-:-:S03]  /*1480*/  UIADD3 UR5, UR5, UR7, URZ ;  /* 0x0000000705057290 */ /* 0x000fc6000fffe03f */
[----:B------:R-:W-:Y:S02]  /*1490*/  ULDC.64 UR6, c[0x0][0x180] ;  /* 0x0000600000067ab9 */ /* 0x000fe40000000a00 */
[----:B------:R-:W-:Y:S02]  /*14a0*/  UIMAD.WIDE.U32 UR4, UR30, UR6, UR4 ;  /* 0x000000061e0472a5 */ /* 0x000fe4000f8e0004 */
[----:B------:R-:W-:-:S04]  /*14b0*/  UIMAD UR6, UR37, UR6, URZ ;  /* 0x00000006250672a4 */ /* 0x000fc8000f8e023f */
[----:B------:R-:W-:Y:S02]  /*14c0*/  UIMAD UR6, UR30, UR7, UR6 ;  /* 0x000000071e0672a4 */ /* 0x000fe4000f8e0206 */
[----:B------:R-:W-:Y:S02]  /*14d0*/  UMOV UR29, UR4 ;  /* 0x00000004001d7c82 */ /* 0x000fe40008000000 */
[----:B------:R-:W-:Y:S02]  /*14e0*/  UIADD3 UR32, UR5, UR6, URZ ;  /* 0x0000000605207290 */ /* 0x000fe4000fffe03f */
.L_x_253:
        /* <DEDUP_REMOVED lines=11> */
[----:B------:R-:W-:-:S04]  /*15a0*/  UIMAD UR4, UR37, UR8, URZ ;  /* 0x00000008250472a4 */ /* 0x000fc8000f8e023f */
[----:B------:R-:W-:Y:S02]  /*15b0*/  UIMAD UR9, UR30, UR9, UR4 ;  /* 0x000000091e0972a4 */ /* 0x000fe4000f8e0204 */
[----:B------:R-:W-:-:S04]  /*15c0*/  UIMAD.WIDE.U32 UR4, UR19, UR6, URZ ;  /* 0x00000006130472a5 */ /* 0x000fc8000f8e003f */
[----:B------:R-:W-:-:S04]  /*15d0*/  UIADD3 UR5, UR5, UR7, URZ ;  /* 0x0000000705057290 */ /* 0x000fc8000fffe03f */
[----:B------:R-:W-:-:S04]  /*15e0*/  UIMAD.WIDE.U32 UR4, UR30, UR8, UR4 ;  /* 0x000000081e0472a5 */ /* 0x000fc8000f8e0004 */
[----:B------:R-:W-:-:S03]  /*15f0*/  UIADD3 UR28, UR5, UR9, URZ ;  /* 0x00000009051c7290 */ /* 0x000fc6000fffe03f */
[----:B------:R-:W-:Y:S02]  /*1600*/  UMOV UR27, UR4 ;  /* 0x00000004001b7c82 */ /* 0x000fe40008000000 */
.L_x_254:
        /* <DEDUP_REMOVED lines=11> */
[----:B------:R-:W-:-:S04]  /*16c0*/  @!UP1 UIMAD UR6, UR37, UR4, URZ ;  /* 0x00000004250692a4 */ /* 0x000fc8000f8e023f */
[----:B------:R-:W-:Y:S01]  /*16d0*/  @!UP1 UIMAD UR6, UR30, UR5, UR6 ;  /* 0x000000051e0692a4 */ /* 0x000fe2000f8e0206 */
[----:B-1----:R-:W1:Y:S01]  /*16e0*/  MUFU.RCP R4, R4 ;  /* 0x0000000400047308 */ /* 0x002e620000001000 */
[----:B------:R-:W-:-:S04]  /*16f0*/  @!UP1 UIMAD.WIDE.U32 UR4, UR30, UR4, URZ ;  /* 0x000000041e0492a5 */ /* 0x000fc8000f8e003f */
[----:B------:R-:W-:Y:S02]  /*1700*/  @!UP1 UIADD3 UR24, UR5, UR6, URZ ;  /* 0x0000000605189290 */ /* 0x000fe4000fffe03f */
[----:B------:R-:W-:Y:S02]  /*1710*/  UIMAD UR6, UR35, UR12, URZ ;  /* 0x0000000c230672a4 */ /* 0x000fe4000f8e023f */
[----:B------:R-:W-:Y:S02]  /*1720*/  @!UP1 UMOV UR21, UR4 ;  /* 0x0000000400159c82 */ /* 0x000fe40008000000 */
[----:B------:R-:W-:Y:S01]  /*1730*/  UIMAD UR4, UR37, UR8, UR53 ;  /* 0x00000008250472a4 */ /* 0x000fe2000f8e0235 */
[----:B------:R-:W2:Y:S03]  /*1740*/  S2UR UR8, SR_CTAID.X ;  /* 0x00000000000879c3 */ /* 0x000ea60000002500 */
[----:B------:R-:W-:Y:S01]  /*1750*/  UIADD3 UR4, UR43, UR4, URZ ;  /* 0x000000042b047290 */ /* 0x000fe2000fffe03f */
[----:B-1----:R-:W-:-:S03]  /*1760*/  IADD3 R4, R4, 0xffffffe, RZ ;  /* 0x0ffffffe04047810 */ /* 0x002fc60007ffe0ff */
[----:B------:R-:W-:Y:S01]  /*1770*/  UIMAD UR4, UR34, UR4, UR52 ;  /* 0x00000004220472a4 */ /* 0x000fe2000f8e0234 */
[----:B------:R-:W1:Y:S03]  /*1780*/  F2I.FTZ.U32.TRUNC.NTZ R5, R4 ;  /* 0x0000000400057305 */ /* 0x000e66000021f000 */
[----:B------:R-:W-:Y:S02]  /*1790*/  UIADD3 UR9, UR41, UR4, URZ ;  /* 0x0000000429097290 */ /* 0x000fe4000fffe03f */
[----:B------:R-:W-:-:S04]  /*17a0*/  UIMAD.WIDE.U32 UR4, UR34, UR12, URZ ;  /* 0x0000000c220472a5 */ /* 0x000fc8000f8e003f */
[----:B------:R-:W-:Y:S02]  /*17b0*/  @UP1 UIADD3 UR9, UR5, UR6, URZ ;  /* 0x0000000605091290 */ /* 0x000fe4000fffe03f */
[----:B------:R-:W-:Y:S02]  /*17c0*/  USEL UR20, UR40, UR4, !UP1 ;  /* 0x0000000428147287 */ /* 0x000fe4000c800000 */
[----:B------:R-:W-:Y:S01]  /*17d0*/  ULDC.64 UR6, c[0x0][0x3d8] ;  /* 0x0000f60000067ab9 */ /* 0x000fe20000000a00 */
[----:B-1----:R-:W-:Y:S01]  /*17e0*/  IMAD.MOV R0, RZ, RZ, -R5 ;  /* 0x000000ffff007224 */ /* 0x002fe200078e0a05 */
[----:B--2---:R-:W-:Y:S01]  /*17f0*/  UIMAD.WIDE.U32 UR4, UR8, UR6, URZ ;  /* 0x00000006080472a5 */ /* 0x004fe2000f8e003f */
[----:B------:R-:W-:Y:S02]  /*1800*/  IMAD.MOV.U32 R4, RZ, RZ, RZ ;  /* 0x000000ffff047224 */ /* 0x000fe400078e00ff */
[----:B------:R-:W-:Y:S01]  /*1810*/  IMAD R0, R0, R6, RZ ;  /* 0x0000000600007224 */ /* 0x000fe200078e02ff */
[----:B------:R-:W-:-:S02]  /*1820*/  USEL UR11, UR4, URZ, UP3 ;  /* 0x0000003f040b7287 */ /* 0x000fc40009800000 */
[----:B------:R-:W-:Y:S01]  /*1830*/  UIMAD UR7, UR8, UR7, UR5 ;  /* 0x00000007080772a4 */ /* 0x000fe2000f8e0205 */
[----:B------:R-:W-:Y:S01]  /*1840*/  IMAD.HI.U32 R0, R5, R0, R4 ;  /* 0x0000000005007227 */ /* 0x000fe200078e0004 */
[----:B------:R-:W-:Y:S02]  /*1850*/  USHF.L.U64.HI UR4, UR30, 0x7, UR37 ;  /* 0x000000071e047899 */ /* 0x000fe40008010225 */
[----:B------:R-:W-:Y:S02]  /*1860*/  USHF.L.U32 UR8, UR30, 0x7, URZ ;  /* 0x000000071e087899 */ /* 0x000fe4000800063f */
[----:B------:R-:W-:Y:S01]  /*1870*/  USEL UR5, UR4, URZ, UP6 ;  /* 0x0000003f04057287 */ /* 0x000fe2000b000000 */
[----:B------:R-:W-:Y:S01]  /*1880*/  IMAD.HI.U32 R0, R0, R3, RZ ;  /* 0x0000000300007227 */ /* 0x000fe200078e00ff */
[----:B------:R-:W-:-:S03]  /*1890*/  USEL UR4, UR8, URZ, UP6 ;  /* 0x0000003f08047287 */ /* 0x000fc6000b000000 */
[----:B------:R-:W-:Y:S01]  /*18a0*/  IMAD.MOV R4, RZ, RZ, -R0 ;  /* 0x000000ffff047224 */ /* 0x000fe200078e0a00 */
[----:B------:R-:W-:Y:S02]  /*18b0*/  UIADD3 UR4, UP0, UR13, UR4, URZ ;  /* 0x000000040d047290 */ /* 0x000fe4000ff1e03f */
[----:B------:R-:W-:Y:S01]  /*18c0*/  ULDC UR8, c[0x0][0x234] ;  /* 0x00008d0000087ab9 */ /* 0x000fe20000000800 */
[C---:B------:R-:W-:Y:S01]  /*18d0*/  IMAD R3, R6.reuse, R4, R3 ;  /* 0x0000000406037224 */ /* 0x040fe200078e0203 */
[----:B------:R-:W-:Y:S02]  /*18e0*/  UIADD3.X UR6, UR25, UR5, URZ, UP0, !UPT ;  /* 0x0000000519067290 */ /* 0x000fe400087fe43f */
[----:B------:R-:W-:Y:S02]  /*18f0*/  UIMAD UR5, UR35, UR4, URZ ;  /* 0x00000004230572a4 */ /* 0x000fe4000f8e023f */
[----:B------:R-:W-:Y:S02]  /*1900*/  ISETP.GT.U32.AND P0, PT, R6, R3, PT ;  /* 0x000000030600720c */ /* 0x000fe40003f04070 */
[----:B------:R-:W-:-:S02]  /*1910*/  UIMAD UR6, UR34, UR6, UR5 ;  /* 0x00000006220672a4 */ /* 0x000fc4000f8e0205 */
[----:B------:R-:W-:-:S04]  /*1920*/  @UP2 USEL UR5, UR55, UR12, !UP1 ;  /* 0x0000000c37052287 */ /* 0x000fc8000c800000 */
[----:B------:R-:W-:Y:S02]  /*1930*/  @UP2 UIMAD UR10, UR36, UR8, UR5 ;  /* 0x00000008240a22a4 */ /* 0x000fe4000f8e0205 */
[----:B------:R-:W-:Y:S02]  /*1940*/  UIMAD.WIDE.U32 UR4, UR34, UR4, URZ ;  /* 0x00000004220472a5 */ /* 0x000fe4000f8e003f */
[----:B------:R-:W-:Y:S01]  /*1950*/  USEL UR8, UR7, URZ, UP3 ;  /* 0x0000003f07087287 */ /* 0x000fe20009800000 */
[----:B------:R-:W-:Y:S01]  /*1960*/  @!P0 IMAD.IADD R3, R3, 0x1, -R6 ;  /* 0x0000000103038824 */ /* 0x000fe200078e0a06 */
[----:B------:R-:W-:Y:S01]  /*1970*/  @!P0 IADD3 R0, R0, 0x1, RZ ;  /* 0x0000000100008810 */ /* 0x000fe20007ffe0ff */
[----:B------:R-:W-:Y:S01]  /*1980*/  @!UP2 UMOV UR10, UR50 ;  /* 0x00000032000aac82 */ /* 0x000fe20008000000 */
[----:B------:R-:W-:Y:S01]  /*1990*/  ISETP.LE.AND P0, PT, RZ, UR57, PT ;  /* 0x00000039ff007c0c */ /* 0x000fe2000bf03270 */
[----:B------:R-:W-:Y:S01]  /*19a0*/  UIADD3 UR7, UR5, UR6, URZ ;  /* 0x0000000605077290 */ /* 0x000fe2000fffe03f */
        /* <DEDUP_REMOVED lines=12> */
.L_x_255:
[----:B------:R-:W-:Y:S02]  /*1a70*/  UMOV UR6, UR51 ;  /* 0x0000003300067c82 */ /* 0x000fe40008000000 */
.L_x_256:
[----:B------:R-:W2:Y:S04]  /*1a80*/  LDL.64 R4, [R1+0x38] ;  /* 0x0000380001047983 */ /* 0x000ea80000100a00 */
[----:B------:R1:W3:Y:S01]  /*1a90*/  LDL.64 R14, [R1+0x38] ;  /* 0x00003800010e7983 */ /* 0x0002e20000100a00 */
[----:B------:R-:W-:Y:S01]  /*1aa0*/  UIADD3 UR4, UP5, UP4, UR4, UR45, UR47 ;  /* 0x0000002d04047290 */ /* 0x000fe2000fcbe02f */
[----:B------:R-:W-:Y:S01]  /*1ab0*/  IMAD.U32 R8, RZ, RZ, UR36 ;  /* 0x00000024ff087e24 */ /* 0x000fe2000f8e00ff */
[----:B------:R-:W-:Y:S01]  /*1ac0*/  USHF.R.S32.HI UR12, URZ, 0x1f, UR36 ;  /* 0x0000001f3f0c7899 */ /* 0x000fe20008011424 */
[----:B------:R-:W4:Y:S01]  /*1ad0*/  S2R R24, SR_TID.X ;  /* 0x0000000000187919 */ /* 0x000f220000002100 */
[----:B------:R-:W-:Y:S01]  /*1ae0*/  UIADD3 UR20, UP1, UP0, UR11, UR4, UR20 ;  /* 0x000000040b147290 */ /* 0x000fe2000f83e014 */
[----:B------:R-:W-:Y:S01]  /*1af0*/  BSSY B1, `(.L_x_252) ;  /* 0x000079a000017945 */ /* 0x000fe20003800000 */
[----:B------:R-:W-:Y:S01]  /*1b00*/  UIADD3.X UR4, UR7, UR49, UR54, UP5, UP4 ;  /* 0x0000003107047290 */ /* 0x000fe2000afe8436 */
[----:B------:R-:W5:Y:S01]  /*1b10*/  S2R R25, SR_TID.X ;  /* 0x0000000000197919 */ /* 0x000f620000002100 */
[----:B------:R-:W-:-:S02]  /*1b20*/  UMOV UR37, 0x4 ;  /* 0x0000000400257882 */ /* 0x000fc40000000000 */
[----:B------:R-:W-:Y:S01]  /*1b30*/  UIADD3.X UR11, UR8, UR4, UR9, UP1, UP0 ;  /* 0x00000004080b7290 */ /* 0x000fe20008fe0409 */
[----:B------:R-:W1:Y:S01]  /*1b40*/  S2R R21, SR_TID.X ;  /* 0x0000000000157919 */ /* 0x000e620000002100 */
[----:B------:R-:W-:Y:S02]  /*1b50*/  UISETP.GE.AND UP0, UPT, UR26, 0x1, UPT ;  /* 0x000000011a00788c */ /* 0x000fe4000bf06270 */
[----:B------:R-:W-:Y:S02]  /*1b60*/  ULDC.64 UR4, c[0x0][0x1a8] ;  /* 0x00006a0000047ab9 */ /* 0x000fe40000000a00 */
[----:B------:R-:W-:Y:S02]  /*1b70*/  UIMAD UR4, UR12, UR4, URZ ;  /* 0x000000040c0472a4 */ /* 0x000fe4000f8e023f */
[----:B------:R-:W-:Y:S02]  /*1b80*/  UIADD3 UR6, UR13, UR6, URZ ;  /* 0x000000060d067290 */ /* 0x000fe4000fffe03f */
[----:B------:R-:W-:-:S02]  /*1b90*/  UIMAD UR8, UR36, UR5, UR4 ;  /* 0x00000005240872a4 */ /* 0x000fc4000f8e0204 */
[----:B------:R-:W-:Y:S02]  /*1ba0*/  ULEA.HI.SX32 UR9, UR31, 0xffffffff, 0x1a ;  /* 0xffffffff1f097891 */ /* 0x000fe4000f8fd23f */
[----:B------:R-:W-:Y:S02]  /*1bb0*/  ULDC.64 UR4, c[0x0][0x378] ;  /* 0x0000de0000047ab9 */ /* 0x000fe40000000a00 */
[----:B------:R-:W-:Y:S01]  /*1bc0*/  UIMAD UR4, UR12, UR4, URZ ;  /* 0x000000040c0472a4 */ /* 0x000fe2000f8e023f */
[----:B----4-:R-:W-:-:S03]  /*1bd0*/  SHF.R.S32.HI R24, RZ, 0x1f, R24 ;  /* 0x0000001fff187819 */ /* 0x010fc60000011418 */
[----:B------:R-:W-:Y:S01]  /*1be0*/  UIMAD UR7, UR36, UR5, UR4 ;  /* 0x00000005240772a4 */ /* 0x000fe2000f8e0204 */
[----:B-----5:R-:W-:Y:S02]  /*1bf0*/  LEA.HI R24, R24, R25, RZ, 0x2 ;  /* 0x0000001918187211 */ /* 0x020fe400078f10ff */
[----:B------:R-:W-:Y:S02]  /*1c00*/  ULDC.64 UR4, c[0x0][0x370] ;  /* 0x0000dc0000047ab9 */ /* 0x000fe40000000a00 */
[----:B------:R-:W-:Y:S01]  /*1c10*/  SHF.R.S32.HI R24, RZ, 0x2, R24 ;  /* 0x00000002ff187819 */ /* 0x000fe20000011418 */
[----:B------:R-:W-:-:S03]  /*1c20*/  UIMAD UR4, UR25, UR4, URZ ;  /* 0x00000004190472a4 */ /* 0x000fc6000f8e023f */
[----:B------:R-:W-:Y:S01]  /*1c30*/  SHF.R.S32.HI R12, RZ, 0x1f, R24 ;  /* 0x0000001fff0c7819 */ /* 0x000fe20000011418 */
[----:B------:R-:W-:Y:S01]  /*1c40*/  UIMAD UR4, UR13, UR5, UR4 ;  /* 0x000000050d0472a4 */ /* 0x000fe2000f8e0204 */
[----:B------:R-:W-:Y:S01]  /*1c50*/  IADD3 R3, P1, R24, UR13, RZ ;  /* 0x0000000d18037c10 */ /* 0x000fe2000ff3e0ff */
[----:B------:R-:W-:-:S03]  /*1c60*/  UIADD3 UR5, UR13, UR10, URZ ;  /* 0x0000000a0d057290 */ /* 0x000fc6000fffe03f */
[----:B--2---:R-:W-:Y:S01]  /*1c70*/  IADD3.X R5, R12, UR25, RZ, P1, !PT ;  /* 0x000000190c057c10 */ /* 0x004fe20008ffe4ff */
[----:B---3--:R-:W-:-:S04]  /*1c80*/  IMAD.MOV.U32 R14, RZ, RZ, R4 ;  /* 0x000000ffff0e7224 */ /* 0x008fc800078e0004 */
[----:B------:R-:W-:Y:S01]  /*1c90*/  IMAD R5, R5, c[0x0][0x190], RZ ;  /* 0x0000640005057a24 */ /* 0x000fe200078e02ff */
[----:B------:R-:W-:Y:S02]  /*1ca0*/  SHF.R.S32.HI R15, RZ, 0x1f, R14 ;  /* 0x0000001fff0f7819 */ /* 0x000fe4000001140e */
[----:B------:R-:W-:-:S03]  /*1cb0*/  IADD3 R4, P0, R14, UR21, RZ ;  /* 0x000000150e047c10 */ /* 0x000fc6000ff1e0ff */
[C---:B------:R-:W-:Y:S01]  /*1cc0*/  IMAD.WIDE.U32 R6, R3.reuse, c[0x0][0x190], R14 ;  /* 0x0000640003067a25 */ /* 0x040fe200078e000e */
[----:B------:R2:W-:Y:S03]  /*1cd0*/  STL [R1+0x3c], R15 ;  /* 0x00003c0f01007387 */ /* 0x0005e60000100800 */
[----:B------:R-:W-:Y:S01]  /*1ce0*/  IMAD R3, R3, c[0x0][0x194], R5 ;  /* 0x0000650003037a24 */ /* 0x000fe200078e0205 */
[----:B------:R-:W-:Y:S02]  /*1cf0*/  IADD3 R6, P1, R6, UR38, RZ ;  /* 0x0000002606067c10 */ /* 0x000fe4000ff3e0ff */
[----:B------:R-:W-:Y:S01]  /*1d00*/  IADD3.X R5, R15, UR24, RZ, P0, !PT ;  /* 0x000000180f057c10 */ /* 0x000fe200087fe4ff */
[----:B------:R-:W-:Y:S01]  /*1d10*/  ULDC.64 UR24, c[0x0][0x200] ;  /* 0x0000800000187ab9 */ /* 0x000fe20000000a00 */
[----:B------:R-:W-:Y:S01]  /*1d20*/  IADD3.X R7, R7, UR33, R3, P1, !PT ;  /* 0x0000002107077c10 */ /* 0x000fe20008ffe403 */
[----:B------:R-:W-:Y:S01]  /*1d30*/  IMAD.U32 R3, RZ, RZ, UR13 ;  /* 0x0000000dff037e24 */ /* 0x000fe2000f8e00ff */
[----:B------:R-:W-:-:S03]  /*1d40*/  UIMAD.WIDE UR12, UR5, UR37, UR24 ;  /* 0x00000025050c72a5 */ /* 0x000fc6000f8e0218 */
[----:B------:R-:W-:Y:S01]  /*1d50*/  IMAD.WIDE.U32 R4, R3, c[0x0][0x370], R4 ;  /* 0x0000dc0003047a25 */ /* 0x000fe200078e0004 */
[----:B------:R-:W-:-:S03]  /*1d60*/  ULDC.64 UR24, c[0x0][0x3c8] ;  /* 0x0000f20000187ab9 */ /* 0x000fc60000000a00 */
[----:B------:R-:W-:Y:S01]  /*1d70*/  IMAD.U32 R3, RZ, RZ, UR36 ;  /* 0x00000024ff037e24 */ /* 0x000fe2000f8e00ff */
[----:B------:R-:W-:Y:S01]  /*1d80*/  IADD3 R5, R5, UR4, RZ ;  /* 0x0000000405057c10 */ /* 0x000fe2000fffe0ff */
[----:B------:R-:W-:-:S04]  /*1d90*/  IMAD.WIDE.U32 R6, R8, c[0x0][0x1a8], R6 ;  /* 0x00006a0008067a25 */ /* 0x000fc800078e0006 */
[----:B------:R-:W-:Y:S01]  /*1da0*/  IMAD.WIDE.U32 R4, R3, c[0x0][0x378], R4 ;  /* 0x0000de0003047a25 */ /* 0x000fe200078e0004 */
[----:B-1----:R-:W-:Y:S02]  /*1db0*/  SHF.R.S32.HI R3, RZ, 0x1f, R21 ;  /* 0x0000001fff037819 */ /* 0x002fe40000011415 */
[----:B------:R-:W-:Y:S01]  /*1dc0*/  LEA R244, P0, R6, c[0x0][0x160], 0x1 ;  /* 0x0000580006f47a11 */ /* 0x000fe200078008ff */
[----:B------:R-:W-:Y:S01]  /*1dd0*/  IMAD R8, R12, c[0x0][0x370], RZ ;  /* 0x0000dc000c087a24 */ /* 0x000fe200078e02ff */
[----:B------:R-:W-:Y:S02]  /*1de0*/  LEA.HI R3, R3, R21, RZ, 0x5 ;  /* 0x0000001503037211 */ /* 0x000fe400078f28ff */
[----:B------:R-:W-:Y:S01]  /*1df0*/  IADD3 R5, R5, UR7, RZ ;  /* 0x0000000705057c10 */ /* 0x000fe2000fffe0ff */
[C---:B------:R-:W-:Y:S01]  /*1e00*/  IMAD R8, R24.reuse, c[0x0][0x374], R8 ;  /* 0x0000dd0018087a24 */ /* 0x040fe200078e0208 */
[----:B------:R-:W-:Y:S02]  /*1e10*/  LOP3.LUT R9, R3, 0xffffffe0, RZ, 0xc0, !PT ;  /* 0xffffffe003097812 */ /* 0x000fe400078ec0ff */
[----:B------:R-:W-:Y:S01]  /*1e20*/  SHF.R.S32.HI R3, RZ, 0x5, R3 ;  /* 0x00000005ff037819 */ /* 0x000fe20000011403 */
[----:B------:R-:W-:-:S04]  /*1e30*/  IMAD.WIDE.U32 R4, R24, c[0x0][0x370], R4 ;  /* 0x0000dc0018047a25 */ /* 0x000fc800078e0004 */
[----:B------:R-:W-:Y:S01]  /*1e40*/  IMAD.IADD R21, R21, 0x1, -R9 ;  /* 0x0000000115157824 */ /* 0x000fe200078e0a09 */
[----:B------:R-:W-:Y:S01]  /*1e50*/  IADD3 R9, R7, UR8, RZ ;  /* 0x0000000807097c10 */ /* 0x000fe2000fffe0ff */
[----:B------:R-:W-:Y:S01]  /*1e60*/  IMAD.IADD R5, R5, 0x1, R8 ;  /* 0x0000000105057824 */ /* 0x000fe200078e0208 */
[----:B------:R-:W-:Y:S01]  /*1e70*/  LEA R242, P3, R4, c[0x0][0x330], 0x1 ;  /* 0x0000cc0004f27a11 */ /* 0x000fe200078608ff */
[----:B------:R-:W-:Y:S01]  /*1e80*/  IMAD R7, R3, UR46, R21 ;  /* 0x0000002e03077c24 */ /* 0x000fe2000f8e0215 */
[----:B------:R-:W-:Y:S02]  /*1e90*/  LEA.HI.X R245, R6, c[0x0][0x164], R9, 0x1, P0 ;  /* 0x0000590006f57a11 */ /* 0x000fe400000f0c09 */
[----:B------:R-:W-:Y:S02]  /*1ea0*/  PLOP3.LUT P0, PT, PT, PT, UP0, 0x80, 0x0 ;  /* 0x000000000000781c */ /* 0x000fe40003f0f008 */
[----:B------:R-:W-:Y:S01]  /*1eb0*/  IADD3 R3, P2, R7, UR20, RZ ;  /* 0x0000001407037c10 */ /* 0x000fe2000ff5e0ff */
[----:B------:R-:W-:Y:S01]  /*1ec0*/  UIMAD.WIDE UR20, UR6, UR37, UR24 ;  /* 0x00000025061472a5 */ /* 0x000fe2000f8e0218 */
[----:B------:R-:W-:-:S02]  /*1ed0*/  LEA.HI.X R243, R4, c[0x0][0x334], R5, 0x1, P3 ;  /* 0x0000cd0004f37a11 */ /* 0x000fc400018f0c05 */
[----:B------:R-:W-:Y:S02]  /*1ee0*/  LEA R247, P1, R3, c[0x0][0x350], 0x2 ;  /* 0x0000d40003f77a11 */ /* 0x000fe400078210ff */
[----:B------:R-:W-:-:S04]  /*1ef0*/  LEA.HI.X.SX32 R7, R7, UR11, 0x1, P2 ;  /* 0x0000000b07077c11 */ /* 0x000fc800090f0eff */
[----:B------:R-:W-:Y:S01]  /*1f00*/  LEA.HI.X R246, R3, c[0x0][0x354], R7, 0x2, P1 ;  /* 0x0000d50003f67a11 */ /* 0x000fe200008f1407 */
[----:B------:R-:W-:Y:S05]  /*1f10*/  @!P0 BRA `(.L_x_257) ;  /* 0x00006d1000008947 */ /* 0x000fea0003800000 */
[----:B--2---:R-:W2:Y:S01]  /*1f20*/  LDL R23, [R1+0x28] ;  /* 0x0000280001177983 */ /* 0x004ea20000100800 */
[----:B------:R-:W-:Y:S01]  /*1f30*/  ULDC.64 UR4, c[0x0][0x198] ;  /* 0x0000660000047ab9 */ /* 0x000fe20000000a00 */
[----:B------:R-:W-:Y:S01]  /*1f40*/  IADD3 R8, R24, 0x40, RZ ;  /* 0x0000004018087810 */ /* 0x000fe20007ffe0ff */
[----:B------:R-:W-:Y:S01]  /*1f50*/  UIMAD UR4, UR16, UR4, URZ ;  /* 0x00000004100472a4 */ /* 0x000fe2000f8e023f */
[----:B------:R-:W3:Y:S01]  /*1f60*/  LDL R22, [R1] ;  /* 0x0000000001167983 */ /* 0x000ee20000100800 */
[----:B------:R-:W-:Y:S01]  /*1f70*/  ULDC.64 UR6, c[0x0][0x1a0] ;  /* 0x0000680000067ab9 */ /* 0x000fe20000000a00 */
[----:B------:R-:W-:Y:S01]  /*1f80*/  IMAD.U32 R3, RZ, RZ, UR23 ;  /* 0x00000017ff037e24 */ /* 0x000fe2000f8e00ff */
[----:B------:R-:W-:Y:S02]  /*1f90*/  UIMAD UR5, UR23, UR5, UR4 ;  /* 0x00000005170572a4 */ /* 0x000fe4000f8e0204 */
[----:B------:R-:W-:Y:S01]  /*1fa0*/  UIMAD UR4, UR18, -0x80, UR17 ;  /* 0xffffff80120478a4 */ /* 0x000fe2000f8e0211 */
[----:B------:R-:W-:Y:S01]  /*1fb0*/  IMAD.WIDE.U32 R6, R3, c[0x0][0x1a0], R14 ;  /* 0x0000680003067a25 */ /* 0x000fe200078e000e */
[----:B------:R-:W-:-:S03]  /*1fc0*/  UIMAD UR6, UR16, UR6, URZ ;  /* 0x00000006100672a4 */ /* 0x000fc6000f8e023f */
[----:B------:R-:W-:Y:S01]  /*1fd0*/  IMAD.WIDE.U32 R4, R3, c[0x0][0x198], R14 ;  /* 0x0000660003047a25 */ /* 0x000fe200078e000e */
[----:B------:R-:W-:Y:S01]  /*1fe0*/  ISETP.GE.AND P1, PT, R8, UR4, PT ;  /* 0x0000000408007c0c */ /* 0x000fe2000bf26270 */
[----:B------:R-:W-:Y:S01]  /*1ff0*/  UIMAD UR7, UR23, UR7, UR6 ;  /* 0x00000007170772a4 */ /* 0x000fe2000f8e0206 */
[----:B------:R-:W-:Y:S01]  /*2000*/  IADD3 R6, P2, R6, UR27, RZ ;  /* 0x0000001b06067c10 */ /* 0x000fe2000ff5e0ff */
[----:B------:R-:W-:Y:S01]  /*2010*/  IMAD.U32 R3, RZ, RZ, UR5 ;  /* 0x00000005ff037e24 */ /* 0x000fe2000f8e00ff */
[----:B------:R-:W-:-:S03]  /*2020*/  IADD3 R4, P0, R4, UR29, RZ ;  /* 0x0000001d04047c10 */ /* 0x000fc6000ff1e0ff */
[----:B------:R-:W-:Y:S01]  /*2030*/  IMAD.U32 R9, RZ, RZ, UR7 ;  /* 0x00000007ff097e24 */ /* 0x000fe2000f8e00ff */
[----:B------:R-:W-:Y:S01]  /*2040*/  IADD3.X R5, R5, UR32, R3, P0, !PT ;  /* 0x0000002005057c10 */ /* 0x000fe200087fe403 */
[C---:B------:R-:W-:Y:S02]  /*2050*/  IMAD R8, R10.reuse, c[0x0][0x1b8], RZ ;  /* 0x00006e000a087a24 */ /* 0x040fe400078e02ff */
[----:B------:R-:W-:Y:S01]  /*2060*/  IMAD R3, R10, c[0x0][0x1b0], RZ ;  /* 0x00006c000a037a24 */ /* 0x000fe200078e02ff */
[----:B------:R-:W-:Y:S02]  /*2070*/  IADD3.X R7, R7, UR28, R9, P2, !PT ;  /* 0x0000001c07077c10 */ /* 0x000fe400097fe409 */
[----:B------:R-:W-:Y:S01]  /*2080*/  @!P1 IADD3 R16, P0, R24, 0x40, RZ ;  /* 0x0000004018109810 */ /* 0x000fe20007f1e0ff */
[C---:B------:R-:W-:Y:S02]  /*2090*/  IMAD R8, R0.reuse, c[0x0][0x1bc], R8 ;  /* 0x00006f0000087a24 */ /* 0x040fe400078e0208 */
[----:B------:R-:W-:-:S04]  /*20a0*/  IMAD.WIDE.U32 R6, R0, c[0x0][0x1b8], R6 ;  /* 0x00006e0000067a25 */ /* 0x000fc800078e0006 */
[C---:B------:R-:W-:Y:S02]  /*20b0*/  IMAD R3, R0.reuse, c[0x0][0x1b4], R3 ;  /* 0x00006d0000037a24 */ /* 0x040fe400078e0203 */
[----:B------:R-:W-:-:S04]  /*20c0*/  IMAD.WIDE.U32 R4, R0, c[0x0][0x1b0], R4 ;  /* 0x00006c0000047a25 */ /* 0x000fc800078e0004 */
[----:B------:R-:W-:Y:S01]  /*20d0*/  @!P1 IMAD.X R0, RZ, RZ, R12, P0 ;  /* 0x000000ffff009224 */ /* 0x000fe200000e060c */
[C---:B------:R-:W-:Y:S01]  /*20e0*/  @!P1 IADD3 R14, P0, R24.reuse, 0x40, RZ ;  /* 0x00000040180e9810 */ /* 0x040fe20007f1e0ff */
[----:B------:R-:W-:Y:S01]  /*20f0*/  IMAD.IADD R5, R5, 0x1, R3 ;  /* 0x0000000105057824 */ /* 0x000fe200078e0203 */
[----:B------:R-:W-:-:S03]  /*2100*/  ISETP.GE.AND P2, PT, R24, UR4, PT ;  /* 0x0000000418007c0c */ /* 0x000fc6000bf46270 */
[----:B------:R-:W-:Y:S01]  /*2110*/  @!P1 IMAD.X R3, RZ, RZ, R12, P0 ;  /* 0x000000ffff039224 */ /* 0x000fe200000e060c */
[----:B------:R-:W-:Y:S01]  /*2120*/  PLOP3.LUT P0, PT, PT, PT, UP3, 0x80, 0x0 ;  /* 0x000000000000781c */ /* 0x000fe20003f0f038 */
[----:B------:R-:W-:Y:S01]  /*2130*/  @!P1 IMAD R0, R0, c[0x0][0x1a0], RZ ;  /* 0x0000680000009a24 */ /* 0x000fe200078e02ff */
[----:B------:R-:W-:Y:S02]  /*2140*/  IADD3 R7, R7, R8, RZ ;  /* 0x0000000807077210 */ /* 0x000fe40007ffe0ff */
[----:B------:R-:W-:Y:S01]  /*2150*/  @!P1 MOV R8, R6 ;  /* 0x0000000600089202 */ /* 0x000fe20000000f00 */
[----:B------:R-:W-:Y:S02]  /*2160*/  @!P1 IMAD R11, R16, c[0x0][0x1a4], R0 ;  /* 0x00006900100b9a24 */ /* 0x000fe400078e0200 */
[----:B------:R-:W-:Y:S02]  /*2170*/  @!P1 IMAD.MOV.U32 R9, RZ, RZ, R7 ;  /* 0x000000ffff099224 */ /* 0x000fe400078e0007 */
[----:B------:R-:W-:-:S02]  /*2180*/  @!P2 IMAD R10, R12, c[0x0][0x1a0], RZ ;  /* 0x000068000c0aaa24 */ /* 0x000fc400078e02ff */
[----:B------:R-:W-:Y:S01]  /*2190*/  @!P2 IMAD R0, R12, c[0x0][0x198], RZ ;  /* 0x000066000c00aa24 */ /* 0x000fe200078e02ff */
[----:B------:R-:W-:Y:S01]  /*21a0*/  UMOV UR8, UR9 ;  /* 0x0000000900087c82 */ /* 0x000fe20008000000 */
[----:B------:R-:W-:Y:S01]  /*21b0*/  @!P1 IMAD R3, R3, c[0x0][0x198], RZ ;  /* 0x0000660003039a24 */ /* 0x000fe200078e02ff */
[----:B------:R-:W-:Y:S01]  /*21c0*/  @!P1 MOV R19, R5 ;  /* 0x0000000500139202 */ /* 0x000fe20000000f00 */
[----:B------:R-:W-:Y:S01]  /*21d0*/  @!P1 IMAD.MOV.U32 R18, RZ, RZ, R4 ;  /* 0x000000ffff129224 */ /* 0x000fe200078e0004 */
[----:B------:R-:W-:Y:S01]  /*21e0*/  ULEA.HI UR5, UR8, UR8, URZ, 0x1 ;  /* 0x0000000808057291 */ /* 0x000fe2000f8f083f */
[----:B------:R-:W-:-:S04]  /*21f0*/  @!P1 IMAD.WIDE.U32 R16, R16, c[0x0][0x1a0], R8 ;  /* 0x0000680010109a25 */ /* 0x000fc800078e0008 */
[C---:B------:R-:W-:Y:S02]  /*2200*/  @!P2 IMAD R10, R24.reuse, c[0x0][0x1a4], R10 ;  /* 0x00006900180aaa24 */ /* 0x040fe400078e020a */
[----:B------:R-:W-:-:S04]  /*2210*/  @!P2 IMAD.WIDE.U32 R12, R24, c[0x0][0x1a0], R6 ;  /* 0x00006800180caa25 */ /* 0x000fc800078e0006 */
[C---:B------:R-:W-:Y:S02]  /*2220*/  @!P2 IMAD R0, R24.reuse, c[0x0][0x19c], R0 ;  /* 0x000067001800aa24 */ /* 0x040fe400078e0200 */
[----:B------:R-:W-:Y:S01]  /*2230*/  @!P2 IMAD.WIDE.U32 R4, R24, c[0x0][0x198], R4 ;  /* 0x000066001804aa25 */ /* 0x000fe200078e0004 */
[----:B------:R-:W-:Y:S01]  /*2240*/  @!P1 IADD3 R7, R17, R11, RZ ;  /* 0x0000000b11079210 */ /* 0x000fe20007ffe0ff */
[----:B------:R-:W-:Y:S02]  /*2250*/  ULOP3.LUT UR5, UR5, 0xfffffffe, URZ, 0xc0, !UPT ;  /* 0xfffffffe05057892 */ /* 0x000fe4000f8ec03f */
[----:B------:R-:W-:Y:S01]  /*2260*/  @!P1 IMAD R20, R14, c[0x0][0x19c], R3 ;  /* 0x000067000e149a24 */ /* 0x000fe200078e0203 */
[----:B------:R-:W-:Y:S01]  /*2270*/  @!P1 LEA R8, P4, R16, c[0x0][0x170], 0x1 ;  /* 0x00005c0010089a11 */ /* 0x000fe200078808ff */
[----:B------:R-:W-:Y:S01]  /*2280*/  @!P2 IMAD.IADD R3, R13, 0x1, R10 ;  /* 0x000000010d03a824 */ /* 0x000fe200078e020a */
[----:B------:R-:W-:Y:S01]  /*2290*/  @!P2 LEA R10, P5, R12, c[0x0][0x170], 0x1 ;  /* 0x00005c000c0aaa11 */ /* 0x000fe200078a08ff */
[----:B------:R-:W-:Y:S01]  /*22a0*/  @!P2 IMAD.IADD R0, R5, 0x1, R0 ;  /* 0x000000010500a824 */ /* 0x000fe200078e0200 */
[----:B------:R-:W-:Y:S01]  /*22b0*/  @!P2 LEA R6, P3, R4, c[0x0][0x168], 0x1 ;  /* 0x00005a000406aa11 */ /* 0x000fe200078608ff */
[----:B------:R-:W-:Y:S01]  /*22c0*/  @!P1 IMAD.WIDE.U32 R14, R14, c[0x0][0x198], R18 ;  /* 0x000066000e0e9a25 */ /* 0x000fe200078e0012 */
[----:B------:R-:W-:Y:S01]  /*22d0*/  @!P2 LEA.HI.X R11, R12, c[0x0][0x174], R3, 0x1, P5 ;  /* 0x00005d000c0baa11 */ /* 0x000fe200028f0c03 */
[----:B------:R-:W-:Y:S01]  /*22e0*/  UIADD3 UR5, UR8, -UR5, URZ ;  /* 0x8000000508057290 */ /* 0x000fe2000fffe03f */
[----:B------:R-:W-:Y:S01]  /*22f0*/  @!P1 LEA.HI.X R9, R16, c[0x0][0x174], R7, 0x1, P4 ;  /* 0x00005d0010099a11 */ /* 0x000fe200020f0c07 */
[----:B------:R-:W-:Y:S01]  /*2300*/  @!P1 IMAD.IADD R3, R15, 0x1, R20 ;  /* 0x000000010f039824 */ /* 0x000fe200078e0214 */
[----:B------:R-:W-:Y:S01]  /*2310*/  @!P2 LEA.HI.X R7, R4, c[0x0][0x16c], R0, 0x1, P3 ;  /* 0x00005b000407aa11 */ /* 0x000fe200018f0c00 */
[----:B------:R-:W-:Y:S01]  /*2320*/  UIMAD UR4, UR8, -0x40, UR26 ;  /* 0xffffffc0080478a4 */ /* 0x000fe2000f8e021a */
[C---:B------:R-:W-:Y:S01]  /*2330*/  @!P1 LEA R4, P3, R14.reuse, c[0x0][0x168], 0x1 ;  /* 0x00005a000e049a11 */ /* 0x040fe200078608ff */
[----:B------:R-:W-:Y:S01]  /*2340*/  UISETP.NE.AND UP0, UPT, UR5, 0x1, UPT ;  /* 0x000000010500788c */ /* 0x000fe2000bf05270 */
[----:B------:R-:W-:Y:S02]  /*2350*/  @P0 BAR.SYNC.DEFER_BLOCKING 0x0 ;  /* 0x0000000000000b1d */ /* 0x000fe40000010000 */
[----:B------:R-:W-:-:S02]  /*2360*/  @!P1 LEA.HI.X R5, R14, c[0x0][0x16c], R3, 0x1, P3 ;  /* 0x00005b000e059a11 */ /* 0x000fc400018f0c03 */
[----:B------:R-:W-:Y:S02]  /*2370*/  ISETP.GE.AND P3, PT, R24, UR4, PT ;  /* 0x0000000418007c0c */ /* 0x000fe4000bf66270 */
[----:B------:R-:W-:Y:S01]  /*2380*/  PLOP3.LUT P0, PT, PT, PT, UP0, 0x80, 0x0 ;  /* 0x000000000000781c */ /* 0x000fe20003f0f008 */
[----:B------:R-:W-:Y:S01]  /*2390*/  IMAD.MOV.U32 R252, RZ, RZ, 0x7f800000 ;  /* 0x7f800000fffc7424 */ /* 0x000fe200078e00ff */
[----:B------:R-:W-:Y:S01]  /*23a0*/  MOV R251, 0x7f800000 ;  /* 0x7f80000000fb7802 */ /* 0x000fe20000000f00 */
[----:B------:R-:W-:Y:S01]  /*23b0*/  IMAD.MOV.U32 R250, RZ, RZ, 0x7f800000 ;  /* 0x7f800000fffa7424 */ /* 0x000fe200078e00ff */
[----:B------:R-:W-:Y:S02]  /*23c0*/  MOV R249, 0x7f800000 ;  /* 0x7f80000000f97802 */ /* 0x000fe40000000f00 */
[C---:B--2---:R-:W-:Y:S02]  /*23d0*/  SHF.L.U32 R0, R23.reuse, 0x1, RZ ;  /* 0x0000000117007819 */ /* 0x044fe400000006ff */
[----:B------:R-:W-:-:S03]  /*23e0*/  IADD3 R3, R23, 0x1800, RZ ;  /* 0x0000180017037810 */ /* 0x000fc60007ffe0ff */
[----:B------:R-:W-:Y:S01]  /*23f0*/  @P2 STS [R0+0xf000], RZ ;  /* 0x00f000ff00002388 */ /* 0x000fe20000000800 */
[----:B------:R-:W-:-:S03]  /*2400*/  SEL R3, R3, R23, !P0 ;  /* 0x0000001703037207 */ /* 0x000fc60004000000 */
        /* <DEDUP_REMOVED lines=12> */
[----:B------:R-:W-:Y:S01]  /*24d0*/  @P1 STS.128 [R0+0x14000], RZ ;  /* 0x014000ff00001388 */ /* 0x000fe20000000c00 */
[----:B------:R-:W-:-:S03]  /*24e0*/  IMAD.SHL.U32 R248, R3, 0x2, RZ ;  /* 0x0000000203f87824 */ /* 0x000fc600078e00ff */
        /* <DEDUP_REMOVED lines=55> */
[----:B---3--:R-:W-:-:S03]  /*2860*/  IADD3 R3, R22, 0x28, RZ ;  /* 0x0000002816037810 */ /* 0x008fc60007ffe0ff */
[----:B------:R4:W-:Y:S04]  /*2870*/  @!P1 LDGSTS.E.BYPASS.LTC128B.128 [R0+0xe000], [R4.64+0x80] ;  /* 0x0e00008004009fae */ /* 0x0009e8000b901d4e */
[----:B------:R-:W0:Y:S01]  /*2880*/  LDGDEPBAR ;  /* 0x00000000000079af */ /* 0x000e220000000000 */
[----:B------:R-:W-:Y:S02]  /*2890*/  ISETP.GE.AND P1, PT, R3, UR4, PT ;  /* 0x0000000403007c0c */ /* 0x000fe4000bf26270 */
[C---:B--2---:R-:W-:Y:S02]  /*28a0*/  IADD3 R9, R22.reuse, 0x8, RZ ;  /* 0x0000000816097810 */ /* 0x044fe40007ffe0ff */
[C---:B------:R-:W-:Y:S02]  /*28b0*/  IADD3 R8, R22.reuse, 0x20, RZ ;  /* 0x0000002016087810 */ /* 0x040fe40007ffe0ff */
[----:B------:R-:W-:-:S02]  /*28c0*/  ISETP.GE.AND P4, PT, R22, UR4, PT ;  /* 0x0000000416007c0c */ /* 0x000fc4000bf86270 */
[----:B------:R-:W-:Y:S02]  /*28d0*/  ISETP.GE.AND P3, PT, R9, UR4, PT ;  /* 0x0000000409007c0c */ /* 0x000fe4000bf66270 */
[----:B------:R-:W-:Y:S01]  /*28e0*/  ISETP.GE.AND P2, PT, R8, UR4, PT ;  /* 0x0000000408007c0c */ /* 0x000fe2000bf46270 */
[----:B-1----:R-:W-:-:S04]  /*28f0*/  IMAD.MOV.U32 R6, RZ, RZ, 0x4 ;  /* 0x00000004ff067424 */ /* 0x002fc800078e00ff */
[----:B------:R-:W-:-:S05]  /*2900*/  @!P1 IMAD.WIDE R6, R3, R6, UR12 ;  /* 0x0000000c03069e25 */ /* 0x000fca000f8e0206 */
[----:B------:R1:W5:Y:S01]  /*2910*/  @!P1 LDG.E R250, [R6.64] ;  /* 0x0000000e06fa9981 */ /* 0x000362000c1e1900 */
[----:B----4-:R-:W-:Y:S01]  /*2920*/  IMAD.MOV.U32 R4, RZ, RZ, 0x4 ;  /* 0x00000004ff047424 */ /* 0x010fe200078e00ff */
[----:B------:R-:W-:-:S04]  /*2930*/  DEPBAR.LE SB0, 0x1 ;  /* 0x000080400000791a */ /* 0x000fc80000000000 */
[----:B------:R-:W-:-:S05]  /*2940*/  IMAD.WIDE R4, R22, R4, UR12 ;  /* 0x0000000c16047e25 */ /* 0x000fca000f8e0204 */
[----:B------:R2:W5:Y:S04]  /*2950*/  @!P4 LDG.E R251, [R4.64] ;  /* 0x0000000e04fbc981 */ /* 0x000568000c1e1900 */
[----:B------:R2:W5:Y:S04]  /*2960*/  @!P3 LDG.E R252, [R4.64+0x20] ;  /* 0x0000200e04fcb981 */ /* 0x000568000c1e1900 */
[----:B------:R2:W5:Y:S04]  /*2970*/  @!P2 LDG.E R249, [R4.64+0x80] ;  /* 0x0000800e04f9a981 */ /* 0x000568000c1e1900 */
[----:B------:R-:W-:Y:S01]  /*2980*/  BAR.SYNC.DEFER_BLOCKING 0x0 ;  /* 0x0000000000007b1d */ /* 0x000fe20000010000 */
[----:B-1----:R-:W-:Y:S01]  /*2990*/  IMAD.MOV.U32 R6, RZ, RZ, c[0x0][0x308] ;  /* 0x0000c200ff067624 */ /* 0x002fe200078e00ff */
[----:B------:R-:W-:-:S05]  /*29a0*/  MOV R7, c[0x0][0x30c] ;  /* 0x0000c30000077a02 */ /* 0x000fca0000000f00 */
[----:B--2---:R1:W2:Y:S01]  /*29b0*/  LDG.E.64 R4, [R6.64+0x8] ;  /* 0x0000080e06047981 */ /* 0x0042a2000c1e1b00 */
[----:B------:R-:W-:-:S03]  /*29c0*/  SHF.R.S32.HI R0, RZ, 0x1f, R21 ;  /* 0x0000001fff007819 */ /* 0x000fc60000011415 */
[----:B------:R-:W3:Y:S01]  /*29d0*/  S2R R8, SR_TID.X ;  /* 0x0000000000087919 */ /* 0x000ee20000002100 */
[----:B------:R-:W-:-:S03]  /*29e0*/  IADD3 R3, R231, 0x1800, RZ ;  /* 0x00001800e7037810 */ /* 0x000fc60007ffe0ff */
[----:B------:R-:W4:Y:S04]  /*29f0*/  LDSM.16.M88.4 R172, [R221+0xf000] ;  /* 0x00f00000ddac783b */ /* 0x000f280000000200 */
[----:B------:R-:W2:Y:S04]  /*2a00*/  LDSM.16.M88.4 R176, [R221+0xf400] ;  /* 0x00f40000ddb0783b */ /* 0x000ea80000000200 */
[----:B------:R-:W2:Y:S04]  /*2a10*/  LDSM.16.M88.4 R180, [R222+0xf000] ;  /* 0x00f00000deb4783b */ /* 0x000ea80000000200 */
[----:B------:R-:W2:Y:S04]  /*2a20*/  LDSM.16.M88.4 R184, [R222+0xf400] ;  /* 0x00f40000deb8783b */ /* 0x000ea80000000200 */
[----:B------:R-:W2:Y:S04]  /*2a30*/  LDSM.16.M88.4 R188, [R221+0x11000] ;  /* 0x01100000ddbc783b */ /* 0x000ea80000000200 */
[----:B-1----:R-:W3:Y:S01]  /*2a40*/  LDG.E.64 R6, [R6.64] ;  /* 0x0000000e06067981 */ /* 0x002ee2000c1e1b00 */
[----:B------:R-:W-:-:S03]  /*2a50*/  SEL R3, R3, R231, !P0 ;  /* 0x000000e703037207 */ /* 0x000fc60004000000 */
[----:B------:R-:W1:Y:S02]  /*2a60*/  LDSM.16.M88.4 R192, [R221+0x11400] ;  /* 0x01140000ddc0783b */ /* 0x000e640000000200 */
[----:B------:R-:W-:Y:S02]  /*2a70*/  IMAD.SHL.U32 R220, R3, 0x2, RZ ;  /* 0x0000000203dc7824 */ /* 0x000fe400078e00ff */
[----:B------:R-:W1:Y:S04]  /*2a80*/  LDSM.16.M88.4 R196, [R222+0x11000] ;  /* 0x01100000dec4783b */ /* 0x000e680000000200 */
[----:B------:R-:W1:Y:S04]  /*2a90*/  LDSM.16.M88.4 R200, [R222+0x11400] ;  /* 0x01140000dec8783b */ /* 0x000e680000000200 */
[----:B------:R-:W1:Y:S04]  /*2aa0*/  LDSM.16.M88.4 R204, [R221+0x13000] ;  /* 0x01300000ddcc783b */ /* 0x000e680000000200 */
[----:B------:R-:W1:Y:S04]  /*2ab0*/  LDSM.16.M88.4 R208, [R221+0x13400] ;  /* 0x01340000ddd0783b */ /* 0x000e680000000200 */
[----:B------:R-:W1:Y:S04]  /*2ac0*/  LDSM.16.M88.4 R212, [R222+0x13000] ;  /* 0x01300000ded4783b */ /* 0x000e680000000200 */
[----:B------:R-:W1:Y:S01]  /*2ad0*/  LDSM.16.M88.4 R216, [R222+0x13400] ;  /* 0x01340000ded8783b */ /* 0x000e620000000200 */
[----:B------:R-:W-:Y:S01]  /*2ae0*/  IMAD.SHL.U32 R223, R231, 0x2, RZ ;  /* 0x00000002e7df7824 */ /* 0x000fe200078e00ff */
[----:B------:R-:W-:Y:S01]  /*2af0*/  UIADD3 UR4, UR23, 0x80, URZ ;  /* 0x0000008017047890 */ /* 0x000fe2000fffe03f */
        /* <DEDUP_REMOVED lines=49> */
[----:B------:R-:W-:-:S02]  /*2e10*/  UMOV UR16, UR20 ;  /* 0x0000001400107c82 */ /* 0x000fc40008000000 */
[----:B------:R-:W-:Y:S02]  /*2e20*/  UISETP.GE.AND UP0, UPT, UR4, UR17, UPT ;  /* 0x000000110400728c */ /* 0x000fe4000bf06270 */
[----:B------:R-:W-:Y:S01]  /*2e30*/  UMOV UR11, UR21 ;  /* 0x00000015000b7c82 */ /* 0x000fe20008000000 */
[----:B--2---:R-:W-:-:S04]  /*2e40*/  IADD3 R21, P2, P1, R4, UR44, R21 ;  /* 0x0000002c04157c10 */ /* 0x004fc8000f95e015 */
[----:B------:R-:W-:-:S05]  /*2e50*/  IADD3.X R0, R5, UR48, R0, P2, P1 ;  /* 0x0000003005007c10 */ /* 0x000fca00097e2400 */
[----:B------:R2:W-:Y:S01]  /*2e60*/  STL [R1+0x2c], R0 ;  /* 0x00002c0001007387 */ /* 0x0005e20000100800 */
[----:B---3--:R3:W1:Y:S01]  /*2e70*/  R2UR UR9, R7 ;  /* 0x00000000070973c2 */ /* 0x00866200000e0000 */
[----:B--2---:R-:W-:Y:S02]  /*2e80*/  IADD3 R0, R229, 0x1800, RZ ;  /* 0x00001800e5007810 */ /* 0x004fe40007ffe0ff */
[----:B---3--:R-:W2:Y:S02]  /*2e90*/  S2R R7, SR_TID.X ;  /* 0x0000000000077919 */ /* 0x008ea40000002100 */
[----:B------:R-:W-:-:S05]  /*2ea0*/  SEL R0, R0, R229, !P0 ;  /* 0x000000e500007207 */ /* 0x000fca0004000000 */
[----:B------:R-:W-:Y:S01]  /*2eb0*/  IMAD.SHL.U32 R3, R0, 0x2, RZ ;  /* 0x0000000200037824 */ /* 0x000fe200078e00ff */
[----:B------:R-:W-:Y:S01]  /*2ec0*/  MOV R0, c[0x0][0x22c] ;  /* 0x00008b0000007a02 */ /* 0x000fe20000000f00 */
[----:B------:R3:W1:Y:S04]  /*2ed0*/  R2UR UR10, R6 ;  /* 0x00000000060a73c2 */ /* 0x00066800000e0000 */
[----:B------:R-:W-:Y:S01]  /*2ee0*/  IMAD R0, R0, c[0x0][0x1c0], RZ ;  /* 0x0000700000007a24 */ /* 0x000fe200078e02ff */
[----:B--2---:R-:W-:-:S04]  /*2ef0*/  SHF.R.S32.HI R7, RZ, 0x1f, R7 ;  /* 0x0000001fff077819 */ /* 0x004fc80000011407 */
[----:B------:R-:W-:-:S04]  /*2f00*/  LEA.HI R7, R7, R8, RZ, 0x6 ;  /* 0x0000000807077211 */ /* 0x000fc800078f30ff */
[----:B------:R-:W-:Y:S01]  /*2f10*/  SHF.R.S32.HI R7, RZ, 0x6, R7 ;  /* 0x00000006ff077819 */ /* 0x000fe20000011407 */
[C---:B---3--:R-:W-:Y:S01]  /*2f20*/  IMAD.SHL.U32 R6, R0.reuse, 0x10, RZ ;  /* 0x0000001000067824 */ /* 0x048fe200078e00ff */
[----:B------:R-:W-:-:S03]  /*2f30*/  SHF.L.U32 R4, R0, 0x3, RZ ;  /* 0x0000000300047819 */ /* 0x000fc600000006ff */
[----:B------:R-:W-:Y:S01]  /*2f40*/  IMAD.SHL.U32 R7, R7, 0x20, RZ ;  /* 0x0000002007077824 */ /* 0x000fe200078e00ff */
[C---:B------:R-:W-:Y:S02]  /*2f50*/  IADD3 R5, R6.reuse, 0x20, RZ ;  /* 0x0000002006057810 */ /* 0x040fe40007ffe0ff */
[----:B------:R-:W-:Y:S02]  /*2f60*/  IADD3 R0, R6, 0x40, RZ ;  /* 0x0000004006007810 */ /* 0x000fe40007ffe0ff */
[----:B------:R2:W-:Y:S01]  /*2f70*/  STL [R1+0x40], R7 ;  /* 0x0000400701007387 */ /* 0x0005e20000100800 */
[C---:B------:R-:W-:Y:S01]  /*2f80*/  IMAD.IADD R5, R4.reuse, 0x1, R5 ;  /* 0x0000000104057824 */ /* 0x040fe200078e0205 */
[----:B------:R-:W-:Y:S01]  /*2f90*/  IADD3 R0, R4, R0, RZ ;  /* 0x0000000004007210 */ /* 0x000fe20007ffe0ff */
[----:B--2---:R-:W-:-:S05]  /*2fa0*/  IMAD.WIDE.U32 R6, R21, -0x2daee0ad, RZ ;  /* 0xd2511f5315067825 */ /* 0x004fca00078e00ff */
[----:B------:R2:W-:Y:S02]  /*2fb0*/  STL.64 [R1+0x10], R6 ;  /* 0x0000100601007387 */ /* 0x0005e40000100a00 */
[C---:B--2---:R-:W-:Y:S01]  /*2fc0*/  IMAD.IADD R6, R4.reuse, 0x1, R5 ;  /* 0x0000000104067824 */ /* 0x044fe200078e0205 */
[----:B------:R-:W-:-:S03]  /*2fd0*/  IADD3 R5, R4, R0, RZ ;  /* 0x0000000004057210 */ /* 0x000fc60007ffe0ff */
[C---:B------:R-:W-:Y:S02]  /*2fe0*/  IMAD.IADD R6, R4.reuse, 0x1, R6 ;  /* 0x0000000104067824 */ /* 0x040fe400078e0206 */
[----:B------:R-:W-:-:S03]  /*2ff0*/  IMAD.IADD R5, R4, 0x1, R5 ;  /* 0x0000000104057824 */ /* 0x000fc600078e0205 */
[C---:B------:R-:W-:Y:S01]  /*3000*/  IADD3 R6, R4.reuse, R6, RZ ;  /* 0x0000000604067210 */ /* 0x040fe20007ffe0ff */
[----:B------:R-:W-:-:S04]  /*3010*/  IMAD.IADD R5, R4, 0x1, R5 ;  /* 0x0000000104057824 */ /* 0x000fc800078e0205 */
[----:B------:R2:W-:Y:S01]  /*3020*/  STL [R1+0x8], R6 ;  /* 0x0000080601007387 */ /* 0x0005e20000100800 */
[----:B------:R-:W-:-:S03]  /*3030*/  IADD3 R0, R4, R5, RZ ;  /* 0x0000000504007210 */ /* 0x000fc60007ffe0ff */
[----:B------:R3:W-:Y:S01]  /*3040*/  STL [R1+0x4], R5 ;  /* 0x0000040501007387 */ /* 0x0007e20000100800 */
[----:B--2---:R-:W-:-:S05]  /*3050*/  IMAD.IADD R6, R4, 0x1, R6 ;  /* 0x0000000104067824 */ /* 0x004fca00078e0206 */
[----:B------:R3:W-:Y:S04]  /*3060*/  STL [R1+0x1c], R6 ;  /* 0x00001c0601007387 */ /* 0x0007e80000100800 */
[----:B-1--4-:R3:W-:Y:S02]  /*3070*/  STL [R1+0x18], R0 ;  /* 0x0000180001007387 */ /* 0x0127e40000100800 */
.L_x_260:
[----:B------:R-:W0:Y:S01]  /*3080*/  LDGDEPBAR ;  /* 0x00000000000079af */ /* 0x000e220000000000 */
[----:B---3--:R-:W-:Y:S01]  /*3090*/  IMAD.IADD R0, R230, 0x1, R220 ;  /* 0x00000001e6007824 */ /* 0x008fe200078e02dc */
[----:B------:R-:W-:Y:S01]  /*30a0*/  PLOP3.LUT P0, PT, PT, PT, UP0, 0x80, 0x0 ;  /* 0x000000000000781c */ /* 0x000fe20003f0f008 */
[----:B------:R-:W-:Y:S01]  /*30b0*/  UIADD3 UR4, UR10, -0x61c88647, URZ ;  /* 0x9e3779b90a047890 */ /* 0x000fe2000fffe03f */
[----:B------:R-:W-:Y:S01]  /*30c0*/  PLOP3.LUT P2, PT, PT, PT, UP0, 0x80, 0x0 ;  /* 0x000000000000781c */ /* 0x000fe20003f4f008 */
[----:B------:R-:W-:Y:S01]  /*30d0*/  UIADD3 UR5, UR10, 0x3c6ef372, URZ ;  /* 0x3c6ef3720a057890 */ /* 0x000fe2000fffe03f */
[----:B------:R-:W-:Y:S01]  /*30e0*/  PLOP3.LUT P1, PT, PT, PT, UP0, 0x80, 0x0 ;  /* 0x000000000000781c */ /* 0x000fe20003f2f008 */
[----:B------:R-:W-:Y:S01]  /*30f0*/  UIADD3 UR7, UR9, -0x126145ec, URZ ;  /* 0xed9eba1409077890 */ /* 0x000fe2000fffe03f */
[----:B------:R-:W2:Y:S01]  /*3100*/  LDL R236, [R1+0x40] ;  /* 0x0000400001ec7983 */ /* 0x000ea20000100800 */
[----:B------:R-:W-:Y:S01]  /*3110*/  PLOP3.LUT P6, PT, PT, PT, UP0, 0x80, 0x0 ;  /* 0x000000000000781c */ /* 0x000fe20003fcf008 */
[----:B------:R-:W-:Y:S01]  /*3120*/  UIADD3 UR6, UR10, 0x1715609d, URZ ;  /* 0x1715609d0a067890 */ /* 0x000fe2000fffe03f */
[----:B------:R-:W-:Y:S01]  /*3130*/  PLOP3.LUT P4, PT, PT, PT, UP0, 0x80, 0x0 ;  /* 0x000000000000781c */ /* 0x000fe20003f8f008 */
[----:B------:R-:W3:Y:S01]  /*3140*/  LDL.64 R232, [R1+0x10] ;  /* 0x0000100001e87983 */ /* 0x000ee20000100a00 */
[----:B-----5:R-:W-:Y:S01]  /*3150*/  FSETP.NEU.FTZ.AND P3, PT, R251, -INF , PT ;  /* 0xff800000fb00780b */ /* 0x020fe20003f7d000 */
[----:B------:R-:W-:Y:S01]  /*3160*/  UISETP.GE.AND UP5, UPT, UR8, 0x1, UPT ;  /* 0x000000010800788c */ /* 0x000fe2000bfa6270 */
[----:B------:R-:W-:Y:S03]  /*3170*/  PLOP3.LUT P5, PT, PT, PT, UP0, 0x80, 0x0 ;  /* 0x000000000000781c */ /* 0x000fe60003faf008 */
[----:B------:R-:W4:Y:S04]  /*3180*/  LDL R235, [R1+0x30] ;  /* 0x0000300001eb7983 */ /* 0x000f280000100800 */
[----:B------:R-:W2:Y:S04]  /*3190*/  LDL R234, [R1+0x2c] ;  /* 0x00002c0001ea7983 */ /* 0x000ea80000100800 */
[----:B------:R-:W1:Y:S01]  /*31a0*/  S2R R237, SR_TID.X ;  /* 0x0000000000ed7919 */ /* 0x000e620000002100 */
[----:B------:R-:W-:Y:S07]  /*31b0*/  DEPBAR.LE SB0, 0x0 ;  /* 0x000080000000791a */ /* 0x000fee0000000000 */
        /* <DEDUP_REMOVED lines=10> */
[----:B------:R-:W1:Y:S02]  /*3260*/  LDSM.16.M88.4 R148, [R222+0x9400] ;  /* 0x00940000de94783b */ /* 0x000e640000000200 */
        /* <DEDUP_REMOVED lines=8> */
[-C--:B------:R-:W-:Y:S06]  /*32f0*/  HMMA.16816.F32.BF16 R28, R28, R134.reuse, RZ ;  /* 0x000000861c1c723c */ /* 0x080fec00000418ff */
[----:B------:R-:W-:Y:S02]  /*3300*/  LDSM.16.M88.4 R168, [R220+0x2800] ;  /* 0x00280000dca8783b */ /* 0x000fe40000000200 */
[----:B------:R-:W-:Y:S06]  /*3310*/  HMMA.16816.F32.BF16 R32, R32, R134, RZ ;  /* 0x000000862020723c */ /* 0x000fec00000418ff */
[----:B------:R-:W1:Y:S02]  /*3320*/  LDSM.16.M88.4 R132, [R221+0xb400] ;  /* 0x00b40000dd84783b */ /* 0x000e640000000200 */
        /* <DEDUP_REMOVED lines=16> */
[----:B------:R-:W2:Y:S07]  /*3430*/  LDSM.16.M88.4 R156, [R221+0xd000] ;  /* 0x00d00000dd9c783b */ /* 0x000eae0000000200 */
[-C--:B------:R-:W-:Y:S08]  /*3440*/  HMMA.16816.F32.BF16 R20, R152, R132.reuse, R20 ;  /* 0x000000849814723c */ /* 0x080ff00000041814 */
[C---:B------:R-:W-:Y:S08]  /*3450*/  HMMA.16816.F32.BF16 R24, R160.reuse, R132, R24 ;  /* 0x00000084a018723c */ /* 0x040ff00000041818 */
[-C--:B------:R-:W-:Y:S08]  /*3460*/  HMMA.16816.F32.BF16 R28, R160, R134.reuse, R28 ;  /* 0x00000086a01c723c */ /* 0x080ff0000004181c */
[----:B------:R-:W-:Y:S01]  /*3470*/  HMMA.16816.F32.BF16 R32, R152, R134, R32 ;  /* 0x000000869820723c */ /* 0x000fe20000041820 */
[----:B------:R-:W2:Y:S01]  /*3480*/  @P0 S2R R152, SR_TID.X ;  /* 0x0000000000980919 */ /* 0x000ea20000002100 */
[----:B------:R-:W-:Y:S06]  /*3490*/  PLOP3.LUT P0, PT, PT, PT, UP0, 0x80, 0x0 ;  /* 0x000000000000781c */ /* 0x000fec0003f0f008 */
[-C--:B-1----:R-:W-:Y:S01]  /*34a0*/  HMMA.16816.F32.BF16 R4, R140, R164.reuse, R4 ;  /* 0x000000a48c04723c */ /* 0x082fe20000041804 */
[----:B------:R-:W1:Y:S07]  /*34b0*/  LDSM.16.M88.4 R132, [R221+0xd400] ;  /* 0x00d40000dd84783b */ /* 0x000e6e0000000200 */
        /* <DEDUP_REMOVED lines=8> */
[----:B------:R1:W-:Y:S07]  /*3540*/  LDSM.16.M88.4 R136, [R0+0x2000] ;  /* 0x002000000088783b */ /* 0x0003ee0000000200 */
[-C--:B--2---:R-:W-:Y:S01]  /*3550*/  HMMA.16816.F32.BF16 R4, R148, R156.reuse, R4 ;  /* 0x0000009c9404723c */ /* 0x084fe20000041804 */
[----:B------:R-:W2:Y:S07]  /*3560*/  LDSM.16.M88.4 R140, [R222+0xd000] ;  /* 0x00d00000de8c783b */ /* 0x000eae0000000200 */
[C---:B------:R-:W-:Y:S01]  /*3570*/  HMMA.16816.F32.BF16 R8, R168.reuse, R156, R8 ;  /* 0x0000009ca808723c */ /* 0x040fe20000041808 */
[----:B-1----:R-:W-:Y:S01]  /*3580*/  @P2 IMAD.SHL.U32 R0, R152, 0x2, RZ ;  /* 0x0000000298002824 */ /* 0x002fe200078e00ff */
[----:B------:R-:W-:Y:S06]  /*3590*/  PLOP3.LUT P2, PT, PT, PT, UP0, 0x80, 0x0 ;  /* 0x000000000000781c */ /* 0x000fec0003f4f008 */
[-C--:B------:R-:W-:Y:S01]  /*35a0*/  HMMA.16816.F32.BF16 R12, R168, R158.reuse, R12 ;  /* 0x0000009ea80c723c */ /* 0x080fe2000004180c */
[----:B------:R-:W-:Y:S03]  /*35b0*/  IMAD.U32 R152, RZ, RZ, UR18 ;  /* 0x00000012ff987e24 */ /* 0x000fe6000f8e00ff */
[----:B------:R-:W-:Y:S02]  /*35c0*/  @P1 LOP3.LUT R0, R236, 0x6, R0, 0xf8, !PT ;  /* 0x00000006ec001812 */ /* 0x000fe400078ef800 */
[----:B------:R-:W-:Y:S01]  /*35d0*/  PLOP3.LUT P1, PT, PT, PT, UP0, 0x80, 0x0 ;  /* 0x000000000000781c */ /* 0x000fe20003f2f008 */
[----:B------:R-:W1:Y:S01]  /*35e0*/  S2R R236, SR_TID.X ;  /* 0x0000000000ec7919 */ /* 0x000e620000002100 */
[C---:B------:R-:W-:Y:S01]  /*35f0*/  HMMA.16816.F32.BF16 R16, R148.reuse, R158, R16 ;  /* 0x0000009e9410723c */ /* 0x040fe20000041810 */
[----:B------:R-:W-:Y:S01]  /*3600*/  @P0 IMAD R152, R152, 0x80, R0 ;  /* 0x0000008098980824 */ /* 0x000fe200078e0200 */
[----:B------:R-:W-:Y:S02]  /*3610*/  PLOP3.LUT P0, PT, PT, PT, UP0, 0x80, 0x0 ;  /* 0x000000000000781c */ /* 0x000fe40003f0f008 */
[----:B------:R-:W-:Y:S02]  /*3620*/  IMAD.U32 R0, RZ, RZ, UR8 ;  /* 0x00000008ff007e24 */ /* 0x000fe4000f8e00ff */
[----:B------:R-:W-:Y:S02]  /*3630*/  @P6 ISETP.GE.AND P6, PT, R152, UR17, PT ;  /* 0x0000001198006c0c */ /* 0x000fe4000bfc6270 */
[-C--:B------:R-:W-:Y:S01]  /*3640*/  HMMA.16816.F32.BF16 R20, R148, R132.reuse, R20 ;  /* 0x000000849414723c */ /* 0x080fe20000041814 */
[----:B----4-:R-:W-:Y:S07]  /*3650*/  IMAD R0, R0, 0x4, R235 ;  /* 0x0000000400007824 */ /* 0x010fee00078e02eb */
[C---:B------:R-:W-:Y:S01]  /*3660*/  HMMA.16816.F32.BF16 R24, R168.reuse, R132, R24 ;  /* 0x00000084a818723c */ /* 0x040fe20000041818 */
[----:B-1----:R-:W-:Y:S06]  /*3670*/  SHF.R.S32.HI R236, RZ, 0x1f, R236 ;  /* 0x0000001fffec7819 */ /* 0x002fec00000114ec */
[----:B------:R-:W-:Y:S01]  /*3680*/  IMAD.U32 R132, RZ, RZ, UR18 ;  /* 0x00000012ff847e24 */ /* 0x000fe2000f8e00ff */
[-C--:B------:R-:W-:Y:S01]  /*3690*/  HMMA.16816.F32.BF16 R28, R168, R134.reuse, R28 ;  /* 0x00000086a81c723c */ /* 0x080fe2000004181c */
[----:B------:R-:W-:Y:S04]  /*36a0*/  LEA.HI R236, R236, R237, RZ, 0x6 ;  /* 0x000000edecec7211 */ /* 0x000fe800078f30ff */
[----:B------:R-:W-:Y:S03]  /*36b0*/  SHF.R.S32.HI R236, RZ, 0x6, R236 ;  /* 0x00000006ffec7819 */ /* 0x000fe600000114ec */
[----:B------:R-:W-:Y:S04]  /*36c0*/  HMMA.16816.F32.BF16 R32, R148, R134, R32 ;  /* 0x000000869420723c */ /* 0x000fe80000041820 */
[----:B------:R-:W-:Y:S03]  /*36d0*/  IMAD R132, R132, 0x4, R236 ;  /* 0x0000000484847824 */ /* 0x000fe600078e02ec */
[----:B------:R-:W-:Y:S01]  /*36e0*/  IADD3 R148, R0, 0x2, RZ ;  /* 0x0000000200947810 */ /* 0x000fe20007ffe0ff */
[-C--:B--2---:R-:W-:Y:S01]  /*36f0*/  HMMA.16816.F32.BF16 R4, R136, R140.reuse, R4 ;  /* 0x0000008c8804723c */ /* 0x084fe20000041804 */
[----:B---3--:R-:W-:Y:S03]  /*3700*/  LOP3.LUT R132, R233, UR9, R132, 0x96, !PT ;  /* 0x00000009e9847c12 */ /* 0x008fe6000f8e9684 */
[----:B------:R-:W-:Y:S01]  /*3710*/  LOP3.LUT R150, R234, UR10, RZ, 0x3c, !PT ;  /* 0x0000000aea967c12 */ /* 0x000fe2000f8e3cff */
[----:B------:R-:W-:Y:S01]  /*3720*/  IMAD.WIDE.U32 R134, R0, -0x326172a9, RZ ;  /* 0xcd9e8d5700867825 */ /* 0x000fe200078e00ff */
[----:B------:R-:W-:Y:S02]  /*3730*/  @P0 IADD3 R0, R152, 0x1, RZ ;  /* 0x0000000198000810 */ /* 0x000fe40007ffe0ff */
[----:B------:R-:W-:Y:S01]  /*3740*/  PLOP3.LUT P0, PT, PT, PT, UP0, 0x80, 0x0 ;  /* 0x000000000000781c */ /* 0x000fe20003f0f008 */
[----:B------:R-:W-:Y:S01]  /*3750*/  IMAD.WIDE.U32 R132, R132, -0x326172a9, RZ ;  /* 0xcd9e8d5784847825 */ /* 0x000fe200078e00ff */
[----:B------:R-:W-:Y:S01]  /*3760*/  @P4 ISETP.GE.AND P4, PT, R0, UR17, PT ;  /* 0x0000001100004c0c */ /* 0x000fe2000bf86270 */
[C---:B------:R-:W-:Y:S01]  /*3770*/  HMMA.16816.F32.BF16 R8, R144.reuse, R140, R8 ;  /* 0x0000008c9008723c */ /* 0x040fe20000041808 */
[-C--:B------:R-:W-:Y:S01]  /*3780*/  LOP3.LUT R151, R135, R150.reuse, RZ, 0x3c, !PT ;  /* 0x0000009687977212 */ /* 0x080fe200078e3cff */
[----:B------:R-:W-:Y:S01]  /*3790*/  FMUL.FTZ R0, R250, 1.4426950216293334961 ;  /* 0x3fb8aa3bfa007820 */ /* 0x000fe20000410000 */
[C---:B------:R-:W-:Y:S01]  /*37a0*/  LOP3.LUT R154, R133.reuse, UR4, R134, 0x96, !PT ;  /* 0x00000004859a7c12 */ /* 0x040fe2000f8e9686 */
[----:B------:R-:W-:Y:S01]  /*37b0*/  IMAD.WIDE.U32 R148, R148, -0x326172a9, RZ ;  /* 0xcd9e8d5794947825 */ /* 0x000fe200078e00ff */
[----:B------:R-:W-:Y:S02]  /*37c0*/  @P2 IADD3 R134, R152, 0x8, RZ ;  /* 0x0000000898862810 */ /* 0x000fe40007ffe0ff */
[----:B------:R-:W-:Y:S01]  /*37d0*/  FSETP.NEU.FTZ.AND P2, PT, R252, -INF , PT ;  /* 0xff800000fc00780b */ /* 0x000fe20003f5d000 */
[-C--:B------:R-:W-:Y:S01]  /*37e0*/  HMMA.16816.F32.BF16 R12, R144, R142.reuse, R12 ;  /* 0x0000008e900c723c */ /* 0x080fe2000004180c */
[----:B------:R-:W-:Y:S03]  /*37f0*/  @P1 ISETP.GE.AND P1, PT, R134, UR17, PT ;  /* 0x0000001186001c0c */ /* 0x000fe6000bf26270 */
[----:B------:R-:W-:Y:S01]  /*3800*/  LOP3.LUT R148, R133, UR4, R148, 0x96, !PT ;  /* 0x0000000485947c12 */ /* 0x000fe2000f8e9694 */
[----:B------:R-:W-:Y:S01]  /*3810*/  FMUL.FTZ R134, R251, 1.4426950216293334961 ;  /* 0x3fb8aa3bfb867820 */ /* 0x000fe20000410000 */
[----:B------:R-:W-:Y:S01]  /*3820*/  @P0 FSEL R4, R4, -INF , !P6 ;  /* 0xff80000004040808 */ /* 0x000fe20007000000 */
[----:B------:R-:W-:Y:S01]  /*3830*/  UIADD3 UR4, UR9, 0x76cf5d0a, URZ ;  /* 0x76cf5d0a09047890 */ /* 0x000fe2000fffe03f */
[----:B------:R-:W-:Y:S01]  /*3840*/  PLOP3.LUT P0, PT, PT, PT, UP0, 0x80, 0x0 ;  /* 0x000000000000781c */ /* 0x000fe20003f0f008 */
[C---:B------:R-:W-:Y:S03]  /*3850*/  HMMA.16816.F32.BF16 R16, R136.reuse, R142, R16 ;  /* 0x0000008e8810723c */ /* 0x040fe60000041810 */
[----:B------:R-:W-:Y:S01]  /*3860*/  FSEL R134, R134, RZ, P3 ;  /* 0x000000ff86867208 */ /* 0x000fe20001800000 */
[----:B------:R-:W-:Y:S01]  /*3870*/  FMUL.FTZ R133, R252, 1.4426950216293334961 ;  /* 0x3fb8aa3bfc857820 */ /* 0x000fe20000410000 */
[----:B------:R-:W-:Y:S01]  /*3880*/  PLOP3.LUT P3, PT, PT, PT, UP0, 0x80, 0x0 ;  /* 0x000000000000781c */ /* 0x000fe20003f6f008 */
[----:B------:R-:W-:Y:S01]  /*3890*/  IMAD.WIDE.U32 R140, R151, -0x2daee0ad, RZ ;  /* 0xd2511f53978c7825 */ /* 0x000fe200078e00ff */
[----:B------:R-:W-:Y:S02]  /*38a0*/  @P5 FSEL R5, R5, -INF , !P4 ;  /* 0xff80000005055808 */ /* 0x000fe40006000000 */
[----:B------:R-:W-:Y:S02]  /*38b0*/  FSEL R133, R133, RZ, P2 ;  /* 0x000000ff85857208 */ /* 0x000fe40001000000 */
[----:B------:R-:W-:Y:S01]  /*38c0*/  PLOP3.LUT P2, PT, PT, PT, UP0, 0x80, 0x0 ;  /* 0x000000000000781c */ /* 0x000fe20003f4f008 */
[--C-:B------:R-:W-:Y:S01]  /*38d0*/  FFMA.FTZ R4, R4, c[0x0][0x23c], -R134.reuse ;  /* 0x00008f0004047a23 */ /* 0x100fe20000010886 */
[----:B------:R-:W-:Y:S01]  /*38e0*/  PLOP3.LUT P5, PT, PT, PT, UP0, 0x80, 0x0 ;  /* 0x000000000000781c */ /* 0x000fe20003faf008 */
[----:B------:R-:W-:Y:S01]  /*38f0*/  FFMA.FTZ R5, R5, c[0x0][0x23c], -R134 ;  /* 0x00008f0005057a23 */ /* 0x000fe20000010886 */
[----:B------:R-:W-:Y:S01]  /*3900*/  @P0 FSEL R8, R8, -INF , !P6 ;  /* 0xff80000008080808 */ /* 0x000fe20007000000 */
[----:B------:R-:W-:Y:S01]  /*3910*/  MUFU.EX2 R166, R4 ;  /* 0x0000000400a67308 */ /* 0x000fe20000000800 */
[----:B------:R-:W-:Y:S01]  /*3920*/  LOP3.LUT R153, R132, UR5, RZ, 0x3c, !PT ;  /* 0x0000000584997c12 */ /* 0x000fe2000f8e3cff */
[C---:B------:R-:W-:Y:S01]  /*3930*/  FMUL.FTZ R132, R249.reuse, 1.4426950216293334961 ;  /* 0x3fb8aa3bf9847820 */ /* 0x040fe20000410000 */
[----:B------:R-:W-:Y:S01]  /*3940*/  @P3 FSEL R6, R6, -INF , !P6 ;  /* 0xff80000006063808 */ /* 0x000fe20007000000 */
[----:B------:R-:W-:Y:S01]  /*3950*/  UIADD3 UR5, UR9, -0x4498517b, URZ ;  /* 0xbb67ae8509057890 */ /* 0x000fe2000fffe03f */
[----:B------:R-:W-:Y:S01]  /*3960*/  PLOP3.LUT P3, PT, PT, PT, UP0, 0x80, 0x0 ;  /* 0x000000000000781c */ /* 0x000fe20003f6f008 */
[----:B------:R-:W-:Y:S01]  /*3970*/  IMAD.WIDE.U32 R154, R154, -0x2daee0ad, RZ ;  /* 0xd2511f539a9a7825 */ /* 0x000fe200078e00ff */
[----:B------:R-:W-:Y:S02]  /*3980*/  FSETP.NEU.FTZ.AND P0, PT, R249, -INF , PT ;  /* 0xff800000f900780b */ /* 0x000fe40003f1d000 */
[----:B------:R-:W-:Y:S01]  /*3990*/  @P2 FSEL R7, R7, -INF , !P4 ;  /* 0xff80000007072808 */ /* 0x000fe20006000000 */
[--C-:B------:R-:W-:Y:S01]  /*39a0*/  FFMA.FTZ R6, R6, c[0x0][0x23c], -R133.reuse ;  /* 0x00008f0006067a23 */ /* 0x100fe20000010885 */
[----:B------:R-:W-:Y:S01]  /*39b0*/  PLOP3.LUT P2, PT, PT, PT, UP0, 0x80, 0x0 ;  /* 0x000000000000781c */ /* 0x000fe20003f4f008 */
[----:B------:R1:W2:Y:S01]  /*39c0*/  MUFU.EX2 R165, R5 ;  /* 0x0000000500a57308 */ /* 0x0002a20000000800 */
[----:B------:R-:W-:Y:S01]  /*39d0*/  @P5 FSEL R10, R10, -INF , !P6 ;  /* 0xff8000000a0a5808 */ /* 0x000fe20007000000 */
[--C-:B------:R-:W-:Y:S01]  /*39e0*/  FFMA.FTZ R171, R7, c[0x0][0x23c], -R133.reuse ;  /* 0x00008f0007ab7a23 */ /* 0x100fe20000010885 */
[----:B------:R-:W-:Y:S02]  /*39f0*/  PLOP3.LUT P6, PT, PT, PT, UP0, 0x80, 0x0 ;  /* 0x000000000000781c */ /* 0x000fe40003fcf008 */
[----:B------:R-:W-:Y:S02]  /*3a00*/  FSEL R132, R132, RZ, P0 ;  /* 0x000000ff84847208 */ /* 0x000fe40000000000 */
[----:B------:R-:W-:Y:S02]  /*3a10*/  @P3 FSEL R9, R9, -INF , !P4 ;  /* 0xff80000009093808 */ /* 0x000fe40006000000 */
[----:B------:R-:W-:Y:S01]  /*3a20*/  PLOP3.LUT P3, PT, PT, PT, UP0, 0x80, 0x0 ;  /* 0x000000000000781c */ /* 0x000fe20003f6f008 */
[----:B------:R3:W-:Y:S01]  /*3a30*/  MUFU.EX2 R164, R6 ;  /* 0x0000000600a47308 */ /* 0x0007e20000000800 */
[----:B------:R-:W-:Y:S01]  /*3a40*/  PLOP3.LUT P0, PT, PT, PT, UP0, 0x80, 0x0 ;  /* 0x000000000000781c */ /* 0x000fe20003f0f008 */
[--C-:B------:R-:W-:Y:S01]  /*3a50*/  FFMA.FTZ R8, R8, c[0x0][0x23c], -R132.reuse ;  /* 0x00008f0008087a23 */ /* 0x100fe20000010884 */
[----:B------:R-:W-:Y:S01]  /*3a60*/  @P2 FSEL R11, R11, -INF , !P4 ;  /* 0xff8000000b0b2808 */ /* 0x000fe20006000000 */
[----:B------:R-:W-:Y:S01]  /*3a70*/  FFMA.FTZ R9, R9, c[0x0][0x23c], -R132 ;  /* 0x00008f0009097a23 */ /* 0x000fe20000010884 */
[----:B------:R-:W-:Y:S02]  /*3a80*/  PLOP3.LUT P2, PT, PT, PT, UP0, 0x80, 0x0 ;  /* 0x000000000000781c */ /* 0x000fe40003f4f008 */
[----:B------:R-:W-:Y:S02]  /*3a90*/  PLOP3.LUT P4, PT, PT, PT, UP0, 0x80, 0x0 ;  /* 0x000000000000781c */ /* 0x000fe40003f8f008 */
[----:B------:R-:W-:Y:S01]  /*3aa0*/  LOP3.LUT R149, R149, R150, RZ, 0x3c, !PT ;  /* 0x0000009695957212 */ /* 0x000fe200078e3cff */
[----:B------:R4:W-:Y:S01]  /*3ab0*/  MUFU.EX2 R233, R8 ;  /* 0x0000000800e97308 */ /* 0x0009e20000000800 */
[----:B------:R-:W-:Y:S01]  /*3ac0*/  LOP3.LUT R135, R232, UR5, RZ, 0x3c, !PT ;  /* 0x00000005e8877c12 */ /* 0x000fe2000f8e3cff */
[----:B------:R-:W-:Y:S01]  /*3ad0*/  UIADD3 UR5, UR10, -0x255992d5, URZ ;  /* 0xdaa66d2b0a057890 */ /* 0x000fe2000fffe03f */
[----:B------:R-:W-:Y:S01]  /*3ae0*/  LOP3.LUT R150, R155, UR4, R140, 0x96, !PT ;  /* 0x000000049b967c12 */ /* 0x000fe2000f8e968c */
[----:B-1----:R-:W-:Y:S01]  /*3af0*/  IMAD.WIDE.U32 R4, R149, -0x2daee0ad, RZ ;  /* 0xd2511f5395047825 */ /* 0x002fe200078e00ff */
[----:B------:R-:W-:Y:S02]  /*3b00*/  @P3 IADD3 R7, R152, 0x10, RZ ;  /* 0x0000001098073810 */ /* 0x000fe40007ffe0ff */
[----:B------:R-:W-:Y:S01]  /*3b10*/  PLOP3.LUT P3, PT, PT, PT, UP0, 0x80, 0x0 ;  /* 0x000000000000781c */ /* 0x000fe20003f6f008 */
[----:B------:R-:W-:Y:S01]  /*3b20*/  IMAD.WIDE.U32 R148, R148, -0x2daee0ad, RZ ;  /* 0xd2511f5394947825 */ /* 0x000fe200078e00ff */
[C---:B------:R-:W-:Y:S01]  /*3b30*/  @P2 IADD3 R140, R152.reuse, 0x11, RZ ;  /* 0x00000011988c2810 */ /* 0x040fe20007ffe0ff */
[----:B------:R-:W-:Y:S01]  /*3b40*/  MUFU.EX2 R171, R171 ;  /* 0x000000ab00ab7308 */ /* 0x000fe20000000800 */
[----:B------:R-:W-:Y:S02]  /*3b50*/  PLOP3.LUT P2, PT, PT, PT, UP0, 0x80, 0x0 ;  /* 0x000000000000781c */ /* 0x000fe40003f4f008 */
[C---:B------:R-:W-:Y:S02]  /*3b60*/  LOP3.LUT R151, R135.reuse, R141, RZ, 0x3c, !PT ;  /* 0x0000008d87977212 */ /* 0x040fe400078e3cff */
[C---:B---3--:R-:W-:Y:S02]  /*3b70*/  @P6 IADD3 R6, R152.reuse, 0x9, RZ ;  /* 0x0000000998066810 */ /* 0x048fe40007ffe0ff */
[----:B------:R-:W-:Y:S02]  /*3b80*/  PLOP3.LUT P6, PT, PT, PT, UP0, 0x80, 0x0 ;  /* 0x000000000000781c */ /* 0x000fe40003fcf008 */
[----:B------:R-:W-:Y:S01]  /*3b90*/  LOP3.LUT R142, R135, R5, RZ, 0x3c, !PT ;  /* 0x00000005878e7212 */ /* 0x000fe200078e3cff */
[----:B------:R1:W-:Y:S01]  /*3ba0*/  MUFU.EX2 R232, R9 ;  /* 0x0000000900e87308 */ /* 0x0003e20000000800 */
[----:B------:R-:W-:Y:S01]  /*3bb0*/  LOP3.LUT R135, R149, UR4, R4, 0x96, !PT ;  /* 0x0000000495877c12 */ /* 0x000fe2000f8e9604 */
[----:B------:R-:W-:Y:S01]  /*3bc0*/  IMAD.WIDE.U32 R4, R151, -0x326172a9, RZ ;  /* 0xcd9e8d5797047825 */ /* 0x000fe200078e00ff */
[C---:B------:R-:W-:Y:S01]  /*3bd0*/  @P4 IADD3 R141, R152.reuse, 0x18, RZ ;  /* 0x00000018988d4810 */ /* 0x040fe20007ffe0ff */
[----:B------:R-:W-:Y:S01]  /*3be0*/  UIADD3 UR4, UR9, 0x32370b8f, URZ ;  /* 0x32370b8f09047890 */ /* 0x000fe2000fffe03f */
[----:B------:R-:W-:Y:S01]  /*3bf0*/  @P0 IADD3 R152, R152, 0x19, RZ ;  /* 0x0000001998980810 */ /* 0x000fe20007ffe0ff */
[----:B------:R-:W-:Y:S01]  /*3c00*/  IMAD.WIDE.U32 R150, R150, -0x326172a9, RZ ;  /* 0xcd9e8d5796967825 */ /* 0x000fe200078e00ff */
[----:B------:R-:W-:Y:S02]  /*3c10*/  @P3 ISETP.GE.AND P3, PT, R6, UR17, PT ;  /* 0x0000001106003c0c */ /* 0x000fe4000bf66270 */
[----:B------:R-:W-:Y:S01]  /*3c20*/  @P2 ISETP.GE.AND P2, PT, R7, UR17, PT ;  /* 0x0000001107002c0c */ /* 0x000fe2000bf46270 */
[----:B------:R-:W-:Y:S01]  /*3c30*/  IMAD.WIDE.U32 R142, R142, -0x326172a9, RZ ;  /* 0xcd9e8d578e8e7825 */ /* 0x000fe200078e00ff */
[----:B------:R-:W-:Y:S02]  /*3c40*/  @P6 FSEL R14, R14, -INF , !P1 ;  /* 0xff8000000e0e6808 */ /* 0x000fe40004800000 */
[----:B------:R-:W-:Y:S02]  /*3c50*/  PLOP3.LUT P6, PT, PT, PT, UP0, 0x80, 0x0 ;  /* 0x000000000000781c */ /* 0x000fe40003fcf008 */
[----:B----4-:R-:W-:Y:S02]  /*3c60*/  LOP3.LUT R8, R153, R5, RZ, 0x3c, !PT ;  /* 0x0000000599087212 */ /* 0x010fe400078e3cff */
[----:B------:R-:W-:Y:S02]  /*3c70*/  PLOP3.LUT P0, PT, PT, PT, UP0, 0x80, 0x0 ;  /* 0x000000000000781c */ /* 0x000fe40003f0f008 */
[----:B------:R-:W-:Y:S02]  /*3c80*/  FSETP.NEU.FTZ.AND P5, PT, R250, -INF , PT ;  /* 0xff800000fa00780b */ /* 0x000fe40003fbd000 */
[----:B------:R-:W-:Y:S02]  /*3c90*/  PLOP3.LUT P4, PT, PT, PT, UP0, 0x80, 0x0 ;  /* 0x000000000000781c */ /* 0x000fe40003f8f008 */
[----:B------:R-:W-:Y:S01]  /*3ca0*/  FSEL R0, R0, RZ, P5 ;  /* 0x000000ff00007208 */ /* 0x000fe20002800000 */
[----:B-1----:R-:W-:Y:S01]  /*3cb0*/  IMAD.WIDE.U32 R8, R8, -0x2daee0ad, RZ ;  /* 0xd2511f5308087825 */ /* 0x002fe200078e00ff */
[----:B------:R-:W-:Y:S02]  /*3cc0*/  PLOP3.LUT P5, PT, PT, PT, UP0, 0x80, 0x0 ;  /* 0x000000000000781c */ /* 0x000fe40003faf008 */
[----:B------:R-:W-:Y:S01]  /*3cd0*/  @P6 ISETP.GE.AND P6, PT, R152, UR17, PT ;  /* 0x0000001198006c0c */ /* 0x000fe2000bfc6270 */
[----:B------:R-:W-:Y:S01]  /*3ce0*/  FFMA.FTZ R10, R10, c[0x0][0x23c], -R0 ;  /* 0x00008f000a0a7a23 */ /* 0x000fe20000010800 */
[----:B------:R-:W-:Y:S01]  /*3cf0*/  LOP3.LUT R152, R151, UR5, R4, 0x96, !PT ;  /* 0x0000000597987c12 */ /* 0x000fe2000f8e9604 */
[--C-:B------:R-:W-:Y:S01]  /*3d00*/  FFMA.FTZ R234, R11, c[0x0][0x23c], -R0.reuse ;  /* 0x00008f000bea7a23 */ /* 0x100fe20000010800 */
[----:B------:R-:W-:Y:S01]  /*3d10*/  @P0 FSEL R16, R16, -INF , !P1 ;  /* 0xff80000010100808 */ /* 0x000fe20004800000 */
[----:B------:R-:W1:Y:S01]  /*3d20*/  LDSM.16.M88.4 R4, [R222+0xd400] ;  /* 0x00d40000de04783b */ /* 0x000e620000000200 */
[----:B------:R-:W-:Y:S01]  /*3d30*/  PLOP3.LUT P0, PT, PT, PT, UP0, 0x80, 0x0 ;  /* 0x000000000000781c */ /* 0x000fe20003f0f008 */
[----:B------:R-:W-:Y:S01]  /*3d40*/  FFMA.FTZ R14, R14, c[0x0][0x23c], -R0 ;  /* 0x00008f000e0e7a23 */ /* 0x000fe20000010800 */
[----:B------:R-:W-:Y:S01]  /*3d50*/  @P4 ISETP.GE.AND P4, PT, R140, UR17, PT ;  /* 0x000000118c004c0c */ /* 0x000fe2000bf86270 */
[----:B------:R-:W-:Y:S01]  /*3d60*/  FFMA.FTZ R16, R16, c[0x0][0x23c], -R134 ;  /* 0x00008f0010107a23 */ /* 0x000fe20000010886 */
[----:B------:R-:W-:Y:S01]  /*3d70*/  LOP3.LUT R140, R153, R143, RZ, 0x3c, !PT ;  /* 0x0000008f998c7212 */ /* 0x000fe200078e3cff */
[----:B------:R3:W-:Y:S01]  /*3d80*/  MUFU.EX2 R235, R10 ;  /* 0x0000000a00eb7308 */ /* 0x0007e20000000800 */
[----:B------:R-:W-:Y:S01]  /*3d90*/  @P5 FSEL R12, R12, -INF , !P1 ;  /* 0xff8000000c0c5808 */ /* 0x000fe20004800000 */
[----:B------:R-:W-:Y:S01]  /*3da0*/  IMAD.WIDE.U32 R152, R152, -0x2daee0ad, RZ ;  /* 0xd2511f5398987825 */ /* 0x000fe200078e00ff */
[----:B------:R-:W-:Y:S02]  /*3db0*/  PLOP3.LUT P5, PT, PT, PT, UP0, 0x80, 0x0 ;  /* 0x000000000000781c */ /* 0x000fe40003faf008 */
[----:B------:R-:W-:Y:S01]  /*3dc0*/  LOP3.LUT R9, R9, UR4, R154, 0x96, !PT ;  /* 0x0000000409097c12 */ /* 0x000fe2000f8e969a */
[----:B------:R-:W-:Y:S01]  /*3dd0*/  FFMA.FTZ R12, R12, c[0x0][0x23c], -R132 ;  /* 0x00008f000c0c7a23 */ /* 0x000fe20000010884 */
[----:B------:R-:W-:Y:S02]  /*3de0*/  LOP3.LUT R154, R153, UR7, R8, 0x96, !PT ;  /* 0x00000007999a7c12 */ /* 0x000fe4000f8e9608 */
[----:B------:R-:W-:Y:S01]  /*3df0*/  @P0 FSEL R18, R18, -INF , !P1 ;  /* 0xff80000012120808 */ /* 0x000fe20004800000 */
[----:B------:R4:W-:Y:S01]  /*3e00*/  MUFU.EX2 R170, R12 ;  /* 0x0000000c00aa7308 */ /* 0x0009e20000000800 */
[----:B------:R-:W-:Y:S01]  /*3e10*/  PLOP3.LUT P0, PT, PT, PT, UP0, 0x80, 0x0 ;  /* 0x000000000000781c */ /* 0x000fe20003f0f008 */
[----:B------:R-:W-:Y:S01]  /*3e20*/  IMAD.WIDE.U32 R8, R9, -0x326172a9, RZ ;  /* 0xcd9e8d5709087825 */ /* 0x000fe200078e00ff */
[----:B------:R-:W-:Y:S03]  /*3e30*/  PLOP3.LUT P1, PT, PT, PT, UP0, 0x80, 0x0 ;  /* 0x000000000000781c */ /* 0x000fe60003f2f008 */
[----:B------:R-:W-:Y:S01]  /*3e40*/  @P5 ISETP.GE.AND P5, PT, R141, UR17, PT ;  /* 0x000000118d005c0c */ /* 0x000fe2000bfa6270 */
[--C-:B------:R-:W-:Y:S02]  /*3e50*/  FFMA.FTZ R18, R18, c[0x0][0x23c], -R133.reuse ;  /* 0x00008f0012127a23 */ /* 0x100fe40000010885 */
[----:B------:R-:W-:Y:S01]  /*3e60*/  IMAD.WIDE.U32 R140, R140, -0x2daee0ad, RZ ;  /* 0xd2511f538c8c7825 */ /* 0x000fe200078e00ff */
[----:B------:R-:W-:Y:S03]  /*3e70*/  MUFU.EX2 R163, R16 ;  /* 0x0000001000a37308 */ /* 0x000fe60000000800 */
[----:B------:R-:W-:Y:S01]  /*3e80*/  IMAD.WIDE.U32 R154, R154, -0x326172a9, RZ ;  /* 0xcd9e8d579a9a7825 */ /* 0x000fe200078e00ff */
[----:B------:R-:W-:Y:S02]  /*3e90*/  @P0 FSEL R13, R13, -INF , !P3 ;  /* 0xff8000000d0d0808 */ /* 0x000fe40005800000 */
[----:B------:R-:W-:Y:S01]  /*3ea0*/  PLOP3.LUT P0, PT, PT, PT, UP0, 0x80, 0x0 ;  /* 0x000000000000781c */ /* 0x000fe20003f0f008 */
[----:B---3--:R-:W-:Y:S01]  /*3eb0*/  IMAD.WIDE.U32 R10, R135, -0x326172a9, RZ ;  /* 0xcd9e8d57870a7825 */ /* 0x008fe200078e00ff */
[----:B------:R-:W-:Y:S02]  /*3ec0*/  @P1 FSEL R15, R15, -INF , !P3 ;  /* 0xff8000000f0f1808 */ /* 0x000fe40005800000 */
[----:B------:R-:W-:Y:S01]  /*3ed0*/  PLOP3.LUT P1, PT, PT, PT, UP0, 0x80, 0x0 ;  /* 0x000000000000781c */ /* 0x000fe20003f2f008 */
[----:B------:R-:W-:Y:S01]  /*3ee0*/  FFMA.FTZ R13, R13, c[0x0][0x23c], -R132 ;  /* 0x00008f000d0d7a23 */ /* 0x000fe20000010884 */
[----:B------:R-:W-:Y:S01]  /*3ef0*/  LOP3.LUT R149, R11, UR5, R142, 0x96, !PT ;  /* 0x000000050b957c12 */ /* 0x000fe2000f8e968e */
[----:B------:R-:W-:Y:S01]  /*3f00*/  FFMA.FTZ R15, R15, c[0x0][0x23c], -R0 ;  /* 0x00008f000f0f7a23 */ /* 0x000fe20000010800 */
[----:B------:R-:W-:Y:S01]  /*3f10*/  LOP3.LUT R142, R141, UR4, R148, 0x96, !PT ;  /* 0x000000048d8e7c12 */ /* 0x000fe2000f8e9694 */
[-C--:B-1----:R-:W-:Y:S01]  /*3f20*/  HMMA.16816.F32.BF16 R20, R136, R4.reuse, R20 ;  /* 0x000000048814723c */ /* 0x082fe20000041814 */
[----:B------:R-:W-:Y:S01]  /*3f30*/  UIADD3 UR4, UR10, 0x78dde6e4, URZ ;  /* 0x78dde6e40a047890 */ /* 0x000fe2000fffe03f */
[----:B------:R-:W-:Y:S01]  /*3f40*/  IMAD.WIDE.U32 R148, R149, -0x2daee0ad, RZ ;  /* 0xd2511f5395947825 */ /* 0x000fe200078e00ff */
[----:B------:R1:W-:Y:S01]  /*3f50*/  MUFU.EX2 R167, R13 ;  /* 0x0000000d00a77308 */ /* 0x0003e20000000800 */
[----:B------:R-:W-:Y:S01]  /*3f60*/  @P0 FSEL R17, R17, -INF , !P3 ;  /* 0xff80000011110808 */ /* 0x000fe20005800000 */
[----:B------:R-:W-:Y:S01]  /*3f70*/  UIADD3 UR5, UR9, -0x56f99767, URZ ;  /* 0xa906689909057890 */ /* 0x000fe2000fffe03f */
[----:B------:R-:W-:Y:S01]  /*3f80*/  PLOP3.LUT P0, PT, PT, PT, UP0, 0x80, 0x0 ;  /* 0x000000000000781c */ /* 0x000fe20003f0f008 */
[----:B------:R-:W-:Y:S01]  /*3f90*/  IMAD.WIDE.U32 R142, R142, -0x326172a9, RZ ;  /* 0xcd9e8d578e8e7825 */ /* 0x000fe200078e00ff */
[----:B------:R-:W-:Y:S01]  /*3fa0*/  @P1 FSEL R19, R19, -INF , !P3 ;  /* 0xff80000013131808 */ /* 0x000fe20005800000 */
[C---:B------:R-:W-:Y:S01]  /*3fb0*/  HMMA.16816.F32.BF16 R24, R144.reuse, R4, R24 ;  /* 0x000000049018723c */ /* 0x040fe20000041818 */
[----:B------:R-:W-:Y:S02]  /*3fc0*/  PLOP3.LUT P1, PT, PT, PT, UP0, 0x80, 0x0 ;  /* 0x000000000000781c */ /* 0x000fe40003f2f008 */
[----:B----4-:R-:W-:Y:S01]  /*3fd0*/  LOP3.LUT R12, R143, UR4, R10, 0x96, !PT ;  /* 0x000000048f0c7c12 */ /* 0x010fe2000f8e960a */
[----:B------:R-:W-:Y:S01]  /*3fe0*/  FFMA.FTZ R17, R17, c[0x0][0x23c], -R134 ;  /* 0x00008f0011117a23 */ /* 0x000fe20000010886 */
[----:B------:R-:W-:Y:S01]  /*3ff0*/  PLOP3.LUT P3, PT, PT, PT, UP0, 0x80, 0x0 ;  /* 0x000000000000781c */ /* 0x000fe20003f6f008 */
[--C-:B------:R-:W-:Y:S01]  /*4000*/  FFMA.FTZ R19, R19, c[0x0][0x23c], -R133.reuse ;  /* 0x00008f0013137a23 */ /* 0x100fe20000010885 */
[----:B------:R-:W-:Y:S01]  /*4010*/  LOP3.LUT R10, R155, UR6, R8, 0x96, !PT ;  /* 0x000000069b0a7c12 */ /* 0x000fe2000f8e9608 */
[-C--:B------:R-:W-:Y:S01]  /*4020*/  HMMA.16816.F32.BF16 R28, R144, R6.reuse, R28 ;  /* 0x00000006901c723c */ /* 0x080fe2000004181c */
[----:B------:R-:W-:Y:S01]  /*4030*/  LOP3.LUT R140, R149, UR7, R140, 0x96, !PT ;  /* 0x00000007958c7c12 */ /* 0x000fe2000f8e968c */
[----:B------:R-:W-:Y:S02]  /*4040*/  MUFU.EX2 R162, R17 ;  /* 0x0000001100a27308 */ /* 0x000fe40000000800 */
[----:B------:R-:W-:Y:S01]  /*4050*/  LOP3.LUT R9, R9, UR4, R150, 0x96, !PT ;  /* 0x0000000409097c12 */ /* 0x000fe2000f8e9696 */
[----:B------:R-:W-:Y:S01]  /*4060*/  IMAD.WIDE.U32 R10, R10, -0x2daee0ad, RZ ;  /* 0xd2511f530a0a7825 */ /* 0x000fe200078e00ff */
[----:B------:R-:W-:Y:S01]  /*4070*/  UIADD3 UR4, UR9, 0x646e171e, URZ ;  /* 0x646e171e09047890 */ /* 0x000fe2000fffe03f */
[----:B------:R-:W-:Y:S01]  /*4080*/  @P0 FSEL R20, R20, -INF , !P2 ;  /* 0xff80000014140808 */ /* 0x000fe20005000000 */
[----:B------:R-:W-:Y:S01]  /*4090*/  HMMA.16816.F32.BF16 R32, R136, R6, R32 ;  /* 0x000000068820723c */ /* 0x000fe20000041820 */
[----:B------:R-:W-:Y:S03]  /*40a0*/  PLOP3.LUT P0, PT, PT, PT, UP0, 0x80, 0x0 ;  /* 0x000000000000781c */ /* 0x000fe60003f0f008 */
[----:B------:R-:W-:Y:S01]  /*40b0*/  SHF.R.U32.HI R237, RZ, 0x10, R10 ;  /* 0x00000010ffed7819 */ /* 0x000fe2000001160a */
[----:B------:R-:W-:Y:S01]  /*40c0*/  FFMA.FTZ R20, R20, c[0x0][0x23c], -R134 ;  /* 0x00008f0014147a23 */ /* 0x000fe20000010886 */
[----:B------:R-:W-:Y:S01]  /*40d0*/  @P3 FSEL R22, R22, -INF , !P2 ;  /* 0xff80000016163808 */ /* 0x000fe20005000000 */
[----:B------:R-:W-:Y:S01]  /*40e0*/  IMAD.WIDE.U32 R140, R140, -0x326172a9, RZ ;  /* 0xcd9e8d578c8c7825 */ /* 0x000fe200078e00ff */
[----:B------:R-:W-:Y:S01]  /*40f0*/  @P1 FSEL R24, R24, -INF , !P2 ;  /* 0xff80000018181808 */ /* 0x000fe20005000000 */
[----:B------:R3:W-:Y:S01]  /*4100*/  MUFU.EX2 R161, R18 ;  /* 0x0000001200a17308 */ /* 0x0007e20000000800 */
[----:B------:R-:W-:Y:S02]  /*4110*/  PLOP3.LUT P1, PT, PT, PT, UP0, 0x80, 0x0 ;  /* 0x000000000000781c */ /* 0x000fe40003f2f008 */
[----:B------:R-:W-:Y:S01]  /*4120*/  LOP3.LUT R142, R141, UR6, R142, 0x96, !PT ;  /* 0x000000068d8e7c12 */ /* 0x000fe2000f8e968e */
[--C-:B------:R-:W-:Y:S01]  /*4130*/  FFMA.FTZ R22, R22, c[0x0][0x23c], -R133.reuse ;  /* 0x00008f0016167a23 */ /* 0x100fe20000010885 */
[----:B------:R-:W-:Y:S01]  /*4140*/  @P0 FSEL R26, R26, -INF , !P2 ;  /* 0xff8000001a1a0808 */ /* 0x000fe20005000000 */
[----:B------:R-:W-:Y:S01]  /*4150*/  FFMA.FTZ R24, R24, c[0x0][0x23c], -R132 ;  /* 0x00008f0018187a23 */ /* 0x000fe20000010884 */
[----:B------:R-:W-:Y:S01]  /*4160*/  PLOP3.LUT P0, PT, PT, PT, UP0, 0x80, 0x0 ;  /* 0x000000000000781c */ /* 0x000fe20003f0f008 */
[----:B------:R-:W-:Y:S01]  /*4170*/  IMAD.WIDE.U32 R8, R9, -0x2daee0ad, RZ ;  /* 0xd2511f5309087825 */ /* 0x000fe200078e00ff */
[----:B------:R-:W-:Y:S01]  /*4180*/  PLOP3.LUT P2, PT, PT, PT, UP0, 0x80, 0x0 ;  /* 0x000000000000781c */ /* 0x000fe20003f4f008 */
[----:B------:R4:W-:Y:S01]  /*4190*/  MUFU.EX2 R160, R19 ;  /* 0x0000001300a07308 */ /* 0x0009e20000000800 */
[----:B------:R-:W-:Y:S01]  /*41a0*/  PLOP3.LUT P3, PT, PT, PT, UP0, 0x80, 0x0 ;  /* 0x000000000000781c */ /* 0x000fe20003f6f008 */
[----:B-1----:R-:W-:Y:S01]  /*41b0*/  IMAD.WIDE.U32 R12, R12, -0x2daee0ad, RZ ;  /* 0xd2511f530c0c7825 */ /* 0x002fe200078e00ff */
[----:B------:R-:W-:Y:S02]  /*41c0*/  LOP3.LUT R152, R9, UR5, R152, 0x96, !PT ;  /* 0x0000000509987c12 */ /* 0x000fe4000f8e9698 */
[----:B------:R-:W-:Y:S01]  /*41d0*/  @P1 FSEL R23, R23, -INF , !P4 ;  /* 0xff80000017171808 */ /* 0x000fe20006000000 */
[----:B------:R-:W-:Y:S01]  /*41e0*/  FFMA.FTZ R26, R26, c[0x0][0x23c], -R0 ;  /* 0x00008f001a1a7a23 */ /* 0x000fe20000010800 */
[----:B------:R-:W-:Y:S01]  /*41f0*/  PLOP3.LUT P1, PT, PT, PT, UP0, 0x80, 0x0 ;  /* 0x000000000000781c */ /* 0x000fe20003f2f008 */
[----:B------:R-:W-:Y:S01]  /*4200*/  IMAD.WIDE.U32 R4, R152, -0x326172a9, RZ ;  /* 0xcd9e8d5798047825 */ /* 0x000fe200078e00ff */
[----:B------:R-:W-:Y:S01]  /*4210*/  LOP3.LUT R148, R13, UR5, R148, 0x96, !PT ;  /* 0x000000050d947c12 */ /* 0x000fe2000f8e9694 */
[----:B------:R-:W-:Y:S01]  /*4220*/  MUFU.EX2 R169, R14 ;  /* 0x0000000e00a97308 */ /* 0x000fe20000000800 */
[----:B------:R-:W-:Y:S01]  /*4230*/  @P0 FSEL R27, R27, -INF , !P4 ;  /* 0xff8000001b1b0808 */ /* 0x000fe20006000000 */
[----:B------:R-:W-:Y:S01]  /*4240*/  UIADD3 UR5, UR10, -0x4ab325aa, URZ ;  /* 0xb54cda560a057890 */ /* 0x000fe2000fffe03f */
[----:B------:R-:W-:Y:S01]  /*4250*/  PLOP3.LUT P0, PT, PT, PT, UP0, 0x80, 0x0 ;  /* 0x000000000000781c */ /* 0x000fe20003f0f008 */
[--C-:B------:R-:W-:Y:S01]  /*4260*/  FFMA.FTZ R23, R23, c[0x0][0x23c], -R133.reuse ;  /* 0x00008f0017177a23 */ /* 0x100fe20000010885 */
[----:B------:R-:W-:Y:S01]  /*4270*/  @P2 FSEL R25, R25, -INF , !P4 ;  /* 0xff80000019192808 */ /* 0x000fe20006000000 */
[----:B------:R-:W-:Y:S01]  /*4280*/  FFMA.FTZ R27, R27, c[0x0][0x23c], -R0 ;  /* 0x00008f001b1b7a23 */ /* 0x000fe20000010800 */
[----:B------:R-:W-:Y:S02]  /*4290*/  PLOP3.LUT P2, PT, PT, PT, UP0, 0x80, 0x0 ;  /* 0x000000000000781c */ /* 0x000fe40003f4f008 */
[----:B------:R-:W-:Y:S01]  /*42a0*/  LOP3.LUT R13, R11, UR4, R8, 0x96, !PT ;  /* 0x000000040b0d7c12 */ /* 0x000fe2000f8e9608 */
[----:B------:R1:W-:Y:S01]  /*42b0*/  MUFU.EX2 R168, R15 ;  /* 0x0000000f00a87308 */ /* 0x0003e20000000800 */
[----:B------:R-:W-:Y:S01]  /*42c0*/  @P1 FSEL R30, R30, -INF , !P5 ;  /* 0xff8000001e1e1808 */ /* 0x000fe20006800000 */
[----:B------:R-:W-:Y:S01]  /*42d0*/  IMAD.WIDE.U32 R8, R142, -0x2daee0ad, RZ ;  /* 0xd2511f538e087825 */ /* 0x000fe200078e00ff */
[----:B------:R-:W-:Y:S02]  /*42e0*/  PLOP3.LUT P1, PT, PT, PT, UP0, 0x80, 0x0 ;  /* 0x000000000000781c */ /* 0x000fe40003f2f008 */
[----:B------:R-:W-:Y:S01]  /*42f0*/  @P3 FSEL R21, R21, -INF , !P4 ;  /* 0xff80000015153808 */ /* 0x000fe20006000000 */
[----:B------:R-:W-:Y:S01]  /*4300*/  FFMA.FTZ R30, R30, c[0x0][0x23c], -R0 ;  /* 0x00008f001e1e7a23 */ /* 0x000fe20000010800 */
[----:B------:R-:W-:Y:S01]  /*4310*/  PLOP3.LUT P3, PT, PT, PT, UP0, 0x80, 0x0 ;  /* 0x000000000000781c */ /* 0x000fe20003f6f008 */
[----:B------:R-:W-:Y:S01]  /*4320*/  FFMA.FTZ R25, R25, c[0x0][0x23c], -R132 ;  /* 0x00008f0019197a23 */ /* 0x000fe20000010884 */
[C---:B------:R-:W-:Y:S01]  /*4330*/  LOP3.LUT R135, R8.reuse, 0xff, RZ, 0xc0, !PT ;  /* 0x000000ff08877812 */ /* 0x040fe200078ec0ff */
[----:B------:R-:W-:Y:S01]  /*4340*/  MUFU.EX2 R234, R234 ;  /* 0x000000ea00ea7308 */ /* 0x000fe20000000800 */
[----:B------:R-:W-:Y:S01]  /*4350*/  SHF.R.U32.HI R141, RZ, 0x18, R8 ;  /* 0x00000018ff8d7819 */ /* 0x000fe20000011608 */
[----:B------:R-:W-:Y:S01]  /*4360*/  FFMA.FTZ R21, R21, c[0x0][0x23c], -R134 ;  /* 0x00008f0015157a23 */ /* 0x000fe20000010886 */
[----:B------:R-:W-:Y:S02]  /*4370*/  LOP3.LUT R143, R8, 0xffff, RZ, 0xc0, !PT ;  /* 0x0000ffff088f7812 */ /* 0x000fe400078ec0ff */
[----:B------:R-:W-:Y:S02]  /*4380*/  SHF.R.U32.HI R236, RZ, 0x10, R8 ;  /* 0x00000010ffec7819 */ /* 0x000fe40000011608 */
[----:B------:R-:W-:Y:S02]  /*4390*/  LOP3.LUT R8, R5, UR5, R154, 0x96, !PT ;  /* 0x0000000505087c12 */ /* 0x000fe4000f8e969a */
[----:B------:R-:W-:Y:S01]  /*43a0*/  @P0 FSEL R34, R34, -INF , !P5 ;  /* 0xff80000022220808 */ /* 0x000fe20006800000 */
[----:B------:R-:W-:Y:S01]  /*43b0*/  MUFU.EX2 R159, R20 ;  /* 0x00000014009f7308 */ /* 0x000fe20000000800 */
[----:B------:R-:W-:Y:S02]  /*43c0*/  PLOP3.LUT P0, PT, PT, PT, UP0, 0x80, 0x0 ;  /* 0x000000000000781c */ /* 0x000fe40003f0f008 */
[----:B------:R-:W-:Y:S01]  /*43d0*/  LOP3.LUT R16, R4, 0xffff, RZ, 0xc0, !PT ;  /* 0x0000ffff04107812 */ /* 0x000fe200078ec0ff */
[----:B------:R-:W-:Y:S01]  /*43e0*/  FFMA.FTZ R34, R34, c[0x0][0x23c], -R133 ;  /* 0x00008f0022227a23 */ /* 0x000fe20000010885 */
[----:B---3--:R-:W-:Y:S02]  /*43f0*/  LOP3.LUT R18, R4, 0xff, RZ, 0xc0, !PT ;  /* 0x000000ff04127812 */ /* 0x008fe400078ec0ff */
[--C-:B----4-:R-:W-:Y:S02]  /*4400*/  SHF.R.U32.HI R19, RZ, 0x18, R4.reuse ;  /* 0x00000018ff137819 */ /* 0x110fe40000011604 */
[----:B------:R-:W-:Y:S01]  /*4410*/  SHF.R.U32.HI R17, RZ, 0x10, R4 ;  /* 0x00000010ff117819 */ /* 0x000fe20000011604 */
[----:B------:R-:W-:Y:S01]  /*4420*/  IMAD.WIDE.U32 R4, R148, -0x326172a9, RZ ;  /* 0xcd9e8d5794047825 */ /* 0x000fe200078e00ff */
[----:B------:R-:W-:Y:S01]  /*4430*/  LOP3.LUT R12, R9, UR4, R12, 0x96, !PT ;  /* 0x00000004090c7c12 */ /* 0x000fe2000f8e960c */
[----:B------:R-:W-:Y:S01]  /*4440*/  ULDC.U8 UR4, c[0x0][0x2d8] ;  /* 0x0000b60000047ab9 */ /* 0x000fe20000000000 */
[----:B------:R-:W-:Y:S01]  /*4450*/  LOP3.LUT R9, R8, 0xffff, RZ, 0xc0, !PT ;  /* 0x0000ffff08097812 */ /* 0x000fe200078ec0ff */
[----:B------:R-:W-:Y:S01]  /*4460*/  MUFU.EX2 R158, R21 ;  /* 0x00000015009e7308 */ /* 0x000fe20000000800 */
[----:B-1----:R-:W-:Y:S02]  /*4470*/  LOP3.LUT R15, R10, 0xff, RZ, 0xc0, !PT ;  /* 0x000000ff0a0f7812 */ /* 0x002fe400078ec0ff */
[----:B------:R-:W-:Y:S02]  /*4480*/  SHF.R.U32.HI R14, RZ, 0x18, R10 ;  /* 0x00000018ff0e7819 */ /* 0x000fe4000001160a */
[----:B------:R-:W-:Y:S02]  /*4490*/  @P1 FSEL R29, R29, -INF , !P6 ;  /* 0xff8000001d1d1808 */ /* 0x000fe40007000000 */
[----:B------:R-:W-:Y:S02]  /*44a0*/  @P2 FSEL R32, R32, -INF , !P5 ;  /* 0xff80000020202808 */ /* 0x000fe40006800000 */
[----:B------:R-:W-:Y:S01]  /*44b0*/  PLOP3.LUT P2, PT, PT, PT, UP0, 0x80, 0x0 ;  /* 0x000000000000781c */ /* 0x000fe20003f4f008 */
[----:B------:R-:W-:Y:S01]  /*44c0*/  MUFU.EX2 R157, R22 ;  /* 0x00000016009d7308 */ /* 0x000fe20000000800 */
[----:B------:R-:W-:Y:S01]  /*44d0*/  PLOP3.LUT P1, PT, PT, PT, UP0, 0x80, 0x0 ;  /* 0x000000000000781c */ /* 0x000fe20003f2f008 */
[----:B------:R-:W-:Y:S01]  /*44e0*/  FFMA.FTZ R32, R32, c[0x0][0x23c], -R134 ;  /* 0x00008f0020207a23 */ /* 0x000fe20000010886 */
[----:B------:R-:W-:Y:S02]  /*44f0*/  LOP3.LUT R142, R10, 0xffff, RZ, 0xc0, !PT ;  /* 0x0000ffff0a8e7812 */ /* 0x000fe400078ec0ff */
[----:B------:R-:W-:Y:S02]  /*4500*/  @P3 FSEL R28, R28, -INF , !P5 ;  /* 0xff8000001c1c3808 */ /* 0x000fe40006800000 */
[----:B------:R-:W-:Y:S02]  /*4510*/  ISETP.LE.U32.AND P4, PT, R15, UR4, PT ;  /* 0x000000040f007c0c */ /* 0x000fe4000bf83070 */
[----:B------:R-:W-:Y:S01]  /*4520*/  ISETP.LE.U32.AND P3, PT, R14, UR4, PT ;  /* 0x000000040e007c0c */ /* 0x000fe2000bf63070 */
[----:B------:R-:W-:Y:S01]  /*4530*/  MUFU.EX2 R155, R24 ;  /* 0x00000018009b7308 */ /* 0x000fe20000000800 */
[----:B------:R-:W-:Y:S01]  /*4540*/  LOP3.LUT R10, R4, 0xffff, RZ, 0xc0, !PT ;  /* 0x0000ffff040a7812 */ /* 0x000fe200078ec0ff */
[--C-:B------:R-:W-:Y:S01]  /*4550*/  FFMA.FTZ R28, R28, c[0x0][0x23c], -R132.reuse ;  /* 0x00008f001c1c7a23 */ /* 0x100fe20000010884 */
[----:B------:R-:W-:Y:S01]  /*4560*/  LOP3.LUT R15, R4, 0xff, RZ, 0xc0, !PT ;  /* 0x000000ff040f7812 */ /* 0x000fe200078ec0ff */
[----:B------:R-:W-:Y:S01]  /*4570*/  FFMA.FTZ R132, R29, c[0x0][0x23c], -R132 ;  /* 0x00008f001d847a23 */ /* 0x000fe20000010884 */
[--C-:B------:R-:W-:Y:S02]  /*4580*/  SHF.R.U32.HI R14, RZ, 0x10, R4.reuse ;  /* 0x00000010ff0e7819 */ /* 0x100fe40000011604 */
[----:B------:R-:W-:Y:S02]  /*4590*/  SHF.R.U32.HI R11, RZ, 0x18, R4 ;  /* 0x00000018ff0b7819 */ /* 0x000fe40000011604 */
[----:B------:R-:W-:Y:S01]  /*45a0*/  SHF.R.U32.HI R4, RZ, 0x8, R9 ;  /* 0x00000008ff047819 */ /* 0x000fe20000011609 */
[----:B------:R-:W-:Y:S01]  /*45b0*/  MUFU.EX2 R153, R26 ;  /* 0x0000001a00997308 */ /* 0x000fe20000000800 */
[----:B------:R-:W-:Y:S01]  /*45c0*/  LOP3.LUT R6, R5, UR5, R140, 0x96, !PT ;  /* 0x0000000505067c12 */ /* 0x000fe2000f8e968c */
[----:B------:R-:W-:Y:S01]  /*45d0*/  IMAD.U32 R140, RZ, RZ, UR16 ;  /* 0x00000010ff8c7e24 */ /* 0x000fe2000f8e00ff */
[----:B------:R-:W-:Y:S02]  /*45e0*/  LOP3.LUT R7, R8, 0xff, RZ, 0xc0, !PT ;  /* 0x000000ff08077812 */ /* 0x000fe400078ec0ff */
[--C-:B------:R-:W-:Y:S02]  /*45f0*/  SHF.R.U32.HI R5, RZ, 0x18, R8.reuse ;  /* 0x00000018ff057819 */ /* 0x100fe40000011608 */
[----:B------:R-:W-:Y:S02]  /*4600*/  SHF.R.U32.HI R8, RZ, 0x10, R8 ;  /* 0x00000010ff087819 */ /* 0x000fe40000011608 */
[----:B------:R-:W-:Y:S01]  /*4610*/  LOP3.LUT R4, R4, 0xffff, RZ, 0xc0, !PT ;  /* 0x0000ffff04047812 */ /* 0x000fe200078ec0ff */
[----:B------:R-:W1:Y:S01]  /*4620*/  MUFU.EX2 R149, R32 ;  /* 0x0000002000957308 */ /* 0x000e620000000800 */
[----:B------:R-:W-:Y:S02]  /*4630*/  @P0 FSEL R33, R33, -INF , !P6 ;  /* 0xff80000021210808 */ /* 0x000fe40007000000 */
[----:B------:R-:W-:Y:S02]  /*4640*/  ISETP.LE.U32.AND P0, PT, R4, UR4, PT ;  /* 0x0000000404007c0c */ /* 0x000fe4000bf03070 */
[----:B------:R-:W-:Y:S01]  /*4650*/  LOP3.LUT R8, R8, 0xff, RZ, 0xc0, !PT ;  /* 0x000000ff08087812 */ /* 0x000fe200078ec0ff */
[----:B------:R-:W-:Y:S01]  /*4660*/  FFMA.FTZ R134, R33, c[0x0][0x23c], -R134 ;  /* 0x00008f0021867a23 */ /* 0x000fe20000010886 */
[----:B------:R-:W-:Y:S02]  /*4670*/  LOP3.LUT R4, R6, 0xffff, RZ, 0xc0, !PT ;  /* 0x0000ffff06047812 */ /* 0x000fe400078ec0ff */
[----:B------:R-:W-:Y:S01]  /*4680*/  @P2 FSEL R31, R31, -INF , !P6 ;  /* 0xff8000001f1f2808 */ /* 0x000fe20007000000 */
[----:B------:R-:W-:Y:S01]  /*4690*/  MUFU.EX2 R148, R134 ;  /* 0x0000008600947308 */ /* 0x000fe20000000800 */
[----:B------:R-:W-:Y:S02]  /*46a0*/  @P1 FSEL R35, R35, -INF , !P6 ;  /* 0xff80000023231808 */ /* 0x000fe40007000000 */
[----:B------:R-:W-:Y:S01]  /*46b0*/  ISETP.LE.U32.AND P6, PT, R8, UR4, PT ;  /* 0x0000000408007c0c */ /* 0x000fe2000bfc3070 */
[----:B------:R-:W-:Y:S01]  /*46c0*/  FFMA.FTZ R0, R31, c[0x0][0x23c], -R0 ;  /* 0x00008f001f007a23 */ /* 0x000fe20000010800 */
[----:B------:R-:W-:Y:S01]  /*46d0*/  SHF.R.U32.HI R4, RZ, 0x8, R4 ;  /* 0x00000008ff047819 */ /* 0x000fe20000011604 */
[----:B--2---:R-:W-:Y:S01]  /*46e0*/  @!P0 FADD.FTZ R165, -R165, -RZ ;  /* 0x800000ffa5a58221 */ /* 0x004fe20000010100 */
[----:B------:R-:W-:Y:S01]  /*46f0*/  ISETP.LE.U32.AND P2, PT, R5, UR4, PT ;  /* 0x0000000405007c0c */ /* 0x000fe2000bf43070 */
[----:B------:R-:W-:Y:S01]  /*4700*/  FFMA.FTZ R133, R35, c[0x0][0x23c], -R133 ;  /* 0x00008f0023857a23 */ /* 0x000fe20000010885 */
[----:B------:R-:W-:Y:S01]  /*4710*/  ISETP.LE.U32.AND P5, PT, R7, UR4, PT ;  /* 0x0000000407007c0c */ /* 0x000fe2000bfa3070 */
[----:B------:R-:W-:Y:S01]  /*4720*/  MUFU.EX2 R144, R0 ;  /* 0x0000000000907308 */ /* 0x000fe20000000800 */
[----:B------:R-:W-:Y:S02]  /*4730*/  LOP3.LUT R4, R4, 0xffff, RZ, 0xc0, !PT ;  /* 0x0000ffff04047812 */ /* 0x000fe400078ec0ff */
[----:B------:R-:W-:Y:S01]  /*4740*/  LOP3.LUT R7, R6, 0xff, RZ, 0xc0, !PT ;  /* 0x000000ff06077812 */ /* 0x000fe200078ec0ff */
[----:B-1----:R-:W-:Y:S01]  /*4750*/  @!P4 FADD.FTZ R149, -R149, -RZ ;  /* 0x800000ff9595c221 */ /* 0x002fe20000010100 */
[----:B------:R-:W-:Y:S01]  /*4760*/  ISETP.LE.U32.AND P0, PT, R4, UR4, PT ;  /* 0x0000000404007c0c */ /* 0x000fe2000bf03070 */
[----:B------:R-:W-:Y:S01]  /*4770*/  @!P6 FADD.FTZ R164, -R164, -RZ ;  /* 0x800000ffa4a4e221 */ /* 0x000fe20000010100 */
[--C-:B------:R-:W-:Y:S02]  /*4780*/  SHF.R.U32.HI R5, RZ, 0x10, R6.reuse ;  /* 0x00000010ff057819 */ /* 0x100fe40000011606 */
[----:B------:R-:W-:Y:S01]  /*4790*/  SHF.R.U32.HI R6, RZ, 0x18, R6 ;  /* 0x00000018ff067819 */ /* 0x000fe20000011606 */
[----:B------:R-:W-:Y:S01]  /*47a0*/  @!P2 FADD.FTZ R171, -R171, -RZ ;  /* 0x800000ffababa221 */ /* 0x000fe20000010100 */
[----:B------:R-:W-:Y:S01]  /*47b0*/  ISETP.LE.U32.AND P1, PT, R7, UR4, PT ;  /* 0x0000000407007c0c */ /* 0x000fe2000bf23070 */
[----:B------:R-:W-:Y:S01]  /*47c0*/  @!P5 FADD.FTZ R166, -R166, -RZ ;  /* 0x800000ffa6a6d221 */ /* 0x000fe20000010100 */
[----:B------:R-:W-:Y:S01]  /*47d0*/  ISETP.LE.U32.AND P6, PT, R6, UR4, PT ;  /* 0x0000000406007c0c */ /* 0x000fe2000bfc3070 */
[----:B------:R-:W-:Y:S01]  /*47e0*/  MUFU.EX2 R156, R23 ;  /* 0x00000017009c7308 */ /* 0x000fe20000000800 */
[----:B------:R-:W-:Y:S02]  /*47f0*/  LOP3.LUT R5, R5, 0xff, RZ, 0xc0, !PT ;  /* 0x000000ff05057812 */ /* 0x000fe400078ec0ff */
[----:B------:R-:W-:Y:S01]  /*4800*/  ISETP.LE.U32.AND P2, PT, R15, UR4, PT ;  /* 0x000000040f007c0c */ /* 0x000fe2000bf43070 */
[----:B------:R-:W-:Y:S01]  /*4810*/  @!P0 FADD.FTZ R232, -R232, -RZ ;  /* 0x800000ffe8e88221 */ /* 0x000fe20000010100 */
[----:B------:R-:W-:Y:S02]  /*4820*/  ISETP.LE.U32.AND P5, PT, R5, UR4, PT ;  /* 0x0000000405007c0c */ /* 0x000fe4000bfa3070 */
[----:B------:R-:W-:Y:S02]  /*4830*/  LOP3.LUT R5, R14, 0xff, RZ, 0xc0, !PT ;  /* 0x000000ff0e057812 */ /* 0x000fe400078ec0ff */
[----:B------:R-:W-:Y:S01]  /*4840*/  SHF.R.U32.HI R4, RZ, 0x8, R10 ;  /* 0x00000008ff047819 */ /* 0x000fe2000001160a */
[----:B------:R-:W-:Y:S01]  /*4850*/  @!P1 FADD.FTZ R233, -R233, -RZ ;  /* 0x800000ffe9e99221 */ /* 0x000fe20000010100 */
[----:B------:R-:W-:Y:S01]  /*4860*/  ISETP.LE.U32.AND P0, PT, R5, UR4, PT ;  /* 0x0000000405007c0c */ /* 0x000fe2000bf03070 */
[----:B------:R-:W-:Y:S01]  /*4870*/  @!P6 FADD.FTZ R234, -R234, -RZ ;  /* 0x800000ffeaeae221 */ /* 0x000fe20000010100 */
[----:B------:R-:W-:Y:S01]  /*4880*/  LOP3.LUT R4, R4, 0xffff, RZ, 0xc0, !PT ;  /* 0x0000ffff04047812 */ /* 0x000fe200078ec0ff */
[----:B------:R-:W-:Y:S01]  /*4890*/  MUFU.EX2 R154, R25 ;  /* 0x00000019009a7308 */ /* 0x000fe20000000800 */
[----:B------:R-:W-:Y:S01]  /*48a0*/  ISETP.LE.U32.AND P6, PT, R11, UR4, PT ;  /* 0x000000040b007c0c */ /* 0x000fe2000bfc3070 */
[----:B------:R-:W-:Y:S01]  /*48b0*/  @!P2 FADD.FTZ R170, -R170, -RZ ;  /* 0x800000ffaaaaa221 */ /* 0x000fe20000010100 */
[----:B------:R-:W-:Y:S01]  /*48c0*/  ISETP.LE.U32.AND P1, PT, R4, UR4, PT ;  /* 0x0000000404007c0c */ /* 0x000fe2000bf23070 */
[----:B------:R-:W-:Y:S01]  /*48d0*/  @!P5 FADD.FTZ R235, -R235, -RZ ;  /* 0x800000ffebebd221 */ /* 0x000fe20000010100 */
[----:B------:R-:W-:Y:S02]  /*48e0*/  SHF.R.U32.HI R4, RZ, 0x8, R16 ;  /* 0x00000008ff047819 */ /* 0x000fe40000011610 */
[----:B------:R-:W-:Y:S02]  /*48f0*/  ISETP.LE.U32.AND P2, PT, R18, UR4, PT ;  /* 0x0000000412007c0c */ /* 0x000fe4000bf43070 */
[----:B------:R-:W-:Y:S01]  /*4900*/  LOP3.LUT R4, R4, 0xffff, RZ, 0xc0, !PT ;  /* 0x0000ffff04047812 */ /* 0x000fe200078ec0ff */
[----:B------:R-:W-:Y:S01]  /*4910*/  @!P0 FADD.FTZ R169, -R169, -RZ ;  /* 0x800000ffa9a98221 */ /* 0x000fe20000010100 */
[----:B------:R-:W-:Y:S01]  /*4920*/  LOP3.LUT R5, R17, 0xff, RZ, 0xc0, !PT ;  /* 0x000000ff11057812 */ /* 0x000fe200078ec0ff */
[----:B------:R-:W-:Y:S01]  /*4930*/  MUFU.EX2 R146, R34 ;  /* 0x0000002200927308 */ /* 0x000fe20000000800 */
[----:B------:R-:W-:Y:S01]  /*4940*/  ISETP.LE.U32.AND P0, PT, R4, UR4, PT ;  /* 0x0000000404007c0c */ /* 0x000fe2000bf03070 */
[----:B------:R-:W-:Y:S01]  /*4950*/  @!P6 FADD.FTZ R168, -R168, -RZ ;  /* 0x800000ffa8a8e221 */ /* 0x000fe20000010100 */
[----:B------:R-:W-:Y:S01]  /*4960*/  LOP3.LUT R4, R13, 0xffff, RZ, 0xc0, !PT ;  /* 0x0000ffff0d047812 */ /* 0x000fe200078ec0ff */
[----:B------:R-:W-:Y:S01]  /*4970*/  @!P1 FADD.FTZ R167, -R167, -RZ ;  /* 0x800000ffa7a79221 */ /* 0x000fe20000010100 */
[----:B------:R-:W-:Y:S02]  /*4980*/  ISETP.LE.U32.AND P6, PT, R5, UR4, PT ;  /* 0x0000000405007c0c */ /* 0x000fe4000bfc3070 */
[----:B------:R-:W-:Y:S01]  /*4990*/  LOP3.LUT R5, R13, 0xff, RZ, 0xc0, !PT ;  /* 0x000000ff0d057812 */ /* 0x000fe200078ec0ff */
[----:B------:R-:W-:Y:S01]  /*49a0*/  @!P2 FADD.FTZ R163, -R163, -RZ ;  /* 0x800000ffa3a3a221 */ /* 0x000fe20000010100 */
[----:B------:R-:W-:Y:S01]  /*49b0*/  SHF.R.U32.HI R4, RZ, 0x8, R4 ;  /* 0x00000008ff047819 */ /* 0x000fe20000011604 */
[----:B------:R-:W1:Y:S01]  /*49c0*/  MUFU.EX2 R145, R133 ;  /* 0x0000008500917308 */ /* 0x000e620000000800 */
[----:B------:R-:W-:Y:S02]  /*49d0*/  ISETP.LE.U32.AND P2, PT, R5, UR4, PT ;  /* 0x0000000405007c0c */ /* 0x000fe4000bf43070 */
[----:B------:R-:W-:Y:S01]  /*49e0*/  LOP3.LUT R4, R4, 0xffff, RZ, 0xc0, !PT ;  /* 0x0000ffff04047812 */ /* 0x000fe200078ec0ff */
[----:B------:R-:W-:Y:S01]  /*49f0*/  @!P0 FADD.FTZ R162, -R162, -RZ ;  /* 0x800000ffa2a28221 */ /* 0x000fe20000010100 */
[----:B------:R-:W-:Y:S02]  /*4a00*/  SHF.R.U32.HI R5, RZ, 0x10, R13 ;  /* 0x00000010ff057819 */ /* 0x000fe4000001160d */
[----:B------:R-:W-:Y:S01]  /*4a10*/  ISETP.LE.U32.AND P0, PT, R4, UR4, PT ;  /* 0x0000000404007c0c */ /* 0x000fe2000bf03070 */
[----:B------:R-:W-:Y:S01]  /*4a20*/  @!P6 FADD.FTZ R161, -R161, -RZ ;  /* 0x800000ffa1a1e221 */ /* 0x000fe20000010100 */
[----:B------:R-:W-:Y:S01]  /*4a30*/  LOP3.LUT R4, R5, 0xff, RZ, 0xc0, !PT ;  /* 0x000000ff05047812 */ /* 0x000fe200078ec0ff */
[----:B------:R-:W-:Y:S01]  /*4a40*/  MUFU.EX2 R152, R27 ;  /* 0x0000001b00987308 */ /* 0x000fe20000000800 */
[----:B------:R-:W-:Y:S02]  /*4a50*/  LOP3.LUT R5, R12, 0xffff, RZ, 0xc0, !PT ;  /* 0x0000ffff0c057812 */ /* 0x000fe400078ec0ff */
[----:B------:R-:W-:Y:S01]  /*4a60*/  ISETP.LE.U32.AND P6, PT, R4, UR4, PT ;  /* 0x0000000404007c0c */ /* 0x000fe2000bfc3070 */
[----:B------:R-:W-:Y:S01]  /*4a70*/  @!P2 FADD.FTZ R159, -R159, -RZ ;  /* 0x800000ff9f9fa221 */ /* 0x000fe20000010100 */
[----:B------:R-:W-:Y:S02]  /*4a80*/  SHF.R.U32.HI R4, RZ, 0x8, R5 ;  /* 0x00000008ff047819 */ /* 0x000fe40000011605 */
[----:B------:R-:W-:Y:S02]  /*4a90*/  LOP3.LUT R5, R12, 0xff, RZ, 0xc0, !PT ;  /* 0x000000ff0c057812 */ /* 0x000fe400078ec0ff */
[----:B------:R-:W-:Y:S01]  /*4aa0*/  LOP3.LUT R4, R4, 0xffff, RZ, 0xc0, !PT ;  /* 0x0000ffff04047812 */ /* 0x000fe200078ec0ff */
[----:B------:R-:W-:Y:S01]  /*4ab0*/  @!P0 FADD.FTZ R158, -R158, -RZ ;  /* 0x800000ff9e9e8221 */ /* 0x000fe20000010100 */
[----:B------:R-:W-:Y:S01]  /*4ac0*/  ISETP.LE.U32.AND P2, PT, R5, UR4, PT ;  /* 0x0000000405007c0c */ /* 0x000fe2000bf43070 */
[----:B------:R-:W-:Y:S01]  /*4ad0*/  MUFU.EX2 R151, R28 ;  /* 0x0000001c00977308 */ /* 0x000fe20000000800 */
[----:B------:R-:W-:Y:S01]  /*4ae0*/  SHF.R.U32.HI R5, RZ, 0x10, R12 ;  /* 0x00000010ff057819 */ /* 0x000fe2000001160c */
[----:B-1----:R-:W-:Y:S01]  /*4af0*/  @!P3 FADD.FTZ R145, -R145, -RZ ;  /* 0x800000ff9191b221 */ /* 0x002fe20000010100 */
[----:B------:R-:W-:Y:S01]  /*4b00*/  ISETP.LE.U32.AND P0, PT, R4, UR4, PT ;  /* 0x0000000404007c0c */ /* 0x000fe2000bf03070 */
[----:B------:R-:W-:Y:S01]  /*4b10*/  @!P6 FADD.FTZ R157, -R157, -RZ ;  /* 0x800000ff9d9de221 */ /* 0x000fe20000010100 */
[----:B------:R-:W-:Y:S02]  /*4b20*/  LOP3.LUT R4, R5, 0xff, RZ, 0xc0, !PT ;  /* 0x000000ff05047812 */ /* 0x000fe400078ec0ff */
[----:B------:R-:W-:Y:S02]  /*4b30*/  SHF.R.U32.HI R5, RZ, 0x8, R142 ;  /* 0x00000008ff057819 */ /* 0x000fe4000001168e */
[----:B------:R-:W-:Y:S01]  /*4b40*/  ISETP.LE.U32.AND P6, PT, R4, UR4, PT ;  /* 0x0000000404007c0c */ /* 0x000fe2000bfc3070 */
[----:B------:R-:W1:Y:S01]  /*4b50*/  MUFU.EX2 R150, R132 ;  /* 0x0000008400967308 */ /* 0x000e620000000800 */
[----:B------:R-:W-:Y:S01]  /*4b60*/  LOP3.LUT R4, R5, 0xffff, RZ, 0xc0, !PT ;  /* 0x0000ffff05047812 */ /* 0x000fe200078ec0ff */
[----:B------:R-:W-:Y:S01]  /*4b70*/  @!P2 FADD.FTZ R155, -R155, -RZ ;  /* 0x800000ff9b9ba221 */ /* 0x000fe20000010100 */
[----:B------:R-:W-:Y:S02]  /*4b80*/  ISETP.LE.U32.AND P1, PT, R19, UR4, PT ;  /* 0x0000000413007c0c */ /* 0x000fe4000bf23070 */
[----:B------:R-:W-:Y:S01]  /*4b90*/  ISETP.LE.U32.AND P2, PT, R4, UR4, PT ;  /* 0x0000000404007c0c */ /* 0x000fe2000bf43070 */
[----:B------:R-:W-:Y:S01]  /*4ba0*/  @!P0 FADD.FTZ R154, -R154, -RZ ;  /* 0x800000ff9a9a8221 */ /* 0x000fe20000010100 */
[----:B------:R-:W-:Y:S02]  /*4bb0*/  LOP3.LUT R4, R237, 0xff, RZ, 0xc0, !PT ;  /* 0x000000ffed047812 */ /* 0x000fe400078ec0ff */
[----:B------:R-:W2:Y:S01]  /*4bc0*/  LDL R237, [R1] ;  /* 0x0000000001ed7983 */ /* 0x000ea20000100800 */
[----:B------:R-:W-:Y:S01]  /*4bd0*/  SHF.R.U32.HI R5, RZ, 0x8, R143 ;  /* 0x00000008ff057819 */ /* 0x000fe2000001168f */
[----:B------:R-:W3:Y:S01]  /*4be0*/  MUFU.EX2 R147, R30 ;  /* 0x0000001e00937308 */ /* 0x000ee20000000800 */
[----:B------:R-:W-:Y:S01]  /*4bf0*/  @!P6 FADD.FTZ R153, -R153, -RZ ;  /* 0x800000ff9999e221 */ /* 0x000fe20000010100 */
[----:B------:R-:W-:Y:S02]  /*4c00*/  ISETP.LE.U32.AND P6, PT, R4, UR4, PT ;  /* 0x0000000404007c0c */ /* 0x000fe4000bfc3070 */
[----:B------:R-:W-:Y:S01]  /*4c10*/  F2FP.RELU.BF16.PACK_AB R4, R165, R166 ;  /* 0x000000a6a504723e */ /* 0x000fe200000018ff */
[----:B------:R-:W-:Y:S01]  /*4c20*/  @!P1 FADD.FTZ R160, -R160, -RZ ;  /* 0x800000ffa0a09221 */ /* 0x000fe20000010100 */
[----:B------:R-:W-:Y:S01]  /*4c30*/  F2FP.RELU.BF16.PACK_AB R7, R171, R164 ;  /* 0x000000a4ab07723e */ /* 0x000fe200000018ff */
[----:B------:R-:W-:Y:S01]  /*4c40*/  @!P2 FADD.FTZ R148, -R148, -RZ ;  /* 0x800000ff9494a221 */ /* 0x000fe20000010100 */
[----:B------:R-:W-:Y:S01]  /*4c50*/  LOP3.LUT R5, R5, 0xffff, RZ, 0xc0, !PT ;  /* 0x0000ffff05057812 */ /* 0x000fe200078ec0ff */
[----:B------:R4:W-:Y:S01]  /*4c60*/  STS [R241+0x13000], R4 ;  /* 0x01300004f1007388 */ /* 0x0009e20000000800 */
[----:B------:R-:W-:Y:S02]  /*4c70*/  LOP3.LUT R6, R236, 0xff, RZ, 0xc0, !PT ;  /* 0x000000ffec067812 */ /* 0x000fe400078ec0ff */
[----:B------:R-:W-:Y:S01]  /*4c80*/  ISETP.LE.U32.AND P2, PT, R5, UR4, PT ;  /* 0x0000000405007c0c */ /* 0x000fe2000bf43070 */
[----:B------:R4:W-:Y:S01]  /*4c90*/  STS [R241+0x13400], R7 ;  /* 0x01340007f1007388 */ /* 0x0009e20000000800 */
[----:B------:R-:W-:Y:S01]  /*4ca0*/  F2FP.RELU.BF16.PACK_AB R5, R162, R163 ;  /* 0x000000a3a205723e */ /* 0x000fe200000018ff */
[----:B------:R-:W-:Y:S01]  /*4cb0*/  @!P6 FADD.FTZ R146, -R146, -RZ ;  /* 0x800000ff9292e221 */ /* 0x000fe20000010100 */
[----:B------:R-:W-:Y:S02]  /*4cc0*/  ISETP.LE.U32.AND P4, PT, R6, UR4, PT ;  /* 0x0000000406007c0c */ /* 0x000fe4000bf83070 */
[----:B------:R-:W-:Y:S01]  /*4cd0*/  F2FP.RELU.BF16.PACK_AB R6, R232, R233 ;  /* 0x000000e9e806723e */ /* 0x000fe200000018ff */
[----:B------:R4:W-:Y:S01]  /*4ce0*/  STS [R240+0x13000], R5 ;  /* 0x01300005f0007388 */ /* 0x0009e20000000800 */
[----:B------:R-:W-:Y:S02]  /*4cf0*/  F2FP.RELU.BF16.PACK_AB R0, R234, R235 ;  /* 0x000000ebea00723e */ /* 0x000fe400000018ff */
[----:B------:R-:W-:Y:S02]  /*4d00*/  SHF.R.U32.HI R13, RZ, 0x18, R13 ;  /* 0x00000018ff0d7819 */ /* 0x000fe4000001160d */
[----:B------:R-:W-:Y:S01]  /*4d10*/  SHF.R.U32.HI R12, RZ, 0x18, R12 ;  /* 0x00000018ff0c7819 */ /* 0x000fe2000001160c */
[----:B-1----:R-:W-:Y:S01]  /*4d20*/  @!P2 FADD.FTZ R150, -R150, -RZ ;  /* 0x800000ff9696a221 */ /* 0x002fe20000010100 */
[----:B------:R-:W-:Y:S02]  /*4d30*/  ISETP.LE.U32.AND P1, PT, R13, UR4, PT ;  /* 0x000000040d007c0c */ /* 0x000fe4000bf23070 */
[----:B------:R-:W-:Y:S01]  /*4d40*/  ISETP.LE.U32.AND P0, PT, R12, UR4, PT ;  /* 0x000000040c007c0c */ /* 0x000fe2000bf03070 */
[----:B---3--:R-:W-:Y:S01]  /*4d50*/  @!P4 FADD.FTZ R147, -R147, -RZ ;  /* 0x800000ff9393c221 */ /* 0x008fe20000010100 */
[----:B------:R-:W-:Y:S02]  /*4d60*/  ISETP.LE.U32.AND P5, PT, R135, UR4, PT ;  /* 0x0000000487007c0c */ /* 0x000fe4000bfa3070 */
[----:B------:R-:W-:Y:S02]  /*4d70*/  FSETP.GE.FTZ.AND P2, PT, R166, RZ, PT ;  /* 0x000000ffa600720b */ /* 0x000fe40003f56000 */
[----:B----4-:R-:W-:Y:S02]  /*4d80*/  F2FP.RELU.BF16.PACK_AB R4, R160, R161 ;  /* 0x000000a1a004723e */ /* 0x010fe400000018ff */
[----:B------:R-:W-:Y:S02]  /*4d90*/  FSETP.GE.FTZ.AND P4, PT, R162, RZ, PT ;  /* 0x000000ffa200720b */ /* 0x000fe40003f96000 */
[----:B------:R-:W-:Y:S01]  /*4da0*/  F2FP.RELU.BF16.PACK_AB R7, R167, R170 ;  /* 0x000000aaa707723e */ /* 0x000fe200000018ff */
[----:B------:R1:W-:Y:S01]  /*4db0*/  STS [R240+0x13400], R4 ;  /* 0x01340004f0007388 */ /* 0x0003e20000000800 */
[----:B------:R-:W-:Y:S01]  /*4dc0*/  @!P1 FADD.FTZ R156, -R156, -RZ ;  /* 0x800000ff9c9c9221 */ /* 0x000fe20000010100 */
[----:B------:R-:W-:Y:S01]  /*4dd0*/  ISETP.LE.U32.AND P1, PT, R141, UR4, PT ;  /* 0x000000048d007c0c */ /* 0x000fe2000bf23070 */
[----:B------:R-:W-:Y:S01]  /*4de0*/  @!P0 FADD.FTZ R152, -R152, -RZ ;  /* 0x800000ff98988221 */ /* 0x000fe20000010100 */
[----:B------:R3:W-:Y:S01]  /*4df0*/  STS [R241+0x14000], R6 ;  /* 0x01400006f1007388 */ /* 0x0007e20000000800 */
[----:B------:R-:W-:Y:S01]  /*4e00*/  F2FP.RELU.BF16.PACK_AB R5, R158, R159 ;  /* 0x0000009f9e05723e */ /* 0x000fe200000018ff */
[----:B------:R-:W-:Y:S01]  /*4e10*/  @!P5 FADD.FTZ R151, -R151, -RZ ;  /* 0x800000ff9797d221 */ /* 0x000fe20000010100 */
[----:B------:R-:W-:Y:S01]  /*4e20*/  FSETP.GE.FTZ.AND P5, PT, R163, RZ, PT ;  /* 0x000000ffa300720b */ /* 0x000fe20003fb6000 */
[----:B------:R4:W-:Y:S01]  /*4e30*/  STS [R241+0x14400], R0 ;  /* 0x01440000f1007388 */ /* 0x0009e20000000800 */
[----:B------:R-:W-:Y:S01]  /*4e40*/  IMAD.U32 R141, RZ, RZ, UR11 ;  /* 0x0000000bff8d7e24 */ /* 0x000fe2000f8e00ff */
[----:B------:R-:W-:Y:S02]  /*4e50*/  FSETP.GE.FTZ.AND P3, PT, R159, RZ, PT ;  /* 0x000000ff9f00720b */ /* 0x000fe40003f76000 */
[----:B------:R4:W-:Y:S03]  /*4e60*/  STS [R240+0x14000], R7 ;  /* 0x01400007f0007388 */ /* 0x0009e60000000800 */
[----:B------:R-:W-:Y:S01]  /*4e70*/  @!P1 FADD.FTZ R144, -R144, -RZ ;  /* 0x800000ff90909221 */ /* 0x000fe20000010100 */
[----:B------:R-:W-:Y:S02]  /*4e80*/  FSETP.GE.FTZ.AND P1, PT, R165, RZ, PT ;  /* 0x000000ffa500720b */ /* 0x000fe40003f36000 */
[----:B-1----:R-:W-:Y:S02]  /*4e90*/  F2FP.RELU.BF16.PACK_AB R4, R156, R157 ;  /* 0x0000009d9c04723e */ /* 0x002fe400000018ff */
[----:B---3--:R-:W-:Y:S02]  /*4ea0*/  F2FP.RELU.BF16.PACK_AB R6, R168, R169 ;  /* 0x000000a9a806723e */ /* 0x008fe400000018ff */
[----:B----4-:R-:W-:Y:S03]  /*4eb0*/  F2FP.RELU.BF16.PACK_AB R0, R148, R149 ;  /* 0x000000959400723e */ /* 0x010fe600000018ff */
[----:B------:R1:W-:Y:S01]  /*4ec0*/  STS [R240+0x14400], R6 ;  /* 0x01440006f0007388 */ /* 0x0003e20000000800 */
[----:B------:R-:W-:Y:S03]  /*4ed0*/  F2FP.RELU.BF16.PACK_AB R7, R154, R155 ;  /* 0x0000009b9a07723e */ /* 0x000fe600000018ff */
[----:B------:R3:W-:Y:S04]  /*4ee0*/  STS [R239+0x13000], R5 ;  /* 0x01300005ef007388 */ /* 0x0007e80000000800 */
[----:B------:R4:W-:Y:S04]  /*4ef0*/  STS [R239+0x13400], R4 ;  /* 0x01340004ef007388 */ /* 0x0009e80000000800 */
[----:B------:R4:W-:Y:S01]  /*4f00*/  STS [R238+0x13000], R0 ;  /* 0x01300000ee007388 */ /* 0x0009e20000000800 */
[----:B-1----:R-:W-:Y:S02]  /*4f10*/  F2FP.RELU.BF16.PACK_AB R6, R152, R153 ;  /* 0x000000999806723e */ /* 0x002fe400000018ff */
[----:B---3--:R-:W-:Y:S02]  /*4f20*/  F2FP.RELU.BF16.PACK_AB R5, R145, R146 ;  /* 0x000000929105723e */ /* 0x008fe400000018ff */
[----:B----4-:R-:W-:Y:S03]  /*4f30*/  F2FP.RELU.BF16.PACK_AB R4, R150, R151 ;  /* 0x000000979604723e */ /* 0x010fe600000018ff */
[----:B------:R-:W-:Y:S01]  /*4f40*/  STS [R238+0x13400], R5 ;  /* 0x01340005ee007388 */ /* 0x000fe20000000800 */
[----:B------:R-:W-:Y:S03]  /*4f50*/  F2FP.RELU.BF16.PACK_AB R0, R144, R147 ;  /* 0x000000939000723e */ /* 0x000fe600000018ff */
[----:B------:R-:W-:Y:S04]  /*4f60*/  STS [R239+0x14000], R7 ;  /* 0x01400007ef007388 */ /* 0x000fe80000000800 */
[----:B------:R-:W-:Y:S04]  /*4f70*/  STS [R239+0x14400], R6 ;  /* 0x01440006ef007388 */ /* 0x000fe80000000800 */
        /* <DEDUP_REMOVED lines=15> */
[C---:B------:R-:W-:Y:S08]  /*5070*/  HMMA.16816.F32.BF16 R8, R136.reuse, R180, R8 ;  /* 0x000000b48808723c */ /* 0x040ff00000041808 */
[-C--:B------:R-:W-:Y:S08]  /*5080*/  HMMA.16816.F32.BF16 R12, R136, R182.reuse, R12 ;  /* 0x000000b6880c723c */ /* 0x080ff0000004180c */
[C---:B------:R-:W-:Y:S08]  /*5090*/  HMMA.16816.F32.BF16 R16, R132.reuse, R182, R16 ;  /* 0x000000b68410723c */ /* 0x040ff00000041810 */
[-C--:B------:R-:W-:Y:S08]  /*50a0*/  HMMA.16816.F32.BF16 R20, R132, R184.reuse, R20 ;  /* 0x000000b88414723c */ /* 0x080ff00000041814 */
[C---:B------:R-:W-:Y:S08]  /*50b0*/  HMMA.16816.F32.BF16 R24, R136.reuse, R184, R24 ;  /* 0x000000b88818723c */ /* 0x040ff00000041818 */
[-C--:B------:R-:W-:Y:S01]  /*50c0*/  HMMA.16816.F32.BF16 R28, R136, R186.reuse, R28 ;  /* 0x000000ba881c723c */ /* 0x080fe2000004181c */
[----:B------:R-:W1:Y:S07]  /*50d0*/  LDSM.16.M88.4 R136, [R223+0x7000] ;  /* 0x00700000df88783b */ /* 0x000e6e0000000200 */
[----:B------:R-:W-:Y:S01]  /*50e0*/  HMMA.16816.F32.BF16 R32, R132, R186, R32 ;  /* 0x000000ba8420723c */ /* 0x000fe20000041820 */
[----:B------:R-:W3:Y:S03]  /*50f0*/  LDSM.16.M88.4 R132, [R223+0x7800] ;  /* 0x00780000df84783b */ /* 0x000ee60000000200 */
[C---:B--2---:R-:W-:Y:S04]  /*5100*/  LEA R142, P0, R237.reuse, R140, 0x2 ;  /* 0x0000008ced8e7211 */ /* 0x044fe800078010ff */
[----:B------:R-:W-:Y:S02]  /*5110*/  LEA.HI.X.SX32 R143, R237, R141, 0x2, P0 ;  /* 0x0000008ded8f7211 */ /* 0x000fe400000f16ff */
[----:B------:R-:W-:Y:S03]  /*5120*/  FSETP.GE.FTZ.AND P0, PT, R164, RZ, PT ;  /* 0x000000ffa400720b */ /* 0x000fe60003f16000 */
[----:B------:R-:W2:Y:S04]  /*5130*/  LDG.E R141, [R142.64] ;  /* 0x0000000e8e8d7981 */ /* 0x000ea8000c1e1900 */
[----:B------:R-:W4:Y:S01]  /*5140*/  LDG.E R140, [R142.64+0x20] ;  /* 0x0000200e8e8c7981 */ /* 0x000f22000c1e1900 */
        /* <DEDUP_REMOVED lines=28> */
[----:B------:R-:W-:Y:S08]  /*5310*/  HMMA.16816.F32.BF16 R32, R136, R210, R32 ;  /* 0x000000d28820723c */ /* 0x000ff00000041820 */
[-C--:B-1----:R-:W-:Y:S11]  /*5320*/  HMMA.16816.F32.BF16 R4, R132, R212.reuse, R4 ;  /* 0x000000d48404723c */ /* 0x082ff60000041804 */
[----:B------:R-:W-:Y:S11]  /*5330*/  @!UPT UIADD3 URZ, URZ, URZ, URZ ;  /* 0x0000003f3f3ff290 */ /* 0x000ff6000fffe03f */
[----:B------:R-:W-:Y:S02]  /*5340*/  @!UPT UIADD3 URZ, URZ, URZ, URZ ;  /* 0x0000003f3f3ff290 */ /* 0x000fe4000fffe03f */
[C---:B--2---:R-:W-:Y:S02]  /*5350*/  FADD.FTZ R136, -R141.reuse, R4 ;  /* 0x000000048d887221 */ /* 0x044fe40000010100 */
[----:B------:R-:W-:Y:S02]  /*5360*/  FADD.FTZ R4, -R141, R5 ;  /* 0x000000058d047221 */ /* 0x000fe40000010100 */
[----:B----4-:R-:W-:Y:S01]  /*5370*/  FADD.FTZ R0, -R140, R6 ;  /* 0x000000068c007221 */ /* 0x010fe20000010100 */
[-C--:B------:R-:W-:Y:S01]  /*5380*/  FSEL R5, R136, R141.reuse, P2 ;  /* 0x0000008d88057208 */ /* 0x080fe20001000000 */
[----:B------:R-:W-:Y:S01]  /*5390*/  FADD.FTZ R7, -R140, R7 ;  /* 0x000000078c077221 */ /* 0x000fe20000010100 */
[----:B------:R-:W-:Y:S01]  /*53a0*/  FSEL R4, R4, R141, P1 ;  /* 0x0000008d04047208 */ /* 0x000fe20000800000 */
[----:B------:R-:W1:Y:S01]  /*53b0*/  LDSM.16.M88.4 R136, [R224+0x8800] ;  /* 0x00880000e088783b */ /* 0x000e620000000200 */
[----:B------:R-:W-:Y:S01]  /*53c0*/  FSEL R0, R0, R140, P0 ;  /* 0x0000008c00007208 */ /* 0x000fe20000000000 */
[----:B------:R-:W-:Y:S01]  /*53d0*/  FMUL.FTZ R166, R166, R5 ;  /* 0x00000005a6a67220 */ /* 0x000fe20000410000 */
[----:B------:R-:W-:Y:S01]  /*53e0*/  FSETP.GE.FTZ.AND P0, PT, R148, RZ, PT ;  /* 0x000000ff9400720b */ /* 0x000fe20003f16000 */
[----:B------:R-:W-:Y:S01]  /*53f0*/  FMUL.FTZ R165, R165, R4 ;  /* 0x00000004a5a57220 */ /* 0x000fe20000410000 */
[----:B------:R-:W-:Y:S01]  /*5400*/  FSETP.GE.FTZ.AND P1, PT, R149, RZ, PT ;  /* 0x000000ff9500720b */ /* 0x000fe20003f36000 */
[----:B------:R-:W-:Y:S01]  /*5410*/  FMUL.FTZ R164, R164, R0 ;  /* 0x00000000a4a47220 */ /* 0x000fe20000410000 */
[----:B------:R-:W-:Y:S01]  /*5420*/  FSETP.GE.FTZ.AND P2, PT, R158, RZ, PT ;  /* 0x000000ff9e00720b */ /* 0x000fe20003f56000 */
[----:B------:R-:W2:Y:S04]  /*5430*/  LDG.E R4, [R142.64+0x80] ;  /* 0x0000800e8e047981 */ /* 0x000ea8000c1e1900 */
[----:B------:R-:W3:Y:S01]  /*5440*/  LDG.E R0, [R142.64+0xa0] ;  /* 0x0000a00e8e007981 */ /* 0x000ee2000c1e1900 */
[C---:B-1----:R-:W-:Y:S08]  /*5450*/  HMMA.16816.F32.BF16 R8, R136.reuse, R212, R8 ;  /* 0x000000d48808723c */ /* 0x042ff00000041808 */
[-C--:B------:R-:W-:Y:S08]  /*5460*/  HMMA.16816.F32.BF16 R12, R136, R214.reuse, R12 ;  /* 0x000000d6880c723c */ /* 0x080ff0000004180c */
[C---:B------:R-:W-:Y:S08]  /*5470*/  HMMA.16816.F32.BF16 R16, R132.reuse, R214, R16 ;  /* 0x000000d68410723c */ /* 0x040ff00000041810 */
[-C--:B------:R-:W-:Y:S08]  /*5480*/  HMMA.16816.F32.BF16 R20, R132, R216.reuse, R20 ;  /* 0x000000d88414723c */ /* 0x080ff00000041814 */
[C---:B------:R-:W-:Y:S08]  /*5490*/  HMMA.16816.F32.BF16 R24, R136.reuse, R216, R24 ;  /* 0x000000d88818723c */ /* 0x040ff00000041818 */
[C---:B------:R-:W-:Y:S01]  /*54a0*/  FADD.FTZ R5, -R141.reuse, R16 ;  /* 0x000000108d057221 */ /* 0x040fe20000010100 */
[-C--:B------:R-:W-:Y:S03]  /*54b0*/  HMMA.16816.F32.BF16 R28, R136, R218.reuse, R28 ;  /* 0x000000da881c723c */ /* 0x080fe6000004181c */
[C---:B------:R-:W-:Y:S02]  /*54c0*/  FADD.FTZ R17, -R141.reuse, R17 ;  /* 0x000000118d117221 */ /* 0x040fe40000010100 */
[C---:B------:R-:W-:Y:S02]  /*54d0*/  FADD.FTZ R18, -R140.reuse, R18 ;  /* 0x000000128c127221 */ /* 0x040fe40000010100 */
[C---:B------:R-:W-:Y:S01]  /*54e0*/  FADD.FTZ R16, -R141.reuse, R20 ;  /* 0x000000148d107221 */ /* 0x040fe20000010100 */
[----:B------:R-:W-:Y:S01]  /*54f0*/  HMMA.16816.F32.BF16 R32, R132, R218, R32 ;  /* 0x000000da8420723c */ /* 0x000fe20000041820 */
[----:B------:R-:W-:Y:S03]  /*5500*/  FADD.FTZ R6, -R141, R21 ;  /* 0x000000158d067221 */ /* 0x000fe60000010100 */
[----:B------:R-:W-:Y:S01]  /*5510*/  FADD.FTZ R23, -R140, R23 ;  /* 0x000000178c177221 */ /* 0x000fe20000010100 */
[-C--:B------:R-:W-:Y:S02]  /*5520*/  FSEL R20, R5, R141.reuse, P5 ;  /* 0x0000008d05147208 */ /* 0x080fe40002800000 */
[-C--:B------:R-:W-:Y:S02]  /*5530*/  FSEL R6, R6, R141.reuse, P2 ;  /* 0x0000008d06067208 */ /* 0x080fe40001000000 */
[-C--:B------:R-:W-:Y:S02]  /*5540*/  FSEL R17, R17, R141.reuse, P4 ;  /* 0x0000008d11117208 */ /* 0x080fe40002000000 */
[----:B------:R-:W-:Y:S01]  /*5550*/  FSETP.GE.FTZ.AND P2, PT, R161, RZ, PT ;  /* 0x000000ffa100720b */ /* 0x000fe20003f56000 */
[----:B------:R-:W-:Y:S01]  /*5560*/  FMUL.FTZ R158, R158, R6 ;  /* 0x000000069e9e7220 */ /* 0x000fe20000410000 */
[----:B------:R-:W-:Y:S01]  /*5570*/  FSEL R16, R16, R141, P3 ;  /* 0x0000008d10107208 */ /* 0x000fe20001800000 */
[----:B------:R-:W-:Y:S01]  /*5580*/  FADD.FTZ R6, -R140, R19 ;  /* 0x000000138c067221 */ /* 0x000fe20000010100 */
[----:B------:R-:W-:Y:S01]  /*5590*/  FSETP.GE.FTZ.AND P4, PT, R156, RZ, PT ;  /* 0x000000ff9c00720b */ /* 0x000fe20003f96000 */
[----:B------:R-:W-:Y:S01]  /*55a0*/  FMUL.FTZ R20, R163, R20 ;  /* 0x00000014a3147220 */ /* 0x000fe20000410000 */
[----:B------:R-:W-:Y:S01]  /*55b0*/  FSETP.GE.FTZ.AND P3, PT, R146, RZ, PT ;  /* 0x000000ff9200720b */ /* 0x000fe20003f76000 */
[----:B------:R-:W-:Y:S02]  /*55c0*/  FMUL.FTZ R162, R162, R17 ;  /* 0x00000011a2a27220 */ /* 0x000fe40000410000 */
[----:B------:R-:W-:Y:S04]  /*55d0*/  FMUL.FTZ R159, R159, R16 ;  /* 0x000000109f9f7220 */ /* 0x000fe80000410000 */
[----:B------:R-:W-:Y:S05]  /*55e0*/  FADD.FTZ R5, -R141, R32 ;  /* 0x000000208d057221 */ /* 0x000fea0000010100 */
[----:B------:R-:W-:Y:S01]  /*55f0*/  FSEL R5, R5, R141, P1 ;  /* 0x0000008d05057208 */ /* 0x000fe20000800000 */
[----:B------:R-:W-:Y:S01]  /*5600*/  @P0 FADD.FTZ R141, -R141, R33 ;  /* 0x000000218d8d0221 */ /* 0x000fe20000010100 */
[----:B------:R-:W-:Y:S02]  /*5610*/  FSETP.GE.FTZ.AND P0, PT, R171, RZ, PT ;  /* 0x000000ffab00720b */ /* 0x000fe40003f16000 */
[----:B------:R-:W-:Y:S01]  /*5620*/  FSETP.GE.FTZ.AND P1, PT, R160, RZ, PT ;  /* 0x000000ffa000720b */ /* 0x000fe20003f36000 */
[----:B------:R-:W-:Y:S01]  /*5630*/  FMUL.FTZ R149, R149, R5 ;  /* 0x0000000595957220 */ /* 0x000fe20000410000 */
[-C--:B------:R-:W-:Y:S01]  /*5640*/  FSEL R7, R7, R140.reuse, P0 ;  /* 0x0000008c07077208 */ /* 0x080fe20000000000 */
[----:B------:R-:W-:Y:S01]  /*5650*/  FADD.FTZ R5, -R140, R22 ;  /* 0x000000168c057221 */ /* 0x000fe20000010100 */
[----:B------:R-:W-:Y:S01]  /*5660*/  FSETP.GE.FTZ.AND P0, PT, R157, RZ, PT ;  /* 0x000000ff9d00720b */ /* 0x000fe20003f16000 */
[----:B------:R-:W-:Y:S01]  /*5670*/  FMUL.FTZ R141, R148, R141 ;  /* 0x0000008d948d7220 */ /* 0x000fe20000410000 */
[-C--:B------:R-:W-:Y:S01]  /*5680*/  FSEL R6, R6, R140.reuse, P1 ;  /* 0x0000008c06067208 */ /* 0x080fe20000800000 */
[----:B------:R-:W-:Y:S01]  /*5690*/  FMUL.FTZ R171, R171, R7 ;  /* 0x00000007abab7220 */ /* 0x000fe20000410000 */
[-C--:B------:R-:W-:Y:S02]  /*56a0*/  FSEL R5, R5, R140.reuse, P0 ;  /* 0x0000008c05057208 */ /* 0x080fe40000000000 */
[----:B------:R-:W-:Y:S01]  /*56b0*/  FSEL R7, R18, R140, P2 ;  /* 0x0000008c12077208 */ /* 0x000fe20001000000 */
[----:B------:R-:W-:Y:S01]  /*56c0*/  FMUL.FTZ R160, R160, R6 ;  /* 0x00000006a0a07220 */ /* 0x000fe20000410000 */
[----:B------:R-:W-:Y:S01]  /*56d0*/  FSETP.GE.FTZ.AND P2, PT, R145, RZ, PT ;  /* 0x000000ff9100720b */ /* 0x000fe20003f56000 */
[----:B------:R-:W-:Y:S01]  /*56e0*/  FMUL.FTZ R157, R157, R5 ;  /* 0x000000059d9d7220 */ /* 0x000fe20000410000 */
[----:B------:R-:W-:Y:S01]  /*56f0*/  FSETP.GE.FTZ.AND P0, PT, R232, RZ, PT ;  /* 0x000000ffe800720b */ /* 0x000fe20003f16000 */
[----:B------:R-:W-:Y:S01]  /*5700*/  FMUL.FTZ R161, R161, R7 ;  /* 0x00000007a1a17220 */ /* 0x000fe20000410000 */
[----:B------:R-:W-:Y:S01]  /*5710*/  FSETP.GE.FTZ.AND P1, PT, R233, RZ, PT ;  /* 0x000000ffe900720b */ /* 0x000fe20003f36000 */
[----:B------:R-:W-:Y:S05]  /*5720*/  FADD.FTZ R7, -R140, R34 ;  /* 0x000000228c077221 */ /* 0x000fea0000010100 */
[-C--:B------:R-:W-:Y:S02]  /*5730*/  FSEL R7, R7, R140.reuse, P3 ;  /* 0x0000008c07077208 */ /* 0x080fe40001800000 */
[----:B------:R-:W-:Y:S03]  /*5740*/  FSETP.GE.FTZ.AND P3, PT, R167, RZ, PT ;  /* 0x000000ffa700720b */ /* 0x000fe60003f76000 */
[----:B------:R-:W-:Y:S02]  /*5750*/  FMUL.FTZ R146, R146, R7 ;  /* 0x0000000792927220 */ /* 0x000fe40000410000 */
[C---:B--2---:R-:W-:Y:S02]  /*5760*/  FADD.FTZ R5, -R4.reuse, R9 ;  /* 0x0000000904057221 */ /* 0x044fe40000010100 */
[C---:B------:R-:W-:Y:S01]  /*5770*/  FADD.FTZ R6, -R4.reuse, R8 ;  /* 0x0000000804067221 */ /* 0x040fe20000010100 */
[----:B------:R-:W-:Y:S01]  /*5780*/  FSEL R8, R23, R140, P4 ;  /* 0x0000008c17087208 */ /* 0x000fe20002000000 */
[C---:B------:R-:W-:Y:S01]  /*5790*/  FADD.FTZ R12, -R4.reuse, R12 ;  /* 0x0000000c040c7221 */ /* 0x040fe20000010100 */
[-C--:B------:R-:W-:Y:S01]  /*57a0*/  FSEL R5, R5, R4.reuse, P0 ;  /* 0x0000000405057208 */ /* 0x080fe20000000000 */
[----:B------:R-:W-:Y:S01]  /*57b0*/  FADD.FTZ R25, -R4, R25 ;  /* 0x0000001904197221 */ /* 0x000fe20000010100 */
[----:B------:R-:W-:Y:S01]  /*57c0*/  FSETP.GE.FTZ.AND P0, PT, R150, RZ, PT ;  /* 0x000000ff9600720b */ /* 0x000fe20003f16000 */
[----:B------:R-:W-:Y:S01]  /*57d0*/  FADD.FTZ R13, -R4, R13 ;  /* 0x0000000d040d7221 */ /* 0x000fe20000010100 */
[-C--:B------:R-:W-:Y:S01]  /*57e0*/  FSEL R6, R6, R4.reuse, P1 ;  /* 0x0000000406067208 */ /* 0x080fe20000800000 */
[----:B------:R-:W-:Y:S01]  /*57f0*/  FADD.FTZ R24, -R4, R24 ;  /* 0x0000001804187221 */ /* 0x000fe20000010100 */
[----:B------:R-:W-:Y:S01]  /*5800*/  FSETP.GE.FTZ.AND P1, PT, R170, RZ, PT ;  /* 0x000000ffaa00720b */ /* 0x000fe20003f36000 */
[----:B------:R-:W-:Y:S01]  /*5810*/  FADD.FTZ R28, -R4, R28 ;  /* 0x0000001c041c7221 */ /* 0x000fe20000010100 */
[-C--:B------:R-:W-:Y:S01]  /*5820*/  FSEL R13, R13, R4.reuse, P3 ;  /* 0x000000040d0d7208 */ /* 0x080fe20001800000 */
[----:B------:R-:W-:Y:S01]  /*5830*/  @P2 FADD.FTZ R140, -R140, R35 ;  /* 0x000000238c8c2221 */ /* 0x000fe20000010100 */
[----:B------:R-:W-:Y:S01]  /*5840*/  FSEL R12, R12, R4, P1 ;  /* 0x000000040c0c7208 */ /* 0x000fe20000800000 */
[----:B------:R-:W-:Y:S01]  /*5850*/  FMUL.FTZ R232, R232, R5 ;  /* 0x00000005e8e87220 */ /* 0x000fe20000410000 */
[----:B------:R-:W-:Y:S01]  /*5860*/  FSETP.GE.FTZ.AND P1, PT, R154, RZ, PT ;  /* 0x000000ff9a00720b */ /* 0x000fe20003f36000 */
[C---:B---3--:R-:W-:Y:S01]  /*5870*/  FADD.FTZ R5, -R0.reuse, R14 ;  /* 0x0000000e00057221 */ /* 0x048fe20000010100 */
[----:B------:R-:W-:Y:S01]  /*5880*/  FSETP.GE.FTZ.AND P2, PT, R155, RZ, PT ;  /* 0x000000ff9b00720b */ /* 0x000fe20003f56000 */
[----:B------:R-:W-:Y:S01]  /*5890*/  FMUL.FTZ R233, R233, R6 ;  /* 0x00000006e9e97220 */ /* 0x000fe20000410000 */
[-C--:B------:R-:W-:Y:S01]  /*58a0*/  FSEL R25, R25, R4.reuse, P1 ;  /* 0x0000000419197208 */ /* 0x080fe20000800000 */
[C---:B------:R-:W-:Y:S01]  /*58b0*/  FADD.FTZ R6, -R0.reuse, R11 ;  /* 0x0000000b00067221 */ /* 0x040fe20000010100 */
[----:B------:R-:W-:Y:S01]  /*58c0*/  FSETP.GE.FTZ.AND P1, PT, R151, RZ, PT ;  /* 0x000000ff9700720b */ /* 0x000fe20003f36000 */
[----:B------:R-:W-:Y:S01]  /*58d0*/  FADD.FTZ R7, -R0, R15 ;  /* 0x0000000f00077221 */ /* 0x000fe20000010100 */
[----:B------:R-:W-:Y:S01]  /*58e0*/  FSEL R24, R24, R4, P2 ;  /* 0x0000000418187208 */ /* 0x000fe20001000000 */
[----:B------:R-:W-:Y:S01]  /*58f0*/  FMUL.FTZ R156, R156, R8 ;  /* 0x000000089c9c7220 */ /* 0x000fe20000410000 */
[----:B------:R-:W-:Y:S01]  /*5900*/  FSEL R28, R28, R4, P1 ;  /* 0x000000041c1c7208 */ /* 0x000fe20000800000 */
[----:B------:R-:W-:Y:S01]  /*5910*/  @P0 FADD.FTZ R4, -R4, R29 ;  /* 0x0000001d04040221 */ /* 0x000fe20000010100 */
[----:B------:R-:W-:Y:S01]  /*5920*/  FSETP.GE.FTZ.AND P0, PT, R169, RZ, PT ;  /* 0x000000ffa900720b */ /* 0x000fe20003f16000 */
[----:B------:R-:W-:Y:S01]  /*5930*/  FADD.FTZ R8, -R0, R10 ;  /* 0x0000000a00087221 */ /* 0x000fe20000010100 */
[----:B------:R-:W-:Y:S01]  /*5940*/  FSETP.GE.FTZ.AND P1, PT, R234, RZ, PT ;  /* 0x000000ffea00720b */ /* 0x000fe20003f36000 */
[----:B------:R-:W-:Y:S01]  /*5950*/  FMUL.FTZ R167, R167, R13 ;  /* 0x0000000da7a77220 */ /* 0x000fe20000410000 */
[----:B------:R-:W-:Y:S01]  /*5960*/  FSEL R5, R5, R0, P0 ;  /* 0x0000000005057208 */ /* 0x000fe20000000000 */
[----:B------:R-:W-:Y:S01]  /*5970*/  FMUL.FTZ R18, R150, R4 ;  /* 0x0000000496127220 */ /* 0x000fe20000410000 */
[----:B------:R-:W-:Y:S01]  /*5980*/  FSETP.GE.FTZ.AND P0, PT, R168, RZ, PT ;  /* 0x000000ffa800720b */ /* 0x000fe20003f16000 */
[----:B------:R-:W-:Y:S01]  /*5990*/  FADD.FTZ R4, -R0, R30 ;  /* 0x0000001e00047221 */ /* 0x000fe20000010100 */
[-C--:B------:R-:W-:Y:S01]  /*59a0*/  FSEL R6, R6, R0.reuse, P1 ;  /* 0x0000000006067208 */ /* 0x080fe20000800000 */
[----:B------:R-:W-:Y:S01]  /*59b0*/  FMUL.FTZ R9, R169, R5 ;  /* 0x00000005a9097220 */ /* 0x000fe20000410000 */
[----:B------:R-:W-:Y:S01]  /*59c0*/  FSETP.GE.FTZ.AND P1, PT, R144, RZ, PT ;  /* 0x000000ff9000720b */ /* 0x000fe20003f36000 */
[----:B------:R-:W-:Y:S01]  /*59d0*/  FADD.FTZ R5, -R0, R27 ;  /* 0x0000001b00057221 */ /* 0x000fe20000010100 */
[----:B------:R-:W-:Y:S01]  /*59e0*/  FSEL R7, R7, R0, P0 ;  /* 0x0000000007077208 */ /* 0x000fe20000000000 */
[----:B------:R-:W-:Y:S01]  /*59f0*/  FMUL.FTZ R13, R234, R6 ;  /* 0x00000006ea0d7220 */ /* 0x000fe20000410000 */
[----:B------:R-:W-:Y:S01]  /*5a00*/  PLOP3.LUT P0, PT, PT, PT, UP5, 0x80, 0x0 ;  /* 0x000000000000781c */ /* 0x000fe20003f0f058 */
[----:B------:R-:W-:Y:S01]  /*5a10*/  FADD.FTZ R6, -R0, R26 ;  /* 0x0000001a00067221 */ /* 0x000fe20000010100 */
[----:B------:R-:W-:Y:S01]  /*5a20*/  FSETP.GE.FTZ.AND P2, PT, R235, RZ, PT ;  /* 0x000000ffeb00720b */ /* 0x000fe20003f56000 */
[----:B------:R-:W-:Y:S01]  /*5a30*/  FMUL.FTZ R140, R145, R140 ;  /* 0x0000008c918c7220 */ /* 0x000fe20000410000 */
[----:B------:R-:W-:Y:S01]  /*5a40*/  FSETP.GE.FTZ.AND P4, PT, R153, RZ, PT ;  /* 0x000000ff9900720b */ /* 0x000fe20003f96000 */
[----:B------:R-:W-:Y:S01]  /*5a50*/  FMUL.FTZ R170, R170, R12 ;  /* 0x0000000caaaa7220 */ /* 0x000fe20000410000 */
[----:B------:R-:W-:Y:S01]  /*5a60*/  FSEL R8, R8, R0, P2 ;  /* 0x0000000008087208 */ /* 0x000fe20001000000 */
[----:B------:R-:W-:Y:S01]  /*5a70*/  FMUL.FTZ R24, R155, R24 ;  /* 0x000000189b187220 */ /* 0x000fe20000410000 */
[----:B------:R-:W-:Y:S01]  /*5a80*/  FSETP.GE.FTZ.AND P3, PT, R152, RZ, PT ;  /* 0x000000ff9800720b */ /* 0x000fe20003f76000 */
[----:B------:R-:W-:Y:S01]  /*5a90*/  FMUL.FTZ R25, R154, R25 ;  /* 0x000000199a197220 */ /* 0x000fe20000410000 */
[----:B------:R-:W-:Y:S01]  /*5aa0*/  FSETP.GE.FTZ.AND P2, PT, R147, RZ, PT ;  /* 0x000000ff9300720b */ /* 0x000fe20003f56000 */
[----:B------:R-:W-:Y:S01]  /*5ab0*/  FMUL.FTZ R28, R151, R28 ;  /* 0x0000001c971c7220 */ /* 0x000fe20000410000 */
[----:B------:R-:W-:Y:S01]  /*5ac0*/  FSEL R6, R6, R0, P4 ;  /* 0x0000000006067208 */ /* 0x000fe20002000000 */
[----:B------:R-:W-:Y:S01]  /*5ad0*/  FMUL.FTZ R8, R235, R8 ;  /* 0x00000008eb087220 */ /* 0x000fe20000410000 */
[-C--:B------:R-:W-:Y:S01]  /*5ae0*/  FSEL R5, R5, R0.reuse, P3 ;  /* 0x0000000005057208 */ /* 0x080fe20001800000 */
[----:B------:R-:W-:Y:S01]  /*5af0*/  FMUL.FTZ R7, R168, R7 ;  /* 0x00000007a8077220 */ /* 0x000fe20000410000 */
[----:B------:R-:W-:Y:S01]  /*5b00*/  FSEL R4, R4, R0, P2 ;  /* 0x0000000004047208 */ /* 0x000fe20001000000 */
[----:B------:R-:W-:Y:S02]  /*5b10*/  @P1 FADD.FTZ R0, -R0, R31 ;  /* 0x0000001f00001221 */ /* 0x000fe40000010100 */
        /* <DEDUP_REMOVED lines=25> */
.L_x_258:
        /* <DEDUP_REMOVED lines=119> */
.L_x_259:
[----:B------:R-:W-:Y:S01]  /*6420*/  LDSM.16.M88.4 R24, [R225] ;  /* 0x00000000e118783b */ /* 0x000fe20000000200 */
[----:B------:R-:W-:Y:S01]  /*6430*/  IMAD.MOV.U32 R146, RZ, RZ, c[0x0][0x22c] ;  /* 0x00008b00ff927624 */ /* 0x000fe200078e00ff */
[----:B------:R-:W-:Y:S01]  /*6440*/  ULOP3.LUT UR4, UR8, 0x1, URZ, 0xc0, !UPT ;  /* 0x0000000108047892 */ /* 0x000fe2000f8ec03f */
[----:B------:R-:W-:Y:S01]  /*6450*/  IMAD.MOV.U32 R147, RZ, RZ, 0x4 ;  /* 0x00000004ff937424 */ /* 0x000fe200078e00ff */
[----:B------:R-:W-:Y:S01]  /*6460*/  @UP5 UIADD3 UR5, UP4, UR12, -0x100, URZ ;  /* 0xffffff000c055890 */ /* 0x000fe2000ff9e03f */
[----:B------:R-:W2:Y:S01]  /*6470*/  LDSM.16.MT88.4 R8, [R0+0x9000] ;  /* 0x009000000008783b */ /* 0x000ea20000004200 */
[----:B------:R-:W-:Y:S01]  /*6480*/  IMAD R146, R146, c[0x0][0x1c0], RZ ;  /* 0x0000700092927a24 */ /* 0x000fe200078e02ff */
[----:B------:R-:W-:Y:S01]  /*6490*/  UISETP.NE.U32.AND UP1, UPT, UR4, 0x1, UPT ;  /* 0x000000010400788c */ /* 0x000fe2000bf25070 */
[----:B------:R-:W-:Y:S01]  /*64a0*/  IMAD.MOV.U32 R150, RZ, RZ, c[0x0][0x22c] ;  /* 0x00008b00ff967624 */ /* 0x000fe200078e00ff */
[----:B------:R-:W-:Y:S01]  /*64b0*/  UIADD3 UR6, UR8, -0x1, URZ ;  /* 0xffffffff08067890 */ /* 0x000fe2000fffe03f */
[----:B------:R-:W3:Y:S01]  /*64c0*/  LDSM.16.MT88.4 R16, [R0+0xb000] ;  /* 0x00b000000010783b */ /* 0x000ee20000004200 */
[----:B------:R-:W-:Y:S01]  /*64d0*/  IMAD.U32 R146, R146, -0x40, RZ ;  /* 0xffffffc092927824 */ /* 0x000fe200078e00ff */
[----:B------:R-:W-:Y:S01]  /*64e0*/  @UP5 UIADD3.X UR4, UR13, -0x1, URZ, UP4, !UPT ;  /* 0xffffffff0d045890 */ /* 0x000fe2000a7fe43f */
[----:B------:R-:W-:Y:S02]  /*64f0*/  IMAD R150, R150, c[0x0][0x1c0], RZ ;  /* 0x0000700096967a24 */ /* 0x000fe400078e02ff */
[----:B------:R-:W4:Y:S01]  /*6500*/  LDSM.16.MT88.4 R28, [R0+0xd000] ;  /* 0x00d00000001c783b */ /* 0x000f220000004200 */
[----:B------:R-:W-:Y:S01]  /*6510*/  LEA R247, P1, R146, R144, 0x2 ;  /* 0x0000009092f77211 */ /* 0x000fe200078210ff */
[----:B------:R-:W-:Y:S02]  /*6520*/  IMAD R150, R150, 0x18, RZ ;  /* 0x0000001896967824 */ /* 0x000fe400078e02ff */
[----:B------:R-:W-:Y:S01]  /*6530*/  IMAD.MOV.U32 R149, RZ, RZ, c[0x0][0x22c] ;  /* 0x00008b00ff957624 */ /* 0x000fe200078e00ff */
[----:B------:R-:W-:Y:S01]  /*6540*/  LDSM.16.M88.4 R32, [R226] ;  /* 0x00000000e220783b */ /* 0x000fe20000000200 */
[----:B------:R-:W-:Y:S01]  /*6550*/  LEA.HI.X.SX32 R246, R146, R145, 0x2, P1 ;  /* 0x0000009192f67211 */ /* 0x000fe200008f16ff */
[----:B------:R-:W-:Y:S02]  /*6560*/  IMAD.MOV.U32 R146, RZ, RZ, c[0x0][0x22c] ;  /* 0x00008b00ff927624 */ /* 0x000fe400078e00ff */
[----:B------:R-:W-:Y:S01]  /*6570*/  IMAD R149, R149, c[0x0][0x1c0], RZ ;  /* 0x0000700095957a24 */ /* 0x000fe200078e02ff */
[----:B------:R-:W1:Y:S01]  /*6580*/  LDSM.16.MT88.4 R132, [R0+0x9400] ;  /* 0x009400000084783b */ /* 0x000e620000004200 */
[----:B------:R-:W-:Y:S02]  /*6590*/  IMAD R146, R146, c[0x0][0x1c0], RZ ;  /* 0x0000700092927a24 */ /* 0x000fe400078e02ff */
[----:B------:R-:W-:Y:S02]  /*65a0*/  IMAD.SHL.U32 R149, R149, 0x20, RZ ;  /* 0x0000002095957824 */ /* 0x000fe400078e00ff */
[----:B------:R-:W1:Y:S01]  /*65b0*/  LDSM.16.MT88.4 R136, [R0+0xb400] ;  /* 0x00b400000088783b */ /* 0x000e620000004200 */
[----:B------:R-:W-:Y:S02]  /*65c0*/  IMAD.SHL.U32 R146, R146, 0x8, RZ ;  /* 0x0000000892927824 */ /* 0x000fe400078e00ff */
[----:B------:R-:W-:Y:S02]  /*65d0*/  IMAD.MOV.U32 R151, RZ, RZ, c[0x0][0x22c] ;  /* 0x00008b00ff977624 */ /* 0x000fe400078e00ff */
[----:B------:R-:W1:Y:S02]  /*65e0*/  LDSM.16.MT88.4 R140, [R0+0xd400] ;  /* 0x00d40000008c783b */ /* 0x000e640000004200 */
[----:B------:R-:W-:Y:S04]  /*65f0*/  IMAD R151, R151, c[0x0][0x1c0], RZ ;  /* 0x0000700097977a24 */ /* 0x000fe800078e02ff */
[----:B------:R-:W-:Y:S01]  /*6600*/  IMAD.SHL.U32 R151, R151, 0x10, RZ ;  /* 0x0000001097977824 */ /* 0x000fe200078e00ff */
[C---:B-12---:R-:W-:Y:S08]  /*6610*/  HMMA.16816.F32.BF16 R4, R24.reuse, R8, RZ ;  /* 0x000000081804723c */ /* 0x046ff000000418ff */
[C---:B------:R-:W-:Y:S08]  /*6620*/  HMMA.16816.F32.BF16 R8, R24.reuse, R10, RZ ;  /* 0x0000000a1808723c */ /* 0x040ff000000418ff */
[C---:B---3--:R-:W-:Y:S08]  /*6630*/  HMMA.16816.F32.BF16 R12, R24.reuse, R16, RZ ;  /* 0x00000010180c723c */ /* 0x048ff000000418ff */
[C---:B------:R-:W-:Y:S08]  /*6640*/  HMMA.16816.F32.BF16 R16, R24.reuse, R18, RZ ;  /* 0x000000121810723c */ /* 0x040ff000000418ff */
[C---:B----4-:R-:W-:Y:S08]  /*6650*/  HMMA.16816.F32.BF16 R20, R24.reuse, R28, RZ ;  /* 0x0000001c1814723c */ /* 0x050ff000000418ff */
        /* <DEDUP_REMOVED lines=10> */
[----:B------:R-:W3:Y:S05]  /*6700*/  LDSM.16.MT88.4 R32, [R0+0xd800] ;  /* 0x00d800000020783b */ /* 0x000eea0000004200 */
[----:B------:R-:W-:Y:S02]  /*6710*/  LDSM.16.MT88.4 R140, [R0+0xbc00] ;  /* 0x00bc0000008c783b */ /* 0x000fe40000004200 */
        /* <DEDUP_REMOVED lines=8> */
[----:B------:R-:W2:Y:S05]  /*67a0*/  LDSM.16.MT88.4 R28, [R0+0xdc00] ;  /* 0x00dc0000001c783b */ /* 0x000eaa0000004200 */
[----:B------:R-:W-:Y:S02]  /*67b0*/  LDSM.16.M88.4 R32, [R225+0x2000] ;  /* 0x00200000e120783b */ /* 0x000fe40000000200 */
        /* <DEDUP_REMOVED lines=8> */
[----:B------:R-:W2:Y:S05]  /*6840*/  LDSM.16.MT88.4 R28, [R0+0xe000] ;  /* 0x00e00000001c783b */ /* 0x000eaa0000004200 */
[----:B------:R-:W-:Y:S02]  /*6850*/  LDSM.16.M88.4 R132, [R226+0x2000] ;  /* 0x00200000e284783b */ /* 0x000fe40000000200 */
        /* <DEDUP_REMOVED lines=29> */
[----:B------:R-:W-:Y:S01]  /*6a30*/  @P0 IADD3 R34, R237, -0x40, RZ ;  /* 0xffffffc0ed220810 */ /* 0x000fe20007ffe0ff */
[C---:B-1----:R-:W-:Y:S05]  /*6a40*/  HMMA.16816.F32.BF16 R4, R132.reuse, R136, R4 ;  /* 0x000000888404723c */ /* 0x042fea0000041804 */
[----:B------:R-:W-:Y:S01]  /*6a50*/  @P0 IMAD.WIDE R34, R34, R147, UR12 ;  /* 0x0000000c22220e25 */ /* 0x000fe2000f8e0293 */
[----:B------:R-:W-:Y:S02]  /*6a60*/  @UP5 UMOV UR12, UR5 ;  /* 0x00000005000c5c82 */ /* 0x000fe40008000000 */
[C---:B------:R-:W-:Y:S01]  /*6a70*/  HMMA.16816.F32.BF16 R8, R132.reuse, R138, R8 ;  /* 0x0000008a8408723c */ /* 0x040fe20000041808 */
[----:B------:R-:W4:Y:S01]  /*6a80*/  LDL R139, [R1+0x8] ;  /* 0x00000800018b7983 */ /* 0x000f220000100800 */
[----:B------:R-:W-:Y:S02]  /*6a90*/  @UP5 UMOV UR13, UR4 ;  /* 0x00000004000d5c82 */ /* 0x000fe40008000000 */
[----:B------:R-:W-:Y:S02]  /*6aa0*/  IMAD.MOV.U32 R147, RZ, RZ, c[0x0][0x22c] ;  /* 0x00008b00ff937624 */ /* 0x000fe400078e00ff */
[----:B------:R-:W4:Y:S01]  /*6ab0*/  LDL R138, [R1+0x1c] ;  /* 0x00001c00018a7983 */ /* 0x000f220000100800 */
[----:B--2---:R-:W-:Y:S01]  /*6ac0*/  IMAD.MOV.U32 R0, RZ, RZ, c[0x0][0x22c] ;  /* 0x00008b00ff007624 */ /* 0x004fe200078e00ff */
[C---:B---3--:R-:W-:Y:S03]  /*6ad0*/  HMMA.16816.F32.BF16 R12, R132.reuse, R140, R12 ;  /* 0x0000008c840c723c */ /* 0x048fe6000004180c */
[----:B------:R1:W5:Y:S01]  /*6ae0*/  @P0 LDG.E R251, [R34.64] ;  /* 0x0000000e22fb0981 */ /* 0x000362000c1e1900 */
[----:B------:R-:W-:Y:S02]  /*6af0*/  IMAD R0, R0, c[0x0][0x1c0], RZ ;  /* 0x0000700000007a24 */ /* 0x000fe400078e02ff */
[----:B------:R-:W-:Y:S02]  /*6b00*/  IMAD R147, R147, c[0x0][0x1c0], RZ ;  /* 0x0000700093937a24 */ /* 0x000fe400078e02ff */
[C---:B------:R-:W-:Y:S01]  /*6b10*/  HMMA.16816.F32.BF16 R16, R132.reuse, R142, R16 ;  /* 0x0000008e8410723c */ /* 0x040fe20000041810 */
[----:B------:R1:W5:Y:S03]  /*6b20*/  @P0 LDG.E R252, [R34.64+0x20] ;  /* 0x0000200e22fc0981 */ /* 0x000366000c1e1900 */
[----:B------:R-:W-:Y:S02]  /*6b30*/  IMAD R0, R0, 0x30, RZ ;  /* 0x0000003000007824 */ /* 0x000fe400078e02ff */
[----:B------:R1:W5:Y:S01]  /*6b40*/  @P0 LDG.E R249, [R34.64+0x80] ;  /* 0x0000800e22f90981 */ /* 0x000362000c1e1900 */
[----:B------:R-:W-:Y:S01]  /*6b50*/  IMAD.SHL.U32 R147, R147, 0x10, RZ ;  /* 0x0000001093937824 */ /* 0x000fe200078e00ff */
[C---:B------:R-:W-:Y:S01]  /*6b60*/  HMMA.16816.F32.BF16 R20, R132.reuse, R28, R20 ;  /* 0x0000001c8414723c */ /* 0x040fe20000041814 */
[----:B------:R-:W-:Y:S02]  /*6b70*/  IMAD.MOV.U32 R141, RZ, RZ, c[0x0][0x22c] ;  /* 0x00008b00ff8d7624 */ /* 0x000fe400078e00ff */
[----:B------:R1:W5:Y:S01]  /*6b80*/  @P0 LDG.E R250, [R34.64+0xa0] ;  /* 0x0000a00e22fa0981 */ /* 0x000362000c1e1900 */
[----:B------:R-:W-:Y:S02]  /*6b90*/  IMAD.MOV.U32 R140, RZ, RZ, c[0x0][0x22c] ;  /* 0x00008b00ff8c7624 */ /* 0x000fe400078e00ff */
[----:B------:R-:W-:Y:S02]  /*6ba0*/  IMAD R141, R141, c[0x0][0x1c0], RZ ;  /* 0x000070008d8d7a24 */ /* 0x000fe400078e02ff */
[----:B------:R-:W-:Y:S04]  /*6bb0*/  HMMA.16816.F32.BF16 R24, R132, R30, R24 ;  /* 0x0000001e8418723c */ /* 0x000fe80000041818 */
[----:B------:R-:W-:Y:S02]  /*6bc0*/  IMAD.MOV.U32 R28, RZ, RZ, R247 ;  /* 0x000000ffff1c7224 */ /* 0x000fe400078e00f7 */
[----:B------:R-:W-:Y:S01]  /*6bd0*/  IMAD.MOV.U32 R29, RZ, RZ, R246 ;  /* 0x000000ffff1d7224 */ /* 0x000fe200078e00f6 */
[----:B------:R-:W-:Y:S01]  /*6be0*/  IADD3 R134, R147, 0x40, RZ ;  /* 0x0000004093867810 */ /* 0x000fe20007ffe0ff */
[----:B------:R-:W-:Y:S01]  /*6bf0*/  IMAD R141, R141, 0x28, RZ ;  /* 0x000000288d8d7824 */ /* 0x000fe200078e02ff */
[-C--:B------:R-:W-:Y:S02]  /*6c00*/  LEA R32, P1, R146, R28.reuse, 0x2 ;  /* 0x0000001c92207211 */ /* 0x080fe400078210ff */
[----:B------:R2:W-:Y:S01]  /*6c10*/  RED.E.ADD.F32.FTZ.RN.STRONG.GPU [R28.64], R4 ;  /* 0x000000041c00798e */ /* 0x0005e2000c10e78e */
[CC--:B------:R-:W-:Y:S01]  /*6c20*/  LEA R136, P0, R147.reuse, R28.reuse, 0x2 ;  /* 0x0000001c93887211 */ /* 0x0c0fe200078010ff */
[----:B------:R-:W-:Y:S01]  /*6c30*/  IMAD R140, R140, c[0x0][0x1c0], RZ ;  /* 0x000070008c8c7a24 */ /* 0x000fe200078e02ff */
[-C--:B------:R-:W-:Y:S02]  /*6c40*/  LEA.HI.X.SX32 R33, R146, R29.reuse, 0x2, P1 ;  /* 0x0000001d92217211 */ /* 0x080fe400008f16ff */
[-C--:B------:R-:W-:Y:S01]  /*6c50*/  LEA.HI.X.SX32 R137, R147, R29.reuse, 0x2, P0 ;  /* 0x0000001d93897211 */ /* 0x080fe200000f16ff */
[----:B------:R-:W-:Y:S01]  /*6c60*/  IMAD R140, R140, 0x38, RZ ;  /* 0x000000388c8c7824 */ /* 0x000fe200078e02ff */
[CC--:B------:R-:W-:Y:S01]  /*6c70*/  LEA R132, P1, R150.reuse, R28.reuse, 0x2 ;  /* 0x0000001c96847211 */ /* 0x0c0fe200078210ff */
[----:B------:R3:W-:Y:S01]  /*6c80*/  RED.E.ADD.F32.FTZ.RN.STRONG.GPU [R32.64], R5 ;  /* 0x000000052000798e */ /* 0x0007e2000c10e78e */
[CC--:B-1----:R-:W-:Y:S02]  /*6c90*/  LEA R34, P0, R149.reuse, R28.reuse, 0x2 ;  /* 0x0000001c95227211 */ /* 0x0c2fe400078010ff */
[-C--:B------:R-:W-:Y:S01]  /*6ca0*/  LEA.HI.X.SX32 R133, R150, R29.reuse, 0x2, P1 ;  /* 0x0000001d96857211 */ /* 0x080fe200008f16ff */
[----:B------:R-:W-:Y:S01]  /*6cb0*/  IMAD.MOV.U32 R150, RZ, RZ, c[0x0][0x22c] ;  /* 0x00008b00ff967624 */ /* 0x000fe200078e00ff */
[----:B------:R1:W-:Y:S01]  /*6cc0*/  RED.E.ADD.F32.FTZ.RN.STRONG.GPU [R136.64], R6 ;  /* 0x000000068800798e */ /* 0x0003e2000c10e78e */
[-C--:B------:R-:W-:Y:S01]  /*6cd0*/  LEA.HI.X.SX32 R35, R149, R29.reuse, 0x2, P0 ;  /* 0x0000001d95237211 */ /* 0x080fe200000f16ff */
[----:B------:R-:W-:Y:S01]  /*6ce0*/  IMAD.MOV.U32 R149, RZ, RZ, c[0x0][0x22c] ;  /* 0x00008b00ff957624 */ /* 0x000fe200078e00ff */
[-C--:B------:R-:W-:Y:S01]  /*6cf0*/  LEA R30, P2, R141, R28.reuse, 0x2 ;  /* 0x0000001c8d1e7211 */ /* 0x080fe200078410ff */
[----:B------:R-:W-:Y:S01]  /*6d00*/  IMAD R150, R150, c[0x0][0x1c0], RZ ;  /* 0x0000700096967a24 */ /* 0x000fe200078e02ff */
[----:B------:R1:W-:Y:S01]  /*6d10*/  RED.E.ADD.F32.FTZ.RN.STRONG.GPU [R132.64], R7 ;  /* 0x000000078400798e */ /* 0x0003e2000c10e78e */
[----:B------:R-:W-:Y:S01]  /*6d20*/  IMAD R149, R149, c[0x0][0x1c0], RZ ;  /* 0x0000700095957a24 */ /* 0x000fe200078e02ff */
[-C--:B------:R-:W-:Y:S01]  /*6d30*/  LEA.HI.X.SX32 R31, R141, R29.reuse, 0x2, P2 ;  /* 0x0000001d8d1f7211 */ /* 0x080fe200010f16ff */
[----:B------:R-:W-:Y:S02]  /*6d40*/  IMAD.SHL.U32 R150, R150, 0x10, RZ ;  /* 0x0000001096967824 */ /* 0x000fe400078e00ff */
[----:B------:R1:W-:Y:S01]  /*6d50*/  RED.E.ADD.F32.FTZ.RN.STRONG.GPU [R34.64], R8 ;  /* 0x000000082200798e */ /* 0x0003e2000c10e78e */
[----:B------:R-:W-:Y:S02]  /*6d60*/  IMAD.SHL.U32 R149, R149, 0x8, RZ ;  /* 0x0000000895957824 */ /* 0x000fe400078e00ff */
[----:B------:R-:W-:Y:S02]  /*6d70*/  IADD3 R142, R150, 0x20, RZ ;  /* 0x00000020968e7810 */ /* 0x000fe40007ffe0ff */
[-C--:B--2---:R-:W-:Y:S01]  /*6d80*/  LEA R4, P1, R0, R28.reuse, 0x2 ;  /* 0x0000001c00047211 */ /* 0x084fe200078210ff */
[----:B------:R2:W-:Y:S01]  /*6d90*/  RED.E.ADD.F32.FTZ.RN.STRONG.GPU [R30.64], R9 ;  /* 0x000000091e00798e */ /* 0x0005e2000c10e78e */
[----:B------:R-:W-:Y:S01]  /*6da0*/  IADD3 R141, R150, 0x20, RZ ;  /* 0x00000020968d7810 */ /* 0x000fe20007ffe0ff */
[C---:B------:R-:W-:Y:S01]  /*6db0*/  IMAD.IADD R142, R149.reuse, 0x1, R142 ;  /* 0x00000001958e7824 */ /* 0x040fe200078e028e */
[-C--:B---3--:R-:W-:Y:S03]  /*6dc0*/  LEA.HI.X.SX32 R5, R0, R29.reuse, 0x2, P1 ;  /* 0x0000001d00057211 */ /* 0x088fe600008f16ff */
[C---:B------:R-:W-:Y:S01]  /*6dd0*/  IMAD.IADD R141, R149.reuse, 0x1, R141 ;  /* 0x00000001958d7824 */ /* 0x040fe200078e028d */
[----:B------:R-:W3:Y:S01]  /*6de0*/  LDL R0, [R1+0x18] ;  /* 0x0000180001007983 */ /* 0x000ee20000100800 */
[CC--:B-1----:R-:W-:Y:S02]  /*6df0*/  LEA R6, P0, R140.reuse, R28.reuse, 0x2 ;  /* 0x0000001c8c067211 */ /* 0x0c2fe400078010ff */
[----:B------:R-:W-:Y:S02]  /*6e00*/  IMAD.IADD R141, R149, 0x1, R141 ;  /* 0x00000001958d7824 */ /* 0x000fe400078e028d */
[----:B------:R1:W-:Y:S01]  /*6e10*/  RED.E.ADD.F32.FTZ.RN.STRONG.GPU [R4.64], R10 ;  /* 0x0000000a0400798e */ /* 0x0003e2000c10e78e */
[-C--:B------:R-:W-:Y:S04]  /*6e20*/  LEA.HI.X.SX32 R7, R140, R29.reuse, 0x2, P0 ;  /* 0x0000001d8c077211 */ /* 0x080fe800000f16ff */
[----:B------:R-:W3:Y:S01]  /*6e30*/  LDL R132, [R1+0x4] ;  /* 0x0000040001847983 */ /* 0x000ee20000100800 */
[----:B------:R-:W-:Y:S02]  /*6e40*/  IADD3 R140, R151, 0x20, RZ ;  /* 0x00000020978c7810 */ /* 0x000fe40007ffe0ff */
[C---:B------:R-:W-:Y:S02]  /*6e50*/  IADD3 R35, R147.reuse, 0x40, RZ ;  /* 0x0000004093237810 */ /* 0x040fe40007ffe0ff */
[----:B------:R1:W-:Y:S01]  /*6e60*/  RED.E.ADD.F32.FTZ.RN.STRONG.GPU [R6.64], R11 ;  /* 0x0000000b0600798e */ /* 0x0003e2000c10e78e */
[C---:B------:R-:W-:Y:S02]  /*6e70*/  IADD3 R34, R147.reuse, 0x40, RZ ;  /* 0x0000004093227810 */ /* 0x040fe40007ffe0ff */
[----:B------:R-:W-:Y:S01]  /*6e80*/  IADD3 R133, R147, 0x40, RZ ;  /* 0x0000004093857810 */ /* 0x000fe20007ffe0ff */
[----:B------:R-:W-:Y:S01]  /*6e90*/  IMAD.IADD R35, R146, 0x1, R35 ;  /* 0x0000000192237824 */ /* 0x000fe200078e0223 */
[----:B------:R1:W-:Y:S01]  /*6ea0*/  RED.E.ADD.F32.FTZ.RN.STRONG.GPU [R28.64+0x80], R12 ;  /* 0x0000800c1c00798e */ /* 0x0003e2000c10e78e */
[-C--:B--2---:R-:W-:Y:S01]  /*6eb0*/  LEA R30, P1, R142, R28.reuse, 0x2 ;  /* 0x0000001c8e1e7211 */ /* 0x084fe200078210ff */
[C---:B------:R-:W-:Y:S02]  /*6ec0*/  IMAD.IADD R34, R146.reuse, 0x1, R34 ;  /* 0x0000000192227824 */ /* 0x040fe400078e0222 */
[----:B------:R-:W-:Y:S01]  /*6ed0*/  IMAD.IADD R133, R146, 0x1, R133 ;  /* 0x0000000192857824 */ /* 0x000fe200078e0285 */
[----:B------:R2:W-:Y:S01]  /*6ee0*/  RED.E.ADD.F32.FTZ.RN.STRONG.GPU [R32.64+0x80], R13 ;  /* 0x0000800d2000798e */ /* 0x0005e2000c10e78e */
[-C--:B------:R-:W-:Y:S01]  /*6ef0*/  LEA.HI.X.SX32 R31, R142, R29.reuse, 0x2, P1 ;  /* 0x0000001d8e1f7211 */ /* 0x080fe200008f16ff */
[C---:B------:R-:W-:Y:S02]  /*6f00*/  IMAD.IADD R34, R146.reuse, 0x1, R34 ;  /* 0x0000000192227824 */ /* 0x040fe400078e0222 */
[----:B------:R-:W-:Y:S01]  /*6f10*/  IMAD.IADD R133, R146, 0x1, R133 ;  /* 0x0000000192857824 */ /* 0x000fe200078e0285 */
[-C--:B-1----:R-:W-:Y:S03]  /*6f20*/  LEA R4, P0, R140, R28.reuse, 0x2 ;  /* 0x0000001c8c047211 */ /* 0x082fe600078010ff */
[----:B------:R-:W-:Y:S01]  /*6f30*/  IMAD.IADD R133, R146, 0x1, R133 ;  /* 0x0000000192857824 */ /* 0x000fe200078e0285 */
[-C--:B------:R-:W-:Y:S02]  /*6f40*/  LEA.HI.X.SX32 R5, R140, R29.reuse, 0x2, P0 ;  /* 0x0000001d8c057211 */ /* 0x080fe400000f16ff */
[----:B------:R-:W-:Y:S02]  /*6f50*/  IADD3 R140, R150, 0x20, RZ ;  /* 0x00000020968c7810 */ /* 0x000fe40007ffe0ff */
[-C--:B------:R-:W-:Y:S01]  /*6f60*/  LEA R10, P0, R141, R28.reuse, 0x2 ;  /* 0x0000001c8d0a7211 */ /* 0x080fe200078010ff */
[----:B------:R1:W-:Y:S02]  /*6f70*/  RED.E.ADD.F32.FTZ.RN.STRONG.GPU [R4.64], R14 ;  /* 0x0000000e0400798e */ /* 0x0003e4000c10e78e */
[----:B------:R-:W-:Y:S01]  /*6f80*/  IMAD.IADD R140, R149, 0x1, R140 ;  /* 0x00000001958c7824 */ /* 0x000fe200078e028c */
[-C--:B------:R-:W-:Y:S02]  /*6f90*/  LEA.HI.X.SX32 R11, R141, R29.reuse, 0x2, P0 ;  /* 0x0000001d8d0b7211 */ /* 0x080fe400000f16ff */
[----:B------:R1:W-:Y:S01]  /*6fa0*/  RED.E.ADD.F32.FTZ.RN.STRONG.GPU [R30.64], R15 ;  /* 0x0000000f1e00798e */ /* 0x0003e2000c10e78e */
[----:B------:R-:W-:Y:S01]  /*6fb0*/  IMAD.IADD R140, R149, 0x1, R140 ;  /* 0x00000001958c7824 */ /* 0x000fe200078e028c */
[-C--:B------:R-:W-:Y:S03]  /*6fc0*/  LEA R12, P4, R35, R28.reuse, 0x2 ;  /* 0x0000001c230c7211 */ /* 0x080fe600078810ff */
[----:B------:R-:W-:Y:S01]  /*6fd0*/  IMAD.IADD R140, R149, 0x1, R140 ;  /* 0x00000001958c7824 */ /* 0x000fe200078e028c */
[----:B------:R1:W-:Y:S01]  /*6fe0*/  RED.E.ADD.F32.FTZ.RN.STRONG.GPU [R10.64], R16 ;  /* 0x000000100a00798e */ /* 0x0003e2000c10e78e */
[-C--:B--2---:R-:W-:Y:S03]  /*6ff0*/  LEA.HI.X.SX32 R13, R35, R29.reuse, 0x2, P4 ;  /* 0x0000001d230d7211 */ /* 0x084fe600020f16ff */
[CC--:B------:R-:W-:Y:S04]  /*7000*/  LEA R8, P2, R140.reuse, R28.reuse, 0x2 ;  /* 0x0000001c8c087211 */ /* 0x0c0fe800078410ff */
[-C--:B------:R-:W-:Y:S02]  /*7010*/  LEA.HI.X.SX32 R9, R140, R29.reuse, 0x2, P2 ;  /* 0x0000001d8c097211 */ /* 0x080fe400010f16ff */
[----:B------:R-:W-:Y:S05]  /*7020*/  LDSM.16.MT88.4 R140, [R3+0x1c00] ;  /* 0x001c0000038c783b */ /* 0x000fea0000004200 */
[----:B------:R2:W-:Y:S01]  /*7030*/  RED.E.ADD.F32.FTZ.RN.STRONG.GPU [R8.64], R17 ;  /* 0x000000110800798e */ /* 0x0005e2000c10e78e */
[CC--:B-1----:R-:W-:Y:S04]  /*7040*/  LEA R14, P5, R134.reuse, R28.reuse, 0x2 ;  /* 0x0000001c860e7211 */ /* 0x0c2fe800078a10ff */
[-C--:B------:R-:W-:Y:S02]  /*7050*/  LEA.HI.X.SX32 R15, R134, R29.reuse, 0x2, P5 ;  /* 0x0000001d860f7211 */ /* 0x080fe400028f16ff */
[CC--:B------:R-:W-:Y:S04]  /*7060*/  LEA R10, P3, R34.reuse, R28.reuse, 0x2 ;  /* 0x0000001c220a7211 */ /* 0x0c0fe800078610ff */
[-C--:B------:R-:W-:Y:S02]  /*7070*/  LEA.HI.X.SX32 R11, R34, R29.reuse, 0x2, P3 ;  /* 0x0000001d220b7211 */ /* 0x080fe400018f16ff */
[CC--:B--2---:R-:W-:Y:S04]  /*7080*/  LEA R8, P2, R133.reuse, R28.reuse, 0x2 ;  /* 0x0000001c85087211 */ /* 0x0c4fe800078410ff */
[-C--:B------:R-:W-:Y:S02]  /*7090*/  LEA.HI.X.SX32 R9, R133, R29.reuse, 0x2, P2 ;  /* 0x0000001d85097211 */ /* 0x080fe400010f16ff */
[CC--:B----4-:R-:W-:Y:S04]  /*70a0*/  LEA R6, P1, R139.reuse, R28.reuse, 0x2 ;  /* 0x0000001c8b067211 */ /* 0x0d0fe800078210ff */
[-C--:B------:R-:W-:Y:S02]  /*70b0*/  LEA.HI.X.SX32 R7, R139, R29.reuse, 0x2, P1 ;  /* 0x0000001d8b077211 */ /* 0x080fe400008f16ff */
[CC--:B------:R-:W-:Y:S03]  /*70c0*/  LEA R4, P0, R138.reuse, R28.reuse, 0x2 ;  /* 0x0000001c8a047211 */ /* 0x0c0fe600078010ff */
[----:B------:R-:W-:Y:S01]  /*70d0*/  RED.E.ADD.F32.FTZ.RN.STRONG.GPU [R6.64], R18 ;  /* 0x000000120600798e */ /* 0x000fe2000c10e78e */
[-C--:B------:R-:W-:Y:S04]  /*70e0*/  LEA.HI.X.SX32 R5, R138, R29.reuse, 0x2, P0 ;  /* 0x0000001d8a057211 */ /* 0x080fe800000f16ff */
[----:B------:R-:W-:Y:S05]  /*70f0*/  LDSM.16.MT88.4 R136, [R2+0x12800] ;  /* 0x012800000288783b */ /* 0x000fea0000004200 */
[----:B------:R3:W-:Y:S05]  /*7100*/  RED.E.ADD.F32.FTZ.RN.STRONG.GPU [R4.64], R19 ;  /* 0x000000130400798e */ /* 0x0007ea000c10e78e */
[----:B------:R-:W-:Y:S05]  /*7110*/  RED.E.ADD.F32.FTZ.RN.STRONG.GPU [R28.64+0x100], R20 ;  /* 0x000100141c00798e */ /* 0x000fea000c10e78e */
[----:B------:R-:W-:Y:S05]  /*7120*/  RED.E.ADD.F32.FTZ.RN.STRONG.GPU [R32.64+0x100], R21 ;  /* 0x000100152000798e */ /* 0x000fea000c10e78e */
[----:B------:R-:W-:Y:S05]  /*7130*/  RED.E.ADD.F32.FTZ.RN.STRONG.GPU [R14.64], R22 ;  /* 0x000000160e00798e */ /* 0x000fea000c10e78e */
[----:B------:R-:W-:Y:S05]  /*7140*/  RED.E.ADD.F32.FTZ.RN.STRONG.GPU [R12.64], R23 ;  /* 0x000000170c00798e */ /* 0x000fea000c10e78e */
[----:B------:R-:W-:Y:S05]  /*7150*/  RED.E.ADD.F32.FTZ.RN.STRONG.GPU [R10.64], R24 ;  /* 0x000000180a00798e */ /* 0x000fea000c10e78e */
[----:B------:R-:W-:Y:S05]  /*7160*/  RED.E.ADD.F32.FTZ.RN.STRONG.GPU [R8.64], R25 ;  /* 0x000000190800798e */ /* 0x000fea000c10e78e */
[----:B------:R-:W-:Y:S05]  /*7170*/  LDSM.16.MT88.4 R8, [R3] ;  /* 0x000000000308783b */ /* 0x000fea0000004200 */
[----:B------:R-:W-:Y:S05]  /*7180*/  LDSM.16.MT88.4 R12, [R2+0x11000] ;  /* 0x01100000020c783b */ /* 0x000fea0000004200 */
[----:B------:R-:W-:Y:S05]  /*7190*/  LDSM.16.MT88.4 R16, [R3+0x1000] ;  /* 0x001000000310783b */ /* 0x000fea0000004200 */
[----:B------:R-:W-:Y:S05]  /*71a0*/  LDSM.16.MT88.4 R32, [R2+0xf800] ;  /* 0x00f800000220783b */ /* 0x000fea0000004200 */
[----:B------:R-:W-:Y:S01]  /*71b0*/  LDSM.16.MT88.4 R20, [R3+0x400] ;  /* 0x000400000314783b */ /* 0x000fe20000004200 */
[CC--:B---3--:R-:W-:Y:S04]  /*71c0*/  LEA R4, P0, R0.reuse, R28.reuse, 0x2 ;  /* 0x0000001c00047211 */ /* 0x0c8fe800078010ff */
[-C--:B------:R-:W-:Y:S02]  /*71d0*/  LEA.HI.X.SX32 R5, R0, R29.reuse, 0x2, P0 ;  /* 0x0000001d00057211 */ /* 0x080fe400000f16ff */
[----:B------:R-:W-:Y:S01]  /*71e0*/  PLOP3.LUT P0, PT, PT, PT, UP1, 0x80, 0x0 ;  /* 0x000000000000781c */ /* 0x000fe20003f0f018 */
[----:B------:R-:W-:Y:S01]  /*71f0*/  @UP5 UIADD3 UR16, UP1, UR16, -0x100, URZ ;  /* 0xffffff0010105890 */ /* 0x000fe2000ff3e03f */
[C---:B------:R-:W-:Y:S02]  /*7200*/  IADD3 R0, R3.reuse, -0x3000, RZ ;  /* 0xffffd00003007810 */ /* 0x040fe40007ffe0ff */
[C---:B------:R-:W-:Y:S01]  /*7210*/  LEA R6, P1, R132.reuse, R28, 0x2 ;  /* 0x0000001c84067211 */ /* 0x040fe200078210ff */
[----:B------:R-:W-:Y:S03]  /*7220*/  @UP5 UIADD3.X UR11, UR11, -0x1, URZ, UP1, !UPT ;  /* 0xffffffff0b0b5890 */ /* 0x000fe60008ffe43f */
[----:B------:R-:W-:Y:S02]  /*7230*/  LEA.HI.X.SX32 R7, R132, R29, 0x2, P1 ;  /* 0x0000001d84077211 */ /* 0x000fe400008f16ff */
[----:B------:R-:W-:Y:S01]  /*7240*/  LDSM.16.MT88.4 R28, [R3+0x2000] ;  /* 0x00200000031c783b */ /* 0x000fe20000004200 */
[----:B------:R-:W-:Y:S01]  /*7250*/  ISETP.LT.AND P1, PT, RZ, UR8, PT ;  /* 0x00000008ff007c0c */ /* 0x000fe2000bf21270 */
[----:B------:R-:W-:Y:S01]  /*7260*/  UMOV UR8, UR6 ;  /* 0x0000000600087c82 */ /* 0x000fe20008000000 */
[----:B------:R-:W-:Y:S02]  /*7270*/  @P0 IADD3 R0, R3, 0x3000, RZ ;  /* 0x0000300003000810 */ /* 0x000fe40007ffe0ff */
[----:B------:R-:W-:Y:S05]  /*7280*/  RED.E.ADD.F32.FTZ.RN.STRONG.GPU [R6.64], R26 ;  /* 0x0000001a0600798e */ /* 0x000fea000c10e78e */
[----:B------:R-:W-:Y:S05]  /*7290*/  RED.E.ADD.F32.FTZ.RN.STRONG.GPU [R4.64], R27 ;  /* 0x0000001b0400798e */ /* 0x000fea000c10e78e */
[----:B------:R-:W1:Y:S05]  /*72a0*/  LDSM.16.MT88.4 R4, [R2+0xf000] ;  /* 0x00f000000204783b */ /* 0x000e6a0000004200 */
[----:B------:R-:W2:Y:S05]  /*72b0*/  LDSM.16.MT88.4 R132, [R2+0x11800] ;  /* 0x011800000284783b */ /* 0x000eaa0000004200 */
        /* <DEDUP_REMOVED lines=16> */
[----:B------:R-:W4:Y:S05]  /*73c0*/  LDSM.16.MT88.4 R4, [R2+0x10000] ;  /* 0x010000000204783b */ /* 0x000f2a0000004200 */
[----:B------:R-:W1:Y:S02]  /*73d0*/  LDSM.16.MT88.4 R28, [R3+0x1800] ;  /* 0x00180000031c783b */ /* 0x000e640000004200 */
        /* <DEDUP_REMOVED lines=45> */
[----:B------:R-:W-:Y:S01]  /*76b0*/  UISETP.NE.AND UP0, UPT, UR22, -0x1, UPT ;  /* 0xffffffff1600788c */ /* 0x000fe2000bf05270 */
[----:B------:R-:W-:Y:S01]  /*76c0*/  FMUL.FTZ R48, R46, c[0x0][0x2dc] ;  /* 0x0000b7002e307a20 */ /* 0x000fe20000410000 */
[----:B------:R-:W-:Y:S01]  /*76d0*/  ULDC.64 UR8, c[0x0][0x3a0] ;  /* 0x0000e80000087ab9 */ /* 0x000fe20000000a00 */
[----:B------:R-:W-:-:S02]  /*76e0*/  FMUL.FTZ R19, R45, c[0x0][0x2dc] ;  /* 0x0000b7002d137a20 */ /* 0x000fc40000410000 */
[----:B------:R-:W-:Y:S01]  /*76f0*/  FMUL.FTZ R84, R84, c[0x0][0x2e0] ;  /* 0x0000b80054547a20 */ /* 0x000fe20000410000 */
[----:B------:R-:W-:Y:S01]  /*7700*/  PLOP3.LUT P0, PT, PT, PT, UP0, 0x80, 0x0 ;  /* 0x000000000000781c */ /* 0x000fe20003f0f008 */
[----:B------:R-:W-:Y:S02]  /*7710*/  FMUL.FTZ R46, R85, c[0x0][0x2e0] ;  /* 0x0000b800552e7a20 */ /* 0x000fe40000410000 */
[----:B------:R-:W-:Y:S02]  /*7720*/  FMUL.FTZ R133, R42, c[0x0][0x2dc] ;  /* 0x0000b7002a857a20 */ /* 0x000fe40000410000 */
[----:B------:R-:W-:Y:S01]  /*7730*/  FMUL.FTZ R86, R86, c[0x0][0x2e0] ;  /* 0x0000b80056567a20 */ /* 0x000fe20000410000 */
[----:B------:R-:W-:Y:S01]  /*7740*/  F2FP.BF16.PACK_AB R46, R46, R84 ;  /* 0x000000542e2e723e */ /* 0x000fe200000010ff */
[----:B------:R-:W-:Y:S01]  /*7750*/  BAR.SYNC.DEFER_BLOCKING 0x0 ;  /* 0x0000000000007b1d */ /* 0x000fe20000010000 */
[----:B------:R-:W-:Y:S01]  /*7760*/  FMUL.FTZ R45, R87, c[0x0][0x2e0] ;  /* 0x0000b800572d7a20 */ /* 0x000fe20000410000 */
[----:B------:R-:W-:Y:S01]  /*7770*/  @UP0 UIADD3 UR6, UR19, UR22, URZ ;  /* 0x0000001613060290 */ /* 0x000fe2000fffe03f */
[----:B------:R-:W-:-:S02]  /*7780*/  FMUL.FTZ R23, R41, c[0x0][0x2dc] ;  /* 0x0000b70029177a20 */ /* 0x000fc40000410000 */
[----:B------:R-:W-:Y:S01]  /*7790*/  FMUL.FTZ R21, R49, c[0x0][0x2dc] ;  /* 0x0000b70031157a20 */ /* 0x000fe20000410000 */
[----:B------:R-:W-:Y:S01]  /*77a0*/  F2FP.BF16.PACK_AB R45, R45, R86 ;  /* 0x000000562d2d723e */ /* 0x000fe200000010ff */
[----:B------:R-:W-:Y:S01]  /*77b0*/  FMUL.FTZ R96, R96, c[0x0][0x2e0] ;  /* 0x0000b80060607a20 */ /* 0x000fe20000410000 */
[----:B------:R-:W-:Y:S01]  /*77c0*/  @UP0 UIMAD.WIDE.U32 UR4, UR6, UR8, URZ ;  /* 0x00000008060402a5 */ /* 0x000fe2000f8e003f */
[----:B------:R-:W-:Y:S01]  /*77d0*/  FMUL.FTZ R42, R97, c[0x0][0x2e0] ;  /* 0x0000b800612a7a20 */ /* 0x000fe20000410000 */
[----:B------:R-:W-:Y:S01]  /*77e0*/  F2FP.BF16.PACK_AB R21, R21, R132 ;  /* 0x000000841515723e */ /* 0x000fe200000010ff */
[----:B------:R-:W-:Y:S01]  /*77f0*/  FMUL.FTZ R49, R44, c[0x0][0x2dc] ;  /* 0x0000b7002c317a20 */ /* 0x000fe20000410000 */
[----:B------:R-:W-:Y:S01]  /*7800*/  @UP0 UIMAD UR12, UR6, UR9, UR5 ;  /* 0x00000009060c02a4 */ /* 0x000fe2000f8e0205 */
[----:B------:R-:W-:Y:S01]  /*7810*/  FMUL.FTZ R98, R98, c[0x0][0x2e0] ;  /* 0x0000b80062627a20 */ /* 0x000fe20000410000 */
[----:B------:R-:W-:Y:S01]  /*7820*/  F2FP.BF16.PACK_AB R42, R42, R96 ;  /* 0x000000602a2a723e */ /* 0x000fe200000010ff */
[----:B------:R-:W-:Y:S01]  /*7830*/  FMUL.FTZ R41, R99, c[0x0][0x2e0] ;  /* 0x0000b80063297a20 */ /* 0x000fe20000410000 */
[----:B------:R-:W-:Y:S01]  /*7840*/  F2FP.BF16.PACK_AB R19, R19, R49 ;  /* 0x000000311313723e */ /* 0x000fe200000010ff */
[----:B------:R-:W-:Y:S01]  /*7850*/  FMUL.FTZ R22, R43, c[0x0][0x2dc] ;  /* 0x0000b7002b167a20 */ /* 0x000fe20000410000 */
[----:B------:R-:W-:Y:S01]  /*7860*/  @UP0 UMOV UR11, UR4 ;  /* 0x00000004000b0c82 */ /* 0x000fe20008000000 */
[----:B------:R-:W-:Y:S01]  /*7870*/  FMUL.FTZ R88, R88, c[0x0][0x2e0] ;  /* 0x0000b80058587a20 */ /* 0x000fe20000410000 */
[----:B------:R-:W-:Y:S01]  /*7880*/  F2FP.BF16.PACK_AB R41, R41, R98 ;  /* 0x000000622929723e */ /* 0x000fe200000010ff */
[----:B------:R-:W-:Y:S01]  /*7890*/  FMUL.FTZ R44, R89, c[0x0][0x2e0] ;  /* 0x0000b800592c7a20 */ /* 0x000fe20000410000 */
[----:B------:R-:W-:Y:S01]  /*78a0*/  F2FP.BF16.PACK_AB R22, R22, R133 ;  /* 0x000000851616723e */ /* 0x000fe200000010ff */
[----:B------:R-:W-:-:S02]  /*78b0*/  FMUL.FTZ R134, R40, c[0x0][0x2dc] ;  /* 0x0000b70028867a20 */ /* 0x000fc40000410000 */
[----:B------:R-:W-:Y:S01]  /*78c0*/  FMUL.FTZ R90, R90, c[0x0][0x2e0] ;  /* 0x0000b8005a5a7a20 */ /* 0x000fe20000410000 */
[----:B------:R-:W-:Y:S01]  /*78d0*/  F2FP.BF16.PACK_AB R44, R44, R88 ;  /* 0x000000582c2c723e */ /* 0x000fe200000010ff */
[----:B------:R-:W-:Y:S01]  /*78e0*/  FMUL.FTZ R43, R91, c[0x0][0x2e0] ;  /* 0x0000b8005b2b7a20 */ /* 0x000fe20000410000 */
[----:B------:R-:W-:Y:S01]  /*78f0*/  F2FP.BF16.PACK_AB R23, R23, R134 ;  /* 0x000000861717723e */ /* 0x000fe200000010ff */
[----:B------:R-:W-:Y:S02]  /*7900*/  FMUL.FTZ R24, R39, c[0x0][0x2dc] ;  /* 0x0000b70027187a20 */ /* 0x000fe40000410000 */
[----:B------:R-:W-:Y:S01]  /*7910*/  FMUL.FTZ R92, R92, c[0x0][0x2e0] ;  /* 0x0000b8005c5c7a20 */ /* 0x000fe20000410000 */
[----:B------:R-:W-:Y:S01]  /*7920*/  F2FP.BF16.PACK_AB R43, R43, R90 ;  /* 0x0000005a2b2b723e */ /* 0x000fe200000010ff */
[----:B------:R-:W-:Y:S02]  /*7930*/  FMUL.FTZ R40, R93, c[0x0][0x2e0] ;  /* 0x0000b8005d287a20 */ /* 0x000fe40000410000 */
        /* <DEDUP_REMOVED lines=108> */
[----:B------:R-:W-:-:S04]  /*8000*/  F2FP.BF16.PACK_AB R3, R3, R76 ;  /* 0x0000004c0303723e */ /* 0x000fc800000010ff */
[----:B------:R-:W-:Y:S01]  /*8010*/  F2FP.BF16.PACK_AB R0, R0, R78 ;  /* 0x0000004e0000723e */ /* 0x000fe200000010ff */
        /* <DEDUP_REMOVED lines=53> */
[----:B------:R-:W-:-:S03]  /*8370*/  UIMAD UR7, UR19, UR7, UR8 ;  /* 0x00000007130772a4 */ /* 0x000fc6000f8e0208 */
[----:B------:R-:W-:Y:S02]  /*8380*/  ULDC.64 UR8, c[0x0][0x388] ;  /* 0x0000e20000087ab9 */ /* 0x000fe40000000a00 */
[----:B------:R-:W-:Y:S02]  /*8390*/  UIADD3 UR5, UR5, UR7, URZ ;  /* 0x0000000705057290 */ /* 0x000fe4000fffe03f */
[----:B------:R-:W-:Y:S02]  /*83a0*/  UIMAD UR6, UR61, UR8, URZ ;  /* 0x000000083d0672a4 */ /* 0x000fe4000f8e023f */
[----:B------:R-:W-:Y:S02]  /*83b0*/  UIMAD.WIDE.U32 UR4, UR30, UR8, UR4 ;  /* 0x000000081e0472a5 */ /* 0x000fe4000f8e0004 */
[----:B------:R-:W-:-:S04]  /*83c0*/  UIMAD UR6, UR30, UR9, UR6 ;  /* 0x000000091e0672a4 */ /* 0x000fc8000f8e0206 */
[----:B------:R-:W-:Y:S02]  /*83d0*/  UIADD3 UR12, UR5, UR6, URZ ;  /* 0x00000006050c7290 */ /* 0x000fe4000fffe03f */
[----:B------:R-:W-:Y:S02]  /*83e0*/  UMOV UR11, UR4 ;  /* 0x00000004000b7c82 */ /* 0x000fe40008000000 */
.L_x_261:
        /* <DEDUP_REMOVED lines=18> */
.L_x_262:
[----:B-1----:R-:W2:Y:S01]  /*8510*/  LDL.64 R4, [R1+0x38] ;  /* 0x0000380001047983 */ /* 0x002ea20000100a00 */
[----:B-----5:R-:W-:Y:S01]  /*8520*/  IMAD.SHL.U32 R0, R148, 0x2, RZ ;  /* 0x0000000294007824 */ /* 0x020fe200078e00ff */
[----:B------:R-:W-:Y:S01]  /*8530*/  USHF.L.U32 UR4, UR18, 0x7, URZ ;  /* 0x0000000712047899 */ /* 0x000fe2000800063f */
[----:B------:R-:W-:Y:S01]  /*8540*/  IMAD.U32 R8, RZ, RZ, UR36 ;  /* 0x00000024ff087e24 */ /* 0x000fe2000f8e00ff */
[----:B------:R-:W-:Y:S01]  /*8550*/  BAR.SYNC.DEFER_BLOCKING 0x0 ;  /* 0x0000000000007b1d */ /* 0x000fe20000010000 */
[----:B------:R-:W-:Y:S02]  /*8560*/  UIMAD UR17, UR18, -0x80, UR17 ;  /* 0xffffff80121178a4 */ /* 0x000fe4000f8e0211 */
[----:B------:R-:W-:Y:S01]  /*8570*/  USHF.R.S32.HI UR8, URZ, 0x1f, UR4 ;  /* 0x0000001f3f087899 */ /* 0x000fe20008011404 */
[----:B------:R-:W-:-:S02]  /*8580*/  IMAD.U32 R25, RZ, RZ, UR4 ;  /* 0x00000004ff197e24 */ /* 0x000fc4000f8e00ff */
[----:B------:R-:W1:Y:S01]  /*8590*/  S2R R27, SR_TID.X ;  /* 0x00000000001b7919 */ /* 0x000e620000002100 */
[----:B------:R-:W-:Y:S01]  /*85a0*/  ULDC.64 UR6, c[0x0][0x3a0] ;  /* 0x0000e80000067ab9 */ /* 0x000fe20000000a00 */
[----:B------:R-:W-:Y:S01]  /*85b0*/  BSSY B0, `(.L_x_263) ;  /* 0x000002c000007945 */ /* 0x000fe20003800000 */
[----:B------:R-:W-:Y:S01]  /*85c0*/  UIMAD UR5, UR8, UR6, URZ ;  /* 0x00000006080572a4 */ /* 0x000fe2000f8e023f */
[----:B------:R-:W3:Y:S03]  /*85d0*/  S2R R64, SR_TID.X ;  /* 0x0000000000407919 */ /* 0x000ee60000002100 */
[----:B------:R-:W-:-:S03]  /*85e0*/  UIMAD UR5, UR4, UR7, UR5 ;  /* 0x00000007040572a4 */ /* 0x000fc6000f8e0205 */
[----:B------:R-:W-:-:S03]  /*85f0*/  ULDC.64 UR6, c[0x0][0x3b8] ;  /* 0x0000ee0000067ab9 */ /* 0x000fc60000000a00 */
[----:B------:R-:W-:Y:S01]  /*8600*/  IMAD.U32 R3, RZ, RZ, UR5 ;  /* 0x00000005ff037e24 */ /* 0x000fe2000f8e00ff */
[----:B------:R-:W-:Y:S01]  /*8610*/  UIMAD UR5, UR60, UR6, URZ ;  /* 0x000000063c0572a4 */ /* 0x000fe2000f8e023f */
[----:B------:R4:W2:Y:S03]  /*8620*/  LDS.128 R36, [R0+0xa000] ;  /* 0x00a0000000247984 */ /* 0x0008a60000000c00 */
[----:B------:R-:W-:Y:S01]  /*8630*/  UIMAD UR5, UR36, UR7, UR5 ;  /* 0x00000007240572a4 */ /* 0x000fe2000f8e0205 */
[----:B------:R4:W2:Y:S01]  /*8640*/  LDS.128 R32, [R0+0xc000] ;  /* 0x00c0000000207984 */ /* 0x0008a20000000c00 */
[----:B-1----:R-:W-:-:S03]  /*8650*/  SHF.R.S32.HI R27, RZ, 0x1f, R27 ;  /* 0x0000001fff1b7819 */ /* 0x002fc6000001141b */
[----:B------:R4:W1:Y:S01]  /*8660*/  LDS.128 R28, [R0+0xe000] ;  /* 0x00e00000001c7984 */ /* 0x0008620000000c00 */
[----:B---3--:R-:W-:-:S03]  /*8670*/  LEA.HI R27, R27, R64, RZ, 0x2 ;  /* 0x000000401b1b7211 */ /* 0x008fc600078f10ff */
[----:B------:R4:W3:Y:S01]  /*8680*/  LDS.128 R48, [R0+0xf000] ;  /* 0x00f0000000307984 */ /* 0x0008e20000000c00 */
[----:B------:R-:W-:-:S03]  /*8690*/  SHF.R.S32.HI R27, RZ, 0x2, R27 ;  /* 0x00000002ff1b7819 */ /* 0x000fc6000001141b */
[----:B------:R4:W1:Y:S01]  /*86a0*/  LDS.128 R60, [R0+0x10000] ;  /* 0x01000000003c7984 */ /* 0x0008620000000c00 */
[----:B------:R-:W-:-:S03]  /*86b0*/  ISETP.GE.AND P2, PT, R27, UR17, PT ;  /* 0x000000111b007c0c */ /* 0x000fc6000bf46270 */
[----:B------:R4:W1:Y:S01]  /*86c0*/  LDS.128 R44, [R0+0x11000] ;  /* 0x01100000002c7984 */ /* 0x0008620000000c00 */
[----:B------:R-:W-:-:S03]  /*86d0*/  SHF.R.S32.HI R26, RZ, 0x1f, R27 ;  /* 0x0000001fff1a7819 */ /* 0x000fc6000001141b */
[----:B------:R4:W1:Y:S04]  /*86e0*/  LDS.128 R56, [R0+0x12000] ;  /* 0x0120000000387984 */ /* 0x0008680000000c00 */
[----:B------:R4:W1:Y:S04]  /*86f0*/  LDS.128 R40, [R0+0x13000] ;  /* 0x0130000000287984 */ /* 0x0008680000000c00 */
[----:B------:R4:W1:Y:S01]  /*8700*/  LDS.128 R52, [R0+0x14000] ;  /* 0x0140000000347984 */ /* 0x0008620000000c00 */
[--C-:B--2---:R-:W-:Y:S01]  /*8710*/  SHF.R.S32.HI R7, RZ, 0x1f, R4.reuse ;  /* 0x0000001fff077819 */ /* 0x104fe20000011404 */
[----:B------:R-:W-:-:S04]  /*8720*/  IMAD.MOV.U32 R6, RZ, RZ, R4 ;  /* 0x000000ffff067224 */ /* 0x000fc800078e0004 */
[----:B------:R-:W-:-:S05]  /*8730*/  IMAD.WIDE.U32 R4, R25, c[0x0][0x3a0], R6 ;  /* 0x0000e80019047a25 */ /* 0x000fca00078e0006 */
[----:B------:R-:W-:-:S04]  /*8740*/  IADD3 R4, P0, R4, UR11, RZ ;  /* 0x0000000b04047c10 */ /* 0x000fc8000ff1e0ff */
[----:B------:R-:W-:-:S05]  /*8750*/  IADD3.X R5, R5, UR12, R3, P0, !PT ;  /* 0x0000000c05057c10 */ /* 0x000fca00087fe403 */
[----:B------:R-:W-:-:S05]  /*8760*/  IMAD.WIDE.U32 R8, R8, c[0x0][0x3b8], R4 ;  /* 0x0000ee0008087a25 */ /* 0x000fca00078e0004 */
[----:B------:R-:W-:Y:S01]  /*8770*/  IADD3 R24, R9, UR5, RZ ;  /* 0x0000000509187c10 */ /* 0x000fe2000fffe0ff */
[----:B------:R-:W-:Y:S05]  /*8780*/  @P2 BRA `(.L_x_264) ;  /* 0x000000e000002947 */ /* 0x000fea0003800000 */
[----:B-1-34-:R-:W1:Y:S01]  /*8790*/  LDS.128 R20, [R0+0xb000] ;  /* 0x00b0000000147984 */ /* 0x01ae620000000c00 */
[----:B------:R-:W-:Y:S02]  /*87a0*/  MOV R4, R8 ;  /* 0x0000000800047202 */ /* 0x000fe40000000f00 */
[----:B------:R-:W-:Y:S01]  /*87b0*/  MOV R5, R24 ;  /* 0x0000001800057202 */ /* 0x000fe20000000f00 */
[----:B------:R-:W2:Y:S04]  /*87c0*/  LDS.128 R16, [R0+0x9000] ;  /* 0x0090000000107984 */ /* 0x000ea80000000c00 */
[----:B------:R3:W4:Y:S01]  /*87d0*/  LDS.128 R12, [R0+0xd000] ;  /* 0x00d00000000c7984 */ /* 0x0007220000000c00 */
[----:B------:R-:W-:-:S05]  /*87e0*/  IMAD.WIDE.U32 R10, R27, c[0x0][0x3a0], R4 ;  /* 0x0000e8001b0a7a25 */ /* 0x000fca00078e0004 */
[----:B------:R-:W-:Y:S01]  /*87f0*/  LEA R4, P0, R10, c[0x0][0x340], 0x1 ;  /* 0x0000d0000a047a11 */ /* 0x000fe200078008ff */
[----:B---3--:R-:W-:-:S04]  /*8800*/  IMAD R0, R26, c[0x0][0x3a0], RZ ;  /* 0x0000e8001a007a24 */ /* 0x008fc800078e02ff */
[----:B------:R-:W-:-:S05]  /*8810*/  IMAD R0, R27, c[0x0][0x3a4], R0 ;  /* 0x0000e9001b007a24 */ /* 0x000fca00078e0200 */
[----:B------:R-:W-:-:S04]  /*8820*/  IADD3 R0, R11, R0, RZ ;  /* 0x000000000b007210 */ /* 0x000fc80007ffe0ff */
[----:B------:R-:W-:-:S05]  /*8830*/  LEA.HI.X R5, R10, c[0x0][0x344], R0, 0x1, P0 ;  /* 0x0000d1000a057a11 */ /* 0x000fca00000f0c00 */
[----:B-1----:R1:W-:Y:S04]  /*8840*/  STG.E.128 [R4.64+0x40], R20 ;  /* 0x0000401404007986 */ /* 0x0023e8000c101d0e */
[----:B--2---:R1:W-:Y:S04]  /*8850*/  STG.E.128 [R4.64], R16 ;  /* 0x0000001004007986 */ /* 0x0043e8000c101d0e */
[----:B----4-:R1:W-:Y:S02]  /*8860*/  STG.E.128 [R4.64+0x80], R12 ;  /* 0x0000800c04007986 */ /* 0x0103e4000c101d0e */
.L_x_264:
[----:B-1-34-:R-:W-:Y:S05]  /*8870*/  BSYNC B0 ;  /* 0x0000000000007941 */ /* 0x01afea0003800000 */
.L_x_263:
[----:B------:R-:W-:Y:S01]  /*8880*/  IADD3 R0, R27, 0x40, RZ ;  /* 0x000000401b007810 */ /* 0x000fe20007ffe0ff */
        /* <DEDUP_REMOVED lines=16> */
.L_x_266:
[----:B------:R-:W-:Y:S05]  /*8990*/  BSYNC B0 ;  /* 0x0000000000007941 */ /* 0x000fea0003800000 */
.L_x_265:
        /* <DEDUP_REMOVED lines=23> */
[----:B------:R1:W-:Y:S04]  /*8b10*/  STG.E.128 [R4.64], R48 ;  /* 0x0000003004007986 */ /* 0x0003e8000c101d0e */
[----:B------:R1:W-:Y:S04]  /*8b20*/  STG.E.128 [R4.64+0x40], R44 ;  /* 0x0000402c04007986 */ /* 0x0003e8000c101d0e */
[----:B------:R1:W-:Y:S02]  /*8b30*/  STG.E.128 [R4.64+0x80], R40 ;  /* 0x0000802804007986 */ /* 0x0003e4000c101d0e */
.L_x_268:
[----:B------:R-:W-:Y:S05]  /*8b40*/  BSYNC B0 ;  /* 0x0000000000007941 */ /* 0x000fea0003800000 */
.L_x_267:
        /* <DEDUP_REMOVED lines=14> */
.L_x_257:
[----:B--2---:R-:W-:Y:S02]  /*8c30*/  UISETP.NE.AND UP0, UPT, UR22, -0x1, UPT ;  /* 0xffffffff1600788c */ /* 0x004fe4000bf05270 */
        /* <DEDUP_REMOVED lines=19> */
.L_x_270:
        /* <DEDUP_REMOVED lines=18> */
.L_x_271:
[----:B------:R-:W2:Y:S01]  /*8e90*/  LDL.64 R14, [R1+0x38] ;  /* 0x00003800010e7983 */ /* 0x000ea20000100a00 */
[----:B------:R-:W-:Y:S01]  /*8ea0*/  USHF.L.U32 UR4, UR18, 0x7, URZ ;  /* 0x0000000712047899 */ /* 0x000fe2000800063f */
[----:B------:R-:W-:Y:S01]  /*8eb0*/  BSSY B0, `(.L_x_272) ;  /* 0x0000024000007945 */ /* 0x000fe20003800000 */
[----:B------:R-:W-:Y:S01]  /*8ec0*/  ULDC.64 UR6, c[0x0][0x3a0] ;  /* 0x0000e80000067ab9 */ /* 0x000fe20000000a00 */
[----:B------:R-:W1:Y:S01]  /*8ed0*/  S2R R12, SR_TID.X ;  /* 0x00000000000c7919 */ /* 0x000e620000002100 */
[----:B------:R-:W-:Y:S02]  /*8ee0*/  USHF.R.S32.HI UR8, URZ, 0x1f, UR4 ;  /* 0x0000001f3f087899 */ /* 0x000fe40008011404 */
[----:B------:R-:W-:Y:S01]  /*8ef0*/  IMAD.U32 R10, RZ, RZ, UR4 ;  /* 0x00000004ff0a7e24 */ /* 0x000fe2000f8e00ff */
[----:B------:R-:W3:Y:S01]  /*8f00*/  S2R R13, SR_TID.X ;  /* 0x00000000000d7919 */ /* 0x000ee20000002100 */
[----:B------:R-:W-:-:S02]  /*8f10*/  UIMAD UR5, UR8, UR6, URZ ;  /* 0x00000006080572a4 */ /* 0x000fc4000f8e023f */
[----:B------:R-:W-:Y:S02]  /*8f20*/  UIMAD UR17, UR18, -0x80, UR17 ;  /* 0xffffff80121178a4 */ /* 0x000fe4000f8e0211 */
[----:B------:R-:W-:-:S03]  /*8f30*/  UIMAD UR5, UR4, UR7, UR5 ;  /* 0x00000007040572a4 */ /* 0x000fc6000f8e0205 */
[----:B------:R-:W-:-:S03]  /*8f40*/  ULDC.64 UR6, c[0x0][0x3b8] ;  /* 0x0000ee0000067ab9 */ /* 0x000fc60000000a00 */
[----:B------:R-:W-:Y:S01]  /*8f50*/  IMAD.U32 R0, RZ, RZ, UR5 ;  /* 0x00000005ff007e24 */ /* 0x000fe2000f8e00ff */
[----:B------:R-:W-:-:S04]  /*8f60*/  UIMAD UR5, UR58, UR6, URZ ;  /* 0x000000063a0572a4 */ /* 0x000fc8000f8e023f */
[----:B------:R-:W-:Y:S01]  /*8f70*/  UIMAD UR5, UR36, UR7, UR5 ;  /* 0x00000007240572a4 */ /* 0x000fe2000f8e0205 */
[----:B-1----:R-:W-:-:S04]  /*8f80*/  SHF.R.S32.HI R12, RZ, 0x1f, R12 ;  /* 0x0000001fff0c7819 */ /* 0x002fc8000001140c */
[----:B---3--:R-:W-:-:S04]  /*8f90*/  LEA.HI R12, R12, R13, RZ, 0x2 ;  /* 0x0000000d0c0c7211 */ /* 0x008fc800078f10ff */
[----:B------:R-:W-:-:S04]  /*8fa0*/  SHF.R.S32.HI R12, RZ, 0x2, R12 ;  /* 0x00000002ff0c7819 */ /* 0x000fc8000001140c */
[----:B------:R-:W-:Y:S02]  /*8fb0*/  ISETP.GE.AND P2, PT, R12, UR17, PT ;  /* 0x000000110c007c0c */ /* 0x000fe4000bf46270 */
[----:B------:R-:W-:Y:S01]  /*8fc0*/  SHF.R.S32.HI R11, RZ, 0x1f, R12 ;  /* 0x0000001fff0b7819 */ /* 0x000fe2000001140c */
[----:B--2---:R-:W-:-:S05]  /*8fd0*/  IMAD.WIDE.U32 R4, R10, c[0x0][0x3a0], R14 ;  /* 0x0000e8000a047a25 */ /* 0x004fca00078e000e */
[----:B------:R-:W-:-:S04]  /*8fe0*/  IADD3 R6, P0, R4, UR11, RZ ;  /* 0x0000000b04067c10 */ /* 0x000fc8000ff1e0ff */
[----:B------:R-:W-:Y:S01]  /*8ff0*/  IADD3.X R7, R5, UR12, R0, P0, !PT ;  /* 0x0000000c05077c10 */ /* 0x000fe200087fe400 */
[----:B------:R-:W-:-:S04]  /*9000*/  IMAD.U32 R0, RZ, RZ, UR36 ;  /* 0x00000024ff007e24 */ /* 0x000fc8000f8e00ff */
        /* <DEDUP_REMOVED lines=14> */
.L_x_273:
[----:B------:R-:W-:Y:S05]  /*90f0*/  BSYNC B0 ;  /* 0x0000000000007941 */ /* 0x000fea0003800000 */
.L_x_272:
        /* <DEDUP_REMOVED lines=16> */
.L_x_275:
[----:B------:R-:W-:Y:S05]  /*9200*/  BSYNC B0 ;  /* 0x0000000000007941 */ /* 0x000fea0003800000 */
.L_x_274:
        /* <DEDUP_REMOVED lines=26> */
.L_x_277:
[----:B------:R-:W-:Y:S05]  /*93b0*/  BSYNC B0 ;  /* 0x0000000000007941 */ /* 0x000fea0003800000 */
.L_x_276:
        /* <DEDUP_REMOVED lines=13> */
.L_x_269:
[----:B------:R-:W-:Y:S05]  /*9490*/  BSYNC B1 ;  /* 0x0000000000017941 */ /* 0x000fea0003800000 */
.L_x_252:
        /* <DEDUP_REMOVED lines=11> */
.L_x_278:
[----:B------:R-:W-:Y:S05]  /*9550*/  EXIT ;  /* 0x000000000000794d */ /* 0x000fea0003800000 */
.L_x_280:
        /* <DEDUP_REMOVED lines=10> */
.L_x_1282:


//--------------------- .text._ZN5flash44flash_bwd_dq_dk_dv_loop_seqk_parallel_kernelI23Flash_bwd_kernel_traitsILi96ELi64ELi128ELi8ELi2ELi4ELi4ELb1ELb0EN7cutlass10bfloat16_tE19Flash_kernel_traitsILi96ELi64ELi128ELi8ES3_EELb0ELb0ELb0ELb0ELb0ELb1ELb1EEEvNS_16Flash_bwd_paramsE --------------------------
	.section	.text._ZN5flash44flash_bwd_dq_dk_dv_loop_seqk_parallel_kernelI23Flash_bwd_kernel_traitsILi96ELi64ELi128ELi8ELi2ELi4ELi4ELb1ELb0EN7cutlass10bfloat16_tE19Flash_kernel_traitsILi96ELi64ELi128ELi8ES3_EELb0ELb0ELb0ELb0ELb0ELb1ELb1EEEvNS_16Flash_bwd_paramsE,"ax",@progbits
	.sectioninfo	@"SHI_REGISTERS=255"
	.align	128
        .global         _ZN5flash44flash_bwd_dq_dk_dv_loop_seqk_parallel_kernelI23Flash_bwd_kernel_traitsILi96ELi64ELi128ELi8ELi2ELi4ELi4ELb1ELb0EN7cutlass10bfloat16_tE19Flash_kernel_traitsILi96ELi64ELi128ELi8ES3_EELb0ELb0ELb0ELb0ELb0ELb1ELb1EEEvNS_16Flash_bwd_paramsE
        .type           _ZN5flash44flash_bwd_dq_dk_dv_loop_seqk_parallel_kernelI23Flash_bwd_kernel_traitsILi96ELi64ELi128ELi8ELi2ELi4ELi4ELb1ELb0EN7cutlass10bfloat16_tE19Flash_kernel_traitsILi96ELi64ELi128ELi8ES3_EELb0ELb0ELb0ELb0ELb0ELb1ELb1EEEvNS_16Flash_bwd_paramsE,@function
        .size           _ZN5flash44flash_bwd_dq_dk_dv_loop_seqk_parallel_kernelI23Flash_bwd_kernel_traitsILi96ELi64ELi128ELi8ELi2ELi4ELi4ELb1ELb0EN7cutlass10bfloat16_tE19Flash_kernel_traitsILi96ELi64ELi128ELi8ES3_EELb0ELb0ELb0ELb0ELb0ELb1ELb1EEEvNS_16Flash_bwd_paramsE,(.L_x_1283 - _ZN5flash44flash_bwd_dq_dk_dv_loop_seqk_parallel_kernelI23Flash_bwd_kernel_traitsILi96ELi64ELi128ELi8ELi2ELi4ELi4ELb1ELb0EN7cutlass10bfloat16_tE19Flash_kernel_traitsILi96ELi64ELi128ELi8ES3_EELb0ELb0ELb0ELb0ELb0ELb1ELb1EEEvNS_16Flash_bwd_paramsE)
        .other          _ZN5flash44flash_bwd_dq_dk_dv_loop_seqk_parallel_kernelI23Flash_bwd_kernel_traitsILi96ELi64ELi128ELi8ELi2ELi4ELi4ELb1ELb0EN7cutlass10bfloat16_tE19Flash_kernel_traitsILi96ELi64ELi128ELi8ES3_EELb0ELb0ELb0ELb0ELb0ELb1ELb1EEEvNS_16Flash_bwd_paramsE,@"STO_CUDA_ENTRY STV_DEFAULT"
_ZN5flash44flash_bwd_dq_dk_dv_loop_seqk_parallel_kernelI23Flash_bwd_kernel_traitsILi96ELi64ELi128ELi8ELi2ELi4ELi4ELb1ELb0EN7cutlass10bfloat16_tE19Flash_kernel_traitsILi96ELi64ELi128ELi8ES3_EELb0ELb0ELb0ELb0ELb0ELb1ELb1EEEvNS_16Flash_bwd_paramsE:
.text._ZN5flash44flash_bwd_dq_dk_dv_loop_seqk_parallel_kernelI23Flash_bwd_kernel_traitsILi96ELi64ELi128ELi8ELi2ELi4ELi4ELb1ELb0EN7cutlass10bfloat16_tE19Flash_kernel_traitsILi96ELi64ELi128ELi8ES3_EELb0ELb0ELb0ELb0ELb0ELb1ELb1EEEvNS_16Flash_bwd_paramsE:
        /* <DEDUP_REMOVED lines=35> */
[----:B------:R-:W-:Y:S01]  /*0230*/  LOP3.LUT R0, R5, 0xffffffe0, RZ, 0xc0, !PT ;  /* 0xffffffe005007812 */ /* 0x000fe200078ec0ff */
[----:B---3--:R-:W-:Y:S01]  /*0240*/  UIMAD UR47, UR38, UR46, URZ ;  /* 0x0000002e262f72a4 */ /* 0x008fe2000f8e023f */
[----:B------:R-:W-:Y:S01]  /*0250*/  SHF.R.S32.HI R4, RZ, 0x4, R11 ;  /* 0x00000004ff047819 */ /* 0x000fe2000001140b */
[----:B------:R-:W-:Y:S01]  /*0260*/  UIMAD UR46, UR46, UR12, URZ ;  /* 0x0000000c2e2e72a4 */ /* 0x000fe2000f8e023f */
[----:B------:R-:W-:Y:S01]  /*0270*/  LEA.HI R10, R19, R20, RZ, 0x2 ;  /* 0x00000014130a7211 */ /* 0x000fe200078f10ff */
[----:B------:R-:W-:Y:S01]  /*0280*/  IMAD.IADD R0, R20, 0x1, -R0 ;  /* 0x0000000114007824 */ /* 0x000fe200078e0a00 */
[----:B------:R-:W-:Y:S01]  /*0290*/  LEA.HI R2, R11, R4, RZ, 0x1 ;  /* 0x000000040b027211 */ /* 0x000fe200078f08ff */
[----:B------:R-:W-:Y:S01]  /*02a0*/  UIMAD UR55, UR8, UR6, UR55 ;  /* 0x00000006083772a4 */ /* 0x000fe2000f8e0237 */
[----:B------:R-:W-:Y:S01]  /*02b0*/  LEA.HI R16, R19, R20, RZ, 0x3 ;  /* 0x0000001413107211 */ /* 0x000fe200078f18ff */
[----:B------:R-:W-:Y:S01]  /*02c0*/  UIMAD UR52, UR7, UR31, URZ ;  /* 0x0000001f073472a4 */ /* 0x000fe2000f8e023f */
[----:B------:R-:W-:Y:S01]  /*02d0*/  LOP3.LUT R2, R2, 0xfffffffe, RZ, 0xc0, !PT ;  /* 0xfffffffe02027812 */ /* 0x000fe200078ec0ff */
[----:B------:R-:W-:Y:S01]  /*02e0*/  UIMAD UR6, UR31, UR11, UR38 ;  /* 0x0000000b1f0672a4 */ /* 0x000fe2000f8e0226 */
[----:B------:R-:W-:Y:S01]  /*02f0*/  SHF.R.S32.HI R3, RZ, 0x1f, R0 ;  /* 0x0000001fff037819 */ /* 0x000fe20000011400 */
[----:B------:R-:W-:Y:S01]  /*0300*/  @!UP5 UIMAD UR7, UR31, UR13, UR38 ;  /* 0x0000000d1f07d2a4 */ /* 0x000fe2000f8e0226 */
[----:B------:R-:W-:Y:S01]  /*0310*/  SHF.R.S32.HI R15, RZ, 0x2, R10 ;  /* 0x00000002ff0f7819 */ /* 0x000fe2000001140a */
[----:B------:R-:W-:Y:S01]  /*0320*/  IMAD.IADD R14, R4, 0x1, -R2 ;  /* 0x00000001040e7824 */ /* 0x000fe200078e0a02 */
[----:B------:R-:W-:Y:S01]  /*0330*/  LEA.HI R22, R3, R0, RZ, 0x2 ;  /* 0x0000000003167211 */ /* 0x000fe200078f10ff */
[----:B------:R-:W-:Y:S01]  /*0340*/  USHF.L.U32 UR41, UR46, 0x6, URZ ;  /* 0x000000062e297899 */ /* 0x000fe2000800063f */
[--C-:B------:R-:W-:Y:S01]  /*0350*/  SHF.R.S32.HI R0, RZ, 0x5, R5.reuse ;  /* 0x00000005ff007819 */ /* 0x100fe20000011405 */
[----:B------:R-:W-:Y:S01]  /*0360*/  ULDC UR49, c[0x0][0x214] ;  /* 0x0000850000317ab9 */ /* 0x000fe20000000800 */
[----:B------:R-:W-:Y:S01]  /*0370*/  SHF.R.S32.HI R8, RZ, 0x3, R16 ;  /* 0x00000003ff087819 */ /* 0x000fe20000011410 */
[----:B------:R-:W-:Y:S01]  /*0380*/  ULDC UR56, c[0x0][0x1c8] ;  /* 0x0000720000387ab9 */ /* 0x000fe20000000800 */
[----:B------:R-:W-:Y:S01]  /*0390*/  SHF.R.S32.HI R2, RZ, 0x1f, R5 ;  /* 0x0000001fff027819 */ /* 0x000fe20000011405 */
[----:B------:R-:W-:Y:S01]  /*03a0*/  ULDC.U8 UR10, c[0x0][0x3d0] ;  /* 0x0000f400000a7ab9 */ /* 0x000fe20000000000 */
[----:B------:R-:W-:Y:S01]  /*03b0*/  LOP3.LUT R4, R16, 0xfffffff8, RZ, 0xc0, !PT ;  /* 0xfffffff810047812 */ /* 0x000fe200078ec0ff */
[----:B------:R-:W-:Y:S01]  /*03c0*/  ULDC UR50, c[0x0][0x224] ;  /* 0x0000890000327ab9 */ /* 0x000fe20000000800 */
[C---:B------:R-:W-:Y:S01]  /*03d0*/  LOP3.LUT R9, R10.reuse, 0xfffffffc, RZ, 0xc0, !PT ;  /* 0xfffffffc0a097812 */ /* 0x040fe200078ec0ff */
[----:B------:R-:W-:Y:S01]  /*03e0*/  @UP5 UIMAD UR54, UR31, UR49, URZ ;  /* 0x000000311f3652a4 */ /* 0x000fe2000f8e023f */
[----:B------:R-:W-:Y:S01]  /*03f0*/  LEA.HI R6, R10, R15, RZ, 0x1 ;  /* 0x0000000f0a067211 */ /* 0x000fe200078f08ff */
[----:B------:R-:W-:Y:S01]  /*0400*/  IMAD.IADD R7, R20, 0x1, -R4 ;  /* 0x0000000114077824 */ /* 0x000fe200078e0a04 */
[-C--:B------:R-:W-:Y:S01]  /*0410*/  LEA.HI R3, R5, R0.reuse, RZ, 0x1 ;  /* 0x0000000005037211 */ /* 0x080fe200078f08ff */
[----:B------:R-:W-:Y:S01]  /*0420*/  IMAD.SHL.U32 R5, R8, 0x40, RZ ;  /* 0x0000004008057824 */ /* 0x000fe200078e00ff */
[----:B------:R-:W-:Y:S01]  /*0430*/  LEA.HI R2, R2, R0, RZ, 0x2 ;  /* 0x0000000002027211 */ /* 0x000fe200078f10ff */
[----:B------:R-:W-:Y:S01]  /*0440*/  IMAD.IADD R18, R20, 0x1, -R9 ;  /* 0x0000000114127824 */ /* 0x000fe200078e0a09 */
[----:B------:R-:W-:Y:S01]  /*0450*/  LOP3.LUT R6, R6, 0x7fffffe, RZ, 0xc0, !PT ;  /* 0x07fffffe06067812 */ /* 0x000fe200078ec0ff */
[----:B------:R-:W-:Y:S01]  /*0460*/  ULDC.64 UR4, c[0x0][0x118] ;  /* 0x0000460000047ab9 */ /* 0x000fe20000000a00 */
[----:B------:R-:W-:Y:S01]  /*0470*/  LOP3.LUT R4, R3, 0xfffffffe, RZ, 0xc0, !PT ;  /* 0xfffffffe03047812 */ /* 0x000fe200078ec0ff */
[----:B------:R-:W-:Y:S01]  /*0480*/  IMAD.SHL.U32 R24, R18, 0x8, RZ ;  /* 0x0000000812187824 */ /* 0x000fe200078e00ff */
[----:B------:R-:W-:Y:S01]  /*0490*/  LOP3.LUT R3, R2, 0xfffffffc, RZ, 0xc0, !PT ;  /* 0xfffffffc02037812 */ /* 0x000fe200078ec0ff */
[----:B------:R-:W-:Y:S01]  /*04a0*/  ULOP3.LUT UR56, UR38, UR56, URZ, 0x3c, !UPT ;  /* 0x0000003826387292 */ /* 0x000fe2000f8e3c3f */
[----:B------:R-:W-:Y:S01]  /*04b0*/  LOP3.LUT R2, R5, 0xc0, RZ, 0xc0, !PT ;  /* 0x000000c005027812 */ /* 0x000fe200078ec0ff */
[----:B------:R-:W-:Y:S01]  /*04c0*/  IMAD.IADD R5, R15, 0x1, -R6 ;  /* 0x000000010f057824 */ /* 0x000fe200078e0a06 */
[----:B------:R-:W-:Y:S01]  /*04d0*/  LEA.HI R8, R7, R7, RZ, 0x1 ;  /* 0x0000000707087211 */ /* 0x000fe200078f08ff */
[C---:B------:R-:W-:Y:S01]  /*04e0*/  IMAD.IADD R231, R0.reuse, 0x1, -R4 ;  /* 0x0000000100e77824 */ /* 0x040fe200078e0a04 */
[-C--:B------:R-:W-:Y:S01]  /*04f0*/  LEA.HI R13, R19, R20.reuse, RZ, 0x6 ;  /* 0x00000014130d7211 */ /* 0x080fe200078f30ff */
[C---:B------:R-:W-:Y:S01]  /*0500*/  IMAD.IADD R12, R0.reuse, 0x1, -R3 ;  /* 0x00000001000c7824 */ /* 0x040fe200078e0a03 */
[----:B------:R-:W-:Y:S01]  /*0510*/  SHF.R.U32.HI R3, RZ, 0x3, R2 ;  /* 0x00000003ff037819 */ /* 0x000fe20000011602 */
[----:B------:R-:W-:Y:S01]  /*0520*/  IMAD R4, R0, 0x8, R5 ;  /* 0x0000000800047824 */ /* 0x000fe200078e0205 */
[----:B------:R-:W-:Y:S01]  /*0530*/  LOP3.LUT R2, R2, 0x18, R24, 0xf8, !PT ;  /* 0x0000001802027812 */ /* 0x000fe200078ef818 */
[----:B------:R-:W-:Y:S01]  /*0540*/  STL [R1+0x40], R24 ;  /* 0x0000401801007387 */ /* 0x000fe20000100800 */
[----:B------:R-:W-:Y:S01]  /*0550*/  LOP3.LUT R0, R8, 0x3fffffe, RZ, 0xc0, !PT ;  /* 0x03fffffe08007812 */ /* 0x000fe200078ec0ff */
[----:B------:R-:W-:Y:S01]  /*0560*/  USHF.R.S32.HI UR61, URZ, 0x1f, UR38 ;  /* 0x0000001f3f3d7899 */ /* 0x000fe20008011426 */
[----:B------:R-:W-:Y:S01]  /*0570*/  SHF.R.S32.HI R13, RZ, 0x6, R13 ;  /* 0x00000006ff0d7819 */ /* 0x000fe2000001140d */
[----:B------:R-:W-:Y:S01]  /*0580*/  UISETP.NE.AND UP6, UPT, UR10, URZ, UPT ;  /* 0x0000003f0a00728c */ /* 0x000fe2000bfc5270 */
[----:B------:R-:W-:Y:S01]  /*0590*/  LOP3.LUT R3, R2, R3, RZ, 0x3c, !PT ;  /* 0x0000000302037212 */ /* 0x000fe200078e3cff */
[----:B------:R-:W-:Y:S01]  /*05a0*/  IMAD.IADD R2, R7, 0x1, -R0 ;  /* 0x0000000107027824 */ /* 0x000fe200078e0a00 */
[----:B------:R-:W-:Y:S01]  /*05b0*/  LEA.HI R9, R19, R20, RZ, 0x7 ;  /* 0x0000001413097211 */ /* 0x000fe200078f38ff */
[----:B------:R-:W-:Y:S01]  /*05c0*/  IMAD R0, R13, 0x4, R14 ;  /* 0x000000040d007824 */ /* 0x000fe200078e020e */
[----:B------:R-:W-:Y:S01]  /*05d0*/  USHF.R.S32.HI UR60, URZ, 0x1f, UR31 ;  /* 0x0000001f3f3c7899 */ /* 0x000fe2000801141f */
[----:B------:R-:W-:Y:S01]  /*05e0*/  IMAD.U32 R3, R4, 0x20, R3 ;  /* 0x0000002004037824 */ /* 0x000fe200078e0003 */
[----:B------:R-:W-:Y:S01]  /*05f0*/  USHF.R.S32.HI UR59, URZ, 0x1f, UR38 ;  /* 0x0000001f3f3b7899 */ /* 0x000fe20008011426 */
[----:B------:R-:W-:Y:S01]  /*0600*/  IMAD R21, R0, 0x8, R2 ;  /* 0x0000000800157824 */ /* 0x000fe200078e0202 */
[----:B------:R-:W-:Y:S01]  /*0610*/  LOP3.LUT R0, R11, 0xfffffff0, RZ, 0xc0, !PT ;  /* 0xfffffff00b007812 */ /* 0x000fe200078ec0ff */
[----:B------:R-:W-:Y:S01]  /*0620*/  USHF.R.S32.HI UR58, URZ, 0x1f, UR31 ;  /* 0x0000001f3f3a7899 */ /* 0x000fe2000801141f */
[----:B------:R-:W-:Y:S01]  /*0630*/  SHF.R.S32.HI R2, RZ, 0x1f, R10 ;  /* 0x0000001fff027819 */ /* 0x000fe2000001140a */
[----:B------:R1:W-:Y:S01]  /*0640*/  STL [R1+0x28], R3 ;  /* 0x0000280301007387 */ /* 0x0003e20000100800 */
[----:B------:R-:W-:Y:S01]  /*0650*/  USHF.R.S32.HI UR57, URZ, 0x1f, UR38 ;  /* 0x0000001f3f397899 */ /* 0x000fe20008011426 */
[----:B------:R-:W-:Y:S01]  /*0660*/  IMAD.IADD R0, R20, 0x1, -R0 ;  /* 0x0000000114007824 */ /* 0x000fe200078e0a00 */
[----:B------:R-:W-:Y:S01]  /*0670*/  LEA.HI R2, R2, R15, RZ, 0x3 ;  /* 0x0000000f02027211 */ /* 0x000fe200078f18ff */
[----:B------:R-:W-:Y:S01]  /*0680*/  IMAD.SHL.U32 R20, R20, 0x2, RZ ;  /* 0x0000000214147824 */ /* 0x000fe200078e00ff */
[----:B------:R-:W-:-:S02]  /*0690*/  UIMAD.WIDE.U32 UR42, UR36, UR44, URZ ;  /* 0x0000002c242a72a5 */ /* 0x000fc4000f8e003f */
[----:B------:R-:W-:Y:S01]  /*06a0*/  SHF.R.S32.HI R4, RZ, 0x1f, R0 ;  /* 0x0000001fff047819 */ /* 0x000fe20000011400 */
[----:B------:R-:W-:Y:S01]  /*06b0*/  UIMAD UR51, UR37, UR44, URZ ;  /* 0x0000002c253372a4 */ /* 0x000fe2000f8e023f */
[----:B------:R-:W-:Y:S01]  /*06c0*/  LOP3.LUT R2, R2, 0xfffffff8, RZ, 0xc0, !PT ;  /* 0xfffffff802027812 */ /* 0x000fe200078ec0ff */
[----:B------:R-:W-:Y:S01]  /*06d0*/  USHF.R.S32.HI UR53, URZ, 0x1f, UR47 ;  /* 0x0000001f3f357899 */ /* 0x000fe2000801142f */
[----:B------:R-:W-:Y:S01]  /*06e0*/  LEA.HI R10, R4, R0, RZ, 0x3 ;  /* 0x00000000040a7211 */ /* 0x000fe200078f18ff */
[----:B------:R-:W-:Y:S02]  /*06f0*/  UIMAD UR50, UR6, UR50, URZ ;  /* 0x00000032063272a4 */ /* 0x000fe4000f8e023f */
[----:B------:R-:W-:Y:S01]  /*0700*/  IMAD.IADD R6, R15, 0x1, -R2 ;  /* 0x000000010f067824 */ /* 0x000fe200078e0a02 */
[----:B------:R-:W-:Y:S01]  /*0710*/  LOP3.LUT R2, R10, 0xfffffff8, RZ, 0xc0, !PT ;  /* 0xfffffff80a027812 */ /* 0x000fe200078ec0ff */
[----:B------:R-:W-:Y:S02]  /*0720*/  @!UP5 UIMAD UR49, UR7, UR49, URZ ;  /* 0x000000310731d2a4 */ /* 0x000fe4000f8e023f */
[----:B------:R-:W-:Y:S01]  /*0730*/  USHF.R.S32.HI UR48, URZ, 0x1f, UR41 ;  /* 0x0000001f3f307899 */ /* 0x000fe20008011429 */
[----:B------:R-:W-:Y:S01]  /*0740*/  LOP3.LUT R4, R6, 0x1, RZ, 0xc0, !PT ;  /* 0x0000000106047812 */ /* 0x000fe200078ec0ff */
[----:B------:R-:W-:Y:S01]  /*0750*/  IMAD.IADD R15, R0, 0x1, -R2 ;  /* 0x00000001000f7824 */ /* 0x000fe200078e0a02 */
[----:B------:R-:W-:Y:S01]  /*0760*/  SHF.R.S32.HI R2, RZ, 0x1, R8 ;  /* 0x00000001ff027819 */ /* 0x000fe20000011408 */
[----:B------:R-:W-:Y:S01]  /*0770*/  UMOV UR40, 0xffffd000 ;  /* 0xffffd00000287882 */ /* 0x000fe20000000000 */
[----:B------:R-:W-:-:S02]  /*0780*/  ISETP.NE.U32.AND P5, PT, R4, 0x1, PT ;  /* 0x000000010400780c */ /* 0x000fc40003fa5070 */
[----:B-1----:R-:W-:Y:S02]  /*0790*/  LEA.HI R3, R0, R0, RZ, 0x1 ;  /* 0x0000000000037211 */ /* 0x002fe400078f08ff */
[----:B------:R-:W-:Y:S02]  /*07a0*/  LOP3.LUT P6, RZ, R2, 0x2, RZ, 0xc0, !PT ;  /* 0x0000000202ff7812 */ /* 0x000fe400078cc0ff */
[----:B------:R-:W-:Y:S02]  /*07b0*/  LOP3.LUT R5, R3, 0x7fffffe, RZ, 0xc0, !PT ;  /* 0x07fffffe03057812 */ /* 0x000fe400078ec0ff */
[----:B------:R-:W-:Y:S02]  /*07c0*/  SHF.R.S32.HI R4, RZ, 0x1f, R3 ;  /* 0x0000001fff047819 */ /* 0x000fe40000011403 */
[----:B------:R-:W-:Y:S01]  /*07d0*/  LOP3.LUT P4, RZ, R6, 0x2, RZ, 0xc0, !PT ;  /* 0x0000000206ff7812 */ /* 0x000fe2000788c0ff */
[----:B------:R-:W-:Y:S01]  /*07e0*/  IMAD.IADD R17, R0, 0x1, -R5 ;  /* 0x0000000100117824 */ /* 0x000fe200078e0a05 */
[----:B------:R-:W-:Y:S01]  /*07f0*/  SEL R221, R230, 0xffffffe0, !P6 ;  /* 0xffffffe0e6dd7807 */ /* 0x000fe20007000000 */
[----:B------:R-:W-:Y:S01]  /*0800*/  IMAD.SHL.U32 R0, R7, 0x40, RZ ;  /* 0x0000004007007824 */ /* 0x000fe200078e00ff */
[----:B------:R-:W-:Y:S01]  /*0810*/  SHF.R.S32.HI R7, RZ, 0x1, R3 ;  /* 0x00000001ff077819 */ /* 0x000fe20000011403 */
[----:B------:R-:W-:Y:S01]  /*0820*/  IMAD.SHL.U32 R3, R2, 0x40, RZ ;  /* 0x0000004002037824 */ /* 0x000fe200078e00ff */
[----:B------:R-:W-:-:S02]  /*0830*/  SEL R232, R232, 0x10, !P5 ;  /* 0x00000010e8e87807 */ /* 0x000fc40006800000 */
[----:B------:R-:W-:Y:S01]  /*0840*/  LOP3.LUT R5, R0, 0x1c0, RZ, 0xc0, !PT ;  /* 0x000001c000057812 */ /* 0x000fe200078ec0ff */
[----:B------:R-:W-:Y:S01]  /*0850*/  IMAD.SHL.U32 R0, R12, 0x10, RZ ;  /* 0x000000100c007824 */ /* 0x000fe200078e00ff */
[----:B------:R-:W-:-:S04]  /*0860*/  LEA.HI R4, R4, R7, RZ, 0x2 ;  /* 0x0000000704047211 */ /* 0x000fc800078f10ff */
        /* <DEDUP_REMOVED lines=92> */
.L_x_309:
        /* <DEDUP_REMOVED lines=53> */
.L_x_281:
        /* <DEDUP_REMOVED lines=58> */
.L_x_283:
        /* <DEDUP_REMOVED lines=18> */
.L_x_284:
        /* <DEDUP_REMOVED lines=70> */
.L_x_285:
[----:B------:R-:W-:Y:S02]  /*1aa0*/  UMOV UR11, UR50 ;  /* 0x00000032000b7c82 */ /* 0x000fe40008000000 */
.L_x_286:
[----:B------:R-:W2:Y:S04]  /*1ab0*/  LDL.64 R4, [R1+0x40] ;  /* 0x0000400001047983 */ /* 0x000ea80000100a00 */
[----:B------:R1:W3:Y:S01]  /*1ac0*/  LDL.64 R12, [R1+0x40] ;  /* 0x00004000010c7983 */ /* 0x0002e20000100a00 */
[----:B------:R-:W-:Y:S01]  /*1ad0*/  UIADD3 UR8, UP3, UP2, UR8, UR41, UR47 ;  /* 0x0000002908087290 */ /* 0x000fe2000fa7e02f */
[----:B------:R-:W-:Y:S01]  /*1ae0*/  BSSY B1, `(.L_x_282) ;  /* 0x000075b000017945 */ /* 0x000fe20003800000 */
[----:B------:R-:W-:Y:S01]  /*1af0*/  UISETP.GE.AND UP4, UPT, UR28, 0x1, UPT ;  /* 0x000000011c00788c */ /* 0x000fe2000bf86270 */
[----:B------:R-:W4:Y:S01]  /*1b00*/  S2R R22, SR_TID.X ;  /* 0x0000000000167919 */ /* 0x000f220000002100 */
[----:B------:R-:W-:-:S02]  /*1b10*/  UIADD3 UR15, UP1, UP0, UR12, UR8, UR15 ;  /* 0x000000080c0f7290 */ /* 0x000fc4000f83e00f */
[----:B------:R-:W-:Y:S01]  /*1b20*/  UMOV UR17, 0x4 ;  /* 0x0000000400117882 */ /* 0x000fe20000000000 */
[----:B------:R-:W5:Y:S01]  /*1b30*/  S2R R23, SR_TID.X ;  /* 0x0000000000177919 */ /* 0x000f620000002100 */
[----:B------:R-:W-:Y:S02]  /*1b40*/  ULDC.64 UR8, c[0x0][0x1a8] ;  /* 0x00006a0000087ab9 */ /* 0x000fe40000000a00 */
[----:B------:R-:W-:Y:S01]  /*1b50*/  UIMAD UR7, UR61, UR8, URZ ;  /* 0x000000083d0772a4 */ /* 0x000fe2000f8e023f */
[----:B------:R-:W1:Y:S03]  /*1b60*/  S2R R8, SR_TID.X ;  /* 0x0000000000087919 */ /* 0x000e660000002100 */
[----:B------:R-:W-:-:S03]  /*1b70*/  UIMAD UR12, UR38, UR9, UR7 ;  /* 0x00000009260c72a4 */ /* 0x000fc6000f8e0207 */
[----:B------:R-:W-:Y:S02]  /*1b80*/  ULDC.64 UR8, c[0x0][0x378] ;  /* 0x0000de0000087ab9 */ /* 0x000fe40000000a00 */
[----:B------:R-:W-:-:S04]  /*1b90*/  UIMAD UR7, UR61, UR8, URZ ;  /* 0x000000083d0772a4 */ /* 0x000fc8000f8e023f */
[----:B------:R-:W-:-:S03]  /*1ba0*/  UIMAD UR10, UR38, UR9, UR7 ;  /* 0x00000009260a72a4 */ /* 0x000fc6000f8e0207 */
[----:B------:R-:W-:Y:S01]  /*1bb0*/  ULDC.64 UR8, c[0x0][0x370] ;  /* 0x0000dc0000087ab9 */ /* 0x000fe20000000a00 */
[----:B----4-:R-:W-:Y:S01]  /*1bc0*/  SHF.R.S32.HI R22, RZ, 0x1f, R22 ;  /* 0x0000001fff167819 */ /* 0x010fe20000011416 */
[----:B------:R-:W-:Y:S02]  /*1bd0*/  UIMAD UR7, UR27, UR8, URZ ;  /* 0x000000081b0772a4 */ /* 0x000fe4000f8e023f */
[----:B------:R-:W-:Y:S01]  /*1be0*/  UIADD3 UR8, UR14, UR13, URZ ;  /* 0x0000000d0e087290 */ /* 0x000fe2000fffe03f */
[----:B-----5:R-:W-:Y:S01]  /*1bf0*/  LEA.HI R22, R22, R23, RZ, 0x2 ;  /* 0x0000001716167211 */ /* 0x020fe200078f10ff */
[----:B------:R-:W-:Y:S02]  /*1c00*/  UIMAD UR7, UR14, UR9, UR7 ;  /* 0x000000090e0772a4 */ /* 0x000fe4000f8e0207 */
[----:B------:R-:W-:Y:S01]  /*1c10*/  UIADD3 UR9, UR14, UR11, URZ ;  /* 0x0000000b0e097290 */ /* 0x000fe2000fffe03f */
[----:B------:R-:W-:Y:S01]  /*1c20*/  SHF.R.S32.HI R22, RZ, 0x2, R22 ;  /* 0x00000002ff167819 */ /* 0x000fe20000011416 */
[----:B------:R-:W-:-:S03]  /*1c30*/  ULEA.HI.SX32 UR11, UR32, 0xffffffff, 0x1a ;  /* 0xffffffff200b7891 */ /* 0x000fc6000f8fd23f */
[----:B------:R-:W-:Y:S02]  /*1c40*/  SHF.R.S32.HI R14, RZ, 0x1f, R22 ;  /* 0x0000001fff0e7819 */ /* 0x000fe40000011416 */
[----:B------:R-:W-:-:S04]  /*1c50*/  IADD3 R3, P1, R22, UR14, RZ ;  /* 0x0000000e16037c10 */ /* 0x000fc8000ff3e0ff */
        /* <DEDUP_REMOVED lines=9> */
[----:B------:R-:W-:Y:S02]  /*1cf0*/  IADD3.X R5, R13, UR25, RZ, P0, !PT ;  /* 0x000000190d057c10 */ /* 0x000fe400087fe4ff */
[----:B------:R-:W-:Y:S01]  /*1d00*/  IADD3.X R7, R7, UR34, R3, P1, !PT ;  /* 0x0000002207077c10 */ /* 0x000fe20008ffe403 */
[----:B------:R-:W-:-:S04]  /*1d10*/  IMAD.U32 R3, RZ, RZ, UR14 ;  /* 0x0000000eff037e24 */ /* 0x000fc8000f8e00ff */
[----:B------:R-:W-:-:S04]  /*1d20*/  IMAD.WIDE.U32 R4, R3, c[0x0][0x370], R4 ;  /* 0x0000dc0003047a25 */ /* 0x000fc800078e0004 */
[----:B------:R-:W-:Y:S01]  /*1d30*/  IMAD.U32 R3, RZ, RZ, UR38 ;  /* 0x00000026ff037e24 */ /* 0x000fe2000f8e00ff */
[----:B------:R-:W-:Y:S01]  /*1d40*/  IADD3 R5, R5, UR7, RZ ;  /* 0x0000000705057c10 */ /* 0x000fe2000fffe0ff */
[----:B------:R-:W-:-:S03]  /*1d50*/  UIADD3.X UR7, UR24, UR48, UR53, UP3, UP2 ;  /* 0x0000003018077290 */ /* 0x000fc60009fe4435 */
[----:B------:R-:W-:Y:S01]  /*1d60*/  ULDC.64 UR24, c[0x0][0x3c8] ;  /* 0x0000f20000187ab9 */ /* 0x000fe20000000a00 */
[----:B------:R-:W-:Y:S01]  /*1d70*/  IMAD.WIDE.U32 R4, R3, c[0x0][0x378], R4 ;  /* 0x0000de0003047a25 */ /* 0x000fe200078e0004 */
[----:B-1----:R-:W-:Y:S01]  /*1d80*/  SHF.R.S32.HI R3, RZ, 0x1f, R8 ;  /* 0x0000001fff037819 */ /* 0x002fe20000011408 */
[----:B------:R-:W-:-:S03]  /*1d90*/  UIADD3.X UR7, UR26, UR7, UR22, UP1, UP0 ;  /* 0x000000071a077290 */ /* 0x000fc60008fe0416 */
[----:B------:R-:W-:Y:S02]  /*1da0*/  LEA.HI R3, R3, R8, RZ, 0x5 ;  /* 0x0000000803037211 */ /* 0x000fe400078f28ff */
[----:B------:R-:W-:Y:S02]  /*1db0*/  IADD3 R5, R5, UR10, RZ ;  /* 0x0000000a05057c10 */ /* 0x000fe4000fffe0ff */
[----:B------:R-:W-:-:S03]  /*1dc0*/  LOP3.LUT R9, R3, 0xffffffe0, RZ, 0xc0, !PT ;  /* 0xffffffe003097812 */ /* 0x000fc600078ec0ff */
[----:B------:R-:W-:-:S04]  /*1dd0*/  IMAD.WIDE.U32 R4, R22, c[0x0][0x370], R4 ;  /* 0x0000dc0016047a25 */ /* 0x000fc800078e0004 */
[----:B------:R-:W-:Y:S01]  /*1de0*/  IMAD.IADD R9, R8, 0x1, -R9 ;  /* 0x0000000108097824 */ /* 0x000fe200078e0a09 */
[----:B------:R-:W-:Y:S01]  /*1df0*/  SHF.R.S32.HI R8, RZ, 0x5, R3 ;  /* 0x00000005ff087819 */ /* 0x000fe20000011403 */
[----:B------:R-:W-:Y:S01]  /*1e00*/  IMAD.U32 R3, RZ, RZ, UR38 ;  /* 0x00000026ff037e24 */ /* 0x000fe2000f8e00ff */
[----:B------:R-:W-:-:S03]  /*1e10*/  LEA R236, P3, R4, c[0x0][0x330], 0x1 ;  /* 0x0000cc0004ec7a11 */ /* 0x000fc600078608ff */
[----:B------:R-:W-:-:S04]  /*1e20*/  IMAD.WIDE.U32 R6, R3, c[0x0][0x1a8], R6 ;  /* 0x00006a0003067a25 */ /* 0x000fc800078e0006 */
[----:B------:R-:W-:Y:S01]  /*1e30*/  IMAD R8, R8, UR46, R9 ;  /* 0x0000002e08087c24 */ /* 0x000fe2000f8e0209 */
[----:B------:R-:W-:Y:S01]  /*1e40*/  IADD3 R9, R7, UR12, RZ ;  /* 0x0000000c07097c10 */ /* 0x000fe2000fffe0ff */
[----:B------:R-:W-:Y:S01]  /*1e50*/  IMAD R3, R14, c[0x0][0x370], RZ ;  /* 0x0000dc000e037a24 */ /* 0x000fe200078e02ff */
[----:B------:R-:W-:Y:S01]  /*1e60*/  LEA R238, P0, R6, c[0x0][0x160], 0x1 ;  /* 0x0000580006ee7a11 */ /* 0x000fe200078008ff */
[----:B------:R-:W-:Y:S02]  /*1e70*/  ULDC.64 UR12, c[0x0][0x200] ;  /* 0x00008000000c7ab9 */ /* 0x000fe40000000a00 */
[----:B------:R-:W-:Y:S01]  /*1e80*/  IMAD R7, R22, c[0x0][0x374], R3 ;  /* 0x0000dd0016077a24 */ /* 0x000fe200078e0203 */
[----:B------:R-:W-:Y:S01]  /*1e90*/  LEA.HI.X R239, R6, c[0x0][0x164], R9, 0x1, P0 ;  /* 0x0000590006ef7a11 */ /* 0x000fe200000f0c09 */
[----:B------:R-:W-:Y:S01]  /*1ea0*/  UIMAD.WIDE UR12, UR8, UR17, UR12 ;  /* 0x00000011080c72a5 */ /* 0x000fe2000f8e020c */
        /* <DEDUP_REMOVED lines=9> */
[----:B--2---:R-:W2:Y:S01]  /*1f40*/  LDL R20, [R1+0x48] ;  /* 0x0000480001147983 */ /* 0x004ea20000100800 */
[----:B------:R-:W-:Y:S01]  /*1f50*/  ULDC.64 UR8, c[0x0][0x1a0] ;  /* 0x0000680000087ab9 */ /* 0x000fe20000000a00 */
[----:B------:R-:W-:Y:S01]  /*1f60*/  IMAD.U32 R3, RZ, RZ, UR23 ;  /* 0x00000017ff037e24 */ /* 0x000fe2000f8e00ff */
[----:B------:R-:W-:Y:S01]  /*1f70*/  UIMAD UR7, UR20, UR8, URZ ;  /* 0x00000008140772a4 */ /* 0x000fe2000f8e023f */
[----:B------:R-:W3:Y:S01]  /*1f80*/  LDL R21, [R1+0x28] ;  /* 0x0000280001157983 */ /* 0x000ee20000100800 */
[----:B------:R-:W-:Y:S01]  /*1f90*/  IADD3 R9, R22, 0x40, RZ ;  /* 0x0000004016097810 */ /* 0x000fe20007ffe0ff */
[----:B------:R-:W-:Y:S01]  /*1fa0*/  IMAD.WIDE.U32 R6, R3, c[0x0][0x1a0], R12 ;  /* 0x0000680003067a25 */ /* 0x000fe200078e000c */
[----:B------:R-:W-:-:S03]  /*1fb0*/  UIMAD UR10, UR23, UR9, UR7 ;  /* 0x00000009170a72a4 */ /* 0x000fc6000f8e0207 */
[----:B------:R-:W-:Y:S01]  /*1fc0*/  ULDC.64 UR8, c[0x0][0x198] ;  /* 0x0000660000087ab9 */ /* 0x000fe20000000a00 */
[----:B------:R-:W-:Y:S01]  /*1fd0*/  IMAD.WIDE.U32 R4, R3, c[0x0][0x198], R12 ;  /* 0x0000660003047a25 */ /* 0x000fe200078e000c */
[----:B------:R-:W-:-:S04]  /*1fe0*/  UIMAD UR7, UR20, UR8, URZ ;  /* 0x00000008140772a4 */ /* 0x000fc8000f8e023f */
[----:B------:R-:W-:Y:S02]  /*1ff0*/  UIMAD UR7, UR23, UR9, UR7 ;  /* 0x00000009170772a4 */ /* 0x000fe4000f8e0207 */
[----:B------:R-:W-:Y:S01]  /*2000*/  UIMAD UR9, UR18, -0x80, UR6 ;  /* 0xffffff80120978a4 */ /* 0x000fe2000f8e0206 */
[----:B------:R-:W-:Y:S01]  /*2010*/  IMAD.U32 R8, RZ, RZ, UR10 ;  /* 0x0000000aff087e24 */ /* 0x000fe2000f8e00ff */
[----:B------:R-:W-:Y:S02]  /*2020*/  IADD3 R6, P2, R6, UR29, RZ ;  /* 0x0000001d06067c10 */ /* 0x000fe4000ff5e0ff */
[----:B------:R-:W-:Y:S02]  /*2030*/  IMAD.U32 R3, RZ, RZ, UR7 ;  /* 0x00000007ff037e24 */ /* 0x000fe4000f8e00ff */
[----:B------:R-:W-:Y:S02]  /*2040*/  ISETP.GE.AND P1, PT, R9, UR9, PT ;  /* 0x0000000909007c0c */ /* 0x000fe4000bf26270 */
[----:B------:R-:W-:-:S02]  /*2050*/  IADD3 R4, P0, R4, UR33, RZ ;  /* 0x0000002104047c10 */ /* 0x000fc4000ff1e0ff */
        /* <DEDUP_REMOVED lines=124> */
[----:B------:R-:W-:-:S02]  /*2820*/  ISETP.GE.AND P2, PT, R3, UR8, PT ;  /* 0x0000000803007c0c */ /* 0x000fc4000bf46270 */
[----:B------:R-:W-:Y:S01]  /*2830*/  SHF.R.S32.HI R8, RZ, 0x1f, R20 ;  /* 0x0000001fff087819 */ /* 0x000fe20000011414 */
[----:B------:R-:W-:Y:S01]  /*2840*/  @P1 STS.128 [R0+0xa000], RZ ;  /* 0x00a000ff00001388 */ /* 0x000fe20000000c00 */
[----:B------:R-:W-:-:S03]  /*2850*/  ISETP.GE.AND P4, PT, R20, UR8, PT ;  /* 0x0000000814007c0c */ /* 0x000fc6000bf86270 */
[----:B------:R-:W-:Y:S04]  /*2860*/  @P1 STS.128 [R0+0xc000], RZ ;  /* 0x00c000ff00001388 */ /* 0x000fe80000000c00 */
[----:B------:R2:W-:Y:S04]  /*2870*/  @P1 STS.128 [R0+0xe000], RZ ;  /* 0x00e000ff00001388 */ /* 0x0005e80000000c00 */
[----:B------:R-:W-:Y:S01]  /*2880*/  @!PT LDS RZ, [RZ] ;  /* 0x00000000fffff984 */ /* 0x000fe20000000800 */
[----:B------:R-:W-:Y:S01]  /*2890*/  @!PT LDS RZ, [RZ] ;  /* 0x00000000fffff984 */ /* 0x000fe20000000800 */
[----:B------:R-:W-:Y:S01]  /*28a0*/  @!PT LDS RZ, [RZ] ;  /* 0x00000000fffff984 */ /* 0x000fe20000000800 */
[----:B------:R5:W-:Y:S04]  /*28b0*/  @!P1 LDGSTS.E.BYPASS.LTC128B.128 [R0+0xa000], [R4.64] ;  /* 0x0a00000004009fae */ /* 0x000be8000b901d44 */
[----:B------:R5:W-:Y:S01]  /*28c0*/  @!P1 LDGSTS.E.BYPASS.LTC128B.128 [R0+0xc000], [R4.64+0x40] ;  /* 0x0c00004004009fae */ /* 0x000be2000b901d44 */
[----:B----4-:R-:W-:-:S03]  /*28d0*/  IMAD.SHL.U32 R6, R20, 0x4, RZ ;  /* 0x0000000414067824 */ /* 0x010fc600078e00ff */
[----:B------:R5:W-:Y:S01]  /*28e0*/  @!P1 LDGSTS.E.BYPASS.LTC128B.128 [R0+0xe000], [R4.64+0x80] ;  /* 0x0e00008004009fae */ /* 0x000be2000b901d44 */
[----:B------:R-:W-:Y:S01]  /*28f0*/  UMOV UR8, UR13 ;  /* 0x0000000d00087c82 */ /* 0x000fe20008000000 */
[----:B------:R-:W-:Y:S01]  /*2900*/  IMAD.MOV.U32 R12, RZ, RZ, 0x7f800000 ;  /* 0x7f800000ff0c7424 */ /* 0x000fe200078e00ff */
[----:B-1----:R-:W-:Y:S01]  /*2910*/  MOV R10, 0x7f800000 ;  /* 0x7f800000000a7802 */ /* 0x002fe20000000f00 */
[----:B------:R-:W-:Y:S01]  /*2920*/  IMAD.MOV.U32 R11, RZ, RZ, 0x7f800000 ;  /* 0x7f800000ff0b7424 */ /* 0x000fe200078e00ff */
[----:B------:R-:W0:Y:S01]  /*2930*/  LDGDEPBAR ;  /* 0x00000000000079af */ /* 0x000e220000000000 */
[----:B------:R-:W-:Y:S01]  /*2940*/  IMAD.MOV.U32 R9, RZ, RZ, 0x7f800000 ;  /* 0x7f800000ff097424 */ /* 0x000fe200078e00ff */
[----:B-----5:R-:W-:Y:S02]  /*2950*/  IADD3 R4, P3, R6, UR9, RZ ;  /* 0x0000000906047c10 */ /* 0x020fe4000ff7e0ff */
[----:B------:R-:W-:Y:S01]  /*2960*/  SHF.L.U64.HI R5, R20, 0x2, R8 ;  /* 0x0000000214057819 */ /* 0x000fe20000010208 */
[----:B------:R-:W-:-:S04]  /*2970*/  DEPBAR.LE SB0, 0x1 ;  /* 0x000080400000791a */ /* 0x000fc80000000000 */
[----:B--2---:R-:W-:Y:S02]  /*2980*/  SHF.R.S32.HI R0, RZ, 0x1f, R3 ;  /* 0x0000001fff007819 */ /* 0x004fe40000011403 */
[----:B------:R-:W-:Y:S02]  /*2990*/  @!P2 LEA R6, P1, R3, UR9, 0x2 ;  /* 0x000000090306ac11 */ /* 0x000fe4000f8210ff */
[----:B------:R-:W-:Y:S02]  /*29a0*/  IADD3.X R5, R5, UR8, RZ, P3, !PT ;  /* 0x0000000805057c10 */ /* 0x000fe40009ffe4ff */
[----:B------:R-:W-:-:S03]  /*29b0*/  @!P2 LEA.HI.X R7, R3, UR8, R0, 0x2, P1 ;  /* 0x000000080307ac11 */ /* 0x000fc600088f1400 */
[----:B------:R1:W2:Y:S04]  /*29c0*/  @!P4 LDG.E R12, [R4.64] ;  /* 0x00000004040cc981 */ /* 0x0002a8000c1e1900 */
[----:B------:R1:W4:Y:S04]  /*29d0*/  @!P6 LDG.E R11, [R4.64+0x20] ;  /* 0x00002004040be981 */ /* 0x000328000c1e1900 */
[----:B------:R1:W5:Y:S04]  /*29e0*/  @!P5 LDG.E R10, [R4.64+0x80] ;  /* 0x00008004040ad981 */ /* 0x000368000c1e1900 */
[----:B------:R3:W5:Y:S01]  /*29f0*/  @!P2 LDG.E R9, [R6.64] ;  /* 0x000000040609a981 */ /* 0x000762000c1e1900 */
[----:B------:R-:W-:-:S02]  /*2a00*/  IADD3 R3, R231, 0x1800, RZ ;  /* 0x00001800e7037810 */ /* 0x000fc40007ffe0ff */
[----:B------:R-:W-:Y:S01]  /*2a10*/  IADD3 R0, R229, 0x1800, RZ ;  /* 0x00001800e5007810 */ /* 0x000fe20007ffe0ff */
[----:B------:R-:W-:Y:S01]  /*2a20*/  BAR.SYNC.DEFER_BLOCKING 0x0 ;  /* 0x0000000000007b1d */ /* 0x000fe20000010000 */
[----:B------:R-:W-:Y:S02]  /*2a30*/  SEL R3, R3, R231, !P0 ;  /* 0x000000e703037207 */ /* 0x000fe40004000000 */
[----:B------:R-:W-:-:S03]  /*2a40*/  SEL R0, R0, R229, !P0 ;  /* 0x000000e500007207 */ /* 0x000fc60004000000 */
[----:B------:R-:W-:Y:S02]  /*2a50*/  IMAD.SHL.U32 R220, R3, 0x2, RZ ;  /* 0x0000000203dc7824 */ /* 0x000fe400078e00ff */
[----:B------:R-:W-:Y:S01]  /*2a60*/  IMAD.SHL.U32 R3, R0, 0x2, RZ ;  /* 0x0000000200037824 */ /* 0x000fe200078e00ff */
[----:B------:R-:W-:-:S05]  /*2a70*/  MOV R0, c[0x0][0x22c] ;  /* 0x00008b0000007a02 */ /* 0x000fca0000000f00 */
[----:B------:R-:W-:-:S04]  /*2a80*/  IMAD R0, R0, c[0x0][0x1c0], RZ ;  /* 0x0000700000007a24 */ /* 0x000fc800078e02ff */
[----:B-1----:R-:W-:Y:S01]  /*2a90*/  IMAD.SHL.U32 R4, R0, 0x8, RZ ;  /* 0x0000000800047824 */ /* 0x002fe200078e00ff */
[----:B---3--:R-:W-:Y:S01]  /*2aa0*/  SHF.L.U64.HI R6, R20, 0x2, R8 ;  /* 0x0000000214067819 */ /* 0x008fe20000010208 */
[----:B------:R-:W1:Y:S04]  /*2ab0*/  LDSM.16.M88.4 R172, [R222+0xf000] ;  /* 0x00f00000deac783b */ /* 0x000e680000000200 */
[----:B------:R-:W3:Y:S04]  /*2ac0*/  LDSM.16.M88.4 R176, [R222+0xf400] ;  /* 0x00f40000deb0783b */ /* 0x000ee80000000200 */
        /* <DEDUP_REMOVED lines=64> */
[----:B--2---:R-:W-:Y:S04]  /*2ed0*/  STL [R1+0x8], R12 ;  /* 0x0000080c01007387 */ /* 0x004fe80000100800 */
[----:B----4-:R-:W-:Y:S04]  /*2ee0*/  STL [R1+0xc], R11 ;  /* 0x00000c0b01007387 */ /* 0x010fe80000100800 */
[----:B-----5:R-:W-:Y:S04]  /*2ef0*/  STL [R1], R10 ;  /* 0x0000000a01007387 */ /* 0x020fe80000100800 */
[----:B------:R2:W-:Y:S04]  /*2f00*/  STL [R1+0x4], R9 ;  /* 0x0000040901007387 */ /* 0x0005e80000100800 */
[----:B------:R4:W-:Y:S01]  /*2f10*/  STL [R1+0x30], R6 ;  /* 0x0000300601007387 */ /* 0x0009e20000100800 */
[----:B--2---:R-:W-:-:S05]  /*2f20*/  IMAD.SHL.U32 R9, R0, 0x10, RZ ;  /* 0x0000001000097824 */ /* 0x004fca00078e00ff */
[C---:B------:R-:W-:Y:S01]  /*2f30*/  IADD3 R5, R9.reuse, 0x20, RZ ;  /* 0x0000002009057810 */ /* 0x040fe20007ffe0ff */
[----:B----4-:R-:W-:Y:S01]  /*2f40*/  IMAD.SHL.U32 R6, R20, 0x4, RZ ;  /* 0x0000000414067824 */ /* 0x010fe200078e00ff */
[----:B------:R-:W-:Y:S02]  /*2f50*/  IADD3 R0, R9, 0x40, RZ ;  /* 0x0000004009007810 */ /* 0x000fe40007ffe0ff */
[C---:B------:R-:W-:Y:S02]  /*2f60*/  IADD3 R5, R4.reuse, R5, RZ ;  /* 0x0000000504057210 */ /* 0x040fe40007ffe0ff */
[----:B------:R2:W-:Y:S01]  /*2f70*/  STL [R1+0x2c], R6 ;  /* 0x00002c0601007387 */ /* 0x0005e20000100800 */
[C---:B------:R-:W-:Y:S01]  /*2f80*/  IMAD.IADD R0, R4.reuse, 0x1, R0 ;  /* 0x0000000104007824 */ /* 0x040fe200078e0200 */
[----:B--2---:R-:W-:-:S03]  /*2f90*/  IADD3 R6, R4, R5, RZ ;  /* 0x0000000504067210 */ /* 0x004fc60007ffe0ff */
[C---:B------:R-:W-:Y:S02]  /*2fa0*/  IMAD.IADD R5, R4.reuse, 0x1, R0 ;  /* 0x0000000104057824 */ /* 0x040fe400078e0200 */
[----:B------:R-:W-:-:S03]  /*2fb0*/  IMAD.IADD R6, R4, 0x1, R6 ;  /* 0x0000000104067824 */ /* 0x000fc600078e0206 */
[C---:B------:R-:W-:Y:S01]  /*2fc0*/  IADD3 R5, R4.reuse, R5, RZ ;  /* 0x0000000504057210 */ /* 0x040fe20007ffe0ff */
[----:B------:R-:W-:-:S04]  /*2fd0*/  IMAD.IADD R6, R4, 0x1, R6 ;  /* 0x0000000104067824 */ /* 0x000fc800078e0206 */
[C---:B------:R-:W-:Y:S01]  /*2fe0*/  IMAD.IADD R5, R4.reuse, 0x1, R5 ;  /* 0x0000000104057824 */ /* 0x040fe200078e0205 */
[----:B------:R2:W-:Y:S03]  /*2ff0*/  STL [R1+0x14], R6 ;  /* 0x0000140601007387 */ /* 0x0005e60000100800 */
[C---:B------:R-:W-:Y:S01]  /*3000*/  IMAD.IADD R0, R4.reuse, 0x1, R5 ;  /* 0x0000000104007824 */ /* 0x040fe200078e0205 */
[----:B------:R4:W-:Y:S01]  /*3010*/  STL [R1+0x10], R5 ;  /* 0x0000100501007387 */ /* 0x0009e20000100800 */
[----:B--2---:R-:W-:-:S05]  /*3020*/  IADD3 R6, R4, R6, RZ ;  /* 0x0000000604067210 */ /* 0x004fca0007ffe0ff */
[----:B------:R4:W-:Y:S04]  /*3030*/  STL [R1+0x1c], R6 ;  /* 0x00001c0601007387 */ /* 0x0009e80000100800 */
[----:B-1-3--:R4:W-:Y:S02]  /*3040*/  STL [R1+0x18], R0 ;  /* 0x0000180001007387 */ /* 0x00a9e40000100800 */
.L_x_290:
[----:B------:R-:W0:Y:S01]  /*3050*/  LDGDEPBAR ;  /* 0x00000000000079af */ /* 0x000e220000000000 */
[----:B----4-:R-:W-:Y:S01]  /*3060*/  IADD3 R0, R230, R220, RZ ;  /* 0x000000dce6007210 */ /* 0x010fe20007ffe0ff */
[----:B------:R-:W-:Y:S01]  /*3070*/  UISETP.GE.AND UP3, UPT, UR7, 0x1, UPT ;  /* 0x000000010700788c */ /* 0x000fe2000bf66270 */
[----:B------:R-:W-:Y:S02]  /*3080*/  PLOP3.LUT P1, PT, PT, PT, UP0, 0x80, 0x0 ;  /* 0x000000000000781c */ /* 0x000fe40003f2f008 */
[----:B------:R-:W-:Y:S02]  /*3090*/  PLOP3.LUT P3, PT, PT, PT, UP0, 0x80, 0x0 ;  /* 0x000000000000781c */ /* 0x000fe40003f6f008 */
[----:B------:R-:W-:Y:S01]  /*30a0*/  PLOP3.LUT P0, PT, PT, PT, UP0, 0x80, 0x0 ;  /* 0x000000000000781c */ /* 0x000fe20003f0f008 */
[----:B------:R-:W2:Y:S01]  /*30b0*/  LDL R245, [R1+0x3c] ;  /* 0x00003c0001f57983 */ /* 0x000ea20000100800 */
[----:B------:R-:W-:Y:S02]  /*30c0*/  PLOP3.LUT P4, PT, PT, PT, UP0, 0x80, 0x0 ;  /* 0x000000000000781c */ /* 0x000fe40003f8f008 */
[----:B------:R-:W-:Y:S01]  /*30d0*/  PLOP3.LUT P6, PT, PT, PT, UP0, 0x80, 0x0 ;  /* 0x000000000000781c */ /* 0x000fe20003fcf008 */
[----:B------:R-:W3:Y:S01]  /*30e0*/  LDL R244, [R1+0x8] ;  /* 0x0000080001f47983 */ /* 0x000ee20000100800 */
[----:B------:R-:W-:Y:S03]  /*30f0*/  PLOP3.LUT P5, PT, PT, PT, UP0, 0x80, 0x0 ;  /* 0x000000000000781c */ /* 0x000fe60003faf008 */
[----:B------:R-:W4:Y:S04]  /*3100*/  LDL R243, [R1+0xc] ;  /* 0x00000c0001f37983 */ /* 0x000f280000100800 */
[----:B------:R-:W-:Y:S04]  /*3110*/  STL [R1+0xac], R58 ;  /* 0x0000ac3a01007387 */ /* 0x000fe80000100800 */
        /* <DEDUP_REMOVED lines=22> */
[----:B------:R1:W-:Y:S04]  /*3280*/  STL [R1+0x50], R3 ;  /* 0x0000500301007387 */ /* 0x0003e80000100800 */
[----:B------:R-:W-:Y:S04]  /*3290*/  STL [R1+0x4c], R2 ;  /* 0x00004c0201007387 */ /* 0x000fe80000100800 */
[----:B-1----:R-:W2:Y:S01]  /*32a0*/  LDL R3, [R1+0x4] ;  /* 0x0000040001037983 */ /* 0x002ea20000100800 */
        /* <DEDUP_REMOVED lines=17> */
[----:B------:R-:W-:Y:S02]  /*33c0*/  LDSM.16.M88.4 R160, [R222+0xb400] ;  /* 0x00b40000dea0783b */ /* 0x000fe40000000200 */
[C---:B------:R-:W-:Y:S06]  /*33d0*/  HMMA.16816.F32.BF16 R24, R28.reuse, R132, RZ ;  /* 0x000000841c18723c */ /* 0x040fec00000418ff */
[----:B------:R-:W-:Y:S02]  /*33e0*/  LDSM.16.M88.4 R164, [R0+0x1000] ;  /* 0x0010000000a4783b */ /* 0x000fe40000000200 */
[-C--:B------:R-:W-:Y:S06]  /*33f0*/  HMMA.16816.F32.BF16 R28, R28, R134.reuse, RZ ;  /* 0x000000861c1c723c */ /* 0x080fec00000418ff */
[----:B------:R-:W-:Y:S02]  /*3400*/  LDSM.16.M88.4 R168, [R221+0xb000] ;  /* 0x00b00000dda8783b */ /* 0x000fe40000000200 */
[----:B------:R-:W-:Y:S06]  /*3410*/  HMMA.16816.F32.BF16 R32, R32, R134, RZ ;  /* 0x000000862020723c */ /* 0x000fec00000418ff */
[----:B------:R-:W3:Y:S02]  /*3420*/  LDSM.16.M88.4 R132, [R220+0x1800] ;  /* 0x00180000dc84783b */ /* 0x000ee40000000200 */
[-C--:B------:R-:W-:Y:S08]  /*3430*/  HMMA.16816.F32.BF16 R4, R136, R140.reuse, R4 ;  /* 0x0000008c8804723c */ /* 0x080ff00000041804 */
[C---:B-1----:R-:W-:Y:S08]  /*3440*/  HMMA.16816.F32.BF16 R8, R144.reuse, R140, R8 ;  /* 0x0000008c9008723c */ /* 0x042ff00000041808 */
[-C--:B------:R-:W-:Y:S08]  /*3450*/  HMMA.16816.F32.BF16 R12, R144, R142.reuse, R12 ;  /* 0x0000008e900c723c */ /* 0x080ff0000004180c */
[C---:B------:R-:W-:Y:S01]  /*3460*/  HMMA.16816.F32.BF16 R16, R136.reuse, R142, R16 ;  /* 0x0000008e8810723c */ /* 0x040fe20000041810 */
[----:B------:R-:W-:Y:S07]  /*3470*/  LDSM.16.M88.4 R140, [R221+0xb400] ;  /* 0x00b40000dd8c783b */ /* 0x000fee0000000200 */
[-C--:B------:R-:W-:Y:S01]  /*3480*/  HMMA.16816.F32.BF16 R20, R136, R148.reuse, R20 ;  /* 0x000000948814723c */ /* 0x080fe20000041814 */
[----:B---3--:R-:W-:Y:S07]  /*3490*/  FSETP.NEU.FTZ.AND P2, PT, R244, -INF , PT ;  /* 0xff800000f400780b */ /* 0x008fee0003f5d000 */
[C---:B------:R-:W-:Y:S08]  /*34a0*/  HMMA.16816.F32.BF16 R24, R144.reuse, R148, R24 ;  /* 0x000000949018723c */ /* 0x040ff00000041818 */
[-C--:B------:R-:W-:Y:S01]  /*34b0*/  HMMA.16816.F32.BF16 R28, R144, R150.reuse, R28 ;  /* 0x00000096901c723c */ /* 0x080fe2000004181c */
[----:B------:R-:W-:Y:S07]  /*34c0*/  LDSM.16.M88.4 R144, [R220+0x2000] ;  /* 0x00200000dc90783b */ /* 0x000fee0000000200 */
[----:B------:R-:W-:Y:S01]  /*34d0*/  HMMA.16816.F32.BF16 R32, R136, R150, R32 ;  /* 0x000000968820723c */ /* 0x000fe20000041820 */
[----:B------:R-:W1:Y:S07]  /*34e0*/  LDSM.16.M88.4 R136, [R0+0x1800] ;  /* 0x001800000088783b */ /* 0x000e6e0000000200 */
[-C--:B------:R-:W-:Y:S01]  /*34f0*/  HMMA.16816.F32.BF16 R4, R152, R156.reuse, R4 ;  /* 0x0000009c9804723c */ /* 0x080fe20000041804 */
[----:B------:R-:W3:Y:S07]  /*3500*/  LDSM.16.M88.4 R148, [R222+0xd000] ;  /* 0x00d00000de94783b */ /* 0x000eee0000000200 */
[C---:B------:R-:W-:Y:S08]  /*3510*/  HMMA.16816.F32.BF16 R8, R132.reuse, R156, R8 ;  /* 0x0000009c8408723c */ /* 0x040ff00000041808 */
[-C--:B------:R-:W-:Y:S08]  /*3520*/  HMMA.16816.F32.BF16 R12, R132, R158.reuse, R12 ;  /* 0x0000009e840c723c */ /* 0x080ff0000004180c */
[C---:B------:R-:W-:Y:S01]  /*3530*/  HMMA.16816.F32.BF16 R16, R152.reuse, R158, R16 ;  /* 0x0000009e9810723c */ /* 0x040fe20000041810 */
[----:B------:R-:W-:Y:S07]  /*3540*/  LDSM.16.M88.4 R156, [R0+0x2000] ;  /* 0x00200000009c783b */ /* 0x000fee0000000200 */
[-C--:B------:R-:W-:Y:S08]  /*3550*/  HMMA.16816.F32.BF16 R20, R152, R160.reuse, R20 ;  /* 0x000000a09814723c */ /* 0x080ff00000041814 */
[C---:B------:R-:W-:Y:S08]  /*3560*/  HMMA.16816.F32.BF16 R24, R132.reuse, R160, R24 ;  /* 0x000000a08418723c */ /* 0x040ff00000041818 */
[-C--:B------:R-:W-:Y:S01]  /*3570*/  HMMA.16816.F32.BF16 R28, R132, R162.reuse, R28 ;  /* 0x000000a2841c723c */ /* 0x080fe2000004181c */
[----:B------:R-:W2:Y:S07]  /*3580*/  LDSM.16.M88.4 R132, [R220+0x2800] ;  /* 0x00280000dc84783b */ /* 0x000eae0000000200 */
[----:B------:R-:W-:Y:S01]  /*3590*/  HMMA.16816.F32.BF16 R32, R152, R162, R32 ;  /* 0x000000a29820723c */ /* 0x000fe20000041820 */
[----:B------:R-:W2:Y:S07]  /*35a0*/  LDSM.16.M88.4 R152, [R222+0xd400] ;  /* 0x00d40000de98783b */ /* 0x000eae0000000200 */
[-C--:B------:R-:W-:Y:S01]  /*35b0*/  HMMA.16816.F32.BF16 R4, R164, R168.reuse, R4 ;  /* 0x000000a8a404723c */ /* 0x080fe20000041804 */
[----:B------:R-:W2:Y:S07]  /*35c0*/  LDSM.16.M88.4 R160, [R221+0xd000] ;  /* 0x00d00000dda0783b */ /* 0x000eae0000000200 */
[C---:B-1----:R-:W-:Y:S08]  /*35d0*/  HMMA.16816.F32.BF16 R8, R136.reuse, R168, R8 ;  /* 0x000000a88808723c */ /* 0x042ff00000041808 */
[-C--:B------:R-:W-:Y:S08]  /*35e0*/  HMMA.16816.F32.BF16 R12, R136, R170.reuse, R12 ;  /* 0x000000aa880c723c */ /* 0x080ff0000004180c */
[C---:B------:R-:W-:Y:S08]  /*35f0*/  HMMA.16816.F32.BF16 R16, R164.reuse, R170, R16 ;  /* 0x000000aaa410723c */ /* 0x040ff00000041810 */
[-C--:B------:R-:W-:Y:S08]  /*3600*/  HMMA.16816.F32.BF16 R20, R164, R140.reuse, R20 ;  /* 0x0000008ca414723c */ /* 0x080ff00000041814 */
[C---:B------:R-:W-:Y:S01]  /*3610*/  HMMA.16816.F32.BF16 R24, R136.reuse, R140, R24 ;  /* 0x0000008c8818723c */ /* 0x040fe20000041818 */
[----:B------:R-:W4:Y:S07]  /*3620*/  LDL R140, [R1+0x30] ;  /* 0x00003000018c7983 */ /* 0x000f2e0000100800 */
[-C--:B------:R-:W-:Y:S01]  /*3630*/  HMMA.16816.F32.BF16 R28, R136, R142.reuse, R28 ;  /* 0x0000008e881c723c */ /* 0x080fe2000004181c */
[----:B------:R-:W1:Y:S07]  /*3640*/  LDSM.16.M88.4 R136, [R0+0x2800] ;  /* 0x002800000088783b */ /* 0x000e6e0000000200 */
[----:B------:R-:W-:Y:S01]  /*3650*/  HMMA.16816.F32.BF16 R32, R164, R142, R32 ;  /* 0x0000008ea420723c */ /* 0x000fe20000041820 */
[----:B------:R-:W4:Y:S07]  /*3660*/  LDL R142, [R1+0x2c] ;  /* 0x00002c00018e7983 */ /* 0x000f2e0000100800 */
[-C--:B---3--:R-:W-:Y:S08]  /*3670*/  HMMA.16816.F32.BF16 R4, R144, R148.reuse, R4 ;  /* 0x000000949004723c */ /* 0x088ff00000041804 */
[C---:B--2---:R-:W-:Y:S08]  /*3680*/  HMMA.16816.F32.BF16 R8, R132.reuse, R148, R8 ;  /* 0x000000948408723c */ /* 0x044ff00000041808 */
[-C--:B------:R-:W-:Y:S08]  /*3690*/  HMMA.16816.F32.BF16 R12, R132, R150.reuse, R12 ;  /* 0x00000096840c723c */ /* 0x080ff0000004180c */
[C---:B------:R-:W-:Y:S08]  /*36a0*/  HMMA.16816.F32.BF16 R16, R144.reuse, R150, R16 ;  /* 0x000000969010723c */ /* 0x040ff00000041810 */
[-C--:B------:R-:W-:Y:S08]  /*36b0*/  HMMA.16816.F32.BF16 R20, R144, R152.reuse, R20 ;  /* 0x000000989014723c */ /* 0x080ff00000041814 */
[C---:B------:R-:W-:Y:S08]  /*36c0*/  HMMA.16816.F32.BF16 R24, R132.reuse, R152, R24 ;  /* 0x000000988418723c */ /* 0x040ff00000041818 */
[-C--:B------:R-:W-:Y:S08]  /*36d0*/  HMMA.16816.F32.BF16 R28, R132, R154.reuse, R28 ;  /* 0x0000009a841c723c */ /* 0x080ff0000004181c */
[----:B------:R-:W-:Y:S08]  /*36e0*/  HMMA.16816.F32.BF16 R32, R144, R154, R32 ;  /* 0x0000009a9020723c */ /* 0x000ff00000041820 */
[-C--:B------:R-:W-:Y:S08]  /*36f0*/  HMMA.16816.F32.BF16 R4, R156, R160.reuse, R4 ;  /* 0x000000a09c04723c */ /* 0x080ff00000041804 */
[C---:B-1----:R-:W-:Y:S08]  /*3700*/  HMMA.16816.F32.BF16 R8, R136.reuse, R160, R8 ;  /* 0x000000a08808723c */ /* 0x042ff00000041808 */
[-C--:B------:R-:W-:Y:S08]  /*3710*/  HMMA.16816.F32.BF16 R12, R136, R162.reuse, R12 ;  /* 0x000000a2880c723c */ /* 0x080ff0000004180c */
[----:B------:R-:W-:Y:S01]  /*3720*/  FMUL.FTZ R4, R4, c[0x0][0x2ec] ;  /* 0x0000bb0004047a20 */ /* 0x000fe20000410000 */
[C---:B------:R-:W-:Y:S03]  /*3730*/  HMMA.16816.F32.BF16 R16, R156.reuse, R162, R16 ;  /* 0x000000a29c10723c */ /* 0x040fe60000041810 */
[----:B------:R-:W1:Y:S01]  /*3740*/  MUFU.TANH R141, R4 ;  /* 0x00000004008d7308 */ /* 0x000e620000002400 */
[----:B------:R-:W-:Y:S02]  /*3750*/  FMUL.FTZ R5, R5, c[0x0][0x2ec] ;  /* 0x0000bb0005057a20 */ /* 0x000fe40000410000 */
[----:B------:R-:W-:Y:S02]  /*3760*/  FMUL.FTZ R6, R6, c[0x0][0x2ec] ;  /* 0x0000bb0006067a20 */ /* 0x000fe40000410000 */
[----:B------:R-:W-:Y:S04]  /*3770*/  FMUL.FTZ R11, R11, c[0x0][0x2ec] ;  /* 0x0000bb000b0b7a20 */ /* 0x000fe80000410000 */
[----:B------:R-:W-:Y:S01]  /*3780*/  FMUL.FTZ R7, R7, c[0x0][0x2ec] ;  /* 0x0000bb0007077a20 */ /* 0x000fe20000410000 */
[----:B------:R2:W-:Y:S01]  /*3790*/  MUFU.TANH R41, R11 ;  /* 0x0000000b00297308 */ /* 0x0005e20000002400 */
[----:B------:R-:W-:Y:S02]  /*37a0*/  FMUL.FTZ R9, R9, c[0x0][0x2ec] ;  /* 0x0000bb0009097a20 */ /* 0x000fe40000410000 */
[----:B------:R-:W-:Y:S02]  /*37b0*/  FMUL.FTZ R8, R8, c[0x0][0x2ec] ;  /* 0x0000bb0008087a20 */ /* 0x000fe40000410000 */
[----:B------:R-:W-:Y:S02]  /*37c0*/  FMUL.FTZ R10, R10, c[0x0][0x2ec] ;  /* 0x0000bb000a0a7a20 */ /* 0x000fe40000410000 */
[----:B------:R-:W-:Y:S02]  /*37d0*/  FMUL.FTZ R14, R14, c[0x0][0x2ec] ;  /* 0x0000bb000e0e7a20 */ /* 0x000fe40000410000 */
[----:B------:R-:W-:Y:S01]  /*37e0*/  FMUL.FTZ R15, R15, c[0x0][0x2ec] ;  /* 0x0000bb000f0f7a20 */ /* 0x000fe20000410000 */
[----:B------:R-:W-:Y:S01]  /*37f0*/  MUFU.TANH R42, R10 ;  /* 0x0000000a002a7308 */ /* 0x000fe20000002400 */
[----:B------:R-:W-:Y:S02]  /*3800*/  FMUL.FTZ R12, R12, c[0x0][0x2ec] ;  /* 0x0000bb000c0c7a20 */ /* 0x000fe40000410000 */
[----:B------:R-:W-:Y:S02]  /*3810*/  FMUL.FTZ R13, R13, c[0x0][0x2ec] ;  /* 0x0000bb000d0d7a20 */ /* 0x000fe40000410000 */
[----:B------:R-:W-:Y:S02]  /*3820*/  FMUL.FTZ R16, R16, c[0x0][0x2ec] ;  /* 0x0000bb0010107a20 */ /* 0x000fe40000410000 */
[----:B------:R-:W-:Y:S02]  /*3830*/  FMUL.FTZ R17, R17, c[0x0][0x2ec] ;  /* 0x0000bb0011117a20 */ /* 0x000fe40000410000 */
[----:B------:R-:W-:Y:S01]  /*3840*/  FMUL.FTZ R18, R18, c[0x0][0x2ec] ;  /* 0x0000bb0012127a20 */ /* 0x000fe20000410000 */
[----:B------:R-:W3:Y:S01]  /*3850*/  MUFU.TANH R160, R5 ;  /* 0x0000000500a07308 */ /* 0x000ee20000002400 */
[----:B------:R-:W-:Y:S01]  /*3860*/  FMUL.FTZ R19, R19, c[0x0][0x2ec] ;  /* 0x0000bb0013137a20 */ /* 0x000fe20000410000 */
[----:B--2---:R-:W2:Y:S08]  /*3870*/  LDL R11, [R1] ;  /* 0x00000000010b7983 */ /* 0x004eb00000100800 */
[----:B------:R-:W1:Y:S10]  /*3880*/  MUFU.TANH R171, R6 ;  /* 0x0000000600ab7308 */ /* 0x000e740000002400 */
[----:B------:R1:W-:Y:S10]  /*3890*/  MUFU.TANH R170, R7 ;  /* 0x0000000700aa7308 */ /* 0x0003f40000002400 */
[----:B------:R3:W-:Y:S10]  /*38a0*/  MUFU.TANH R51, R9 ;  /* 0x0000000900337308 */ /* 0x0007f40000002400 */
[----:B------:R3:W-:Y:S01]  /*38b0*/  MUFU.TANH R52, R8 ;  /* 0x0000000800347308 */ /* 0x0007e20000002400 */
[----:B-1----:R-:W1:Y:S09]  /*38c0*/  LDSM.16.M88.4 R4, [R221+0xd400] ;  /* 0x00d40000dd04783b */ /* 0x002e720000000200 */
[----:B------:R-:W-:Y:S01]  /*38d0*/  MUFU.TANH R252, R12 ;  /* 0x0000000c00fc7308 */ /* 0x000fe20000002400 */
[----:B---3--:R-:W-:Y:S04]  /*38e0*/  MOV R9, UR18 ;  /* 0x0000001200097c02 */ /* 0x008fe80008000f00 */
[----:B------:R-:W-:Y:S05]  /*38f0*/  @P1 LEA R9, R9, R245, 0x7 ;  /* 0x000000f509091211 */ /* 0x000fea00078e38ff */
[----:B------:R-:W-:Y:S01]  /*3900*/  MUFU.TANH R250, R13 ;  /* 0x0000000d00fa7308 */ /* 0x000fe20000002400 */
[----:B------:R-:W-:Y:S02]  /*3910*/  PLOP3.LUT P1, PT, PT, PT, UP0, 0x80, 0x0 ;  /* 0x000000000000781c */ /* 0x000fe40003f2f008 */
[C---:B------:R-:W-:Y:S01]  /*3920*/  @P3 ISETP.GE.AND P3, PT, R9.reuse, UR6, PT ;  /* 0x0000000609003c0c */ /* 0x040fe2000bf66270 */
[----:B------:R-:W-:Y:S01]  /*3930*/  FMUL.FTZ R8, R244, 1.4426950216293334961 ;  /* 0x3fb8aa3bf4087820 */ /* 0x000fe20000410000 */
[----:B------:R-:W-:Y:S02]  /*3940*/  @P0 IADD3 R0, R9, 0x1, RZ ;  /* 0x0000000109000810 */ /* 0x000fe40007ffe0ff */
[----:B------:R-:W-:Y:S02]  /*3950*/  PLOP3.LUT P0, PT, PT, PT, UP0, 0x80, 0x0 ;  /* 0x000000000000781c */ /* 0x000fe40003f0f008 */
[----:B------:R-:W-:Y:S01]  /*3960*/  @P4 ISETP.GE.AND P4, PT, R0, UR6, PT ;  /* 0x0000000600004c0c */ /* 0x000fe2000bf86270 */
[----:B------:R-:W3:Y:S01]  /*3970*/  MUFU.TANH R40, R14 ;  /* 0x0000000e00287308 */ /* 0x000ee20000002400 */
[----:B------:R-:W-:Y:S02]  /*3980*/  MOV R0, R141 ;  /* 0x0000008d00007202 */ /* 0x000fe40000000f00 */
[----:B------:R-:W-:Y:S02]  /*3990*/  FSEL R8, R8, RZ, P2 ;  /* 0x000000ff08087208 */ /* 0x000fe40001000000 */
[----:B----4-:R-:W-:Y:S02]  /*39a0*/  FSETP.NEU.FTZ.AND P2, PT, R243, -INF , PT ;  /* 0xff800000f300780b */ /* 0x010fe40003f5d000 */
[----:B------:R-:W-:Y:S02]  /*39b0*/  @P1 FSEL R0, R141, -INF , !P3 ;  /* 0xff8000008d001808 */ /* 0x000fe40005800000 */
[----:B------:R-:W-:Y:S01]  /*39c0*/  PLOP3.LUT P1, PT, PT, PT, UP0, 0x80, 0x0 ;  /* 0x000000000000781c */ /* 0x000fe20003f2f008 */
[----:B------:R-:W4:Y:S02]  /*39d0*/  MUFU.TANH R39, R15 ;  /* 0x0000000f00277308 */ /* 0x000f240000002400 */
[--C-:B------:R-:W-:Y:S01]  /*39e0*/  FFMA.FTZ R10, R0, c[0x0][0x23c], -R8.reuse ;  /* 0x00008f00000a7a23 */ /* 0x100fe20000010808 */
[----:B------:R-:W-:Y:S01]  /*39f0*/  MOV R0, R160 ;  /* 0x000000a000007202 */ /* 0x000fe20000000f00 */
[-C--:B-1----:R-:W-:Y:S01]  /*3a00*/  HMMA.16816.F32.BF16 R20, R156, R4.reuse, R20 ;  /* 0x000000049c14723c */ /* 0x082fe20000041814 */
[----:B------:R-:W-:Y:S02]  /*3a10*/  @P0 FSEL R0, R160, -INF , !P4 ;  /* 0xff800000a0000808 */ /* 0x000fe40006000000 */
[----:B------:R-:W-:Y:S03]  /*3a20*/  PLOP3.LUT P0, PT, PT, PT, UP0, 0x80, 0x0 ;  /* 0x000000000000781c */ /* 0x000fe60003f0f008 */
[----:B------:R-:W-:Y:S02]  /*3a30*/  MUFU.EX2 R248, R10 ;  /* 0x0000000a00f87308 */ /* 0x000fe40000000800 */
[C---:B------:R-:W-:Y:S07]  /*3a40*/  HMMA.16816.F32.BF16 R24, R136.reuse, R4, R24 ;  /* 0x000000048818723c */ /* 0x040fee0000041818 */
[----:B------:R-:W-:Y:S01]  /*3a50*/  FFMA.FTZ R4, R0, c[0x0][0x23c], -R8 ;  /* 0x00008f0000047a23 */ /* 0x000fe20000010808 */
[----:B------:R-:W1:Y:S01]  /*3a60*/  MUFU.TANH R150, R16 ;  /* 0x0000001000967308 */ /* 0x000e620000002400 */
[-C--:B------:R-:W-:Y:S03]  /*3a70*/  HMMA.16816.F32.BF16 R28, R136, R6.reuse, R28 ;  /* 0x00000006881c723c */ /* 0x080fe6000004181c */
[----:B------:R-:W-:Y:S01]  /*3a80*/  FMUL.FTZ R5, R243, 1.4426950216293334961 ;  /* 0x3fb8aa3bf3057820 */ /* 0x000fe20000410000 */
[----:B------:R-:W-:Y:S02]  /*3a90*/  MOV R0, R171 ;  /* 0x000000ab00007202 */ /* 0x000fe40000000f00 */
[----:B------:R-:W-:Y:S01]  /*3aa0*/  @P1 FSEL R0, R171, -INF , !P3 ;  /* 0xff800000ab001808 */ /* 0x000fe20005800000 */
[----:B------:R-:W-:Y:S01]  /*3ab0*/  FMUL.FTZ R20, R20, c[0x0][0x2ec] ;  /* 0x0000bb0014147a20 */ /* 0x000fe20000410000 */
[----:B------:R-:W-:Y:S01]  /*3ac0*/  PLOP3.LUT P1, PT, PT, PT, UP0, 0x80, 0x0 ;  /* 0x000000000000781c */ /* 0x000fe20003f2f008 */
[----:B------:R1:W-:Y:S01]  /*3ad0*/  MUFU.EX2 R144, R4 ;  /* 0x0000000400907308 */ /* 0x0003e20000000800 */
[----:B------:R-:W-:Y:S02]  /*3ae0*/  HMMA.16816.F32.BF16 R32, R156, R6, R32 ;  /* 0x000000069c20723c */ /* 0x000fe40000041820 */
[----:B------:R-:W-:Y:S01]  /*3af0*/  FSEL R5, R5, RZ, P2 ;  /* 0x000000ff05057208 */ /* 0x000fe20001000000 */
[----:B------:R-:W-:Y:S02]  /*3b00*/  FMUL.FTZ R21, R21, c[0x0][0x2ec] ;  /* 0x0000bb0015157a20 */ /* 0x000fe40000410000 */
[----:B------:R-:W-:Y:S02]  /*3b10*/  FMUL.FTZ R26, R26, c[0x0][0x2ec] ;  /* 0x0000bb001a1a7a20 */ /* 0x000fe40000410000 */
[----:B---3--:R-:W-:Y:S01]  /*3b20*/  MOV R6, R40 ;  /* 0x0000002800067202 */ /* 0x008fe20000000f00 */
[----:B------:R-:W-:Y:S01]  /*3b30*/  FMUL.FTZ R22, R22, c[0x0][0x2ec] ;  /* 0x0000bb0016167a20 */ /* 0x000fe20000410000 */
[----:B------:R-:W3:Y:S03]  /*3b40*/  MUFU.TANH R149, R17 ;  /* 0x0000001100957308 */ /* 0x000ee60000002400 */
[----:B------:R-:W-:Y:S02]  /*3b50*/  FMUL.FTZ R23, R23, c[0x0][0x2ec] ;  /* 0x0000bb0017177a20 */ /* 0x000fe40000410000 */
[----:B------:R-:W-:Y:S02]  /*3b60*/  FMUL.FTZ R28, R28, c[0x0][0x2ec] ;  /* 0x0000bb001c1c7a20 */ /* 0x000fe40000410000 */
[----:B------:R-:W-:Y:S02]  /*3b70*/  FMUL.FTZ R29, R29, c[0x0][0x2ec] ;  /* 0x0000bb001d1d7a20 */ /* 0x000fe40000410000 */
[----:B------:R-:W-:Y:S01]  /*3b80*/  FMUL.FTZ R30, R30, c[0x0][0x2ec] ;  /* 0x0000bb001e1e7a20 */ /* 0x000fe20000410000 */
[----:B------:R-:W2:Y:S01]  /*3b90*/  MUFU.TANH R165, R18 ;  /* 0x0000001200a57308 */ /* 0x000ea20000002400 */
[----:B------:R-:W-:Y:S02]  /*3ba0*/  FMUL.FTZ R31, R31, c[0x0][0x2ec] ;  /* 0x0000bb001f1f7a20 */ /* 0x000fe40000410000 */
[----:B------:R-:W-:Y:S02]  /*3bb0*/  FMUL.FTZ R24, R24, c[0x0][0x2ec] ;  /* 0x0000bb0018187a20 */ /* 0x000fe40000410000 */
[--C-:B-1----:R-:W-:Y:S01]  /*3bc0*/  FFMA.FTZ R4, R0, c[0x0][0x23c], -R5.reuse ;  /* 0x00008f0000047a23 */ /* 0x102fe20000010805 */
[----:B------:R-:W-:Y:S01]  /*3bd0*/  MOV R0, R170 ;  /* 0x000000aa00007202 */ /* 0x000fe20000000f00 */
[----:B------:R-:W-:Y:S01]  /*3be0*/  FMUL.FTZ R32, R32, c[0x0][0x2ec] ;  /* 0x0000bb0020207a20 */ /* 0x000fe20000410000 */
[----:B------:R-:W-:Y:S01]  /*3bf0*/  @P0 FSEL R0, R170, -INF , !P4 ;  /* 0xff800000aa000808 */ /* 0x000fe20006000000 */
[----:B------:R-:W-:Y:S01]  /*3c00*/  FMUL.FTZ R33, R33, c[0x0][0x2ec] ;  /* 0x0000bb0021217a20 */ /* 0x000fe20000410000 */
[----:B------:R-:W-:Y:S01]  /*3c10*/  MUFU.EX2 R58, R4 ;  /* 0x00000004003a7308 */ /* 0x000fe20000000800 */
[----:B------:R-:W-:Y:S01]  /*3c20*/  PLOP3.LUT P0, PT, PT, PT, UP0, 0x80, 0x0 ;  /* 0x000000000000781c */ /* 0x000fe20003f0f008 */
[----:B------:R-:W-:Y:S02]  /*3c30*/  FMUL.FTZ R34, R34, c[0x0][0x2ec] ;  /* 0x0000bb0022227a20 */ /* 0x000fe40000410000 */
[--C-:B------:R-:W-:Y:S02]  /*3c40*/  FFMA.FTZ R0, R0, c[0x0][0x23c], -R5.reuse ;  /* 0x00008f0000007a23 */ /* 0x100fe40000010805 */
[----:B------:R-:W-:Y:S02]  /*3c50*/  FMUL.FTZ R35, R35, c[0x0][0x2ec] ;  /* 0x0000bb0023237a20 */ /* 0x000fe40000410000 */
[----:B------:R-:W-:Y:S02]  /*3c60*/  FMUL.FTZ R25, R25, c[0x0][0x2ec] ;  /* 0x0000bb0019197a20 */ /* 0x000fe40000410000 */
[----:B------:R1:W-:Y:S01]  /*3c70*/  MUFU.EX2 R57, R0 ;  /* 0x0000000000397308 */ /* 0x0003e20000000800 */
[----:B------:R-:W-:Y:S09]  /*3c80*/  FMUL.FTZ R27, R27, c[0x0][0x2ec] ;  /* 0x0000bb001b1b7a20 */ /* 0x000ff20000410000 */
[----:B------:R-:W2:Y:S10]  /*3c90*/  MUFU.TANH R163, R19 ;  /* 0x0000001300a37308 */ /* 0x000eb40000002400 */
[----:B------:R-:W2:Y:S01]  /*3ca0*/  MUFU.TANH R153, R20 ;  /* 0x0000001400997308 */ /* 0x000ea20000002400 */
[----:B-1----:R-:W-:Y:S02]  /*3cb0*/  MOV R0, R52 ;  /* 0x0000003400007202 */ /* 0x002fe40000000f00 */
[----:B------:R-:W-:Y:S02]  /*3cc0*/  @P1 FSEL R0, R52, -INF , !P3 ;  /* 0xff80000034001808 */ /* 0x000fe40005800000 */
[----:B------:R-:W-:Y:S05]  /*3cd0*/  PLOP3.LUT P1, PT, PT, PT, UP0, 0x80, 0x0 ;  /* 0x000000000000781c */ /* 0x000fea0003f2f008 */
[----:B------:R-:W1:Y:S10]  /*3ce0*/  MUFU.TANH R152, R21 ;  /* 0x0000001500987308 */ /* 0x000e740000002400 */
        /* <DEDUP_REMOVED lines=11> */
[----:B------:R-:W1:Y:S01]  /*3da0*/  MUFU.TANH R148, R34 ;  /* 0x0000002200947308 */ /* 0x000e620000002400 */
[C---:B--2---:R-:W-:Y:S01]  /*3db0*/  FMUL.FTZ R4, R11.reuse, 1.4426950216293334961 ;  /* 0x3fb8aa3b0b047820 */ /* 0x044fe20000410000 */
[----:B------:R-:W-:Y:S01]  /*3dc0*/  FSETP.NEU.FTZ.AND P2, PT, R11, -INF , PT ;  /* 0xff8000000b00780b */ /* 0x000fe20003f5d000 */
[C---:B------:R-:W-:Y:S03]  /*3dd0*/  FMUL.FTZ R11, R3.reuse, 1.4426950216293334961 ;  /* 0x3fb8aa3b030b7820 */ /* 0x040fe60000410000 */
[----:B------:R-:W-:Y:S04]  /*3de0*/  FSEL R4, R4, RZ, P2 ;  /* 0x000000ff04047208 */ /* 0x000fe80001000000 */
[----:B------:R-:W-:Y:S01]  /*3df0*/  MUFU.TANH R147, R35 ;  /* 0x0000002300937308 */ /* 0x000fe20000002400 */
[----:B------:R-:W-:Y:S01]  /*3e00*/  FSETP.NEU.FTZ.AND P2, PT, R3, -INF , PT ;  /* 0xff8000000300780b */ /* 0x000fe20003f5d000 */
[--C-:B------:R-:W-:Y:S01]  /*3e10*/  FFMA.FTZ R10, R0, c[0x0][0x23c], -R4.reuse ;  /* 0x00008f00000a7a23 */ /* 0x100fe20000010804 */
[----:B------:R-:W-:Y:S02]  /*3e20*/  MOV R0, R51 ;  /* 0x0000003300007202 */ /* 0x000fe40000000f00 */
[----:B------:R-:W-:Y:S02]  /*3e30*/  @P0 FSEL R0, R51, -INF , !P4 ;  /* 0xff80000033000808 */ /* 0x000fe40006000000 */
[----:B------:R-:W-:Y:S03]  /*3e40*/  PLOP3.LUT P0, PT, PT, PT, UP0, 0x80, 0x0 ;  /* 0x000000000000781c */ /* 0x000fe60003f0f008 */
[----:B------:R2:W-:Y:S01]  /*3e50*/  MUFU.EX2 R56, R10 ;  /* 0x0000000a00387308 */ /* 0x0005e20000000800 */
[----:B------:R-:W-:Y:S01]  /*3e60*/  FFMA.FTZ R12, R0, c[0x0][0x23c], -R4 ;  /* 0x00008f00000c7a23 */ /* 0x000fe20000010804 */
[----:B------:R-:W-:Y:S02]  /*3e70*/  FSEL R0, R11, RZ, P2 ;  /* 0x000000ff0b007208 */ /* 0x000fe40001000000 */
[----:B------:R-:W-:Y:S06]  /*3e80*/  PLOP3.LUT P2, PT, PT, PT, UP0, 0x80, 0x0 ;  /* 0x000000000000781c */ /* 0x000fec0003f4f008 */
[----:B------:R-:W-:Y:S10]  /*3e90*/  MUFU.TANH R243, R31 ;  /* 0x0000001f00f37308 */ /* 0x000ff40000002400 */
[----:B------:R-:W-:Y:S01]  /*3ea0*/  MUFU.EX2 R55, R12 ;  /* 0x0000000c00377308 */ /* 0x000fe20000000800 */
[----:B--2---:R-:W-:Y:S02]  /*3eb0*/  MOV R10, R42 ;  /* 0x0000002a000a7202 */ /* 0x004fe40000000f00 */
[----:B------:R-:W-:Y:S02]  /*3ec0*/  @P1 FSEL R10, R42, -INF , !P3 ;  /* 0xff8000002a0a1808 */ /* 0x000fe40005800000 */
[----:B------:R-:W-:Y:S02]  /*3ed0*/  PLOP3.LUT P1, PT, PT, PT, UP0, 0x80, 0x0 ;  /* 0x000000000000781c */ /* 0x000fe40003f2f008 */
[----:B------:R-:W-:Y:S01]  /*3ee0*/  PLOP3.LUT P3, PT, PT, PT, UP0, 0x80, 0x0 ;  /* 0x000000000000781c */ /* 0x000fe20003f6f008 */
[--C-:B------:R-:W-:Y:S01]  /*3ef0*/  FFMA.FTZ R11, R10, c[0x0][0x23c], -R0.reuse ;  /* 0x00008f000a0b7a23 */ /* 0x100fe20000010800 */
[----:B------:R-:W-:Y:S02]  /*3f00*/  MOV R10, R41 ;  /* 0x00000029000a7202 */ /* 0x000fe40000000f00 */
[----:B------:R-:W-:Y:S01]  /*3f10*/  @P0 FSEL R10, R41, -INF , !P4 ;  /* 0xff800000290a0808 */ /* 0x000fe20006000000 */
[----:B------:R-:W-:Y:S01]  /*3f20*/  MUFU.EX2 R46, R11 ;  /* 0x0000000b002e7308 */ /* 0x000fe20000000800 */
[----:B------:R-:W-:Y:S02]  /*3f30*/  PLOP3.LUT P0, PT, PT, PT, UP0, 0x80, 0x0 ;  /* 0x000000000000781c */ /* 0x000fe40003f0f008 */
[----:B------:R-:W-:Y:S01]  /*3f40*/  PLOP3.LUT P4, PT, PT, PT, UP0, 0x80, 0x0 ;  /* 0x000000000000781c */ /* 0x000fe20003f8f008 */
[----:B------:R-:W-:Y:S06]  /*3f50*/  FFMA.FTZ R10, R10, c[0x0][0x23c], -R0 ;  /* 0x00008f000a0a7a23 */ /* 0x000fec0000010800 */
[----:B------:R2:W-:Y:S02]  /*3f60*/  MUFU.EX2 R45, R10 ;  /* 0x0000000a002d7308 */ /* 0x0005e40000000800 */
[C---:B--2---:R-:W-:Y:S02]  /*3f70*/  @P1 IADD3 R10, R9.reuse, 0x8, RZ ;  /* 0x00000008090a1810 */ /* 0x044fe40007ffe0ff */
[----:B------:R-:W-:Y:S02]  /*3f80*/  PLOP3.LUT P1, PT, PT, PT, UP0, 0x80, 0x0 ;  /* 0x000000000000781c */ /* 0x000fe40003f2f008 */
[----:B------:R-:W-:Y:S02]  /*3f90*/  @P6 ISETP.GE.AND P6, PT, R10, UR6, PT ;  /* 0x000000060a006c0c */ /* 0x000fe4000bfc6270 */
[C---:B------:R-:W-:Y:S02]  /*3fa0*/  @P0 IADD3 R10, R9.reuse, 0x9, RZ ;  /* 0x00000009090a0810 */ /* 0x040fe40007ffe0ff */
[----:B------:R-:W-:Y:S02]  /*3fb0*/  PLOP3.LUT P0, PT, PT, PT, UP0, 0x80, 0x0 ;  /* 0x000000000000781c */ /* 0x000fe40003f0f008 */
[----:B------:R-:W-:Y:S02]  /*3fc0*/  @P3 ISETP.GE.AND P3, PT, R10, UR6, PT ;  /* 0x000000060a003c0c */ /* 0x000fe4000bf66270 */
[----:B------:R-:W-:Y:S05]  /*3fd0*/  MOV R10, R252 ;  /* 0x000000fc000a7202 */ /* 0x000fea0000000f00 */
[----:B------:R-:W-:Y:S02]  /*3fe0*/  @P1 FSEL R10, R252, -INF , !P6 ;  /* 0xff800000fc0a1808 */ /* 0x000fe40007000000 */
[----:B------:R-:W-:Y:S03]  /*3ff0*/  PLOP3.LUT P1, PT, PT, PT, UP0, 0x80, 0x0 ;  /* 0x000000000000781c */ /* 0x000fe60003f2f008 */
[--C-:B------:R-:W-:Y:S01]  /*4000*/  FFMA.FTZ R11, R10, c[0x0][0x23c], -R4.reuse ;  /* 0x00008f000a0b7a23 */ /* 0x100fe20000010804 */
[----:B------:R-:W-:Y:S02]  /*4010*/  MOV R10, R250 ;  /* 0x000000fa000a7202 */ /* 0x000fe40000000f00 */
[----:B------:R-:W-:Y:S01]  /*4020*/  @P0 FSEL R10, R250, -INF , !P3 ;  /* 0xff800000fa0a0808 */ /* 0x000fe20005800000 */
[----:B------:R-:W-:Y:S01]  /*4030*/  MUFU.EX2 R54, R11 ;  /* 0x0000000b00367308 */ /* 0x000fe20000000800 */
[----:B------:R-:W-:Y:S03]  /*4040*/  PLOP3.LUT P0, PT, PT, PT, UP0, 0x80, 0x0 ;  /* 0x000000000000781c */ /* 0x000fe60003f0f008 */
[----:B------:R-:W-:Y:S01]  /*4050*/  FFMA.FTZ R7, R10, c[0x0][0x23c], -R4 ;  /* 0x00008f000a077a23 */ /* 0x000fe20000010804 */
[C---:B------:R-:W-:Y:S02]  /*4060*/  @P4 IADD3 R10, R9.reuse, 0x10, RZ ;  /* 0x00000010090a4810 */ /* 0x040fe40007ffe0ff */
[----:B------:R-:W-:Y:S02]  /*4070*/  @P1 FSEL R6, R40, -INF , !P6 ;  /* 0xff80000028061808 */ /* 0x000fe40007000000 */
[----:B------:R-:W-:Y:S01]  /*4080*/  PLOP3.LUT P1, PT, PT, PT, UP0, 0x80, 0x0 ;  /* 0x000000000000781c */ /* 0x000fe20003f2f008 */
[----:B------:R2:W1:Y:S01]  /*4090*/  MUFU.EX2 R53, R7 ;  /* 0x0000000700357308 */ /* 0x0004620000000800 */
[----:B------:R-:W-:Y:S02]  /*40a0*/  @P5 ISETP.GE.AND P5, PT, R10, UR6, PT ;  /* 0x000000060a005c0c */ /* 0x000fe4000bfa6270 */
[----:B------:R-:W-:Y:S02]  /*40b0*/  @P2 IADD3 R10, R9, 0x11, RZ ;  /* 0x00000011090a2810 */ /* 0x000fe40007ffe0ff */
[----:B------:R-:W-:Y:S02]  /*40c0*/  PLOP3.LUT P2, PT, PT, PT, UP0, 0x80, 0x0 ;  /* 0x000000000000781c */ /* 0x000fe40003f4f008 */
[----:B------:R-:W-:Y:S01]  /*40d0*/  PLOP3.LUT P4, PT, PT, PT, UP0, 0x80, 0x0 ;  /* 0x000000000000781c */ /* 0x000fe20003f8f008 */
[--C-:B--2---:R-:W-:Y:S01]  /*40e0*/  FFMA.FTZ R7, R6, c[0x0][0x23c], -R0.reuse ;  /* 0x00008f0006077a23 */ /* 0x104fe20000010800 */
[----:B----4-:R-:W-:Y:S02]  /*40f0*/  MOV R6, R39 ;  /* 0x0000002700067202 */ /* 0x010fe40000000f00 */
[----:B------:R-:W-:Y:S01]  /*4100*/  @P0 FSEL R6, R39, -INF , !P3 ;  /* 0xff80000027060808 */ /* 0x000fe20005800000 */
[----:B------:R-:W-:Y:S01]  /*4110*/  MUFU.EX2 R44, R7 ;  /* 0x00000007002c7308 */ /* 0x000fe20000000800 */
[----:B------:R-:W-:Y:S03]  /*4120*/  PLOP3.LUT P0, PT, PT, PT, UP0, 0x80, 0x0 ;  /* 0x000000000000781c */ /* 0x000fe60003f0f008 */
[----:B------:R-:W-:Y:S06]  /*4130*/  FFMA.FTZ R6, R6, c[0x0][0x23c], -R0 ;  /* 0x00008f0006067a23 */ /* 0x000fec0000010800 */
[----:B------:R2:W-:Y:S02]  /*4140*/  MUFU.EX2 R43, R6 ;  /* 0x00000006002b7308 */ /* 0x0005e40000000800 */
[----:B--2---:R-:W-:Y:S02]  /*4150*/  MOV R6, R150 ;  /* 0x0000009600067202 */ /* 0x004fe40000000f00 */
[----:B------:R-:W-:Y:S02]  /*4160*/  @P0 FSEL R6, R150, -INF , !P6 ;  /* 0xff80000096060808 */ /* 0x000fe40007000000 */
[----:B------:R-:W-:Y:S03]  /*4170*/  PLOP3.LUT P0, PT, PT, PT, UP0, 0x80, 0x0 ;  /* 0x000000000000781c */ /* 0x000fe60003f0f008 */
[--C-:B------:R-:W-:Y:S01]  /*4180*/  FFMA.FTZ R7, R6, c[0x0][0x23c], -R8.reuse ;  /* 0x00008f0006077a23 */ /* 0x100fe20000010808 */
[----:B---3--:R-:W-:Y:S02]  /*4190*/  MOV R6, R149 ;  /* 0x0000009500067202 */ /* 0x008fe40000000f00 */
[----:B------:R-:W-:Y:S01]  /*41a0*/  @P1 FSEL R6, R149, -INF , !P3 ;  /* 0xff80000095061808 */ /* 0x000fe20005800000 */
[----:B------:R2:W-:Y:S01]  /*41b0*/  MUFU.EX2 R158, R7 ;  /* 0x00000007009e7308 */ /* 0x0005e20000000800 */
[----:B------:R-:W-:Y:S03]  /*41c0*/  PLOP3.LUT P1, PT, PT, PT, UP0, 0x80, 0x0 ;  /* 0x000000000000781c */ /* 0x000fe60003f2f008 */
[--C-:B--2---:R-:W-:Y:S01]  /*41d0*/  FFMA.FTZ R7, R6, c[0x0][0x23c], -R8.reuse ;  /* 0x00008f0006077a23 */ /* 0x104fe20000010808 */
[----:B------:R-:W-:Y:S02]  /*41e0*/  MOV R6, R165 ;  /* 0x000000a500067202 */ /* 0x000fe40000000f00 */
[----:B------:R-:W-:Y:S03]  /*41f0*/  @P0 FSEL R6, R165, -INF , !P6 ;  /* 0xff800000a5060808 */ /* 0x000fe60007000000 */
[----:B------:R2:W3:Y:S01]  /*4200*/  MUFU.EX2 R157, R7 ;  /* 0x00000007009d7308 */ /* 0x0004e20000000800 */
[----:B------:R-:W-:Y:S02]  /*4210*/  PLOP3.LUT P0, PT, PT, PT, UP0, 0x80, 0x0 ;  /* 0x000000000000781c */ /* 0x000fe40003f0f008 */
[----:B------:R-:W-:Y:S11]  /*4220*/  PLOP3.LUT P6, PT, PT, PT, UP0, 0x80, 0x0 ;  /* 0x000000000000781c */ /* 0x000ff60003fcf008 */
[----:B------:R-:W-:Y:S02]  /*4230*/  @!UPT UIADD3 URZ, URZ, URZ, URZ ;  /* 0x0000003f3f3ff290 */ /* 0x000fe4000fffe03f */
[----:B------:R-:W-:Y:S01]  /*4240*/  @P6 ISETP.GE.AND P6, PT, R10, UR6, PT ;  /* 0x000000060a006c0c */ /* 0x000fe2000bfc6270 */
[--C-:B--2---:R-:W-:Y:S01]  /*4250*/  FFMA.FTZ R7, R6, c[0x0][0x23c], -R5.reuse ;  /* 0x00008f0006077a23 */ /* 0x104fe20000010805 */
[----:B------:R-:W-:Y:S02]  /*4260*/  MOV R6, R163 ;  /* 0x000000a300067202 */ /* 0x000fe40000000f00 */
[----:B------:R-:W-:Y:S01]  /*4270*/  @P1 FSEL R6, R163, -INF , !P3 ;  /* 0xff800000a3061808 */ /* 0x000fe20005800000 */
[----:B------:R2:W-:Y:S01]  /*4280*/  MUFU.EX2 R249, R7 ;  /* 0x0000000700f97308 */ /* 0x0005e20000000800 */
[----:B------:R-:W-:Y:S02]  /*4290*/  PLOP3.LUT P1, PT, PT, PT, UP0, 0x80, 0x0 ;  /* 0x000000000000781c */ /* 0x000fe40003f2f008 */
[----:B------:R-:W-:Y:S11]  /*42a0*/  PLOP3.LUT P3, PT, PT, PT, UP0, 0x80, 0x0 ;  /* 0x000000000000781c */ /* 0x000ff60003f6f008 */
[----:B------:R-:W-:Y:S02]  /*42b0*/  @!UPT UIADD3 URZ, URZ, URZ, URZ ;  /* 0x0000003f3f3ff290 */ /* 0x000fe4000fffe03f */
[C---:B------:R-:W-:Y:S02]  /*42c0*/  @P3 IADD3 R10, R9.reuse, 0x18, RZ ;  /* 0x00000018090a3810 */ /* 0x040fe40007ffe0ff */
[----:B------:R-:W-:Y:S01]  /*42d0*/  @P4 IADD3 R9, R9, 0x19, RZ ;  /* 0x0000001909094810 */ /* 0x000fe20007ffe0ff */
[--C-:B--2---:R-:W-:Y:S01]  /*42e0*/  FFMA.FTZ R7, R6, c[0x0][0x23c], -R5.reuse ;  /* 0x00008f0006077a23 */ /* 0x104fe20000010805 */
[----:B------:R-:W-:Y:S02]  /*42f0*/  MOV R6, R153 ;  /* 0x0000009900067202 */ /* 0x000fe40000000f00 */
[----:B------:R-:W-:Y:S01]  /*4300*/  @P0 FSEL R6, R153, -INF , !P5 ;  /* 0xff80000099060808 */ /* 0x000fe20006800000 */
[----:B------:R2:W4:Y:S01]  /*4310*/  MUFU.EX2 R247, R7 ;  /* 0x0000000700f77308 */ /* 0x0005220000000800 */
[----:B------:R-:W-:Y:S03]  /*4320*/  PLOP3.LUT P0, PT, PT, PT, UP0, 0x80, 0x0 ;  /* 0x000000000000781c */ /* 0x000fe60003f0f008 */
[--C-:B--2---:R-:W-:Y:S01]  /*4330*/  FFMA.FTZ R7, R6, c[0x0][0x23c], -R8.reuse ;  /* 0x00008f0006077a23 */ /* 0x104fe20000010808 */
[----:B-1----:R-:W-:Y:S02]  /*4340*/  MOV R6, R152 ;  /* 0x0000009800067202 */ /* 0x002fe40000000f00 */
[----:B------:R-:W-:Y:S03]  /*4350*/  @P1 FSEL R6, R152, -INF , !P6 ;  /* 0xff80000098061808 */ /* 0x000fe60007000000 */
[----:B------:R1:W-:Y:S01]  /*4360*/  MUFU.EX2 R156, R7 ;  /* 0x00000007009c7308 */ /* 0x0003e20000000800 */
[----:B------:R-:W-:Y:S01]  /*4370*/  PLOP3.LUT P1, PT, PT, PT, UP0, 0x80, 0x0 ;  /* 0x000000000000781c */ /* 0x000fe20003f2f008 */
[----:B-1----:R-:W-:Y:S01]  /*4380*/  FFMA.FTZ R7, R6, c[0x0][0x23c], -R8 ;  /* 0x00008f0006077a23 */ /* 0x002fe20000010808 */
[----:B------:R-:W-:Y:S02]  /*4390*/  MOV R6, R166 ;  /* 0x000000a600067202 */ /* 0x000fe40000000f00 */
[----:B------:R-:W-:Y:S05]  /*43a0*/  @P0 FSEL R6, R166, -INF , !P5 ;  /* 0xff800000a6060808 */ /* 0x000fea0006800000 */
[----:B------:R1:W-:Y:S01]  /*43b0*/  MUFU.EX2 R155, R7 ;  /* 0x00000007009b7308 */ /* 0x0003e20000000800 */
[----:B------:R-:W-:Y:S01]  /*43c0*/  PLOP3.LUT P0, PT, PT, PT, UP0, 0x80, 0x0 ;  /* 0x000000000000781c */ /* 0x000fe20003f0f008 */
[--C-:B-1----:R-:W-:Y:S01]  /*43d0*/  FFMA.FTZ R7, R6, c[0x0][0x23c], -R5.reuse ;  /* 0x00008f0006077a23 */ /* 0x102fe20000010805 */
[----:B------:R-:W-:Y:S02]  /*43e0*/  MOV R6, R164 ;  /* 0x000000a400067202 */ /* 0x000fe40000000f00 */
[----:B------:R-:W-:Y:S05]  /*43f0*/  @P1 FSEL R6, R164, -INF , !P6 ;  /* 0xff800000a4061808 */ /* 0x000fea0007000000 */
[----:B------:R1:W-:Y:S01]  /*4400*/  MUFU.EX2 R246, R7 ;  /* 0x0000000700f67308 */ /* 0x0003e20000000800 */
[----:B------:R-:W-:Y:S01]  /*4410*/  PLOP3.LUT P1, PT, PT, PT, UP0, 0x80, 0x0 ;  /* 0x000000000000781c */ /* 0x000fe20003f2f008 */
[--C-:B-1----:R-:W-:Y:S01]  /*4420*/  FFMA.FTZ R7, R6, c[0x0][0x23c], -R5.reuse ;  /* 0x00008f0006077a23 */ /* 0x102fe20000010805 */
[----:B------:R-:W-:Y:S02]  /*4430*/  MOV R6, R169 ;  /* 0x000000a900067202 */ /* 0x000fe40000000f00 */
[----:B------:R-:W-:Y:S05]  /*4440*/  @P2 FSEL R6, R169, -INF , !P5 ;  /* 0xff800000a9062808 */ /* 0x000fea0006800000 */
[----:B------:R1:W2:Y:S01]  /*4450*/  MUFU.EX2 R245, R7 ;  /* 0x0000000700f57308 */ /* 0x0002a20000000800 */
[----:B------:R-:W-:Y:S11]  /*4460*/  PLOP3.LUT P2, PT, PT, PT, UP0, 0x80, 0x0 ;  /* 0x000000000000781c */ /* 0x000ff60003f4f008 */
[----:B------:R-:W-:Y:S02]  /*4470*/  @!UPT UIADD3 URZ, URZ, URZ, URZ ;  /* 0x0000003f3f3ff290 */ /* 0x000fe4000fffe03f */
[----:B------:R-:W-:Y:S02]  /*4480*/  @P2 ISETP.GE.AND P3, PT, R10, UR6, PT ;  /* 0x000000060a002c0c */ /* 0x000fe4000bf66270 */
[----:B------:R-:W-:Y:S01]  /*4490*/  PLOP3.LUT P2, PT, PT, PT, UP0, 0x80, 0x0 ;  /* 0x000000000000781c */ /* 0x000fe20003f4f008 */
[--C-:B-1----:R-:W-:Y:S01]  /*44a0*/  FFMA.FTZ R7, R6, c[0x0][0x23c], -R4.reuse ;  /* 0x00008f0006077a23 */ /* 0x102fe20000010804 */
[----:B------:R-:W-:Y:S02]  /*44b0*/  MOV R6, R168 ;  /* 0x000000a800067202 */ /* 0x000fe40000000f00 */
[----:B------:R-:W-:Y:S01]  /*44c0*/  @P0 FSEL R6, R168, -INF , !P6 ;  /* 0xff800000a8060808 */ /* 0x000fe20007000000 */
[----:B------:R1:W-:Y:S01]  /*44d0*/  MUFU.EX2 R50, R7 ;  /* 0x0000000700327308 */ /* 0x0003e20000000800 */
[----:B------:R-:W-:Y:S03]  /*44e0*/  PLOP3.LUT P0, PT, PT, PT, UP0, 0x80, 0x0 ;  /* 0x000000000000781c */ /* 0x000fe60003f0f008 */
[----:B-1----:R-:W-:Y:S01]  /*44f0*/  FFMA.FTZ R7, R6, c[0x0][0x23c], -R4 ;  /* 0x00008f0006077a23 */ /* 0x002fe20000010804 */
[----:B------:R-:W-:Y:S02]  /*4500*/  MOV R6, R2 ;  /* 0x0000000200067202 */ /* 0x000fe40000000f00 */
[----:B------:R-:W-:Y:S03]  /*4510*/  @P1 FSEL R6, R2, -INF , !P5 ;  /* 0xff80000002061808 */ /* 0x000fe60006800000 */
[----:B------:R1:W-:Y:S01]  /*4520*/  MUFU.EX2 R49, R7 ;  /* 0x0000000700317308 */ /* 0x0003e20000000800 */
[----:B------:R-:W-:Y:S11]  /*4530*/  PLOP3.LUT P1, PT, PT, PT, UP0, 0x80, 0x0 ;  /* 0x000000000000781c */ /* 0x000ff60003f2f008 */
[----:B------:R-:W-:Y:S02]  /*4540*/  @!UPT UIADD3 URZ, URZ, URZ, URZ ;  /* 0x0000003f3f3ff290 */ /* 0x000fe4000fffe03f */
[----:B------:R-:W-:Y:S01]  /*4550*/  @P1 ISETP.GE.AND P1, PT, R9, UR6, PT ;  /* 0x0000000609001c0c */ /* 0x000fe2000bf26270 */
        /* <DEDUP_REMOVED lines=9> */
[----:B------:R-:W-:Y:S01]  /*45f0*/  PLOP3.LUT P2, PT, PT, PT, UP0, 0x80, 0x0 ;  /* 0x000000000000781c */ /* 0x000fe20003f4f008 */
[--C-:B-1----:R-:W-:Y:S01]  /*4600*/  FFMA.FTZ R7, R6, c[0x0][0x23c], -R4.reuse ;  /* 0x00008f0006077a23 */ /* 0x102fe20000010804 */
[----:B------:R-:W-:Y:S02]  /*4610*/  MOV R6, R161 ;  /* 0x000000a100067202 */ /* 0x000fe40000000f00 */
[----:B------:R-:W-:Y:S05]  /*4620*/  @P0 FSEL R6, R161, -INF , !P1 ;  /* 0xff800000a1060808 */ /* 0x000fea0004800000 */
[----:B------:R1:W-:Y:S01]  /*4630*/  MUFU.EX2 R48, R7 ;  /* 0x0000000700307308 */ /* 0x0003e20000000800 */
[----:B------:R-:W-:Y:S01]  /*4640*/  PLOP3.LUT P0, PT, PT, PT, UP0, 0x80, 0x0 ;  /* 0x000000000000781c */ /* 0x000fe20003f0f008 */
[----:B------:R-:W-:Y:S01]  /*4650*/  FFMA.FTZ R4, R6, c[0x0][0x23c], -R4 ;  /* 0x00008f0006047a23 */ /* 0x000fe20000010804 */
[----:B------:R-:W-:Y:S02]  /*4660*/  MOV R6, R244 ;  /* 0x000000f400067202 */ /* 0x000fe40000000f00 */
[----:B------:R-:W-:Y:S02]  /*4670*/  @P2 FSEL R6, R244, -INF , !P3 ;  /* 0xff800000f4062808 */ /* 0x000fe40005800000 */
[----:B------:R-:W-:Y:S03]  /*4680*/  PLOP3.LUT P2, PT, PT, PT, UP0, 0x80, 0x0 ;  /* 0x000000000000781c */ /* 0x000fe60003f4f008 */
[----:B------:R2:W-:Y:S01]  /*4690*/  MUFU.EX2 R47, R4 ;  /* 0x00000004002f7308 */ /* 0x0005e20000000800 */
[----:B------:R-:W-:Y:S09]  /*46a0*/  FFMA.FTZ R6, R6, c[0x0][0x23c], -R0 ;  /* 0x00008f0006067a23 */ /* 0x000ff20000010800 */
[----:B------:R3:W-:Y:S01]  /*46b0*/  MUFU.EX2 R36, R6 ;  /* 0x0000000600247308 */ /* 0x0007e20000000800 */
[----:B-1----:R-:W-:Y:S05]  /*46c0*/  F2FP.BF16.PACK_AB R7, R57, R58 ;  /* 0x0000003a3907723e */ /* 0x002fea00000010ff */
[----:B------:R1:W-:Y:S01]  /*46d0*/  STS [R235+0x13400], R7 ;  /* 0x01340007eb007388 */ /* 0x0003e20000000800 */
[----:B--2---:R-:W-:Y:S02]  /*46e0*/  MOV R4, R146 ;  /* 0x0000009200047202 */ /* 0x004fe40000000f00 */
[----:B------:R-:W-:Y:S02]  /*46f0*/  @P0 FSEL R4, R146, -INF , !P3 ;  /* 0xff80000092040808 */ /* 0x000fe40005800000 */
[----:B------:R-:W-:Y:S03]  /*4700*/  PLOP3.LUT P0, PT, PT, PT, UP0, 0x80, 0x0 ;  /* 0x000000000000781c */ /* 0x000fe60003f0f008 */
[--C-:B---3--:R-:W-:Y:S01]  /*4710*/  FFMA.FTZ R6, R4, c[0x0][0x23c], -R8.reuse ;  /* 0x00008f0004067a23 */ /* 0x108fe20000010808 */
[----:B------:R-:W-:Y:S02]  /*4720*/  MOV R4, R145 ;  /* 0x0000009100047202 */ /* 0x000fe40000000f00 */
[----:B------:R-:W-:Y:S01]  /*4730*/  @P2 FSEL R4, R145, -INF , !P1 ;  /* 0xff80000091042808 */ /* 0x000fe20004800000 */
[----:B------:R2:W-:Y:S01]  /*4740*/  MUFU.EX2 R154, R6 ;  /* 0x00000006009a7308 */ /* 0x0005e20000000800 */
[----:B------:R-:W-:Y:S03]  /*4750*/  PLOP3.LUT P2, PT, PT, PT, UP0, 0x80, 0x0 ;  /* 0x000000000000781c */ /* 0x000fe60003f4f008 */
[----:B------:R-:W-:Y:S01]  /*4760*/  FFMA.FTZ R8, R4, c[0x0][0x23c], -R8 ;  /* 0x00008f0004087a23 */ /* 0x000fe20000010808 */
[----:B------:R-:W-:Y:S02]  /*4770*/  MOV R4, R148 ;  /* 0x0000009400047202 */ /* 0x000fe40000000f00 */
[----:B------:R-:W-:Y:S02]  /*4780*/  @P0 FSEL R4, R148, -INF , !P3 ;  /* 0xff80000094040808 */ /* 0x000fe40005800000 */
[----:B------:R-:W-:Y:S01]  /*4790*/  PLOP3.LUT P0, PT, PT, PT, UP0, 0x80, 0x0 ;  /* 0x000000000000781c */ /* 0x000fe20003f0f008 */
[----:B------:R-:W3:Y:S01]  /*47a0*/  MUFU.EX2 R151, R8 ;  /* 0x0000000800977308 */ /* 0x000ee20000000800 */
[----:B-1----:R-:W-:Y:S01]  /*47b0*/  F2FP.BF16.PACK_AB R7, R53, R54 ;  /* 0x000000363507723e */ /* 0x002fe200000010ff */
[--C-:B--2---:R-:W-:Y:S01]  /*47c0*/  FFMA.FTZ R6, R4, c[0x0][0x23c], -R5.reuse ;  /* 0x00008f0004067a23 */ /* 0x104fe20000010805 */
[----:B------:R-:W-:Y:S02]  /*47d0*/  MOV R4, R147 ;  /* 0x0000009300047202 */ /* 0x000fe40000000f00 */
[----:B------:R-:W-:Y:S05]  /*47e0*/  @P2 FSEL R4, R147, -INF , !P1 ;  /* 0xff80000093042808 */ /* 0x000fea0004800000 */
[----:B------:R1:W-:Y:S01]  /*47f0*/  MUFU.EX2 R167, R6 ;  /* 0x0000000600a77308 */ /* 0x0003e20000000800 */
[----:B------:R-:W-:Y:S01]  /*4800*/  FFMA.FTZ R5, R4, c[0x0][0x23c], -R5 ;  /* 0x00008f0004057a23 */ /* 0x000fe20000010805 */
[----:B------:R-:W-:Y:S05]  /*4810*/  F2FP.BF16.PACK_AB R4, R144, R248 ;  /* 0x000000f89004723e */ /* 0x000fea00000010ff */
[----:B------:R2:W-:Y:S03]  /*4820*/  STS [R235+0x13000], R4 ;  /* 0x01300004eb007388 */ /* 0x0005e60000000800 */
[----:B------:R2:W2:Y:S01]  /*4830*/  MUFU.EX2 R159, R5 ;  /* 0x00000005009f7308 */ /* 0x0004a20000000800 */
[----:B-1----:R-:W-:Y:S02]  /*4840*/  MOV R6, R243 ;  /* 0x000000f300067202 */ /* 0x002fe40000000f00 */
[----:B------:R-:W-:Y:S02]  /*4850*/  @P0 FSEL R6, R243, -INF , !P1 ;  /* 0xff800000f3060808 */ /* 0x000fe40004800000 */
[----:B------:R-:W-:Y:S03]  /*4860*/  IADD3 R142, P0, R142, UR11, RZ ;  /* 0x0000000b8e8e7c10 */ /* 0x000fe6000ff1e0ff */
[----:B------:R-:W-:Y:S01]  /*4870*/  FFMA.FTZ R0, R6, c[0x0][0x23c], -R0 ;  /* 0x00008f0006007a23 */ /* 0x000fe20000010800 */
[----:B------:R-:W-:Y:S02]  /*4880*/  F2FP.BF16.PACK_AB R6, R55, R56 ;  /* 0x000000383706723e */ /* 0x000fe400000010ff */
[----:B------:R-:W-:Y:S01]  /*4890*/  IADD3.X R143, R140, UR10, RZ, P0, !PT ;  /* 0x0000000a8c8f7c10 */ /* 0x000fe200087fe4ff */
[----:B------:R4:W1:Y:S01]  /*48a0*/  MUFU.EX2 R3, R0 ;  /* 0x0000000000037308 */ /* 0x0008620000000800 */
[----:B--2---:R-:W-:Y:S02]  /*48b0*/  F2FP.BF16.PACK_AB R4, R157, R158 ;  /* 0x0000009e9d04723e */ /* 0x004fe400000010ff */
[----:B------:R-:W-:Y:S01]  /*48c0*/  F2FP.BF16.PACK_AB R5, R45, R46 ;  /* 0x0000002e2d05723e */ /* 0x000fe200000010ff */
[----:B------:R-:W2:Y:S01]  /*48d0*/  LDG.E R140, [R142.64] ;  /* 0x000000048e8c7981 */ /* 0x000ea2000c1e1900 */
[----:B------:R-:W-:Y:S03]  /*48e0*/  PLOP3.LUT P0, PT, PT, PT, UP3, 0x80, 0x0 ;  /* 0x000000000000781c */ /* 0x000fe60003f0f038 */
[----:B------:R1:W-:Y:S01]  /*48f0*/  STS [R234+0x13000], R4 ;  /* 0x01300004ea007388 */ /* 0x0003e20000000800 */
[----:B----4-:R-:W-:Y:S05]  /*4900*/  F2FP.BF16.PACK_AB R0, R247, R249 ;  /* 0x000000f9f700723e */ /* 0x010fea00000010ff */
[----:B------:R3:W-:Y:S04]  /*4910*/  STS [R234+0x13400], R0 ;  /* 0x01340000ea007388 */ /* 0x0007e80000000800 */
[----:B------:R4:W-:Y:S01]  /*4920*/  STS [R235+0x14000], R6 ;  /* 0x01400006eb007388 */ /* 0x0009e20000000800 */
[----:B-1----:R-:W-:Y:S03]  /*4930*/  F2FP.BF16.PACK_AB R4, R245, R246 ;  /* 0x000000f6f504723e */ /* 0x002fe600000010ff */
[----:B------:R1:W-:Y:S04]  /*4940*/  STS [R235+0x14400], R5 ;  /* 0x01440005eb007388 */ /* 0x0003e80000000800 */
[----:B------:R1:W-:Y:S01]  /*4950*/  STS [R234+0x14000], R7 ;  /* 0x01400007ea007388 */ /* 0x0003e20000000800 */
[----:B---3--:R-:W-:Y:S02]  /*4960*/  F2FP.BF16.PACK_AB R0, R151, R154 ;  /* 0x0000009a9700723e */ /* 0x008fe400000010ff */
[----:B----4-:R-:W-:Y:S02]  /*4970*/  F2FP.BF16.PACK_AB R6, R43, R44 ;  /* 0x0000002c2b06723e */ /* 0x010fe400000010ff */
[----:B-1----:R-:W-:Y:S03]  /*4980*/  F2FP.BF16.PACK_AB R5, R155, R156 ;  /* 0x0000009c9b05723e */ /* 0x002fe600000010ff */
[----:B------:R1:W-:Y:S01]  /*4990*/  STS [R234+0x14400], R6 ;  /* 0x01440006ea007388 */ /* 0x0003e20000000800 */
[----:B------:R-:W-:Y:S03]  /*49a0*/  F2FP.BF16.PACK_AB R7, R49, R50 ;  /* 0x000000323107723e */ /* 0x000fe600000010ff */
[----:B------:R3:W-:Y:S04]  /*49b0*/  STS [R233+0x13000], R5 ;  /* 0x01300005e9007388 */ /* 0x0007e80000000800 */
[----:B------:R4:W-:Y:S04]  /*49c0*/  STS [R233+0x13400], R4 ;  /* 0x01340004e9007388 */ /* 0x0009e80000000800 */
[----:B------:R4:W-:Y:S01]  /*49d0*/  STS [R232+0x13000], R0 ;  /* 0x01300000e8007388 */ /* 0x0009e20000000800 */
[----:B-1----:R-:W-:Y:S02]  /*49e0*/  F2FP.BF16.PACK_AB R6, R37, R38 ;  /* 0x000000262506723e */ /* 0x002fe400000010ff */
[----:B---3--:R-:W-:Y:S02]  /*49f0*/  F2FP.BF16.PACK_AB R5, R159, R167 ;  /* 0x000000a79f05723e */ /* 0x008fe400000010ff */
[----:B----4-:R-:W-:Y:S03]  /*4a00*/  F2FP.BF16.PACK_AB R4, R47, R48 ;  /* 0x000000302f04723e */ /* 0x010fe600000010ff */
[----:B------:R-:W-:Y:S01]  /*4a10*/  STS [R232+0x13400], R5 ;  /* 0x01340005e8007388 */ /* 0x000fe20000000800 */
[----:B------:R-:W-:Y:S03]  /*4a20*/  F2FP.BF16.PACK_AB R0, R3, R36 ;  /* 0x000000240300723e */ /* 0x000fe600000010ff */
[----:B------:R-:W-:Y:S04]  /*4a30*/  STS [R233+0x14000], R7 ;  /* 0x01400007e9007388 */ /* 0x000fe80000000800 */
[----:B------:R-:W-:Y:S04]  /*4a40*/  STS [R233+0x14400], R6 ;  /* 0x01440006e9007388 */ /* 0x000fe80000000800 */
[----:B------:R-:W-:Y:S04]  /*4a50*/  STS [R232+0x14000], R4 ;  /* 0x01400004e8007388 */ /* 0x000fe80000000800 */
[----:B------:R1:W-:Y:S04]  /*4a60*/  STS [R232+0x14400], R0 ;  /* 0x01440000e8007388 */ /* 0x0003e80000000800 */
[----:B------:R-:W3:Y:S08]  /*4a70*/  LDSM.16.M88.4 R32, [R223+0x6000] ;  /* 0x00600000df20783b */ /* 0x000ef00000000200 */
[----:B------:R-:W4:Y:S08]  /*4a80*/  LDSM.16.M88.4 R28, [R223+0x6800] ;  /* 0x00680000df1c783b */ /* 0x000f300000000200 */
[----:B------:R-:W4:Y:S01]  /*4a90*/  LDSM.16.M88.4 R132, [R224+0x6000] ;  /* 0x00600000e084783b */ /* 0x000f220000000200 */
[----:B-1----:R-:W-:Y:S07]  /*4aa0*/  FFMA.FTZ R0, -R141, R141, 1 ;  /* 0x3f8000008d007423 */ /* 0x002fee000001018d */
[----:B------:R-:W1:Y:S01]  /*4ab0*/  LDSM.16.M88.4 R136, [R224+0x6800] ;  /* 0x00680000e088783b */ /* 0x000e620000000200 */
[----:B------:R-:W-:Y:S01]  /*4ac0*/  FMUL.FTZ R0, R0, c[0x0][0x2ec] ;  /* 0x0000bb0000007a20 */ /* 0x000fe20000410000 */
[-C--:B---3--:R-:W-:Y:S08]  /*4ad0*/  HMMA.16816.F32.BF16 R4, R32, R172.reuse, RZ ;  /* 0x000000ac2004723c */ /* 0x088ff000000418ff */
[C---:B----4-:R-:W-:Y:S08]  /*4ae0*/  HMMA.16816.F32.BF16 R8, R28.reuse, R172, RZ ;  /* 0x000000ac1c08723c */ /* 0x050ff000000418ff */
[-C--:B------:R-:W-:Y:S08]  /*4af0*/  HMMA.16816.F32.BF16 R12, R28, R174.reuse, RZ ;  /* 0x000000ae1c0c723c */ /* 0x080ff000000418ff */
[C---:B------:R-:W-:Y:S08]  /*4b00*/  HMMA.16816.F32.BF16 R16, R32.reuse, R174, RZ ;  /* 0x000000ae2010723c */ /* 0x040ff000000418ff */
[-C--:B------:R-:W-:Y:S08]  /*4b10*/  HMMA.16816.F32.BF16 R20, R32, R176.reuse, RZ ;  /* 0x000000b02014723c */ /* 0x080ff000000418ff */
[C---:B------:R-:W-:Y:S08]  /*4b20*/  HMMA.16816.F32.BF16 R24, R28.reuse, R176, RZ ;  /* 0x000000b01c18723c */ /* 0x040ff000000418ff */
[-C--:B------:R-:W-:Y:S08]  /*4b30*/  HMMA.16816.F32.BF16 R28, R28, R178.reuse, RZ ;  /* 0x000000b21c1c723c */ /* 0x080ff000000418ff */
[----:B------:R-:W-:Y:S08]  /*4b40*/  HMMA.16816.F32.BF16 R32, R32, R178, RZ ;  /* 0x000000b22020723c */ /* 0x000ff000000418ff */
[-C--:B------:R-:W-:Y:S08]  /*4b50*/  HMMA.16816.F32.BF16 R4, R132, R180.reuse, R4 ;  /* 0x000000b48404723c */ /* 0x080ff00000041804 */
        /* <DEDUP_REMOVED lines=42> */
[----:B--2---:R-:W-:Y:S01]  /*4e00*/  FADD.FTZ R5, -R140, R5 ;  /* 0x000000058c057221 */ /* 0x004fe20000010100 */
[C---:B------:R-:W-:Y:S03]  /*4e10*/  HMMA.16816.F32.BF16 R16, R132.reuse, R214, R16 ;  /* 0x000000d68410723c */ /* 0x040fe60000041810 */
[----:B------:R-:W-:Y:S02]  /*4e20*/  FMUL.FTZ R141, R144, R5 ;  /* 0x00000005908d7220 */ /* 0x000fe40000410000 */
[----:B------:R-:W-:Y:S01]  /*4e30*/  FADD.FTZ R4, -R140, R4 ;  /* 0x000000048c047221 */ /* 0x000fe20000010100 */
[----:B------:R1:W2:Y:S02]  /*4e40*/  LDG.E R5, [R142.64+0x20] ;  /* 0x000020048e057981 */ /* 0x0002a4000c1e1900 */
[-C--:B------:R-:W-:Y:S01]  /*4e50*/  HMMA.16816.F32.BF16 R20, R132, R216.reuse, R20 ;  /* 0x000000d88414723c */ /* 0x080fe20000041814 */
[----:B------:R-:W-:Y:S04]  /*4e60*/  FMUL.FTZ R4, R248, R4 ;  /* 0x00000004f8047220 */ /* 0x000fe80000410000 */
[----:B------:R-:W-:Y:S02]  /*4e70*/  FMUL.FTZ R144, R4, R0 ;  /* 0x0000000004907220 */ /* 0x000fe40000410000 */
[----:B------:R1:W3:Y:S01]  /*4e80*/  LDG.E R4, [R142.64+0x80] ;  /* 0x000080048e047981 */ /* 0x0002e2000c1e1900 */
[C---:B------:R-:W-:Y:S03]  /*4e90*/  HMMA.16816.F32.BF16 R24, R136.reuse, R216, R24 ;  /* 0x000000d88818723c */ /* 0x040fe60000041818 */
[----:B------:R1:W4:Y:S05]  /*4ea0*/  LDG.E R0, [R142.64+0xa0] ;  /* 0x0000a0048e007981 */ /* 0x00032a000c1e1900 */
[C---:B------:R-:W-:Y:S01]  /*4eb0*/  FADD.FTZ R17, -R140.reuse, R17 ;  /* 0x000000118c117221 */ /* 0x040fe20000010100 */
[-C--:B------:R-:W-:Y:S03]  /*4ec0*/  HMMA.16816.F32.BF16 R28, R136, R218.reuse, R28 ;  /* 0x000000da881c723c */ /* 0x080fe6000004181c */
[C---:B------:R-:W-:Y:S04]  /*4ed0*/  FADD.FTZ R16, -R140.reuse, R16 ;  /* 0x000000108c107221 */ /* 0x040fe80000010100 */
[C---:B------:R-:W-:Y:S01]  /*4ee0*/  FADD.FTZ R20, -R140.reuse, R20 ;  /* 0x000000148c147221 */ /* 0x040fe20000010100 */
[----:B------:R-:W-:Y:S01]  /*4ef0*/  HMMA.16816.F32.BF16 R32, R132, R218, R32 ;  /* 0x000000da8420723c */ /* 0x000fe20000041820 */
[----:B------:R-:W-:Y:S06]  /*4f00*/  FADD.FTZ R21, -R140, R21 ;  /* 0x000000158c157221 */ /* 0x000fec0000010100 */
[----:B------:R-:W-:Y:S02]  /*4f10*/  FFMA.FTZ R132, -R160, R160, 1 ;  /* 0x3f800000a0847423 */ /* 0x000fe400000101a0 */
[----:B------:R-:W-:Y:S03]  /*4f20*/  FMUL.FTZ R133, R158, R16 ;  /* 0x000000109e857220 */ /* 0x000fe60000410000 */
[----:B------:R-:W-:Y:S02]  /*4f30*/  FMUL.FTZ R132, R132, c[0x0][0x2ec] ;  /* 0x0000bb0084847a20 */ /* 0x000fe40000410000 */
[----:B------:R-:W-:Y:S02]  /*4f40*/  FFMA.FTZ R16, -R149, R149, 1 ;  /* 0x3f80000095107423 */ /* 0x000fe40000010195 */
[----:B-1----:R-:W-:Y:S02]  /*4f50*/  FMUL.FTZ R142, R141, R132 ;  /* 0x000000848d8e7220 */ /* 0x002fe40000410000 */
[----:B------:R-:W-:Y:S02]  /*4f60*/  FMUL.FTZ R132, R157, R17 ;  /* 0x000000119d847220 */ /* 0x000fe40000410000 */
[----:B------:R-:W-:Y:S02]  /*4f70*/  FFMA.FTZ R17, -R150, R150, 1 ;  /* 0x3f80000096117423 */ /* 0x000fe40000010196 */
[----:B------:R-:W-:Y:S02]  /*4f80*/  FMUL.FTZ R135, R156, R20 ;  /* 0x000000149c877220 */ /* 0x000fe40000410000 */
[----:B------:R-:W-:Y:S02]  /*4f90*/  FMUL.FTZ R17, R17, c[0x0][0x2ec] ;  /* 0x0000bb0011117a20 */ /* 0x000fe40000410000 */
[----:B------:R-:W-:Y:S02]  /*4fa0*/  FMUL.FTZ R134, R155, R21 ;  /* 0x000000159b867220 */ /* 0x000fe40000410000 */
[----:B------:R-:W-:Y:S02]  /*4fb0*/  FMUL.FTZ R16, R16, c[0x0][0x2ec] ;  /* 0x0000bb0010107a20 */ /* 0x000fe40000410000 */
[----:B------:R-:W-:Y:S02]  /*4fc0*/  FADD.FTZ R20, -R140, R32 ;  /* 0x000000208c147221 */ /* 0x000fe40000010100 */
[----:B------:R-:W-:Y:S02]  /*4fd0*/  FMUL.FTZ R141, R133, R17 ;  /* 0x00000011858d7220 */ /* 0x000fe40000410000 */
[----:B------:R-:W-:Y:S02]  /*4fe0*/  FFMA.FTZ R21, -R153, R153, 1 ;  /* 0x3f80000099157423 */ /* 0x000fe40000010199 */
[----:B------:R-:W-:Y:S01]  /*4ff0*/  FFMA.FTZ R17, -R146, R146, 1 ;  /* 0x3f80000092117423 */ /* 0x000fe20000010192 */
[----:B------:R-:W-:Y:S01]  /*5000*/  MOV R146, R241 ;  /* 0x000000f100927202 */ /* 0x000fe20000000f00 */
[----:B------:R-:W-:Y:S02]  /*5010*/  FADD.FTZ R32, -R140, R33 ;  /* 0x000000218c207221 */ /* 0x000fe40000010100 */
[----:B------:R-:W-:Y:S02]  /*5020*/  FMUL.FTZ R140, R132, R16 ;  /* 0x00000010848c7220 */ /* 0x000fe40000410000 */
[----:B------:R-:W-:Y:S02]  /*5030*/  FMUL.FTZ R33, R154, R20 ;  /* 0x000000149a217220 */ /* 0x000fe40000410000 */
[----:B------:R-:W-:Y:S02]  /*5040*/  FFMA.FTZ R20, -R152, R152, 1 ;  /* 0x3f80000098147423 */ /* 0x000fe40000010198 */
[----:B------:R-:W-:Y:S02]  /*5050*/  FFMA.FTZ R16, -R145, R145, 1 ;  /* 0x3f80000091107423 */ /* 0x000fe40000010191 */
[----:B------:R-:W-:Y:S02]  /*5060*/  FMUL.FTZ R21, R21, c[0x0][0x2ec] ;  /* 0x0000bb0015157a20 */ /* 0x000fe40000410000 */
[----:B------:R-:W-:Y:S02]  /*5070*/  FMUL.FTZ R17, R17, c[0x0][0x2ec] ;  /* 0x0000bb0011117a20 */ /* 0x000fe40000410000 */
[----:B------:R-:W-:Y:S02]  /*5080*/  FFMA.FTZ R133, -R171, R171, 1 ;  /* 0x3f800000ab857423 */ /* 0x000fe400000101ab */
[----:B------:R-:W-:Y:S02]  /*5090*/  FMUL.FTZ R32, R151, R32 ;  /* 0x0000002097207220 */ /* 0x000fe40000410000 */
[----:B------:R-:W-:Y:S02]  /*50a0*/  FMUL.FTZ R20, R20, c[0x0][0x2ec] ;  /* 0x0000bb0014147a20 */ /* 0x000fe40000410000 */
[----:B------:R-:W-:Y:S02]  /*50b0*/  FMUL.FTZ R16, R16, c[0x0][0x2ec] ;  /* 0x0000bb0010107a20 */ /* 0x000fe40000410000 */
[----:B------:R-:W-:Y:S02]  /*50c0*/  FMUL.FTZ R139, R135, R21 ;  /* 0x00000015878b7220 */ /* 0x000fe40000410000 */
[----:B------:R-:W-:Y:S02]  /*50d0*/  FMUL.FTZ R137, R33, R17 ;  /* 0x0000001121897220 */ /* 0x000fe40000410000 */
[----:B------:R-:W-:Y:S02]  /*50e0*/  FMUL.FTZ R133, R133, c[0x0][0x2ec] ;  /* 0x0000bb0085857a20 */ /* 0x000fe40000410000 */
[----:B------:R-:W-:Y:S02]  /*50f0*/  FFMA.FTZ R33, -R165, R165, 1 ;  /* 0x3f800000a5217423 */ /* 0x000fe400000101a5 */
[----:B------:R-:W-:Y:S02]  /*5100*/  FFMA.FTZ R135, -R148, R148, 1 ;  /* 0x3f80000094877423 */ /* 0x000fe40000010194 */
[----:B------:R-:W-:Y:S02]  /*5110*/  FMUL.FTZ R138, R134, R20 ;  /* 0x00000014868a7220 */ /* 0x000fe40000410000 */
[----:B------:R-:W-:Y:S02]  /*5120*/  FMUL.FTZ R136, R32, R16 ;  /* 0x0000001020887220 */ /* 0x000fe40000410000 */
[----:B------:R-:W-:Y:S02]  /*5130*/  FMUL.FTZ R33, R33, c[0x0][0x2ec] ;  /* 0x0000bb0021217a20 */ /* 0x000fe40000410000 */
[----:B------:R-:W-:Y:S01]  /*5140*/  FFMA.FTZ R134, -R147, R147, 1 ;  /* 0x3f80000093867423 */ /* 0x000fe20000010193 */
[----:B------:R-:W-:Y:S01]  /*5150*/  MOV R147, R240 ;  /* 0x000000f000937202 */ /* 0x000fe20000000f00 */
[----:B------:R-:W-:Y:S02]  /*5160*/  FMUL.FTZ R135, R135, c[0x0][0x2ec] ;  /* 0x0000bb0087877a20 */ /* 0x000fe40000410000 */
[----:B------:R-:W-:Y:S02]  /*5170*/  FMUL.FTZ R134, R134, c[0x0][0x2ec] ;  /* 0x0000bb0086867a20 */ /* 0x000fe40000410000 */
[----:B------:R-:W-:Y:S02]  /*5180*/  FFMA.FTZ R132, -R170, R170, 1 ;  /* 0x3f800000aa847423 */ /* 0x000fe400000101aa */
[----:B------:R-:W-:Y:S02]  /*5190*/  FFMA.FTZ R32, -R163, R163, 1 ;  /* 0x3f800000a3207423 */ /* 0x000fe400000101a3 */
[----:B------:R-:W-:Y:S02]  /*51a0*/  FMUL.FTZ R132, R132, c[0x0][0x2ec] ;  /* 0x0000bb0084847a20 */ /* 0x000fe40000410000 */
[----:B------:R-:W-:Y:S02]  /*51b0*/  FMUL.FTZ R32, R32, c[0x0][0x2ec] ;  /* 0x0000bb0020207a20 */ /* 0x000fe40000410000 */
[----:B------:R-:W-:Y:S02]  /*51c0*/  FFMA.FTZ R21, -R250, R250, 1 ;  /* 0x3f800000fa157423 */ /* 0x000fe400000101fa */
[----:B------:R-:W-:Y:S02]  /*51d0*/  FFMA.FTZ R20, -R244, R244, 1 ;  /* 0x3f800000f4147423 */ /* 0x000fe400000101f4 */
[----:B------:R-:W-:Y:S02]  /*51e0*/  FMUL.FTZ R21, R21, c[0x0][0x2ec] ;  /* 0x0000bb0015157a20 */ /* 0x000fe40000410000 */
[----:B------:R-:W-:Y:S02]  /*51f0*/  FMUL.FTZ R20, R20, c[0x0][0x2ec] ;  /* 0x0000bb0014147a20 */ /* 0x000fe40000410000 */
[C---:B--2---:R-:W-:Y:S02]  /*5200*/  FADD.FTZ R6, -R5.reuse, R6 ;  /* 0x0000000605067221 */ /* 0x044fe40000010100 */
[C---:B------:R-:W-:Y:S02]  /*5210*/  FADD.FTZ R18, -R5.reuse, R18 ;  /* 0x0000001205127221 */ /* 0x040fe40000010100 */
[----:B------:R-:W-:Y:S02]  /*5220*/  FMUL.FTZ R6, R58, R6 ;  /* 0x000000063a067220 */ /* 0x000fe40000410000 */
[C---:B------:R-:W-:Y:S01]  /*5230*/  FADD.FTZ R34, -R5.reuse, R34 ;  /* 0x0000002205227221 */ /* 0x040fe20000010100 */
[----:B------:R1:W5:Y:S01]  /*5240*/  LDL.LU R58, [R1+0xac] ;  /* 0x0000ac00013a7983 */ /* 0x0003620000300800 */
[C---:B------:R-:W-:Y:S02]  /*5250*/  FADD.FTZ R7, -R5.reuse, R7 ;  /* 0x0000000705077221 */ /* 0x040fe40000010100 */
[----:B------:R-:W-:Y:S02]  /*5260*/  FADD.FTZ R19, -R5, R19 ;  /* 0x0000001305137221 */ /* 0x000fe40000010100 */
[----:B------:R-:W-:Y:S02]  /*5270*/  FMUL.FTZ R133, R6, R133 ;  /* 0x0000008506857220 */ /* 0x000fe40000410000 */
[----:B------:R-:W-:Y:S02]  /*5280*/  FMUL.FTZ R6, R249, R18 ;  /* 0x00000012f9067220 */ /* 0x000fe40000410000 */
[C---:B------:R-:W-:Y:S02]  /*5290*/  FADD.FTZ R16, -R5.reuse, R22 ;  /* 0x0000001605107221 */ /* 0x040fe40000010100 */
[C---:B------:R-:W-:Y:S02]  /*52a0*/  FADD.FTZ R17, -R5.reuse, R23 ;  /* 0x0000001705117221 */ /* 0x040fe40000010100 */
[----:B------:R-:W-:Y:S02]  /*52b0*/  FADD.FTZ R35, -R5, R35 ;  /* 0x0000002305237221 */ /* 0x000fe40000010100 */
[----:B------:R-:W-:Y:S02]  /*52c0*/  FMUL.FTZ R5, R167, R34 ;  /* 0x00000022a7057220 */ /* 0x000fe40000410000 */
[----:B------:R-:W-:Y:S02]  /*52d0*/  FMUL.FTZ R7, R57, R7 ;  /* 0x0000000739077220 */ /* 0x000fe40000410000 */
[----:B------:R-:W-:Y:S01]  /*52e0*/  FMUL.FTZ R33, R6, R33 ;  /* 0x0000002106217220 */ /* 0x000fe20000410000 */
[----:B------:R1:W5:Y:S01]  /*52f0*/  LDL.LU R57, [R1+0xa8] ;  /* 0x0000a80001397983 */ /* 0x0003620000300800 */
[----:B------:R-:W-:Y:S02]  /*5300*/  FMUL.FTZ R6, R159, R35 ;  /* 0x000000239f067220 */ /* 0x000fe40000410000 */
[----:B------:R-:W-:Y:S02]  /*5310*/  FMUL.FTZ R135, R5, R135 ;  /* 0x0000008705877220 */ /* 0x000fe40000410000 */
[----:B---3--:R-:W-:Y:S02]  /*5320*/  FADD.FTZ R5, -R4, R8 ;  /* 0x0000000804057221 */ /* 0x008fe40000010100 */
[----:B------:R-:W-:Y:S02]  /*5330*/  FMUL.FTZ R134, R6, R134 ;  /* 0x0000008606867220 */ /* 0x000fe40000410000 */
[----:B------:R-:W-:Y:S02]  /*5340*/  FADD.FTZ R6, -R4, R9 ;  /* 0x0000000904067221 */ /* 0x000fe40000010100 */
[----:B------:R-:W-:Y:S02]  /*5350*/  FMUL.FTZ R5, R56, R5 ;  /* 0x0000000538057220 */ /* 0x000fe40000410000 */
[C---:B------:R-:W-:Y:S01]  /*5360*/  FADD.FTZ R9, -R4.reuse, R12 ;  /* 0x0000000c04097221 */ /* 0x040fe20000010100 */
[----:B------:R1:W5:Y:S01]  /*5370*/  LDL.LU R56, [R1+0xa4] ;  /* 0x0000a40001387983 */ /* 0x0003620000300800 */
[----:B------:R-:W-:Y:S02]  /*5380*/  FMUL.FTZ R6, R55, R6 ;  /* 0x0000000637067220 */ /* 0x000fe40000410000 */
[----:B------:R-:W-:Y:S01]  /*5390*/  FADD.FTZ R12, -R4, R13 ;  /* 0x0000000d040c7221 */ /* 0x000fe20000010100 */
[----:B------:R1:W5:Y:S01]  /*53a0*/  LDL.LU R55, [R1+0xa0] ;  /* 0x0000a00001377983 */ /* 0x0003620000300800 */
[----:B------:R-:W-:Y:S02]  /*53b0*/  FMUL.FTZ R9, R54, R9 ;  /* 0x0000000936097220 */ /* 0x000fe40000410000 */
[----:B------:R-:W-:Y:S01]  /*53c0*/  FMUL.FTZ R132, R7, R132 ;  /* 0x0000008407847220 */ /* 0x000fe20000410000 */
[----:B------:R1:W5:Y:S01]  /*53d0*/  LDL.LU R54, [R1+0x9c] ;  /* 0x00009c0001367983 */ /* 0x0003620000300800 */
[----:B------:R-:W-:Y:S02]  /*53e0*/  FMUL.FTZ R7, R247, R19 ;  /* 0x00000013f7077220 */ /* 0x000fe40000410000 */
[----:B------:R-:W-:Y:S02]  /*53f0*/  FMUL.FTZ R12, R53, R12 ;  /* 0x0000000c350c7220 */ /* 0x000fe40000410000 */
[----:B------:R-:W-:Y:S01]  /*5400*/  FMUL.FTZ R32, R7, R32 ;  /* 0x0000002007207220 */ /* 0x000fe20000410000 */
[----:B------:R1:W5:Y:S01]  /*5410*/  LDL.LU R53, [R1+0x98] ;  /* 0x0000980001357983 */ /* 0x0003620000300800 */
[----:B------:R-:W-:Y:S02]  /*5420*/  FFMA.FTZ R8, -R52, R52, 1 ;  /* 0x3f80000034087423 */ /* 0x000fe40000010134 */
[----:B------:R-:W-:Y:S01]  /*5430*/  FFMA.FTZ R7, -R51, R51, 1 ;  /* 0x3f80000033077423 */ /* 0x000fe20000010133 */
[----:B------:R1:W5:Y:S01]  /*5440*/  LDL.LU R52, [R1+0x94] ;  /* 0x0000940001347983 */ /* 0x0003620000300800 */
[----:B------:R-:W-:Y:S02]  /*5450*/  FFMA.FTZ R22, -R252, R252, 1 ;  /* 0x3f800000fc167423 */ /* 0x000fe400000101fc */
[----:B------:R-:W-:Y:S01]  /*5460*/  FMUL.FTZ R8, R8, c[0x0][0x2ec] ;  /* 0x0000bb0008087a20 */ /* 0x000fe20000410000 */
[----:B------:R1:W5:Y:S01]  /*5470*/  LDL.LU R51, [R1+0x90] ;  /* 0x0000900001337983 */ /* 0x0003620000300800 */
[----:B------:R-:W-:Y:S02]  /*5480*/  FMUL.FTZ R7, R7, c[0x0][0x2ec] ;  /* 0x0000bb0007077a20 */ /* 0x000fe40000410000 */
[----:B------:R-:W-:Y:S02]  /*5490*/  FMUL.FTZ R22, R22, c[0x0][0x2ec] ;  /* 0x0000bb0016167a20 */ /* 0x000fe40000410000 */
[----:B------:R-:W-:Y:S02]  /*54a0*/  FADD.FTZ R24, -R4, R24 ;  /* 0x0000001804187221 */ /* 0x000fe40000010100 */
[----:B------:R-:W-:Y:S02]  /*54b0*/  FMUL.FTZ R8, R5, R8 ;  /* 0x0000000805087220 */ /* 0x000fe40000410000 */
[----:B------:R-:W-:Y:S02]  /*54c0*/  FMUL.FTZ R7, R6, R7 ;  /* 0x0000000706077220 */ /* 0x000fe40000410000 */
[----:B------:R-:W-:Y:S02]  /*54d0*/  FMUL.FTZ R22, R9, R22 ;  /* 0x0000001609167220 */ /* 0x000fe40000410000 */
[C---:B------:R-:W-:Y:S02]  /*54e0*/  FADD.FTZ R5, -R4.reuse, R25 ;  /* 0x0000001904057221 */ /* 0x040fe40000010100 */
[C---:B------:R-:W-:Y:S02]  /*54f0*/  FADD.FTZ R6, -R4.reuse, R28 ;  /* 0x0000001c04067221 */ /* 0x040fe40000010100 */
[----:B------:R-:W-:Y:S02]  /*5500*/  FADD.FTZ R9, -R4, R29 ;  /* 0x0000001d04097221 */ /* 0x000fe40000010100 */
[----:B------:R-:W-:Y:S02]  /*5510*/  FMUL.FTZ R4, R50, R24 ;  /* 0x0000001832047220 */ /* 0x000fe40000410000 */
[----:B------:R-:W-:Y:S01]  /*5520*/  FMUL.FTZ R5, R49, R5 ;  /* 0x0000000531057220 */ /* 0x000fe20000410000 */
[----:B------:R1:W5:Y:S01]  /*5530*/  LDL.LU R50, [R1+0x8c] ;  /* 0x00008c0001327983 */ /* 0x0003620000300800 */
[----:B------:R-:W-:Y:S02]  /*5540*/  FFMA.FTZ R24, -R169, R169, 1 ;  /* 0x3f800000a9187423 */ /* 0x000fe400000101a9 */
[----:B------:R-:W-:Y:S01]  /*5550*/  FMUL.FTZ R6, R48, R6 ;  /* 0x0000000630067220 */ /* 0x000fe20000410000 */
[----:B------:R1:W5:Y:S01]  /*5560*/  LDL.LU R49, [R1+0x88] ;  /* 0x0000880001317983 */ /* 0x0003620000300800 */
[----:B------:R-:W-:Y:S02]  /*5570*/  FMUL.FTZ R24, R24, c[0x0][0x2ec] ;  /* 0x0000bb0018187a20 */ /* 0x000fe40000410000 */
[----:B------:R-:W-:Y:S01]  /*5580*/  FMUL.FTZ R9, R47, R9 ;  /* 0x000000092f097220 */ /* 0x000fe20000410000 */
[----:B------:R1:W5:Y:S01]  /*5590*/  LDL.LU R48, [R1+0x84] ;  /* 0x0000840001307983 */ /* 0x0003620000300800 */
[----:B------:R-:W-:Y:S02]  /*55a0*/  FMUL.FTZ R24, R4, R24 ;  /* 0x0000001804187220 */ /* 0x000fe40000410000 */
[C---:B----4-:R-:W-:Y:S01]  /*55b0*/  FADD.FTZ R4, -R0.reuse, R10 ;  /* 0x0000000a00047221 */ /* 0x050fe20000010100 */
[----:B------:R1:W5:Y:S01]  /*55c0*/  LDL.LU R47, [R1+0x80] ;  /* 0x00008000012f7983 */ /* 0x0003620000300800 */
[----:B------:R-:W-:Y:S02]  /*55d0*/  FADD.FTZ R10, -R0, R11 ;  /* 0x0000000b000a7221 */ /* 0x000fe40000010100 */
[----:B------:R-:W-:Y:S02]  /*55e0*/  FMUL.FTZ R4, R46, R4 ;  /* 0x000000042e047220 */ /* 0x000fe40000410000 */
[----:B------:R-:W-:Y:S01]  /*55f0*/  FADD.FTZ R11, -R0, R14 ;  /* 0x0000000e000b7221 */ /* 0x000fe20000010100 */
[----:B------:R1:W5:Y:S01]  /*5600*/  LDL.LU R46, [R1+0x7c] ;  /* 0x00007c00012e7983 */ /* 0x0003620000300800 */
[----:B------:R-:W-:Y:S02]  /*5610*/  FMUL.FTZ R10, R45, R10 ;  /* 0x0000000a2d0a7220 */ /* 0x000fe40000410000 */
[----:B------:R-:W-:Y:S01]  /*5620*/  FMUL.FTZ R21, R12, R21 ;  /* 0x000000150c157220 */ /* 0x000fe20000410000 */
[----:B------:R1:W5:Y:S01]  /*5630*/  LDL.LU R45, [R1+0x78] ;  /* 0x00007800012d7983 */ /* 0x0003620000300800 */
[----:B------:R-:W-:Y:S02]  /*5640*/  FFMA.FTZ R23, -R168, R168, 1 ;  /* 0x3f800000a8177423 */ /* 0x000fe400000101a8 */
[----:B------:R-:W-:Y:S02]  /*5650*/  FADD.FTZ R12, -R0, R15 ;  /* 0x0000000f000c7221 */ /* 0x000fe40000010100 */
[----:B------:R-:W-:Y:S02]  /*5660*/  FMUL.FTZ R11, R44, R11 ;  /* 0x0000000b2c0b7220 */ /* 0x000fe40000410000 */
[----:B------:R-:W-:Y:S01]  /*5670*/  FMUL.FTZ R23, R23, c[0x0][0x2ec] ;  /* 0x0000bb0017177a20 */ /* 0x000fe20000410000 */
[----:B------:R1:W5:Y:S01]  /*5680*/  LDL.LU R44, [R1+0x74] ;  /* 0x00007400012c7983 */ /* 0x0003620000300800 */
[----:B------:R-:W-:Y:S02]  /*5690*/  FMUL.FTZ R12, R43, R12 ;  /* 0x0000000c2b0c7220 */ /* 0x000fe40000410000 */
[----:B------:R-:W-:Y:S01]  /*56a0*/  FFMA.FTZ R28, -R162, R162, 1 ;  /* 0x3f800000a21c7423 */ /* 0x000fe200000101a2 */
[----:B------:R1:W5:Y:S01]  /*56b0*/  LDL.LU R43, [R1+0x70] ;  /* 0x00007000012b7983 */ /* 0x0003620000300800 */
[----:B------:R-:W-:Y:S02]  /*56c0*/  FMUL.FTZ R23, R5, R23 ;  /* 0x0000001705177220 */ /* 0x000fe40000410000 */
[----:B------:R-:W-:Y:S02]  /*56d0*/  FFMA.FTZ R5, -R42, R42, 1 ;  /* 0x3f8000002a057423 */ /* 0x000fe4000001012a */
[----:B------:R-:W-:Y:S01]  /*56e0*/  FFMA.FTZ R25, -R161, R161, 1 ;  /* 0x3f800000a1197423 */ /* 0x000fe200000101a1 */
[----:B------:R1:W5:Y:S01]  /*56f0*/  LDL.LU R42, [R1+0x6c] ;  /* 0x00006c00012a7983 */ /* 0x0003620000300800 */
[----:B------:R-:W-:Y:S02]  /*5700*/  FMUL.FTZ R28, R28, c[0x0][0x2ec] ;  /* 0x0000bb001c1c7a20 */ /* 0x000fe40000410000 */
[----:B------:R-:W-:Y:S02]  /*5710*/  FFMA.FTZ R13, -R41, R41, 1 ;  /* 0x3f800000290d7423 */ /* 0x000fe40000010129 */
[----:B------:R-:W-:Y:S01]  /*5720*/  FMUL.FTZ R25, R25, c[0x0][0x2ec] ;  /* 0x0000bb0019197a20 */ /* 0x000fe20000410000 */
[----:B------:R1:W5:Y:S01]  /*5730*/  LDL.LU R41, [R1+0x68] ;  /* 0x0000680001297983 */ /* 0x0003620000300800 */
[----:B------:R-:W-:Y:S02]  /*5740*/  FMUL.FTZ R28, R6, R28 ;  /* 0x0000001c061c7220 */ /* 0x000fe40000410000 */
[----:B------:R-:W-:Y:S02]  /*5750*/  FFMA.FTZ R6, -R40, R40, 1 ;  /* 0x3f80000028067423 */ /* 0x000fe40000010128 */
[----:B------:R-:W-:Y:S01]  /*5760*/  FMUL.FTZ R25, R9, R25 ;  /* 0x0000001909197220 */ /* 0x000fe20000410000 */
        /* <DEDUP_REMOVED lines=16> */
[----:B------:R-:W-:Y:S02]  /*5870*/  FMUL.FTZ R10, R36, R10 ;  /* 0x0000000a240a7220 */ /* 0x000fe40000410000 */
[----:B------:R-:W-:Y:S01]  /*5880*/  FMUL.FTZ R11, R3, R11 ;  /* 0x0000000b030b7220 */ /* 0x000fe20000410000 */
[----:B------:R1:W5:Y:S01]  /*5890*/  LDL.LU R37, [R1+0x58] ;  /* 0x0000580001257983 */ /* 0x0003620000300800 */
[----:B------:R-:W-:Y:S02]  /*58a0*/  FFMA.FTZ R18, -R2, R2, 1 ;  /* 0x3f80000002127423 */ /* 0x000fe40000010102 */
[----:B------:R-:W-:Y:S01]  /*58b0*/  FFMA.FTZ R34, -R164, R164, 1 ;  /* 0x3f800000a4227423 */ /* 0x000fe200000101a4 */
[----:B------:R1:W5:Y:S01]  /*58c0*/  LDL.LU R36, [R1+0x54] ;  /* 0x0000540001247983 */ /* 0x0003620000300800 */
[----:B------:R-:W-:Y:S02]  /*58d0*/  FMUL.FTZ R17, R245, R17 ;  /* 0x00000011f5117220 */ /* 0x000fe40000410000 */
[----:B------:R-:W-:Y:S01]  /*58e0*/  FMUL.FTZ R34, R34, c[0x0][0x2ec] ;  /* 0x0000bb0022227a20 */ /* 0x000fe20000410000 */
[----:B------:R1:W5:Y:S01]  /*58f0*/  LDL.LU R3, [R1+0x50] ;  /* 0x0000500001037983 */ /* 0x0003620000300800 */
[----:B------:R-:W-:Y:S02]  /*5900*/  FFMA.FTZ R35, -R166, R166, 1 ;  /* 0x3f800000a6237423 */ /* 0x000fe400000101a6 */
[----:B------:R-:W-:Y:S01]  /*5910*/  FMUL.FTZ R34, R17, R34 ;  /* 0x0000002211227220 */ /* 0x000fe20000410000 */
[----:B------:R1:W5:Y:S01]  /*5920*/  LDL.LU R2, [R1+0x4c] ;  /* 0x00004c0001027983 */ /* 0x0003620000300800 */
[----:B------:R-:W-:Y:S02]  /*5930*/  FFMA.FTZ R17, -R251, R251, 1 ;  /* 0x3f800000fb117423 */ /* 0x000fe400000101fb */
[----:B------:R-:W-:Y:S02]  /*5940*/  FFMA.FTZ R19, -R243, R243, 1 ;  /* 0x3f800000f3137423 */ /* 0x000fe400000101f3 */
[----:B------:R-:W-:Y:S02]  /*5950*/  FMUL.FTZ R16, R246, R16 ;  /* 0x00000010f6107220 */ /* 0x000fe40000410000 */
[----:B------:R-:W-:Y:S02]  /*5960*/  FMUL.FTZ R35, R35, c[0x0][0x2ec] ;  /* 0x0000bb0023237a20 */ /* 0x000fe40000410000 */
[----:B------:R-:W-:Y:S02]  /*5970*/  FMUL.FTZ R9, R9, c[0x0][0x2ec] ;  /* 0x0000bb0009097a20 */ /* 0x000fe40000410000 */
[----:B------:R-:W-:Y:S02]  /*5980*/  FMUL.FTZ R18, R18, c[0x0][0x2ec] ;  /* 0x0000bb0012127a20 */ /* 0x000fe40000410000 */
[----:B------:R-:W-:Y:S02]  /*5990*/  FMUL.FTZ R17, R17, c[0x0][0x2ec] ;  /* 0x0000bb0011117a20 */ /* 0x000fe40000410000 */
[----:B------:R-:W-:Y:S02]  /*59a0*/  FMUL.FTZ R19, R19, c[0x0][0x2ec] ;  /* 0x0000bb0013137a20 */ /* 0x000fe40000410000 */
[----:B------:R-:W-:Y:S02]  /*59b0*/  FMUL.FTZ R35, R16, R35 ;  /* 0x0000002310237220 */ /* 0x000fe40000410000 */
[----:B------:R-:W-:Y:S02]  /*59c0*/  FMUL.FTZ R9, R12, R9 ;  /* 0x000000090c097220 */ /* 0x000fe40000410000 */
[----:B------:R-:W-:Y:S02]  /*59d0*/  FMUL.FTZ R18, R0, R18 ;  /* 0x0000001200127220 */ /* 0x000fe40000410000 */
[----:B------:R-:W-:Y:S02]  /*59e0*/  FMUL.FTZ R17, R4, R17 ;  /* 0x0000001104117220 */ /* 0x000fe40000410000 */
[----:B------:R-:W-:Y:S02]  /*59f0*/  FMUL.FTZ R20, R10, R20 ;  /* 0x000000140a147220 */ /* 0x000fe40000410000 */
[----:B------:R-:W-:Y:S01]  /*5a00*/  FMUL.FTZ R19, R11, R19 ;  /* 0x000000130b137220 */ /* 0x000fe20000410000 */
[----:B------:R-:W-:-:S05]  /*5a10*/  @!P0 BRA `(.L_x_288) ;  /* 0x0000012000008947 */ /* 0x000fca0003800000 */
[----:B-1----:R-:W-:Y:S01]  /*5a20*/  IMAD.MOV.U32 R0, RZ, RZ, c[0x0][0x190] ;  /* 0x00006400ff007624 */ /* 0x002fe200078e00ff */
        /* <DEDUP_REMOVED lines=17> */
.L_x_288:
        /* <DEDUP_REMOVED lines=35> */
[----:B-----5:R-:W-:Y:S04]  /*5d70*/  LDSM.16.MT88.4 R4, [R2+0x13000] ;  /* 0x013000000204783b */ /* 0x020fe80000004200 */
        /* <DEDUP_REMOVED lines=70> */
[----:B------:R-:W-:Y:S03]  /*61e0*/  IMAD.SHL.U32 R4, R145, 0x2, RZ ;  /* 0x0000000291047824 */ /* 0x000fe600078e00ff */
        /* <DEDUP_REMOVED lines=12> */
.L_x_289:
        /* <DEDUP_REMOVED lines=9> */
[----:B------:R-:W4:Y:S02]  /*6340*/  LDSM.16.MT88.4 R28, [R0+0xd000] ;  /* 0x00d00000001c783b */ /* 0x000f240000004200 */
[C---:B------:R-:W-:Y:S02]  /*6350*/  LEA R241, P1, R144.reuse, R146, 0x2 ;  /* 0x0000009290f17211 */ /* 0x040fe400078210ff */
[----:B------:R-:W5:Y:S02]  /*6360*/  LDL R153, [R1+0x34] ;  /* 0x0000340001997983 */ /* 0x000f640000100800 */
[----:B------:R-:W-:Y:S01]  /*6370*/  LEA.HI.X.SX32 R240, R144, R147, 0x2, P1 ;  /* 0x0000009390f07211 */ /* 0x000fe200008f16ff */
[----:B------:R-:W-:Y:S01]  /*6380*/  IMAD.MOV.U32 R144, RZ, RZ, c[0x0][0x22c] ;  /* 0x00008b00ff907624 */ /* 0x000fe200078e00ff */
[----:B------:R-:W-:Y:S03]  /*6390*/  LDSM.16.M88.4 R32, [R226] ;  /* 0x00000000e220783b */ /* 0x000fe60000000200 */
[----:B------:R-:W-:Y:S01]  /*63a0*/  IMAD R144, R144, c[0x0][0x1c0], RZ ;  /* 0x0000700090907a24 */ /* 0x000fe200078e02ff */
[----:B------:R-:W5:Y:S03]  /*63b0*/  LDL R152, [R1+0x38] ;  /* 0x0000380001987983 */ /* 0x000f660000100800 */
[----:B------:R-:W-:Y:S01]  /*63c0*/  IMAD.SHL.U32 R144, R144, 0x8, RZ ;  /* 0x0000000890907824 */ /* 0x000fe200078e00ff */
[----:B------:R-:W1:Y:S04]  /*63d0*/  LDSM.16.MT88.4 R132, [R0+0x9400] ;  /* 0x009400000084783b */ /* 0x000e680000004200 */
[----:B------:R1:W5:Y:S04]  /*63e0*/  LDL R148, [R1+0xc] ;  /* 0x00000c0001947983 */ /* 0x0003680000100800 */
[----:B------:R-:W1:Y:S04]  /*63f0*/  LDSM.16.MT88.4 R136, [R0+0xb400] ;  /* 0x00b400000088783b */ /* 0x000e680000004200 */
[----:B------:R1:W5:Y:S02]  /*6400*/  LDL R149, [R1+0x4] ;  /* 0x0000040001957983 */ /* 0x0003640000100800 */
[C---:B-12---:R-:W-:Y:S02]  /*6410*/  HMMA.16816.F32.BF16 R4, R24.reuse, R8, RZ ;  /* 0x000000081804723c */ /* 0x046fe400000418ff */
[----:B------:R-:W1:Y:S04]  /*6420*/  LDSM.16.MT88.4 R140, [R0+0xd400] ;  /* 0x00d40000008c783b */ /* 0x000e680000004200 */
[----:B------:R2:W2:Y:S02]  /*6430*/  LDL R150, [R1] ;  /* 0x0000000001967983 */ /* 0x0004a40000100800 */
[C---:B------:R-:W-:Y:S02]  /*6440*/  HMMA.16816.F32.BF16 R8, R24.reuse, R10, RZ ;  /* 0x0000000a1808723c */ /* 0x040fe400000418ff */
[----:B------:R1:W2:Y:S06]  /*6450*/  LDL R151, [R1+0x8] ;  /* 0x0000080001977983 */ /* 0x0002ac0000100800 */
[C---:B---3--:R-:W-:Y:S08]  /*6460*/  HMMA.16816.F32.BF16 R12, R24.reuse, R16, RZ ;  /* 0x00000010180c723c */ /* 0x048ff000000418ff */
[C---:B------:R-:W-:Y:S08]  /*6470*/  HMMA.16816.F32.BF16 R16, R24.reuse, R18, RZ ;  /* 0x000000121810723c */ /* 0x040ff000000418ff */
[C---:B----4-:R-:W-:Y:S08]  /*6480*/  HMMA.16816.F32.BF16 R20, R24.reuse, R28, RZ ;  /* 0x0000001c1814723c */ /* 0x050ff000000418ff */
[----:B------:R-:W-:Y:S01]  /*6490*/  HMMA.16816.F32.BF16 R24, R24, R30, RZ ;  /* 0x0000001e1818723c */ /* 0x000fe200000418ff */
[----:B------:R-:W-:Y:S07]  /*64a0*/  LDSM.16.M88.4 R28, [R228] ;  /* 0x00000000e41c783b */ /* 0x000fee0000000200 */
[C---:B------:R-:W-:Y:S08]  /*64b0*/  HMMA.16816.F32.BF16 R4, R32.reuse, R132, R4 ;  /* 0x000000842004723c */ /* 0x040ff00000041804 */
[C---:B------:R-:W-:Y:S01]  /*64c0*/  HMMA.16816.F32.BF16 R8, R32.reuse, R134, R8 ;  /* 0x000000862008723c */ /* 0x040fe20000041808 */
[----:B------:R-:W3:Y:S07]  /*64d0*/  LDSM.16.MT88.4 R132, [R0+0x9800] ;  /* 0x009800000084783b */ /* 0x000eee0000004200 */
[C---:B------:R-:W-:Y:S08]  /*64e0*/  HMMA.16816.F32.BF16 R12, R32.reuse, R136, R12 ;  /* 0x00000088200c723c */ /* 0x040ff0000004180c */
[C---:B------:R-:W-:Y:S01]  /*64f0*/  HMMA.16816.F32.BF16 R16, R32.reuse, R138, R16 ;  /* 0x0000008a2010723c */ /* 0x040fe20000041810 */
[----:B------:R-:W4:Y:S07]  /*6500*/  LDSM.16.MT88.4 R136, [R0+0xb800] ;  /* 0x00b800000088783b */ /* 0x000f2e0000004200 */
[C---:B-1----:R-:W-:Y:S08]  /*6510*/  HMMA.16816.F32.BF16 R20, R32.reuse, R140, R20 ;  /* 0x0000008c2014723c */ /* 0x042ff00000041814 */
[----:B------:R-:W-:Y:S01]  /*6520*/  HMMA.16816.F32.BF16 R24, R32, R142, R24 ;  /* 0x0000008e2018723c */ /* 0x000fe20000041818 */
[----:B------:R-:W1:Y:S04]  /*6530*/  LDSM.16.MT88.4 R32, [R0+0xd800] ;  /* 0x00d800000020783b */ /* 0x000e680000004200 */
[----:B------:R-:W-:Y:S03]  /*6540*/  LDSM.16.MT88.4 R140, [R0+0x9c00] ;  /* 0x009c0000008c783b */ /* 0x000fe60000004200 */
[C---:B---3--:R-:W-:Y:S08]  /*6550*/  HMMA.16816.F32.BF16 R4, R28.reuse, R132, R4 ;  /* 0x000000841c04723c */ /* 0x048ff00000041804 */
[C---:B------:R-:W-:Y:S01]  /*6560*/  HMMA.16816.F32.BF16 R8, R28.reuse, R134, R8 ;  /* 0x000000861c08723c */ /* 0x040fe20000041808 */
[----:B------:R-:W3:Y:S07]  /*6570*/  LDSM.16.M88.4 R132, [R227] ;  /* 0x00000000e384783b */ /* 0x000eee0000000200 */
[C---:B----4-:R-:W-:Y:S08]  /*6580*/  HMMA.16816.F32.BF16 R12, R28.reuse, R136, R12 ;  /* 0x000000881c0c723c */ /* 0x050ff0000004180c */
[C---:B------:R-:W-:Y:S01]  /*6590*/  HMMA.16816.F32.BF16 R16, R28.reuse, R138, R16 ;  /* 0x0000008a1c10723c */ /* 0x040fe20000041810 */
[----:B------:R-:W4:Y:S07]  /*65a0*/  LDSM.16.MT88.4 R136, [R0+0xbc00] ;  /* 0x00bc00000088783b */ /* 0x000f2e0000004200 */
[C---:B-1----:R-:W-:Y:S08]  /*65b0*/  HMMA.16816.F32.BF16 R20, R28.reuse, R32, R20 ;  /* 0x000000201c14723c */ /* 0x042ff00000041814 */
[----:B------:R-:W-:Y:S01]  /*65c0*/  HMMA.16816.F32.BF16 R24, R28, R34, R24 ;  /* 0x000000221c18723c */ /* 0x000fe20000041818 */
[----:B------:R-:W1:Y:S04]  /*65d0*/  LDSM.16.MT88.4 R28, [R0+0xdc00] ;  /* 0x00dc0000001c783b */ /* 0x000e680000004200 */
[----:B------:R-:W-:Y:S03]  /*65e0*/  LDSM.16.M88.4 R32, [R225+0x2000] ;  /* 0x00200000e120783b */ /* 0x000fe60000000200 */
[C---:B---3--:R-:W-:Y:S08]  /*65f0*/  HMMA.16816.F32.BF16 R4, R132.reuse, R140, R4 ;  /* 0x0000008c8404723c */ /* 0x048ff00000041804 */
[C---:B------:R-:W-:Y:S01]  /*6600*/  HMMA.16816.F32.BF16 R8, R132.reuse, R142, R8 ;  /* 0x0000008e8408723c */ /* 0x040fe20000041808 */
[----:B------:R-:W3:Y:S07]  /*6610*/  LDSM.16.MT88.4 R140, [R0+0xa000] ;  /* 0x00a00000008c783b */ /* 0x000eee0000004200 */
        /* <DEDUP_REMOVED lines=35> */
[----:B------:R1:W2:Y:S06]  /*6850*/  LDSM.16.MT88.4 R28, [R0+0xec00] ;  /* 0x00ec0000001c783b */ /* 0x0002ac0000004200 */
[----:B-----5:R-:W-:Y:S01]  /*6860*/  @P0 IADD3 R34, P2, R153, UR9, RZ ;  /* 0x0000000999220c10 */ /* 0x020fe2000ff5e0ff */
[----:B------:R-:W-:Y:S01]  /*6870*/  IMAD.MOV.U32 R32, RZ, RZ, R241 ;  /* 0x000000ffff207224 */ /* 0x000fe200078e00f1 */
[C---:B---3--:R-:W-:Y:S01]  /*6880*/  HMMA.16816.F32.BF16 R4, R132.reuse, R140, R4 ;  /* 0x0000008c8404723c */ /* 0x048fe20000041804 */
[----:B------:R-:W-:Y:S04]  /*6890*/  @UP3 UIADD3 UR9, UP2, UR9, -0x100, URZ ;  /* 0xffffff0009093890 */ /* 0x000fe8000ff5e03f */
[----:B------:R-:W-:Y:S01]  /*68a0*/  @P0 IADD3.X R35, R152, UR8, RZ, P2, !PT ;  /* 0x0000000898230c10 */ /* 0x000fe200097fe4ff */
[----:B------:R-:W-:Y:S01]  /*68b0*/  IMAD.MOV.U32 R33, RZ, RZ, R240 ;  /* 0x000000ffff217224 */ /* 0x000fe200078e00f0 */
[----:B------:R-:W-:Y:S01]  /*68c0*/  @UP3 UIADD3.X UR8, UR8, -0x1, URZ, UP2, !UPT ;  /* 0xffffffff08083890 */ /* 0x000fe200097fe43f */
[C---:B------:R-:W-:Y:S01]  /*68d0*/  HMMA.16816.F32.BF16 R8, R132.reuse, R142, R8 ;  /* 0x0000008e8408723c */ /* 0x040fe20000041808 */
[----:B------:R-:W-:Y:S01]  /*68e0*/  IMAD.MOV.U32 R141, RZ, RZ, c[0x0][0x22c] ;  /* 0x00008b00ff8d7624 */ /* 0x000fe200078e00ff */
[----:B------:R-:W3:Y:S02]  /*68f0*/  @P0 LDG.E R148, [R34.64+0x20] ;  /* 0x0000200422940981 */ /* 0x000ee4000c1e1900 */
[----:B------:R-:W-:Y:S02]  /*6900*/  IMAD.MOV.U32 R140, RZ, RZ, c[0x0][0x22c] ;  /* 0x00008b00ff8c7624 */ /* 0x000fe400078e00ff */
[----:B------:R-:W5:Y:S01]  /*6910*/  @P0 LDG.E R149, [R34.64+0xa0] ;  /* 0x0000a00422950981 */ /* 0x000f62000c1e1900 */
[----:B-1----:R-:W-:Y:S01]  /*6920*/  IMAD.MOV.U32 R0, RZ, RZ, c[0x0][0x22c] ;  /* 0x00008b00ff007624 */ /* 0x002fe200078e00ff */
[C---:B----4-:R-:W-:Y:S01]  /*6930*/  HMMA.16816.F32.BF16 R12, R132.reuse, R136, R12 ;  /* 0x00000088840c723c */ /* 0x050fe2000004180c */
[----:B------:R-:W-:Y:S01]  /*6940*/  IMAD.MOV.U32 R142, RZ, RZ, c[0x0][0x22c] ;  /* 0x00008b00ff8e7624 */ /* 0x000fe200078e00ff */
[----:B--2---:R-:W2:Y:S02]  /*6950*/  @P0 LDG.E R150, [R34.64+0x80] ;  /* 0x0000800422960981 */ /* 0x004ea4000c1e1900 */
[----:B------:R-:W-:Y:S02]  /*6960*/  IMAD R0, R0, c[0x0][0x1c0], RZ ;  /* 0x0000700000007a24 */ /* 0x000fe400078e02ff */
[----:B------:R-:W4:Y:S01]  /*6970*/  @P0 LDG.E R151, [R34.64] ;  /* 0x0000000422970981 */ /* 0x000f22000c1e1900 */
[----:B------:R-:W-:Y:S01]  /*6980*/  IMAD R142, R142, c[0x0][0x1c0], RZ ;  /* 0x000070008e8e7a24 */ /* 0x000fe200078e02ff */
[C---:B------:R-:W-:Y:S02]  /*6990*/  HMMA.16816.F32.BF16 R16, R132.reuse, R138, R16 ;  /* 0x0000008a8410723c */ /* 0x040fe40000041810 */
[----:B------:R-:W-:Y:S02]  /*69a0*/  RED.E.ADD.F32.FTZ.RN.STRONG.GPU [R32.64], R4 ;  /* 0x000000042000798e */ /* 0x000fe4000c10e784 */
[----:B------:R-:W-:Y:S02]  /*69b0*/  IMAD R0, R0, 0x30, RZ ;  /* 0x0000003000007824 */ /* 0x000fe400078e02ff */
[----:B------:R-:W-:Y:S02]  /*69c0*/  IMAD.SHL.U32 R142, R142, 0x20, RZ ;  /* 0x000000208e8e7824 */ /* 0x000fe400078e00ff */
[C---:B------:R-:W-:Y:S04]  /*69d0*/  HMMA.16816.F32.BF16 R20, R132.reuse, R28, R20 ;  /* 0x0000001c8414723c */ /* 0x040fe80000041814 */
[----:B------:R-:W-:Y:S02]  /*69e0*/  IMAD R141, R141, c[0x0][0x1c0], RZ ;  /* 0x000070008d8d7a24 */ /* 0x000fe400078e02ff */
[----:B------:R-:W-:Y:S01]  /*69f0*/  IMAD R140, R140, c[0x0][0x1c0], RZ ;  /* 0x000070008c8c7a24 */ /* 0x000fe200078e02ff */
[CC--:B------:R-:W-:Y:S01]  /*6a00*/  LEA R28, P1, R144.reuse, R32.reuse, 0x2 ;  /* 0x00000020901c7211 */ /* 0x0c0fe200078210ff */
[----:B------:R-:W-:Y:S04]  /*6a10*/  HMMA.16816.F32.BF16 R24, R132, R30, R24 ;  /* 0x0000001e8418723c */ /* 0x000fe80000041818 */
[-C--:B------:R-:W-:Y:S01]  /*6a20*/  LEA.HI.X.SX32 R29, R144, R33.reuse, 0x2, P1 ;  /* 0x00000021901d7211 */ /* 0x080fe200008f16ff */
[----:B------:R-:W-:Y:S02]  /*6a30*/  IMAD R141, R141, 0x28, RZ ;  /* 0x000000288d8d7824 */ /* 0x000fe400078e02ff */
[----:B------:R-:W-:Y:S02]  /*6a40*/  IMAD R140, R140, 0x38, RZ ;  /* 0x000000388c8c7824 */ /* 0x000fe400078e02ff */
[----:B------:R-:W-:Y:S03]  /*6a50*/  RED.E.ADD.F32.FTZ.RN.STRONG.GPU [R28.64], R5 ;  /* 0x000000051c00798e */ /* 0x000fe6000c10e784 */
[CC--:B------:R-:W-:Y:S04]  /*6a60*/  LEA R30, P2, R141.reuse, R32.reuse, 0x2 ;  /* 0x000000208d1e7211 */ /* 0x0c0fe800078410ff */
[-C--:B------:R-:W-:Y:S01]  /*6a70*/  LEA.HI.X.SX32 R31, R141, R33.reuse, 0x2, P2 ;  /* 0x000000218d1f7211 */ /* 0x080fe200010f16ff */
[----:B---3--:R1:W-:Y:S04]  /*6a80*/  @P0 STL [R1+0xc], R148 ;  /* 0x00000c9401000387 */ /* 0x0083e80000100800 */
[----:B------:R-:W3:Y:S04]  /*6a90*/  LDL R139, [R1+0x14] ;  /* 0x00001400018b7983 */ /* 0x000ee80000100800 */
[----:B------:R-:W3:Y:S04]  /*6aa0*/  LDL R138, [R1+0x1c] ;  /* 0x00001c00018a7983 */ /* 0x000ee80000100800 */
[----:B-----5:R5:W-:Y:S04]  /*6ab0*/  @P0 STL [R1+0x4], R149 ;  /* 0x0000049501000387 */ /* 0x020be80000100800 */
[----:B--2---:R2:W-:Y:S04]  /*6ac0*/  @P0 STL [R1], R150 ;  /* 0x0000009601000387 */ /* 0x0045e80000100800 */
[----:B----4-:R4:W-:Y:S01]  /*6ad0*/  @P0 STL [R1+0x8], R151 ;  /* 0x0000089701000387 */ /* 0x0109e20000100800 */
[----:B-1----:R-:W-:Y:S04]  /*6ae0*/  IMAD.MOV.U32 R148, RZ, RZ, c[0x0][0x22c] ;  /* 0x00008b00ff947624 */ /* 0x002fe800078e00ff */
[----:B------:R-:W-:Y:S04]  /*6af0*/  IMAD R148, R148, c[0x0][0x1c0], RZ ;  /* 0x0000700094947a24 */ /* 0x000fe800078e02ff */
[----:B------:R-:W-:Y:S02]  /*6b00*/  IMAD.SHL.U32 R148, R148, 0x10, RZ ;  /* 0x0000001094947824 */ /* 0x000fe400078e00ff */
[----:B-----5:R-:W-:Y:S03]  /*6b10*/  IMAD.MOV.U32 R149, RZ, RZ, c[0x0][0x22c] ;  /* 0x00008b00ff957624 */ /* 0x020fe600078e00ff */
[CC--:B------:R-:W-:Y:S02]  /*6b20*/  LEA R136, P0, R148.reuse, R32.reuse, 0x2 ;  /* 0x0000002094887211 */ /* 0x0c0fe400078010ff */
[C---:B------:R-:W-:Y:S01]  /*6b30*/  IADD3 R134, R148.reuse, 0x40, RZ ;  /* 0x0000004094867810 */ /* 0x040fe20007ffe0ff */
[----:B------:R-:W-:Y:S01]  /*6b40*/  IMAD R149, R149, c[0x0][0x1c0], RZ ;  /* 0x0000700095957a24 */ /* 0x000fe200078e02ff */
[-C--:B------:R-:W-:Y:S01]  /*6b50*/  LEA.HI.X.SX32 R137, R148, R33.reuse, 0x2, P0 ;  /* 0x0000002194897211 */ /* 0x080fe200000f16ff */
[----:B--2---:R-:W-:Y:S01]  /*6b60*/  IMAD.MOV.U32 R150, RZ, RZ, c[0x0][0x22c] ;  /* 0x00008b00ff967624 */ /* 0x004fe200078e00ff */
[CC--:B------:R-:W-:Y:S01]  /*6b70*/  LEA R34, P0, R142.reuse, R32.reuse, 0x2 ;  /* 0x000000208e227211 */ /* 0x0c0fe200078010ff */
[----:B------:R-:W-:Y:S02]  /*6b80*/  IMAD R149, R149, 0x18, RZ ;  /* 0x0000001895957824 */ /* 0x000fe400078e02ff */
[----:B------:R1:W-:Y:S01]  /*6b90*/  RED.E.ADD.F32.FTZ.RN.STRONG.GPU [R136.64], R6 ;  /* 0x000000068800798e */ /* 0x0003e2000c10e784 */
[-C--:B------:R-:W-:Y:S01]  /*6ba0*/  LEA.HI.X.SX32 R35, R142, R33.reuse, 0x2, P0 ;  /* 0x000000218e237211 */ /* 0x080fe200000f16ff */
[----:B----4-:R-:W-:Y:S01]  /*6bb0*/  IMAD.MOV.U32 R151, RZ, RZ, c[0x0][0x22c] ;  /* 0x00008b00ff977624 */ /* 0x010fe200078e00ff */
[-C--:B------:R-:W-:Y:S01]  /*6bc0*/  LEA R132, P1, R149, R32.reuse, 0x2 ;  /* 0x0000002095847211 */ /* 0x080fe200078210ff */
[----:B------:R-:W-:Y:S02]  /*6bd0*/  IMAD R150, R150, c[0x0][0x1c0], RZ ;  /* 0x0000700096967a24 */ /* 0x000fe400078e02ff */
[----:B------:R-:W-:Y:S01]  /*6be0*/  IMAD R151, R151, c[0x0][0x1c0], RZ ;  /* 0x0000700097977a24 */ /* 0x000fe200078e02ff */
[-C--:B------:R-:W-:Y:S01]  /*6bf0*/  LEA.HI.X.SX32 R133, R149, R33.reuse, 0x2, P1 ;  /* 0x0000002195857211 */ /* 0x080fe200008f16ff */
[----:B------:R-:W-:Y:S01]  /*6c00*/  IMAD.MOV.U32 R149, RZ, RZ, c[0x0][0x22c] ;  /* 0x00008b00ff957624 */ /* 0x000fe200078e00ff */
[CC--:B------:R-:W-:Y:S01]  /*6c10*/  LEA R4, P1, R0.reuse, R32.reuse, 0x2 ;  /* 0x0000002000047211 */ /* 0x0c0fe200078210ff */
[----:B------:R-:W-:Y:S02]  /*6c20*/  IMAD.SHL.U32 R151, R151, 0x10, RZ ;  /* 0x0000001097977824 */ /* 0x000fe400078e00ff */
[----:B------:R2:W-:Y:S01]  /*6c30*/  RED.E.ADD.F32.FTZ.RN.STRONG.GPU [R132.64], R7 ;  /* 0x000000078400798e */ /* 0x0005e2000c10e784 */
[-C--:B------:R-:W-:Y:S01]  /*6c40*/  LEA.HI.X.SX32 R5, R0, R33.reuse, 0x2, P1 ;  /* 0x0000002100057211 */ /* 0x080fe200008f16ff */
[----:B------:R-:W-:Y:S02]  /*6c50*/  IMAD.SHL.U32 R150, R150, 0x10, RZ ;  /* 0x0000001096967824 */ /* 0x000fe400078e00ff */
[----:B------:R-:W4:Y:S01]  /*6c60*/  LDL R0, [R1+0x18] ;  /* 0x0000180001007983 */ /* 0x000f220000100800 */
[----:B------:R-:W-:Y:S02]  /*6c70*/  IMAD R149, R149, c[0x0][0x1c0], RZ ;  /* 0x0000700095957a24 */ /* 0x000fe400078e02ff */
[C---:B------:R-:W-:Y:S01]  /*6c80*/  IADD3 R142, R150.reuse, 0x20, RZ ;  /* 0x00000020968e7810 */ /* 0x040fe20007ffe0ff */
[----:B------:R5:W-:Y:S01]  /*6c90*/  RED.E.ADD.F32.FTZ.RN.STRONG.GPU [R34.64], R8 ;  /* 0x000000082200798e */ /* 0x000be2000c10e784 */
[----:B------:R-:W-:Y:S01]  /*6ca0*/  IADD3 R141, R150, 0x20, RZ ;  /* 0x00000020968d7810 */ /* 0x000fe20007ffe0ff */
[----:B------:R-:W-:Y:S02]  /*6cb0*/  IMAD.SHL.U32 R149, R149, 0x8, RZ ;  /* 0x0000000895957824 */ /* 0x000fe400078e00ff */
[----:B------:R5:W-:Y:S02]  /*6cc0*/  RED.E.ADD.F32.FTZ.RN.STRONG.GPU [R30.64], R9 ;  /* 0x000000091e00798e */ /* 0x000be4000c10e784 */
[C---:B------:R-:W-:Y:S01]  /*6cd0*/  IMAD.IADD R142, R149.reuse, 0x1, R142 ;  /* 0x00000001958e7824 */ /* 0x040fe200078e028e */
[CC--:B-1----:R-:W-:Y:S01]  /*6ce0*/  LEA R6, P0, R140.reuse, R32.reuse, 0x2 ;  /* 0x000000208c067211 */ /* 0x0c2fe200078010ff */
[----:B------:R1:W-:Y:S01]  /*6cf0*/  RED.E.ADD.F32.FTZ.RN.STRONG.GPU [R4.64], R10 ;  /* 0x0000000a0400798e */ /* 0x0003e2000c10e784 */
[C---:B------:R-:W-:Y:S04]  /*6d00*/  IMAD.IADD R141, R149.reuse, 0x1, R141 ;  /* 0x00000001958d7824 */ /* 0x040fe800078e028d */
[----:B------:R-:W-:Y:S01]  /*6d10*/  IMAD.IADD R141, R149, 0x1, R141 ;  /* 0x00000001958d7824 */ /* 0x000fe200078e028d */
[----:B--2---:R-:W2:Y:S01]  /*6d20*/  LDL R132, [R1+0x10] ;  /* 0x0000100001847983 */ /* 0x004ea20000100800 */
[-C--:B------:R-:W-:Y:S02]  /*6d30*/  LEA.HI.X.SX32 R7, R140, R33.reuse, 0x2, P0 ;  /* 0x000000218c077211 */ /* 0x080fe400000f16ff */
[----:B------:R-:W-:Y:S02]  /*6d40*/  IADD3 R140, R151, 0x20, RZ ;  /* 0x00000020978c7810 */ /* 0x000fe40007ffe0ff */
[C---:B------:R-:W-:Y:S01]  /*6d50*/  IADD3 R133, R148.reuse, 0x40, RZ ;  /* 0x0000004094857810 */ /* 0x040fe20007ffe0ff */
[----:B------:R1:W-:Y:S01]  /*6d60*/  RED.E.ADD.F32.FTZ.RN.STRONG.GPU [R6.64], R11 ;  /* 0x0000000b0600798e */ /* 0x0003e2000c10e784 */
[C---:B-----5:R-:W-:Y:S03]  /*6d70*/  IADD3 R35, R148.reuse, 0x40, RZ ;  /* 0x0000004094237810 */ /* 0x060fe60007ffe0ff */
[----:B------:R5:W-:Y:S01]  /*6d80*/  RED.E.ADD.F32.FTZ.RN.STRONG.GPU [R32.64+0x80], R12 ;  /* 0x0000800c2000798e */ /* 0x000be2000c10e784 */
[----:B------:R-:W-:Y:S01]  /*6d90*/  IADD3 R34, R148, 0x40, RZ ;  /* 0x0000004094227810 */ /* 0x000fe20007ffe0ff */
[----:B------:R-:W-:Y:S01]  /*6da0*/  IMAD.IADD R133, R144, 0x1, R133 ;  /* 0x0000000190857824 */ /* 0x000fe200078e0285 */
[-C--:B------:R-:W-:Y:S01]  /*6db0*/  LEA R30, P1, R142, R32.reuse, 0x2 ;  /* 0x000000208e1e7211 */ /* 0x080fe200078210ff */
[----:B------:R5:W-:Y:S01]  /*6dc0*/  RED.E.ADD.F32.FTZ.RN.STRONG.GPU [R28.64+0x80], R13 ;  /* 0x0000800d1c00798e */ /* 0x000be2000c10e784 */
[----:B------:R-:W-:Y:S01]  /*6dd0*/  IMAD.IADD R35, R144, 0x1, R35 ;  /* 0x0000000190237824 */ /* 0x000fe200078e0223 */
[-C--:B-1----:R-:W-:Y:S01]  /*6de0*/  LEA R4, P0, R140, R32.reuse, 0x2 ;  /* 0x000000208c047211 */ /* 0x082fe200078010ff */
        /* <DEDUP_REMOVED lines=14> */
[CC--:B-----5:R-:W-:Y:S01]  /*6ed0*/  LEA R12, P4, R35.reuse, R32.reuse, 0x2 ;  /* 0x00000020230c7211 */ /* 0x0e0fe200078810ff */
[----:B------:R5:W-:Y:S03]  /*6ee0*/  RED.E.ADD.F32.FTZ.RN.STRONG.GPU [R10.64], R16 ;  /* 0x000000100a00798e */ /* 0x000be6000c10e784 */
[CC--:B------:R-:W-:Y:S02]  /*6ef0*/  LEA R8, P2, R140.reuse, R32.reuse, 0x2 ;  /* 0x000000208c087211 */ /* 0x0c0fe400078410ff */
[-C--:B------:R-:W-:Y:S02]  /*6f00*/  LEA.HI.X.SX32 R13, R35, R33.reuse, 0x2, P4 ;  /* 0x00000021230d7211 */ /* 0x080fe400020f16ff */
[-C--:B------:R-:W-:Y:S02]  /*6f10*/  LEA.HI.X.SX32 R9, R140, R33.reuse, 0x2, P2 ;  /* 0x000000218c097211 */ /* 0x080fe400010f16ff */
[----:B------:R-:W-:Y:S04]  /*6f20*/  LDSM.16.MT88.4 R140, [R3+0x1c00] ;  /* 0x001c0000038c783b */ /* 0x000fe80000004200 */
[----:B------:R5:W-:Y:S01]  /*6f30*/  RED.E.ADD.F32.FTZ.RN.STRONG.GPU [R8.64], R17 ;  /* 0x000000110800798e */ /* 0x000be2000c10e784 */
[CC--:B-1----:R-:W-:Y:S04]  /*6f40*/  LEA R14, P5, R134.reuse, R32.reuse, 0x2 ;  /* 0x00000020860e7211 */ /* 0x0c2fe800078a10ff */
[-C--:B------:R-:W-:Y:S02]  /*6f50*/  LEA.HI.X.SX32 R15, R134, R33.reuse, 0x2, P5 ;  /* 0x00000021860f7211 */ /* 0x080fe400028f16ff */
[CC--:B-----5:R-:W-:Y:S04]  /*6f60*/  LEA R10, P3, R34.reuse, R32.reuse, 0x2 ;  /* 0x00000020220a7211 */ /* 0x0e0fe800078610ff */
[-C--:B------:R-:W-:Y:S02]  /*6f70*/  LEA.HI.X.SX32 R11, R34, R33.reuse, 0x2, P3 ;  /* 0x00000021220b7211 */ /* 0x080fe400018f16ff */
[CC--:B------:R-:W-:Y:S04]  /*6f80*/  LEA R8, P2, R133.reuse, R32.reuse, 0x2 ;  /* 0x0000002085087211 */ /* 0x0c0fe800078410ff */
[-C--:B------:R-:W-:Y:S02]  /*6f90*/  LEA.HI.X.SX32 R9, R133, R33.reuse, 0x2, P2 ;  /* 0x0000002185097211 */ /* 0x080fe400010f16ff */
[CC--:B---3--:R-:W-:Y:S02]  /*6fa0*/  LEA R6, P1, R139.reuse, R32.reuse, 0x2 ;  /* 0x000000208b067211 */ /* 0x0c8fe400078210ff */
        /* <DEDUP_REMOVED lines=16> */
[CC--:B----4-:R-:W-:Y:S03]  /*70b0*/  LEA R4, P0, R0.reuse, R32.reuse, 0x2 ;  /* 0x0000002000047211 */ /* 0x0d0fe600078010ff */
[----:B------:R-:W-:Y:S01]  /*70c0*/  LDSM.16.MT88.4 R20, [R3+0x400] ;  /* 0x000400000314783b */ /* 0x000fe20000004200 */
[-C--:B------:R-:W-:Y:S02]  /*70d0*/  LEA.HI.X.SX32 R5, R0, R33.reuse, 0x2, P0 ;  /* 0x0000002100057211 */ /* 0x080fe400000f16ff */
[----:B------:R-:W-:Y:S01]  /*70e0*/  PLOP3.LUT P0, PT, PT, PT, UP1, 0x80, 0x0 ;  /* 0x000000000000781c */ /* 0x000fe20003f0f018 */
[----:B------:R-:W-:Y:S01]  /*70f0*/  @UP3 UIADD3 UR11, UP1, UR11, -0x100, URZ ;  /* 0xffffff000b0b3890 */ /* 0x000fe2000ff3e03f */
[C---:B------:R-:W-:Y:S03]  /*7100*/  IADD3 R0, R3.reuse, -0x3000, RZ ;  /* 0xffffd00003007810 */ /* 0x040fe60007ffe0ff */
[----:B------:R-:W-:Y:S08]  /*7110*/  @UP3 UIADD3.X UR10, UR10, -0x1, URZ, UP1, !UPT ;  /* 0xffffffff0a0a3890 */ /* 0x000ff00008ffe43f */
[----:B------:R-:W-:Y:S02]  /*7120*/  @P0 IADD3 R0, R3, 0x3000, RZ ;  /* 0x0000300003000810 */ /* 0x000fe40007ffe0ff */
[C---:B--2---:R-:W-:Y:S04]  /*7130*/  LEA R6, P1, R132.reuse, R32, 0x2 ;  /* 0x0000002084067211 */ /* 0x044fe800078210ff */
        /* <DEDUP_REMOVED lines=25> */
[----:B------:R-:W5:Y:S03]  /*72d0*/  LDSM.16.MT88.4 R28, [R3+0x1800] ;  /* 0x00180000031c783b */ /* 0x000f660000004200 */
        /* <DEDUP_REMOVED lines=21> */
[-C--:B-----5:R-:W-:Y:S08]  /*7430*/  HMMA.16816.F32.BF16 R100, R4, R28.reuse, R100 ;  /* 0x0000001c0464723c */ /* 0x0a0ff00000041864 */
        /* <DEDUP_REMOVED lines=187> */
.L_x_291:
        /* <DEDUP_REMOVED lines=18> */
.L_x_292:
[----:B-1----:R-:W2:Y:S01]  /*8110*/  LDL.64 R4, [R1+0x40] ;  /* 0x0000400001047983 */ /* 0x002ea20000100a00 */
[----:B------:R-:W-:Y:S01]  /*8120*/  IMAD.SHL.U32 R0, R145, 0x2, RZ ;  /* 0x0000000291007824 */ /* 0x000fe200078e00ff */
        /* <DEDUP_REMOVED lines=11> */
[----:B------:R-:W-:-:S06]  /*81e0*/  UIMAD UR8, UR7, UR9, UR8 ;  /* 0x00000009070872a4 */ /* 0x000fcc000f8e0208 */
[----:B------:R-:W-:Y:S01]  /*81f0*/  IMAD.U32 R3, RZ, RZ, UR8 ;  /* 0x00000008ff037e24 */ /* 0x000fe2000f8e00ff */
[----:B------:R-:W-:Y:S02]  /*8200*/  ULDC.64 UR8, c[0x0][0x3b8] ;  /* 0x0000ee0000087ab9 */ /* 0x000fe40000000a00 */
        /* <DEDUP_REMOVED lines=38> */
.L_x_294:
[----:B-1-34-:R-:W-:Y:S05]  /*8470*/  BSYNC B0 ;  /* 0x0000000000007941 */ /* 0x01afea0003800000 */
.L_x_293:
        /* <DEDUP_REMOVED lines=17> */
.L_x_296:
[----:B------:R-:W-:Y:S05]  /*8590*/  BSYNC B0 ;  /* 0x0000000000007941 */ /* 0x000fea0003800000 */
.L_x_295:
        /* <DEDUP_REMOVED lines=26> */
.L_x_298:
[----:B------:R-:W-:Y:S05]  /*8740*/  BSYNC B0 ;  /* 0x0000000000007941 */ /* 0x000fea0003800000 */
.L_x_297:
        /* <DEDUP_REMOVED lines=14> */
.L_x_287:
        /* <DEDUP_REMOVED lines=20> */
.L_x_300:
        /* <DEDUP_REMOVED lines=18> */
.L_x_301:
        /* <DEDUP_REMOVED lines=10> */
[----:B------:R-:W-:-:S06]  /*8b30*/  UIMAD UR8, UR7, UR9, UR8 ;  /* 0x00000009070872a4 */ /* 0x000fcc000f8e0208 */
[----:B------:R-:W-:Y:S01]  /*8b40*/  IMAD.U32 R0, RZ, RZ, UR8 ;  /* 0x00000008ff007e24 */ /* 0x000fe2000f8e00ff */
[----:B------:R-:W-:Y:S02]  /*8b50*/  ULDC.64 UR8, c[0x0][0x3b8] ;  /* 0x0000ee0000087ab9 */ /* 0x000fe40000000a00 */
        /* <DEDUP_REMOVED lines=25> */
.L_x_303:
[----:B------:R-:W-:Y:S05]  /*8cf0*/  BSYNC B0 ;  /* 0x0000000000007941 */ /* 0x000fea0003800000 */
.L_x_302:
        /* <DEDUP_REMOVED lines=16> */
.L_x_305:
[----:B------:R-:W-:Y:S05]  /*8e00*/  BSYNC B0 ;  /* 0x0000000000007941 */ /* 0x000fea0003800000 */
.L_x_304:
        /* <DEDUP_REMOVED lines=26> */
.L_x_307:
[----:B------:R-:W-:Y:S05]  /*8fb0*/  BSYNC B0 ;  /* 0x0000000000007941 */ /* 0x000fea0003800000 */
.L_x_306:
        /* <DEDUP_REMOVED lines=13> */
.L_x_299:
[----:B------:R-:W-:Y:S05]  /*9090*/  BSYNC B1 ;  /* 0x0000000000017941 */ /* 0x000fea0003800000 */
.L_x_282:
        /* <DEDUP_REMOVED lines=11> */
.L_x_308:
[----:B------:R-:W-:Y:S05]  /*9150*/  EXIT ;  /* 0x000000000000794d */ /* 0x000fea0003800000 */
.L_x_310:
        /* <DEDUP_REMOVED lines=10> */
.L_x_1283:


//--------------------- .text._ZN5flash44flash_bwd_dq_dk_dv_loop_seqk_parallel_kernelI23Flash_bwd_kernel_traitsILi96ELi64ELi128ELi8ELi2ELi4ELi4ELb1ELb0EN7cutlass10bfloat16_tE19Flash_kernel_traitsILi96ELi64ELi128ELi8ES3_EELb1ELb0ELb0ELb0ELb0ELb0ELb0EEEvNS_16Flash_bwd_paramsE --------------------------
	.section	.text._ZN5flash44flash_bwd_dq_dk_dv_loop_seqk_parallel_kernelI23Flash_bwd_kernel_traitsILi96ELi64ELi128ELi8ELi2ELi4ELi4ELb1ELb0EN7cutlass10bfloat16_tE19Flash_kernel_traitsILi96ELi64ELi128ELi8ES3_EELb1ELb0ELb0ELb0ELb0ELb0ELb0EEEvNS_16Flash_bwd_paramsE,"ax",@progbits
	.sectioninfo	@"SHI_REGISTERS=255"
	.align	128
        .global         _ZN5flash44flash_bwd_dq_dk_dv_loop_seqk_parallel_kernelI23Flash_bwd_kernel_traitsILi96ELi64ELi128ELi8ELi2ELi4ELi4ELb1ELb0EN7cutlass10bfloat16_tE19Flash_kernel_traitsILi96ELi64ELi128ELi8ES3_EELb1ELb0ELb0ELb0ELb0ELb0ELb0EEEvNS_16Flash_bwd_paramsE
        .type           _ZN5flash44flash_bwd_dq_dk_dv_loop_seqk_parallel_kernelI23Flash_bwd_kernel_traitsILi96ELi64ELi128ELi8ELi2ELi4ELi4ELb1ELb0EN7cutlass10bfloat16_tE19Flash_kernel_traitsILi96ELi64ELi128ELi8ES3_EELb1ELb0ELb0ELb0ELb0ELb0ELb0EEEvNS_16Flash_bwd_paramsE,@function
        .size           _ZN5flash44flash_bwd_dq_dk_dv_loop_seqk_parallel_kernelI23Flash_bwd_kernel_traitsILi96ELi64ELi128ELi8ELi2ELi4ELi4ELb1ELb0EN7cutlass10bfloat16_tE19Flash_kernel_traitsILi96ELi64ELi128ELi8ES3_EELb1ELb0ELb0ELb0ELb0ELb0ELb0EEEvNS_16Flash_bwd_paramsE,(.L_x_1284 - _ZN5flash44flash_bwd_dq_dk_dv_loop_seqk_parallel_kernelI23Flash_bwd_kernel_traitsILi96ELi64ELi128ELi8ELi2ELi4ELi4ELb1ELb0EN7cutlass10bfloat16_tE19Flash_kernel_traitsILi96ELi64ELi128ELi8ES3_EELb1ELb0ELb0ELb0ELb0ELb0ELb0EEEvNS_16Flash_bwd_paramsE)
        .other          _ZN5flash44flash_bwd_dq_dk_dv_loop_seqk_parallel_kernelI23Flash_bwd_kernel_traitsILi96ELi64ELi128ELi8ELi2ELi4ELi4ELb1ELb0EN7cutlass10bfloat16_tE19Flash_kernel_traitsILi96ELi64ELi128ELi8ES3_EELb1ELb0ELb0ELb0ELb0ELb0ELb0EEEvNS_16Flash_bwd_paramsE,@"STO_CUDA_ENTRY STV_DEFAULT"
_ZN5flash44flash_bwd_dq_dk_dv_loop_seqk_parallel_kernelI23Flash_bwd_kernel_traitsILi96ELi64ELi128ELi8ELi2ELi4ELi4ELb1ELb0EN7cutlass10bfloat16_tE19Flash_kernel_traitsILi96ELi64ELi128ELi8ES3_EELb1ELb0ELb0ELb0ELb0ELb0ELb0EEEvNS_16Flash_bwd_paramsE:
.text._ZN5flash44flash_bwd_dq_dk_dv_loop_seqk_parallel_kernelI23Flash_bwd_kernel_traitsILi96ELi64ELi128ELi8ELi2ELi4ELi4ELb1ELb0EN7cutlass10bfloat16_tE19Flash_kernel_traitsILi96ELi64ELi128ELi8ES3_EELb1ELb0ELb0ELb0ELb0ELb0ELb0EEEvNS_16Flash_bwd_paramsE:
        /* <DEDUP_REMOVED lines=38> */
[----:B------:R-:W-:Y:S01]  /*0260*/  USHF.R.S32.HI UR9, URZ, 0x1f, UR32 ;  /* 0x0000001f3f097899 */ /* 0x000fe20008011420 */
[CC--:B------:R-:W-:Y:S01]  /*0270*/  LEA.HI R15, R0.reuse, R8.reuse, RZ, 0x6 ;  /* 0x00000008000f7211 */ /* 0x0c0fe200078f30ff */
[----:B------:R-:W-:Y:S01]  /*0280*/  UIMAD UR6, UR32, UR13, UR35 ;  /* 0x0000000d200672a4 */ /* 0x000fe2000f8e0223 */
[----:B------:R-:W-:Y:S01]  /*0290*/  LEA.HI R18, R0, R8, RZ, 0x7 ;  /* 0x0000000800127211 */ /* 0x000fe200078f38ff */
[----:B------:R-:W-:Y:S01]  /*02a0*/  ULDC UR14, c[0x0][0x1c0] ;  /* 0x00007000000e7ab9 */ /* 0x000fe20000000800 */
[----:B------:R-:W-:Y:S01]  /*02b0*/  LOP3.LUT R6, R5, 0xffffffe0, RZ, 0xc0, !PT ;  /* 0xffffffe005067812 */ /* 0x000fe200078ec0ff */
[----:B------:R-:W-:Y:S01]  /*02c0*/  ULDC UR11, c[0x0][0x1c0] ;  /* 0x00007000000b7ab9 */ /* 0x000fe20000000800 */
[----:B------:R-:W-:Y:S01]  /*02d0*/  LOP3.LUT R0, R13, 0xfffffff8, RZ, 0xc0, !PT ;  /* 0xfffffff80d007812 */ /* 0x000fe200078ec0ff */
[----:B------:R-:W-:Y:S01]  /*02e0*/  UIMAD UR7, UR32, UR11, UR35 ;  /* 0x0000000b200772a4 */ /* 0x000fe2000f8e0223 */
[----:B------:R-:W-:Y:S01]  /*02f0*/  LOP3.LUT R7, R2, 0xfffffffc, RZ, 0xc0, !PT ;  /* 0xfffffffc02077812 */ /* 0x000fe200078ec0ff */
[C---:B------:R-:W-:Y:S01]  /*0300*/  IMAD.IADD R10, R8.reuse, 0x1, -R6 ;  /* 0x00000001080a7824 */ /* 0x040fe200078e0a06 */
[C---:B------:R-:W-:Y:S01]  /*0310*/  LOP3.LUT R4, R3.reuse, 0xfffffff0, RZ, 0xc0, !PT ;  /* 0xfffffff003047812 */ /* 0x040fe200078ec0ff */
[C---:B------:R-:W-:Y:S01]  /*0320*/  IMAD.IADD R12, R8.reuse, 0x1, -R0 ;  /* 0x00000001080c7824 */ /* 0x040fe200078e0a00 */
[----:B------:R-:W-:Y:S01]  /*0330*/  SHF.R.S32.HI R0, RZ, 0x2, R2 ;  /* 0x00000002ff007819 */ /* 0x000fe20000011402 */
[C---:B------:R-:W-:Y:S01]  /*0340*/  IMAD.IADD R16, R8.reuse, 0x1, -R7 ;  /* 0x0000000108107824 */ /* 0x040fe200078e0a07 */
[----:B------:R-:W-:Y:S01]  /*0350*/  SHF.R.S32.HI R6, RZ, 0x4, R3 ;  /* 0x00000004ff067819 */ /* 0x000fe20000011403 */
[----:B------:R-:W-:Y:S01]  /*0360*/  IMAD.IADD R8, R8, 0x1, -R4 ;  /* 0x0000000108087824 */ /* 0x000fe200078e0a04 */
[----:B------:R-:W-:Y:S01]  /*0370*/  SHF.R.S32.HI R4, RZ, 0x1f, R2 ;  /* 0x0000001fff047819 */ /* 0x000fe20000011402 */
[----:B------:R-:W-:Y:S01]  /*0380*/  IMAD.SHL.U32 R250, R16, 0x8, RZ ;  /* 0x0000000810fa7824 */ /* 0x000fe200078e00ff */
[-C--:B------:R-:W-:Y:S01]  /*0390*/  LEA.HI R7, R2, R0.reuse, RZ, 0x1 ;  /* 0x0000000002077211 */ /* 0x080fe200078f08ff */
[----:B------:R-:W-:Y:S01]  /*03a0*/  USHF.L.U32 UR46, UR47, 0x6, URZ ;  /* 0x000000062f2e7899 */ /* 0x000fe2000800063f */
[----:B------:R-:W-:Y:S01]  /*03b0*/  LEA.HI R2, R4, R0, RZ, 0x3 ;  /* 0x0000000004027211 */ /* 0x000fe200078f18ff */
[----:B------:R-:W-:Y:S01]  /*03c0*/  USHF.L.U32 UR41, UR6, 0x5, URZ ;  /* 0x0000000506297899 */ /* 0x000fe2000800063f */
[----:B------:R-:W-:Y:S01]  /*03d0*/  LEA.HI R3, R3, R6, RZ, 0x1 ;  /* 0x0000000603037211 */ /* 0x000fe200078f08ff */
[----:B------:R-:W-:Y:S01]  /*03e0*/  ULDC UR51, c[0x0][0x214] ;  /* 0x0000850000337ab9 */ /* 0x000fe20000000800 */
[----:B------:R-:W-:Y:S01]  /*03f0*/  LOP3.LUT R4, R7, 0x7fffffe, RZ, 0xc0, !PT ;  /* 0x07fffffe07047812 */ /* 0x000fe200078ec0ff */
[----:B------:R-:W-:Y:S01]  /*0400*/  ULDC UR58, c[0x0][0x1c8] ;  /* 0x00007200003a7ab9 */ /* 0x000fe20000000800 */
[----:B------:R-:W-:Y:S01]  /*0410*/  LOP3.LUT R2, R2, 0xfffffff8, RZ, 0xc0, !PT ;  /* 0xfffffff802027812 */ /* 0x000fe200078ec0ff */
[----:B------:R-:W-:Y:S01]  /*0420*/  ULDC.U8 UR10, c[0x0][0x3d0] ;  /* 0x0000f400000a7ab9 */ /* 0x000fe20000000000 */
[----:B------:R-:W-:Y:S01]  /*0430*/  LOP3.LUT R3, R3, 0xfffffffe, RZ, 0xc0, !PT ;  /* 0xfffffffe03037812 */ /* 0x000fe200078ec0ff */
[C---:B------:R-:W-:Y:S01]  /*0440*/  IMAD.IADD R9, R0.reuse, 0x1, -R4 ;  /* 0x0000000100097824 */ /* 0x040fe200078e0a04 */
[----:B------:R-:W-:Y:S01]  /*0450*/  SHF.R.S32.HI R20, RZ, 0x6, R15 ;  /* 0x00000006ff147819 */ /* 0x000fe2000001140f */
[----:B------:R-:W-:Y:S01]  /*0460*/  IMAD.IADD R7, R0, 0x1, -R2 ;  /* 0x0000000100077824 */ /* 0x000fe200078e0a02 */
[----:B------:R-:W-:Y:S01]  /*0470*/  SHF.R.S32.HI R0, RZ, 0x5, R5 ;  /* 0x00000005ff007819 */ /* 0x000fe20000011405 */
[----:B------:R-:W-:Y:S01]  /*0480*/  IMAD.IADD R14, R6, 0x1, -R3 ;  /* 0x00000001060e7824 */ /* 0x000fe200078e0a03 */
[----:B------:R-:W-:Y:S01]  /*0490*/  SHF.R.S32.HI R2, RZ, 0x1f, R5 ;  /* 0x0000001fff027819 */ /* 0x000fe20000011405 */
[----:B------:R-:W-:Y:S01]  /*04a0*/  ULDC UR52, c[0x0][0x224] ;  /* 0x0000890000347ab9 */ /* 0x000fe20000000800 */
[----:B------:R-:W-:Y:S01]  /*04b0*/  SHF.R.S32.HI R3, RZ, 0x3, R13 ;  /* 0x00000003ff037819 */ /* 0x000fe2000001140d */
[----:B------:R-:W-:Y:S01]  /*04c0*/  @UP2 UIMAD UR56, UR32, UR51, URZ ;  /* 0x00000033203822a4 */ /* 0x000fe2000f8e023f */
[-C--:B------:R-:W-:Y:S01]  /*04d0*/  LEA.HI R4, R5, R0.reuse, RZ, 0x1 ;  /* 0x0000000005047211 */ /* 0x080fe200078f08ff */
[----:B------:R-:W-:Y:S01]  /*04e0*/  ULDC.64 UR4, c[0x0][0x118] ;  /* 0x0000460000047ab9 */ /* 0x000fe20000000a00 */
[----:B------:R-:W-:Y:S01]  /*04f0*/  LEA.HI R2, R2, R0, RZ, 0x2 ;  /* 0x0000000002027211 */ /* 0x000fe200078f10ff */
[----:B------:R-:W-:Y:S01]  /*0500*/  IMAD.SHL.U32 R3, R3, 0x40, RZ ;  /* 0x0000004003037824 */ /* 0x000fe200078e00ff */
[----:B------:R-:W-:Y:S01]  /*0510*/  LOP3.LUT R5, R4, 0xfffffffe, RZ, 0xc0, !PT ;  /* 0xfffffffe04057812 */ /* 0x000fe200078ec0ff */
[----:B------:R-:W-:Y:S01]  /*0520*/  ULOP3.LUT UR58, UR35, UR58, URZ, 0x3c, !UPT ;  /* 0x0000003a233a7292 */ /* 0x000fe2000f8e3c3f */
[----:B------:R-:W-:Y:S01]  /*0530*/  LOP3.LUT R4, R2, 0xfffffffc, RZ, 0xc0, !PT ;  /* 0xfffffffc02047812 */ /* 0x000fe200078ec0ff */
[----:B------:R-:W-:Y:S01]  /*0540*/  UISETP.NE.AND UP3, UPT, UR10, URZ, UPT ;  /* 0x0000003f0a00728c */ /* 0x000fe2000bf65270 */
[----:B------:R-:W-:Y:S01]  /*0550*/  LOP3.LUT R2, R3, 0xc0, RZ, 0xc0, !PT ;  /* 0x000000c003027812 */ /* 0x000fe200078ec0ff */
[----:B------:R-:W-:Y:S01]  /*0560*/  IMAD.IADD R19, R0, 0x1, -R5 ;  /* 0x0000000100137824 */ /* 0x000fe200078e0a05 */
[----:B------:R-:W-:Y:S01]  /*0570*/  LEA.HI R5, R12, R12, RZ, 0x1 ;  /* 0x0000000c0c057211 */ /* 0x000fe200078f08ff */
[C---:B------:R-:W-:Y:S01]  /*0580*/  IMAD.IADD R11, R0.reuse, 0x1, -R4 ;  /* 0x00000001000b7824 */ /* 0x040fe200078e0a04 */
[----:B------:R-:W-:Y:S01]  /*0590*/  SHF.R.U32.HI R3, RZ, 0x3, R2 ;  /* 0x00000003ff037819 */ /* 0x000fe20000011602 */
[----:B------:R-:W-:Y:S01]  /*05a0*/  IMAD R4, R0, 0x8, R9 ;  /* 0x0000000800047824 */ /* 0x000fe200078e0209 */
[----:B------:R-:W-:Y:S01]  /*05b0*/  LOP3.LUT R0, R2, 0x18, R250, 0xf8, !PT ;  /* 0x0000001802007812 */ /* 0x000fe200078ef8fa */
[----:B------:R-:W-:Y:S01]  /*05c0*/  STL [R1+0x44], R19 ;  /* 0x0000441301007387 */ /* 0x000fe20000100800 */
[----:B------:R-:W-:Y:S01]  /*05d0*/  SHF.R.S32.HI R2, RZ, 0x1f, R10 ;  /* 0x0000001fff027819 */ /* 0x000fe2000001140a */
[----:B------:R-:W-:Y:S01]  /*05e0*/  USHF.R.S32.HI UR61, URZ, 0x1f, UR35 ;  /* 0x0000001f3f3d7899 */ /* 0x000fe20008011423 */
[----:B------:R-:W-:Y:S01]  /*05f0*/  LOP3.LUT R0, R0, R3, RZ, 0x3c, !PT ;  /* 0x0000000300007212 */ /* 0x000fe200078e3cff */
[----:B------:R-:W-:Y:S01]  /*0600*/  USHF.R.S32.HI UR60, URZ, 0x1f, UR32 ;  /* 0x0000001f3f3c7899 */ /* 0x000fe20008011420 */
[----:B------:R-:W-:Y:S01]  /*0610*/  LEA.HI R17, R2, R10, RZ, 0x2 ;  /* 0x0000000a02117211 */ /* 0x000fe200078f10ff */
[----:B------:R-:W-:Y:S01]  /*0620*/  USHF.R.S32.HI UR59, URZ, 0x1f, UR35 ;  /* 0x0000001f3f3b7899 */ /* 0x000fe20008011423 */
[----:B------:R-:W-:Y:S01]  /*0630*/  SHF.R.S32.HI R2, RZ, 0x1f, R8 ;  /* 0x0000001fff027819 */ /* 0x000fe20000011408 */
[----:B------:R-:W-:Y:S01]  /*0640*/  IMAD.U32 R3, R4, 0x20, R0 ;  /* 0x0000002004037824 */ /* 0x000fe200078e0000 */
[-C--:B------:R-:W-:Y:S01]  /*0650*/  LEA.HI R0, R8, R8.reuse, RZ, 0x1 ;  /* 0x0000000808007211 */ /* 0x080fe200078f08ff */
[----:B------:R-:W-:Y:S01]  /*0660*/  UIMAD.WIDE.U32 UR42, UR36, UR44, URZ ;  /* 0x0000002c242a72a5 */ /* 0x000fe2000f8e003f */
[----:B------:R-:W-:Y:S01]  /*0670*/  LEA.HI R9, R2, R8, RZ, 0x3 ;  /* 0x0000000802097211 */ /* 0x000fe200078f18ff */
[----:B------:R-:W-:Y:S01]  /*0680*/  UIMAD UR53, UR37, UR44, URZ ;  /* 0x0000002c253572a4 */ /* 0x000fe2000f8e023f */
[----:B------:R1:W-:Y:S01]  /*0690*/  STL [R1+0x34], R3 ;  /* 0x0000340301007387 */ /* 0x0003e20000100800 */
[----:B------:R-:W-:Y:S01]  /*06a0*/  LOP3.LUT R4, R0, 0x7fffffe, RZ, 0xc0, !PT ;  /* 0x07fffffe00047812 */ /* 0x000fe200078ec0ff */
[----:B------:R-:W-:Y:S01]  /*06b0*/  USHF.R.S32.HI UR55, URZ, 0x1f, UR48 ;  /* 0x0000001f3f377899 */ /* 0x000fe20008011430 */
[----:B------:R-:W-:Y:S01]  /*06c0*/  LOP3.LUT R2, R9, 0xfffffff8, RZ, 0xc0, !PT ;  /* 0xfffffff809027812 */ /* 0x000fe200078ec0ff */
[----:B------:R-:W-:Y:S01]  /*06d0*/  UIMAD UR52, UR7, UR52, URZ ;  /* 0x00000034073472a4 */ /* 0x000fe2000f8e023f */
[----:B------:R-:W-:Y:S01]  /*06e0*/  SHF.R.S32.HI R6, RZ, 0x1, R0 ;  /* 0x00000001ff067819 */ /* 0x000fe20000011400 */
[C---:B------:R-:W-:Y:S01]  /*06f0*/  IMAD.IADD R15, R8.reuse, 0x1, -R4 ;  /* 0x00000001080f7824 */ /* 0x040fe200078e0a04 */
[----:B------:R-:W-:Y:S01]  /*0700*/  SHF.R.S32.HI R0, RZ, 0x1f, R0 ;  /* 0x0000001fff007819 */ /* 0x000fe20000011400 */
[----:B------:R-:W-:Y:S01]  /*0710*/  IMAD.IADD R10, R8, 0x1, -R2 ;  /* 0x00000001080a7824 */ /* 0x000fe200078e0a02 */
[----:B------:R-:W-:Y:S01]  /*0720*/  LOP3.LUT P2, RZ, R7, 0x2, RZ, 0xc0, !PT ;  /* 0x0000000207ff7812 */ /* 0x000fe2000784c0ff */
[----:B------:R-:W-:Y:S01]  /*0730*/  IMAD R2, R20, 0x4, R14 ;  /* 0x0000000414027824 */ /* 0x000fe200078e020e */
[----:B------:R-:W-:-:S02]  /*0740*/  USHF.R.S32.HI UR50, URZ, 0x1f, UR46 ;  /* 0x0000001f3f327899 */ /* 0x000fc4000801142e */
[C---:B------:R-:W-:Y:S01]  /*0750*/  LOP3.LUT P5, RZ, R10.reuse, 0x2, RZ, 0xc0, !PT ;  /* 0x000000020aff7812 */ /* 0x040fe200078ac0ff */
[----:B------:R-:W-:Y:S01]  /*0760*/  USHF.R.S32.HI UR49, URZ, 0x1f, UR41 ;  /* 0x0000001f3f317899 */ /* 0x000fe20008011429 */
[----:B------:R-:W-:Y:S01]  /*0770*/  LOP3.LUT P6, RZ, R10, 0x4, RZ, 0xc0, !PT ;  /* 0x000000040aff7812 */ /* 0x000fe200078cc0ff */
[----:B------:R-:W-:Y:S01]  /*0780*/  UMOV UR40, 0xffffd000 ;  /* 0xffffd00000287882 */ /* 0x000fe20000000000 */
[----:B------:R-:W-:Y:S02]  /*0790*/  SEL R226, R230, 0xffffffe0, !P5 ;  /* 0xffffffe0e6e27807 */ /* 0x000fe40006800000 */
[----:B------:R-:W-:Y:S02]  /*07a0*/  SEL R227, R227, 0xffffffc0, !P6 ;  /* 0xffffffc0e3e37807 */ /* 0x000fe40007000000 */
[----:B-1----:R-:W-:-:S05]  /*07b0*/  LOP3.LUT R3, R5, 0x7fffffe, RZ, 0xc0, !PT ;  /* 0x07fffffe05037812 */ /* 0x002fca00078ec0ff */
[----:B------:R-:W-:-:S04]  /*07c0*/  IMAD.IADD R3, R12, 0x1, -R3 ;  /* 0x000000010c037824 */ /* 0x000fc800078e0a03 */
[----:B------:R-:W-:Y:S01]  /*07d0*/  IMAD R8, R2, 0x8, R3 ;  /* 0x0000000802087824 */ /* 0x000fe200078e0203 */
[----:B------:R-:W-:Y:S01]  /*07e0*/  LOP3.LUT R2, R7, 0x1, RZ, 0xc0, !PT ;  /* 0x0000000107027812 */ /* 0x000fe200078ec0ff */
[----:B------:R-:W-:-:S03]  /*07f0*/  IMAD.SHL.U32 R3, R12, 0x40, RZ ;  /* 0x000000400c037824 */ /* 0x000fc600078e00ff */
        /* <DEDUP_REMOVED lines=8> */
[----:B------:R-:W-:-:S02]  /*0880*/  SEL R239, R239, 0x10, !P3 ;  /* 0x00000010efef7807 */ /* 0x000fc40005800000 */
[----:B------:R-:W-:Y:S01]  /*0890*/  LOP3.LUT R0, R0, 0xc0, RZ, 0xc0, !PT ;  /* 0x000000c000007812 */ /* 0x000fe200078ec0ff */
[----:B------:R-:W-:Y:S01]  /*08a0*/  IMAD.IADD R12, R6, 0x1, -R3 ;  /* 0x00000001060c7824 */ /* 0x000fe200078e0a03 */
[----:B------:R-:W-:Y:S02]  /*08b0*/  LOP3.LUT R2, R4, 0x30, R2, 0xf8, !PT ;  /* 0x0000003004027812 */ /* 0x000fe400078ef802 */
[--C-:B------:R-:W-:Y:S02]  /*08c0*/  LOP3.LUT R3, R0, 0x8, R13.reuse, 0xf8, !PT ;  /* 0x0000000800037812 */ /* 0x100fe400078ef80d */
[----:B------:R-:W-:Y:S02]  /*08d0*/  SHF.R.U32.HI R0, RZ, 0x3, R0 ;  /* 0x00000003ff007819 */ /* 0x000fe40000011600 */
[----:B------:R-:W-:Y:S02]  /*08e0*/  LEA.HI R6, R7, R7, RZ, 0x1 ;  /* 0x0000000707067211 */ /* 0x000fe400078f08ff */
[----:B------:R-:W-:-:S02]  /*08f0*/  LOP3.LUT R5, R2, 0x8, R13, 0xf8, !PT ;  /* 0x0000000802057812 */ /* 0x000fc400078ef80d */
[----:B------:R-:W-:Y:S01]  /*0900*/  LOP3.LUT R221, R3, R0, RZ, 0x3c, !PT ;  /* 0x0000000003dd7212 */ /* 0x000fe200078e3cff */
[----:B------:R-:W-:Y:S01]  /*0910*/  IMAD.SHL.U32 R3, R20, 0x20, RZ ;  /* 0x0000002014037824 */ /* 0x000fe200078e00ff */
[----:B------:R-:W-:Y:S01]  /*0920*/  SHF.R.U32.HI R2, RZ, 0x3, R4 ;  /* 0x00000003ff027819 */ /* 0x000fe20000011604 */
[----:B------:R-:W-:Y:S01]  /*0930*/  IMAD.U32 R4, RZ, RZ, UR8 ;  /* 0x00000008ff047e24 */ /* 0x000fe2000f8e00ff */
[----:B------:R-:W-:Y:S01]  /*0940*/  LOP3.LUT R0, R6, 0x3fffffe, RZ, 0xc0, !PT ;  /* 0x03fffffe06007812 */ /* 0x000fe200078ec0ff */
[----:B------:R-:W-:Y:S01]  /*0950*/  USHF.R.S32.HI UR8, URZ, 0x1f, UR15 ;  /* 0x0000001f3f087899 */ /* 0x000fe2000801140f */
[----:B------:R-:W-:Y:S01]  /*0960*/  LOP3.LUT R13, R5, R2, RZ, 0x3c, !PT ;  /* 0x00000002050d7212 */ /* 0x000fe200078e3cff */
[----:B------:R-:W-:Y:S01]  /*0970*/  USHF.L.U32 UR15, UR32, 0x7, URZ ;  /* 0x00000007200f7899 */ /* 0x000fe2000800063f */
[----:B------:R-:W-:Y:S01]  /*0980*/  SHF.R.S32.HI R2, RZ, 0x3, R9 ;  /* 0x00000003ff027819 */ /* 0x000fe20000011409 */
[C---:B------:R-:W-:Y:S01]  /*0990*/  IMAD.IADD R5, R7.reuse, 0x1, -R0 ;  /* 0x0000000107057824 */ /* 0x040fe200078e0a00 */
[----:B------:R-:W-:Y:S01]  /*09a0*/  SEL R222, R230, 0xffffffe0, !P4 ;  /* 0xffffffe0e6de7807 */ /* 0x000fe20006000000 */
[----:B------:R-:W-:Y:S01]  /*09b0*/  IMAD.SHL.U32 R0, R7, 0x40, RZ ;  /* 0x0000004007007824 */ /* 0x000fe200078e00ff */
[----:B------:R-:W-:Y:S01]  /*09c0*/  LOP3.LUT P0, RZ, R12, 0x2, RZ, 0xc0, !PT ;  /* 0x000000020cff7812 */ /* 0x000fe2000780c0ff */
[----:B------:R-:W-:Y:S01]  /*09d0*/  IMAD.SHL.U32 R4, R16, 0x2, RZ ;  /* 0x0000000210047824 */ /* 0x000fe200078e00ff */
[----:B------:R-:W-:Y:S01]  /*09e0*/  UIMAD UR54, UR8, UR32, URZ ;  /* 0x00000020083672a4 */ /* 0x000fe2000f8e023f */
[----:B------:R-:W-:Y:S01]  /*09f0*/  IMAD R15, R2, 0x8, R15 ;  /* 0x00000008020f7824 */ /* 0x000fe200078e020f */
[----:B------:R-:W-:Y:S01]  /*0a00*/  LOP3.LUT R0, R0, 0x1c0, RZ, 0xc0, !PT ;  /* 0x000001c000007812 */ /* 0x000fe200078ec0ff */
[C---:B------:R-:W-:Y:S01]  /*0a10*/  IMAD R225, R11.reuse, 0x2, R2 ;  /* 0x000000020be17824 */ /* 0x040fe200078e0202 */
[----:B------:R-:W-:Y:S01]  /*0a20*/  @!UP2 UIMAD UR8, UR32, UR14, UR35 ;  /* 0x0000000e2008a2a4 */ /* 0x000fe2000f8e0223 */
[----:B------:R-:W-:Y:S01]  /*0a30*/  IMAD R2, R11, 0x200, R4 ;  /* 0x000002000b027824 */ /* 0x000fe200078e0204 */
[----:B------:R-:W-:Y:S01]  /*0a40*/  LOP3.LUT R3, R0, 0x20, R3, 0xf8, !PT ;  /* 0x0000002000037812 */ /* 0x000fe200078ef803 */
[----:B------:R-:W-:Y:S01]  /*0a50*/  IMAD.U32 R221, R8, 0x20, R221 ;  /* 0x0000002008dd7824 */ /* 0x000fe200078e00dd */
[----:B------:R-:W-:Y:S01]  /*0a60*/  SHF.R.U32.HI R0, RZ, 0x3, R0 ;  /* 0x00000003ff007819 */ /* 0x000fe20000011600 */
[----:B------:R-:W-:Y:S01]  /*0a70*/  IMAD R9, R5, 0x20, R2 ;  /* 0x0000002005097824 */ /* 0x000fe200078e0202 */
[----:B------:R-:W-:Y:S01]  /*0a80*/  SHF.R.S32.HI R2, RZ, 0x7, R18 ;  /* 0x00000007ff027819 */ /* 0x000fe20000011412 */
[----:B------:R-:W-:Y:S01]  /*0a90*/  IMAD.SHL.U32 R221, R221, 0x2, RZ ;  /* 0x00000002dddd7824 */ /* 0x000fe200078e00ff */
[----:B------:R-:W-:Y:S01]  /*0aa0*/  LOP3.LUT R7, R3, R0, RZ, 0x3c, !PT ;  /* 0x0000000003077212 */ /* 0x000fe200078e3cff */
[----:B------:R-:W-:Y:S01]  /*0ab0*/  IMAD.U32 R0, RZ, RZ, UR15 ;  /* 0x0000000fff007e24 */ /* 0x000fe2000f8e00ff */
[----:B------:R-:W-:Y:S01]  /*0ac0*/  SHF.R.S32.HI R0, RZ, 0x1, R6 ;  /* 0x00000001ff007819 */ /* 0x000fe20000011406 */
[----:B------:R-:W-:Y:S01]  /*0ad0*/  IMAD R3, R2, 0x1000, R4 ;  /* 0x0000100002037824 */ /* 0x000fe200078e0204 */
[----:B------:R-:W-:Y:S01]  /*0ae0*/  SEL R230, R230, 0xffffffe0, !P0 ;  /* 0xffffffe0e6e67807 */ /* 0x000fe20004000000 */
[----:B------:R-:W-:Y:S01]  /*0af0*/  IMAD.SHL.U32 R2, R2, 0x8, RZ ;  /* 0x0000000802027824 */ /* 0x000fe200078e00ff */
[C---:B------:R-:W-:Y:S01]  /*0b00*/  LOP3.LUT P1, RZ, R0.reuse, 0x2, RZ, 0xc0, !PT ;  /* 0x0000000200ff7812 */ /* 0x040fe2000782c0ff */
[----:B------:R-:W-:Y:S01]  /*0b10*/  IMAD.SHL.U32 R0, R0, 0x40, RZ ;  /* 0x0000004000007824 */ /* 0x000fe200078e00ff */
[----:B------:R-:W-:Y:S01]  /*0b20*/  @!UP2 UIMAD UR51, UR8, UR51, URZ ;  /* 0x000000330833a2a4 */ /* 0x000fe2000f8e023f */
[----:B------:R-:W-:Y:S01]  /*0b30*/  IMAD R5, R19, 0x400, R3 ;  /* 0x0000040013057824 */ /* 0x000fe200078e0203 */
[----:B------:R-:W-:Y:S01]  /*0b40*/  LOP3.LUT R2, R2, 0x8, RZ, 0xc0, !PT ;  /* 0x0000000802027812 */ /* 0x000fe200078ec0ff */
[----:B------:R-:W-:Y:S01]  /*0b50*/  IMAD.SHL.U32 R4, R14, 0x10, RZ ;  /* 0x000000100e047824 */ /* 0x000fe200078e00ff */
[----:B------:R-:W-:Y:S01]  /*0b60*/  LOP3.LUT R0, R0, 0xc0, RZ, 0xc0, !PT ;  /* 0x000000c000007812 */ /* 0x000fe200078ec0ff */
[----:B------:R-:W-:-:S02]  /*0b70*/  IMAD.IADD R242, R7, 0x1, R5 ;  /* 0x0000000107f27824 */ /* 0x000fc400078e0205 */
[----:B------:R-:W-:Y:S01]  /*0b80*/  IMAD.SHL.U32 R5, R14, 0x8, RZ ;  /* 0x000000080e057824 */ /* 0x000fe200078e00ff */
[----:B------:R-:W-:Y:S01]  /*0b90*/  SHF.R.U32.HI R3, RZ, 0x3, R0 ;  /* 0x00000003ff037819 */ /* 0x000fe20000011600 */
[----:B------:R-:W-:Y:S01]  /*0ba0*/  IMAD.SHL.U32 R242, R242, 0x2, RZ ;  /* 0x00000002f2f27824 */ /* 0x000fe200078e00ff */
[----:B------:R-:W-:Y:S01]  /*0bb0*/  LOP3.LUT R7, R2, 0x10, R4, 0xf8, !PT ;  /* 0x0000001002077812 */ /* 0x000fe200078ef804 */
[----:B------:R-:W-:Y:S01]  /*0bc0*/  IMAD.U32 R4, RZ, RZ, UR9 ;  /* 0x00000009ff047e24 */ /* 0x000fe2000f8e00ff */
        /* <DEDUP_REMOVED lines=10> */
[----:B------:R-:W-:Y:S01]  /*0c70*/  SHF.R.U32.HI R6, RZ, 0x3, R0 ;  /* 0x00000003ff067819 */ /* 0x000fe20000011600 */
[----:B------:R-:W-:Y:S01]  /*0c80*/  IMAD.IADD R222, R221, 0x1, R222 ;  /* 0x00000001ddde7824 */ /* 0x000fe200078e02de */
[----:B------:R-:W-:-:S02]  /*0c90*/  SHF.R.U32.HI R4, RZ, 0x3, R2 ;  /* 0x00000003ff047819 */ /* 0x000fc40000011602 */
[--C-:B------:R-:W-:Y:S01]  /*0ca0*/  LOP3.LUT R6, R6, R0, R5.reuse, 0x1e, !PT ;  /* 0x0000000006067212 */ /* 0x100fe200078e1e05 */
[----:B------:R-:W-:Y:S01]  /*0cb0*/  IMAD.SHL.U32 R0, R15, 0x20, RZ ;  /* 0x000000200f007824 */ /* 0x000fe200078e00ff */
[C---:B------:R-:W-:Y:S02]  /*0cc0*/  LOP3.LUT R5, R4.reuse, R2, R5, 0x1e, !PT ;  /* 0x0000000204057212 */ /* 0x040fe400078e1e05 */
[----:B------:R-:W-:Y:S01]  /*0cd0*/  LOP3.LUT R2, R4, R7, R2, 0x1e, !PT ;  /* 0x0000000704027212 */ /* 0x000fe200078e1e02 */
[----:B------:R-:W-:Y:S01]  /*0ce0*/  IMAD R231, R19, 0x200, R0 ;  /* 0x0000020013e77824 */ /* 0x000fe200078e0200 */
[----:B------:R-:W-:Y:S01]  /*0cf0*/  IADD3 R4, R250, 0x20, RZ ;  /* 0x00000020fa047810 */ /* 0x000fe20007ffe0ff */
[----:B------:R-:W-:Y:S01]  /*0d00*/  IMAD.U32 R225, R225, 0x200, R6 ;  /* 0x00000200e1e17824 */ /* 0x000fe200078e0006 */
[----:B------:R-:W-:Y:S01]  /*0d10*/  @P2 IADD3 R240, R242, -0x20, RZ ;  /* 0xffffffe0f2f02810 */ /* 0x000fe20007ffe0ff */
[----:B------:R-:W-:Y:S01]  /*0d20*/  IMAD.IADD R229, R0, 0x1, R2 ;  /* 0x0000000100e57824 */ /* 0x000fe200078e0202 */
[----:B------:R-:W-:Y:S01]  /*0d30*/  SHF.R.S32.HI R0, RZ, 0x2, R17 ;  /* 0x00000002ff007819 */ /* 0x000fe20000011411 */
[----:B------:R1:W-:Y:S01]  /*0d40*/  STL [R1+0xc], R4 ;  /* 0x00000c0401007387 */ /* 0x0003e20000100800 */
[----:B------:R-:W-:Y:S01]  /*0d50*/  IADD3 R2, R250, 0x40, RZ ;  /* 0x00000040fa027810 */ /* 0x000fe20007ffe0ff */
[----:B------:R-:W-:Y:S01]  /*0d60*/  IMAD.IADD R231, R231, 0x1, R5 ;  /* 0x00000001e7e77824 */ /* 0x000fe200078e0205 */
[----:B------:R-:W-:Y:S01]  /*0d70*/  LEA R225, R225, 0xf000, 0x1 ;  /* 0x0000f000e1e17811 */ /* 0x000fe200078e08ff */
[----:B------:R-:W-:-:S02]  /*0d80*/  IMAD R0, R19, 0x10, R0 ;  /* 0x0000001013007824 */ /* 0x000fc400078e0200 */
[----:B------:R2:W-:Y:S01]  /*0d90*/  STL [R1+0x10], R2 ;  /* 0x0000100201007387 */ /* 0x0005e20000100800 */
[----:B------:R-:W-:Y:S02]  /*0da0*/  IMAD.IADD R239, R239, 0x1, R240 ;  /* 0x00000001efef7824 */ /* 0x000fe400078e02f0 */
[C---:B------:R-:W-:Y:S01]  /*0db0*/  IMAD.IADD R226, R225.reuse, 0x1, R226 ;  /* 0x00000001e1e27824 */ /* 0x040fe200078e02e2 */
[----:B------:R3:W-:Y:S01]  /*0dc0*/  STL [R1+0x14], R0 ;  /* 0x0000140001007387 */ /* 0x0007e20000100800 */
[--C-:B------:R-:W-:Y:S02]  /*0dd0*/  IMAD.IADD R228, R225, 0x1, R227.reuse ;  /* 0x00000001e1e47824 */ /* 0x100fe400078e02e3 */
[----:B------:R-:W-:Y:S01]  /*0de0*/  IMAD.IADD R227, R226, 0x1, R227 ;  /* 0x00000001e2e37824 */ /* 0x000fe200078e02e3 */
[----:B-1----:R-:W-:-:S05]  /*0df0*/  LEA R4, R8, 0x9000, 0x1 ;  /* 0x0000900008047811 */ /* 0x002fca00078e08ff */
[----:B------:R1:W-:Y:S01]  /*0e00*/  STL [R1+0x38], R4 ;  /* 0x0000380401007387 */ /* 0x0003e20000100800 */
[----:B--2---:R-:W-:Y:S01]  /*0e10*/  IMAD.SHL.U32 R2, R3, 0x2, RZ ;  /* 0x0000000203027824 */ /* 0x004fe200078e00ff */
[C---:B---3--:R-:W-:Y:S02]  /*0e20*/  IADD3 R0, R4.reuse, 0x20, RZ ;  /* 0x0000002004007810 */ /* 0x048fe40007ffe0ff */
[----:B------:R-:W-:-:S05]  /*0e30*/  @P1 IADD3 R0, R4, -0x20, RZ ;  /* 0xffffffe004001810 */ /* 0x000fca0007ffe0ff */
[----:B------:R1:W-:Y:S02]  /*0e40*/  STL [R1+0x3c], R0 ;  /* 0x00003c0001007387 */ /* 0x0003e40000100800 */
.L_x_352:
        /* <DEDUP_REMOVED lines=53> */
.L_x_311:
        /* <DEDUP_REMOVED lines=23> */
[----:B------:R-:W-:Y:S02]  /*1310*/  UISETP.NE.AND UP1, UPT, UR15, -0x1, UPT ;  /* 0xffffffff0f00788c */ /* 0x000fe4000bf25270 */
[----:B------:R-:W-:Y:S01]  /*1320*/  ULDC.64 UR12, c[0x0][0x178] ;  /* 0x00005e00000c7ab9 */ /* 0x000fe20000000a00 */
[----:B------:R-:W-:Y:S01]  /*1330*/  PLOP3.LUT P0, PT, PT, PT, UP0, 0x80, 0x0 ;  /* 0x000000000000781c */ /* 0x000fe20003f0f008 */
[----:B------:R-:W-:Y:S02]  /*1340*/  UIMAD UR14, UR38, UR12, URZ ;  /* 0x0000000c260e72a4 */ /* 0x000fe4000f8e023f */
[----:B------:R-:W-:-:S02]  /*1350*/  ULDC.64 UR10, c[0x0][0x190] ;  /* 0x00006400000a7ab9 */ /* 0x000fc40000000a00 */
[----:B------:R-:W-:Y:S02]  /*1360*/  USHF.R.S32.HI UR16, URZ, 0x1f, UR7 ;  /* 0x0000001f3f107899 */ /* 0x000fe40008011407 */
[----:B------:R-:W-:Y:S02]  /*1370*/  UIMAD.WIDE.U32 UR8, UR15, UR10, URZ ;  /* 0x0000000a0f0872a5 */ /* 0x000fe4000f8e003f */
[----:B------:R-:W-:Y:S02]  /*1380*/  UIMAD UR20, UR15, UR11, URZ ;  /* 0x0000000b0f1472a4 */ /* 0x000fe4000f8e023f */
[----:B------:R-:W-:Y:S02]  /*1390*/  UIMAD.WIDE.U32 UR10, UR32, UR12, URZ ;  /* 0x0000000c200a72a5 */ /* 0x000fe4000f8e003f */
[----:B------:R-:W-:Y:S02]  /*13a0*/  UIMAD UR13, UR32, UR13, UR14 ;  /* 0x0000000d200d72a4 */ /* 0x000fe4000f8e020e */
[----:B------:R-:W-:-:S02]  /*13b0*/  ULEA.HI UR33, UR16, UR7, URZ, 0x6 ;  /* 0x0000000710217291 */ /* 0x000fc4000f8f303f */
[----:B------:R-:W-:Y:S02]  /*13c0*/  @UP0 UIADD3 UR7, UR19, UR22, URZ ;  /* 0x0000001613070290 */ /* 0x000fe4000fffe03f */
[----:B------:R-:W-:Y:S02]  /*13d0*/  ULDC.64 UR16, c[0x0][0x198] ;  /* 0x0000660000107ab9 */ /* 0x000fe40000000a00 */
[----:B------:R-:W-:Y:S02]  /*13e0*/  UIADD3 UR34, UR11, UR13, URZ ;  /* 0x0000000d0b227290 */ /* 0x000fe4000fffe03f */
[----:B------:R-:W-:Y:S02]  /*13f0*/  USEL UR39, UR10, UR8, !UP1 ;  /* 0x000000080a277287 */ /* 0x000fe4000c800000 */
        /* <DEDUP_REMOVED lines=20> */
.L_x_313:
        /* <DEDUP_REMOVED lines=18> */
.L_x_314:
        /* <DEDUP_REMOVED lines=52> */
[----:B------:R-:W-:Y:S02]  /*19a0*/  UIADD3 UR10, UR9, UR10, URZ ;  /* 0x0000000a090a7290 */ /* 0x000fe4000fffe03f */
[----:B------:R-:W-:-:S03]  /*19b0*/  USHF.R.S32.HI UR12, URZ, 0x1f, UR21 ;  /* 0x0000001f3f0c7899 */ /* 0x000fc60008011415 */
        /* <DEDUP_REMOVED lines=17> */
.L_x_315:
[----:B------:R-:W-:Y:S02]  /*1ad0*/  UMOV UR11, UR52 ;  /* 0x00000034000b7c82 */ /* 0x000fe40008000000 */
.L_x_316:
[----:B------:R-:W1:Y:S01]  /*1ae0*/  S2R R16, SR_TID.X ;  /* 0x0000000000107919 */ /* 0x000e620000002100 */
[----:B------:R-:W-:Y:S01]  /*1af0*/  UIADD3 UR8, UP5, UP4, UR8, UR46, UR48 ;  /* 0x0000002e08087290 */ /* 0x000fe2000fcbe030 */
[----:B------:R-:W-:Y:S01]  /*1b00*/  SHF.R.S32.HI R251, RZ, 0x1f, R250 ;  /* 0x0000001ffffb7819 */ /* 0x000fe200000114fa */
[----:B------:R-:W-:Y:S01]  /*1b10*/  USHF.R.S32.HI UR15, URZ, 0x1f, UR35 ;  /* 0x0000001f3f0f7899 */ /* 0x000fe20008011423 */
[----:B------:R-:W-:Y:S01]  /*1b20*/  IADD3 R4, P0, R250, UR27, RZ ;  /* 0x0000001bfa047c10 */ /* 0x000fe2000ff1e0ff */
[----:B------:R-:W-:Y:S01]  /*1b30*/  UIADD3 UR23, UP1, UP0, UR17, UR8, UR23 ;  /* 0x0000000811177290 */ /* 0x000fe2000f83e017 */
[----:B------:R-:W-:Y:S01]  /*1b40*/  IMAD.U32 R9, RZ, RZ, UR35 ;  /* 0x00000023ff097e24 */ /* 0x000fe2000f8e00ff */
[----:B------:R-:W-:Y:S01]  /*1b50*/  UIADD3.X UR7, UR10, UR50, UR55, UP5, UP4 ;  /* 0x000000320a077290 */ /* 0x000fe2000afe8437 */
[----:B------:R-:W-:Y:S01]  /*1b60*/  BSSY B1, `(.L_x_312) ;  /* 0x000088d000017945 */ /* 0x000fe20003800000 */
        /* <DEDUP_REMOVED lines=8> */
[----:B-1----:R-:W-:-:S03]  /*1bf0*/  SHF.R.S32.HI R8, RZ, 0x1f, R16 ;  /* 0x0000001fff087819 */ /* 0x002fc60000011410 */
[----:B------:R-:W-:Y:S01]  /*1c00*/  UIMAD UR10, UR35, UR9, UR7 ;  /* 0x00000009230a72a4 */ /* 0x000fe2000f8e0207 */
[----:B------:R-:W-:Y:S02]  /*1c10*/  LEA.HI R3, R8, R16, RZ, 0x2 ;  /* 0x0000001008037211 */ /* 0x000fe400078f10ff */
[----:B------:R-:W-:Y:S02]  /*1c20*/  ULDC.64 UR8, c[0x0][0x370] ;  /* 0x0000dc0000087ab9 */ /* 0x000fe40000000a00 */
[----:B------:R-:W-:Y:S01]  /*1c30*/  SHF.R.S32.HI R3, RZ, 0x2, R3 ;  /* 0x00000002ff037819 */ /* 0x000fe20000011403 */
[----:B------:R-:W-:Y:S02]  /*1c40*/  UIMAD UR7, UR29, UR8, URZ ;  /* 0x000000081d0772a4 */ /* 0x000fe4000f8e023f */
[----:B------:R-:W-:Y:S01]  /*1c50*/  UIADD3 UR8, UR20, UR16, URZ ;  /* 0x0000001014087290 */ /* 0x000fe2000fffe03f */
[----:B------:R-:W-:Y:S01]  /*1c60*/  SHF.R.S32.HI R18, RZ, 0x1f, R3 ;  /* 0x0000001fff127819 */ /* 0x000fe20000011403 */
[----:B------:R-:W-:Y:S01]  /*1c70*/  UIMAD UR7, UR20, UR9, UR7 ;  /* 0x00000009140772a4 */ /* 0x000fe2000f8e0207 */
[----:B------:R-:W-:Y:S01]  /*1c80*/  IADD3 R0, P1, R3, UR20, RZ ;  /* 0x0000001403007c10 */ /* 0x000fe2000ff3e0ff */
[----:B------:R-:W-:-:S02]  /*1c90*/  UIADD3 UR9, UR20, UR11, URZ ;  /* 0x0000000b14097290 */ /* 0x000fc4000fffe03f */
[----:B------:R-:W-:Y:S01]  /*1ca0*/  ULEA.HI.SX32 UR16, UR33, 0xffffffff, 0x1a ;  /* 0xffffffff21107891 */ /* 0x000fe2000f8fd23f */
[----:B------:R-:W-:Y:S01]  /*1cb0*/  IADD3.X R5, R18, UR29, RZ, P1, !PT ;  /* 0x0000001d12057c10 */ /* 0x000fe20008ffe4ff */
[----:B------:R-:W-:-:S04]  /*1cc0*/  IMAD.WIDE.U32 R6, R0, c[0x0][0x190], R250 ;  /* 0x0000640000067a25 */ /* 0x000fc800078e00fa */
[----:B------:R-:W-:Y:S01]  /*1cd0*/  IMAD R5, R5, c[0x0][0x190], RZ ;  /* 0x0000640005057a24 */ /* 0x000fe200078e02ff */
[----:B------:R-:W-:Y:S01]  /*1ce0*/  IADD3 R6, P1, R6, UR39, RZ ;  /* 0x0000002706067c10 */ /* 0x000fe2000ff3e0ff */
[----:B------:R-:W-:Y:S02]  /*1cf0*/  ULDC.64 UR38, c[0x0][0x200] ;  /* 0x0000800000267ab9 */ /* 0x000fe40000000a00 */
[----:B------:R-:W-:Y:S01]  /*1d00*/  IMAD R0, R0, c[0x0][0x194], R5 ;  /* 0x0000650000007a24 */ /* 0x000fe200078e0205 */
[----:B------:R-:W-:Y:S01]  /*1d10*/  IADD3.X R5, R251, UR28, RZ, P0, !PT ;  /* 0x0000001cfb057c10 */ /* 0x000fe200087fe4ff */
[----:B------:R-:W-:Y:S01]  /*1d20*/  ULDC.64 UR28, c[0x0][0x3c8] ;  /* 0x0000f200001c7ab9 */ /* 0x000fe20000000a00 */
[----:B------:R-:W-:Y:S02]  /*1d30*/  PLOP3.LUT P0, PT, PT, PT, UP0, 0x80, 0x0 ;  /* 0x000000000000781c */ /* 0x000fe40003f0f008 */
[----:B------:R-:W-:Y:S01]  /*1d40*/  IADD3.X R7, R7, UR34, R0, P1, !PT ;  /* 0x0000002207077c10 */ /* 0x000fe20008ffe400 */
[----:B------:R-:W-:-:S04]  /*1d50*/  IMAD.U32 R0, RZ, RZ, UR20 ;  /* 0x00000014ff007e24 */ /* 0x000fc8000f8e00ff */
[----:B------:R-:W-:-:S04]  /*1d60*/  IMAD.WIDE.U32 R4, R0, c[0x0][0x370], R4 ;  /* 0x0000dc0000047a25 */ /* 0x000fc800078e0004 */
[----:B------:R-:W-:Y:S01]  /*1d70*/  IMAD.U32 R0, RZ, RZ, UR35 ;  /* 0x00000023ff007e24 */ /* 0x000fe2000f8e00ff */
[----:B------:R-:W-:Y:S01]  /*1d80*/  IADD3 R5, R5, UR7, RZ ;  /* 0x0000000705057c10 */ /* 0x000fe2000fffe0ff */
[----:B------:R-:W-:-:S04]  /*1d90*/  IMAD.WIDE.U32 R6, R9, c[0x0][0x1a8], R6 ;  /* 0x00006a0009067a25 */ /* 0x000fc800078e0006 */
[----:B------:R-:W-:Y:S01]  /*1da0*/  IMAD.WIDE.U32 R4, R0, c[0x0][0x378], R4 ;  /* 0x0000de0000047a25 */ /* 0x000fe200078e0004 */
[----:B------:R-:W-:Y:S02]  /*1db0*/  LEA.HI R0, R8, R16, RZ, 0x5 ;  /* 0x0000001008007211 */ /* 0x000fe400078f28ff */
[----:B------:R-:W-:Y:S01]  /*1dc0*/  IADD3 R15, R7, UR13, RZ ;  /* 0x0000000d070f7c10 */ /* 0x000fe2000fffe0ff */
[----:B------:R-:W-:Y:S01]  /*1dd0*/  IMAD R7, R18, c[0x0][0x370], RZ ;  /* 0x0000dc0012077a24 */ /* 0x000fe200078e02ff */
[----:B------:R-:W-:Y:S02]  /*1de0*/  LOP3.LUT R8, R0, 0xffffffe0, RZ, 0xc0, !PT ;  /* 0xffffffe000087812 */ /* 0x000fe400078ec0ff */
[----:B------:R-:W-:Y:S01]  /*1df0*/  IADD3 R5, R5, UR10, RZ ;  /* 0x0000000a05057c10 */ /* 0x000fe2000fffe0ff */
[C---:B------:R-:W-:Y:S01]  /*1e00*/  IMAD R7, R3.reuse, c[0x0][0x374], R7 ;  /* 0x0000dd0003077a24 */ /* 0x040fe200078e0207 */
[----:B------:R-:W-:Y:S01]  /*1e10*/  UIMAD.WIDE UR10, UR9, UR14, UR28 ;  /* 0x0000000e090a72a5 */ /* 0x000fe2000f8e021c */
[----:B------:R-:W-:Y:S01]  /*1e20*/  IMAD.IADD R16, R16, 0x1, -R8 ;  /* 0x0000000110107824 */ /* 0x000fe200078e0a08 */
[----:B------:R-:W-:Y:S01]  /*1e30*/  SHF.R.S32.HI R8, RZ, 0x5, R0 ;  /* 0x00000005ff087819 */ /* 0x000fe20000011400 */
[----:B------:R-:W-:Y:S01]  /*1e40*/  IMAD.WIDE.U32 R4, R3, c[0x0][0x370], R4 ;  /* 0x0000dc0003047a25 */ /* 0x000fe200078e0004 */
[----:B------:R-:W-:Y:S01]  /*1e50*/  LEA R10, P3, R6, c[0x0][0x160], 0x1 ;  /* 0x00005800060a7a11 */ /* 0x000fe200078608ff */
[----:B------:R-:W-:-:S02]  /*1e60*/  UIMAD.WIDE UR14, UR8, UR14, UR38 ;  /* 0x0000000e080e72a5 */ /* 0x000fc4000f8e0226 */
[----:B------:R-:W-:Y:S01]  /*1e70*/  IMAD R8, R8, UR47, R16 ;  /* 0x0000002f08087c24 */ /* 0x000fe2000f8e0210 */
[----:B------:R-:W-:Y:S01]  /*1e80*/  LEA R12, P2, R4, c[0x0][0x330], 0x1 ;  /* 0x0000cc00040c7a11 */ /* 0x000fe200078408ff */
[----:B------:R-:W-:-:S03]  /*1e90*/  IMAD.IADD R5, R5, 0x1, R7 ;  /* 0x0000000105057824 */ /* 0x000fc600078e0207 */
[----:B------:R-:W-:Y:S02]  /*1ea0*/  IADD3 R0, P1, R8, UR23, RZ ;  /* 0x0000001708007c10 */ /* 0x000fe4000ff3e0ff */
[----:B------:R-:W-:Y:S02]  /*1eb0*/  LEA.HI.X R9, R4, c[0x0][0x334], R5, 0x1, P2 ;  /* 0x0000cd0004097a11 */ /* 0x000fe400010f0c05 */
[----:B------:R-:W-:Y:S02]  /*1ec0*/  LEA.HI.X.SX32 R8, R8, UR17, 0x1, P1 ;  /* 0x0000001108087c11 */ /* 0x000fe400088f0eff */
[----:B------:R-:W-:-:S04]  /*1ed0*/  LEA R13, P1, R0, c[0x0][0x350], 0x2 ;  /* 0x0000d400000d7a11 */ /* 0x000fc800078210ff */
[----:B------:R-:W-:Y:S02]  /*1ee0*/  LEA.HI.X R11, R0, c[0x0][0x354], R8, 0x2, P1 ;  /* 0x0000d500000b7a11 */ /* 0x000fe400008f1408 */
[----:B------:R-:W-:Y:S01]  /*1ef0*/  LEA.HI.X R8, R6, c[0x0][0x164], R15, 0x1, P3 ;  /* 0x0000590006087a11 */ /* 0x000fe200018f0c0f */
[----:B------:R-:W-:Y:S05]  /*1f00*/  @!P0 BRA `(.L_x_317) ;  /* 0x00007c0000008947 */ /* 0x000fea0003800000 */
[----:B------:R-:W2:Y:S01]  /*1f10*/  LDL R19, [R1+0x34] ;  /* 0x0000340001137983 */ /* 0x000ea20000100800 */
[----:B------:R-:W-:Y:S01]  /*1f20*/  PLOP3.LUT P0, PT, PT, PT, UP3, 0x80, 0x0 ;  /* 0x000000000000781c */ /* 0x000fe20003f0f038 */
[----:B------:R-:W-:Y:S01]  /*1f30*/  ULDC.64 UR8, c[0x0][0x1a0] ;  /* 0x0000680000087ab9 */ /* 0x000fe20000000a00 */
[----:B------:R-:W-:Y:S01]  /*1f40*/  IMAD.U32 R4, RZ, RZ, UR21 ;  /* 0x00000015ff047e24 */ /* 0x000fe2000f8e00ff */
[----:B------:R-:W-:Y:S01]  /*1f50*/  UIMAD UR7, UR12, UR8, URZ ;  /* 0x000000080c0772a4 */ /* 0x000fe2000f8e023f */
[----:B------:R-:W-:Y:S01]  /*1f60*/  BSSY B0, `(.L_x_318) ;  /* 0x0000044000007945 */ /* 0x000fe20003800000 */
[----:B------:R-:W-:Y:S01]  /*1f70*/  UIMAD UR8, UR18, -0x80, UR6 ;  /* 0xffffff80120878a4 */ /* 0x000fe2000f8e0206 */
[----:B------:R-:W-:Y:S01]  /*1f80*/  IMAD.WIDE.U32 R4, R4, c[0x0][0x1a0], R250 ;  /* 0x0000680004047a25 */ /* 0x000fe200078e00fa */
[----:B------:R-:W-:Y:S01]  /*1f90*/  UIMAD UR7, UR21, UR9, UR7 ;  /* 0x00000009150772a4 */ /* 0x000fe2000f8e0207 */
[----:B------:R-:W-:Y:S01]  /*1fa0*/  MOV R247, R8 ;  /* 0x0000000800f77202 */ /* 0x000fe20000000f00 */
[----:B------:R-:W-:Y:S01]  /*1fb0*/  UMOV UR17, UR10 ;  /* 0x0000000a00117c82 */ /* 0x000fe20008000000 */
[----:B------:R-:W-:Y:S01]  /*1fc0*/  IMAD.MOV.U32 R244, RZ, RZ, R13 ;  /* 0x000000fffff47224 */ /* 0x000fe200078e000d */
[----:B------:R-:W-:Y:S01]  /*1fd0*/  ISETP.GE.AND P1, PT, R3, UR8, PT ;  /* 0x0000000803007c0c */ /* 0x000fe2000bf26270 */
[----:B------:R-:W-:Y:S01]  /*1fe0*/  IMAD.MOV.U32 R248, RZ, RZ, R10 ;  /* 0x000000fffff87224 */ /* 0x000fe200078e000a */
[----:B------:R-:W-:Y:S01]  /*1ff0*/  @P0 BAR.SYNC.DEFER_BLOCKING 0x0 ;  /* 0x0000000000000b1d */ /* 0x000fe20000010000 */
[----:B------:R-:W-:Y:S01]  /*2000*/  IMAD.U32 R7, RZ, RZ, UR7 ;  /* 0x00000007ff077e24 */ /* 0x000fe2000f8e00ff */
[----:B------:R-:W-:Y:S01]  /*2010*/  IADD3 R6, P2, R4, UR30, RZ ;  /* 0x0000001e04067c10 */ /* 0x000fe2000ff5e0ff */
[----:B------:R-:W-:Y:S01]  /*2020*/  IMAD R4, R17, c[0x0][0x1b8], RZ ;  /* 0x00006e0011047a24 */ /* 0x000fe200078e02ff */
[----:B------:R-:W-:Y:S01]  /*2030*/  MOV R245, R9 ;  /* 0x0000000900f57202 */ /* 0x000fe20000000f00 */
[----:B------:R-:W-:Y:S01]  /*2040*/  IMAD.MOV.U32 R246, RZ, RZ, R12 ;  /* 0x000000fffff67224 */ /* 0x000fe200078e000c */
[----:B------:R-:W-:Y:S01]  /*2050*/  UMOV UR7, UR16 ;  /* 0x0000001000077c82 */ /* 0x000fe20008000000 */
[----:B------:R-:W-:Y:S01]  /*2060*/  IADD3.X R7, R5, UR31, R7, P2, !PT ;  /* 0x0000001f05077c10 */ /* 0x000fe200097fe407 */
[----:B------:R-:W-:Y:S01]  /*2070*/  ULEA.HI UR9, UR7, UR7, URZ, 0x1 ;  /* 0x0000000707097291 */ /* 0x000fe2000f8f083f */
[C---:B------:R-:W-:Y:S01]  /*2080*/  IMAD R4, R14.reuse, c[0x0][0x1bc], R4 ;  /* 0x00006f000e047a24 */ /* 0x040fe200078e0204 */
[----:B------:R-:W-:Y:S01]  /*2090*/  UMOV UR16, UR11 ;  /* 0x0000000b00107c82 */ /* 0x000fe20008000000 */
[----:B------:R-:W-:Y:S01]  /*20a0*/  MOV R243, R11 ;  /* 0x0000000b00f37202 */ /* 0x000fe20000000f00 */
[----:B------:R-:W-:Y:S01]  /*20b0*/  ULOP3.LUT UR9, UR9, 0xfffffffe, URZ, 0xc0, !UPT ;  /* 0xfffffffe09097892 */ /* 0x000fe2000f8ec03f */
[----:B------:R-:W-:-:S03]  /*20c0*/  IMAD.WIDE.U32 R6, R14, c[0x0][0x1b8], R6 ;  /* 0x00006e000e067a25 */ /* 0x000fc600078e0006 */
[----:B------:R-:W-:Y:S02]  /*20d0*/  UIADD3 UR9, UR7, -UR9, URZ ;  /* 0x8000000907097290 */ /* 0x000fe4000fffe03f */
[----:B------:R-:W-:Y:S02]  /*20e0*/  IADD3 R13, R7, R4, RZ ;  /* 0x00000004070d7210 */ /* 0x000fe40007ffe0ff */
        /* <DEDUP_REMOVED lines=43> */
.L_x_319:
[----:B------:R-:W-:Y:S05]  /*23a0*/  BSYNC B0 ;  /* 0x0000000000007941 */ /* 0x000fea0003800000 */
.L_x_318:
        /* <DEDUP_REMOVED lines=41> */
.L_x_321:
[----:B------:R-:W-:Y:S05]  /*2640*/  BSYNC B0 ;  /* 0x0000000000007941 */ /* 0x000fea0003800000 */
.L_x_320:
        /* <DEDUP_REMOVED lines=39> */
.L_x_323:
[----:B------:R-:W-:Y:S05]  /*28c0*/  BSYNC B0 ;  /* 0x0000000000007941 */ /* 0x000fea0003800000 */
.L_x_322:
        /* <DEDUP_REMOVED lines=19> */
.L_x_325:
        /* <DEDUP_REMOVED lines=36> */
.L_x_326:
[----:B------:R-:W-:Y:S05]  /*2c40*/  BSYNC B0 ;  /* 0x0000000000007941 */ /* 0x000fea0003800000 */
.L_x_324:
[----:B--2-4-:R-:W2:Y:S01]  /*2c50*/  LDL R9, [R1+0x14] ;  /* 0x0000140001097983 */ /* 0x014ea20000100800 */
[----:B-1----:R-:W-:Y:S01]  /*2c60*/  IMAD.MOV.U32 R7, RZ, RZ, 0x4 ;  /* 0x00000004ff077424 */ /* 0x002fe200078e00ff */
[----:B------:R-:W-:Y:S01]  /*2c70*/  MOV R8, 0x7f800000 ;  /* 0x7f80000000087802 */ /* 0x000fe20000000f00 */
[----:B------:R-:W-:Y:S02]  /*2c80*/  IMAD.MOV.U32 R10, RZ, RZ, 0x7f800000 ;  /* 0x7f800000ff0a7424 */ /* 0x000fe400078e00ff */
[----:B------:R-:W-:Y:S01]  /*2c90*/  IMAD.MOV.U32 R252, RZ, RZ, 0x7f800000 ;  /* 0x7f800000fffc7424 */ /* 0x000fe200078e00ff */
[C---:B--2---:R-:W-:Y:S02]  /*2ca0*/  IADD3 R6, R9.reuse, 0x28, RZ ;  /* 0x0000002809067810 */ /* 0x044fe40007ffe0ff */
[----:B------:R-:W-:Y:S02]  /*2cb0*/  IADD3 R5, R9, 0x8, RZ ;  /* 0x0000000809057810 */ /* 0x000fe40007ffe0ff */
[----:B------:R-:W-:-:S02]  /*2cc0*/  ISETP.GE.AND P2, PT, R6, UR8, PT ;  /* 0x0000000806007c0c */ /* 0x000fc4000bf46270 */
[----:B------:R-:W-:Y:S02]  /*2cd0*/  IADD3 R4, R9, 0x20, RZ ;  /* 0x0000002009047810 */ /* 0x000fe40007ffe0ff */
[----:B------:R-:W-:Y:S02]  /*2ce0*/  ISETP.GE.AND P4, PT, R5, UR8, PT ;  /* 0x0000000805007c0c */ /* 0x000fe4000bf86270 */
[----:B------:R-:W-:Y:S02]  /*2cf0*/  ISETP.GE.AND P6, PT, R9, UR8, PT ;  /* 0x0000000809007c0c */ /* 0x000fe4000bfc6270 */
[----:B------:R-:W-:Y:S01]  /*2d00*/  ISETP.GE.AND P3, PT, R4, UR8, PT ;  /* 0x0000000804007c0c */ /* 0x000fe2000bf66270 */
[----:B------:R-:W-:Y:S01]  /*2d10*/  IMAD.MOV.U32 R4, RZ, RZ, 0x4 ;  /* 0x00000004ff047424 */ /* 0x000fe200078e00ff */
[----:B------:R-:W-:-:S03]  /*2d20*/  ULDC.64 UR8, c[0x0][0x198] ;  /* 0x0000660000087ab9 */ /* 0x000fc60000000a00 */
[----:B------:R-:W-:Y:S01]  /*2d30*/  IMAD.WIDE R4, R9, R4, UR14 ;  /* 0x0000000e09047e25 */ /* 0x000fe2000f8e0204 */
[----:B------:R-:W-:-:S03]  /*2d40*/  MOV R9, 0x7f800000 ;  /* 0x7f80000000097802 */ /* 0x000fc60000000f00 */
[----:B------:R-:W-:Y:S02]  /*2d50*/  @!P2 IMAD.WIDE R6, R6, R7, UR14 ;  /* 0x0000000e0606ae25 */ /* 0x000fe4000f8e0207 */
[----:B------:R1:W2:Y:S04]  /*2d60*/  @!P6 LDG.E R10, [R4.64] ;  /* 0x00000004040ae981 */ /* 0x0002a8000c1e1900 */
[----:B---3--:R4:W3:Y:S04]  /*2d70*/  @!P2 LDG.E R8, [R6.64] ;  /* 0x000000040608a981 */ /* 0x0088e8000c1e1900 */
[----:B------:R1:W2:Y:S01]  /*2d80*/  @!P4 LDG.E R9, [R4.64+0x20] ;  /* 0x000020040409c981 */ /* 0x0002a2000c1e1900 */
[----:B------:R-:W-:-:S03]  /*2d90*/  UIMAD UR8, UR12, UR8, URZ ;  /* 0x000000080c0872a4 */ /* 0x000fc6000f8e023f */
[----:B------:R1:W5:Y:S01]  /*2da0*/  @!P3 LDG.E R252, [R4.64+0x80] ;  /* 0x0000800404fcb981 */ /* 0x000362000c1e1900 */
[----:B------:R-:W-:-:S03]  /*2db0*/  UIMAD UR8, UR21, UR9, UR8 ;  /* 0x00000009150872a4 */ /* 0x000fc6000f8e0208 */
[----:B------:R2:W-:Y:S04]  /*2dc0*/  @P1 STS [R0+0x9000], RZ ;  /* 0x009000ff00001388 */ /* 0x0005e80000000800 */
[----:B------:R2:W-:Y:S04]  /*2dd0*/  @P1 STS [R0+0x9004], RZ ;  /* 0x009004ff00001388 */ /* 0x0005e80000000800 */
[----:B------:R2:W-:Y:S04]  /*2de0*/  @P1 STS.64 [R0+0x9008], RZ ;  /* 0x009008ff00001388 */ /* 0x0005e80000000a00 */
[----:B------:R2:W-:Y:S01]  /*2df0*/  @P1 STS.128 [R0+0xb000], RZ ;  /* 0x00b000ff00001388 */ /* 0x0005e20000000c00 */
[----:B-1----:R-:W-:-:S03]  /*2e00*/  MOV R4, UR21 ;  /* 0x0000001500047c02 */ /* 0x002fc60008000f00 */
[----:B------:R1:W-:Y:S02]  /*2e10*/  @P1 STS.128 [R0+0xd000], RZ ;  /* 0x00d000ff00001388 */ /* 0x0003e40000000c00 */
[----:B------:R-:W-:-:S05]  /*2e20*/  IMAD.WIDE.U32 R4, R4, c[0x0][0x198], R250 ;  /* 0x0000660004047a25 */ /* 0x000fca00078e00fa */
[----:B----4-:R-:W-:Y:S01]  /*2e30*/  IADD3 R6, P2, R4, UR24, RZ ;  /* 0x0000001804067c10 */ /* 0x010fe2000ff5e0ff */
[----:B------:R-:W-:-:S05]  /*2e40*/  IMAD.U32 R4, RZ, RZ, UR8 ;  /* 0x00000008ff047e24 */ /* 0x000fca000f8e00ff */
[----:B------:R-:W-:Y:S01]  /*2e50*/  IADD3.X R7, R5, UR25, R4, P2, !PT ;  /* 0x0000001905077c10 */ /* 0x000fe200097fe404 */
[----:B------:R-:W-:Y:S01]  /*2e60*/  IMAD R4, R17, c[0x0][0x1b0], RZ ;  /* 0x00006c0011047a24 */ /* 0x000fe200078e02ff */
[----:B------:R-:W-:Y:S03]  /*2e70*/  BSSY B0, `(.L_x_327) ;  /* 0x000002b000007945 */ /* 0x000fe60003800000 */
[C---:B------:R-:W-:Y:S02]  /*2e80*/  IMAD R4, R14.reuse, c[0x0][0x1b4], R4 ;  /* 0x00006d000e047a24 */ /* 0x040fe400078e0204 */
[----:B------:R-:W-:-:S05]  /*2e90*/  IMAD.WIDE.U32 R6, R14, c[0x0][0x1b0], R6 ;  /* 0x00006c000e067a25 */ /* 0x000fca00078e0006 */
[----:B------:R-:W-:Y:S01]  /*2ea0*/  IADD3 R13, R7, R4, RZ ;  /* 0x00000004070d7210 */ /* 0x000fe20007ffe0ff */
[----:B---3--:R1:W-:Y:S04]  /*2eb0*/  STL [R1], R8 ;  /* 0x0000000801007387 */ /* 0x0083e80000100800 */
[----:B--2---:R1:W-:Y:S04]  /*2ec0*/  STL [R1+0x8], R9 ;  /* 0x0000080901007387 */ /* 0x0043e80000100800 */
[----:B------:R1:W-:Y:S01]  /*2ed0*/  STL [R1+0x4], R10 ;  /* 0x0000040a01007387 */ /* 0x0003e20000100800 */
        /* <DEDUP_REMOVED lines=36> */
.L_x_328:
[----:B------:R-:W-:Y:S05]  /*3120*/  BSYNC B0 ;  /* 0x0000000000007941 */ /* 0x000fea0003800000 */
.L_x_327:
[----:B------:R2:W-:Y:S01]  /*3130*/  @P5 STS.128 [R0+0xa000], RZ ;  /* 0x00a000ff00005388 */ /* 0x0005e20000000c00 */
[----:B------:R-:W-:Y:S03]  /*3140*/  BSSY B0, `(.L_x_329) ;  /* 0x0000025000007945 */ /* 0x000fe60003800000 */
[----:B------:R2:W-:Y:S04]  /*3150*/  @P5 STS.128 [R0+0xc000], RZ ;  /* 0x00c000ff00005388 */ /* 0x0005e80000000c00 */
[----:B------:R2:W-:Y:S01]  /*3160*/  @P5 STS.128 [R0+0xe000], RZ ;  /* 0x00e000ff00005388 */ /* 0x0005e20000000c00 */
[----:B------:R-:W-:Y:S05]  /*3170*/  @P5 BRA `(.L_x_330) ;  /* 0x0000021000005947 */ /* 0x000fea0003800000 */
[----:B-1----:R-:W3:Y:S04]  /*3180*/  LDL R8, [R1+0xc] ;  /* 0x00000c0001087983 */ /* 0x002ee80000100800 */
        /* <DEDUP_REMOVED lines=10> */
[----:B---3--:R-:W-:Y:S02]  /*3230*/  ISETP.GE.AND P4, PT, R8, c[0x0][0x220], PT ;  /* 0x0000880008007a0c */ /* 0x008fe40003f86270 */
[C---:B------:R-:W-:Y:S02]  /*3240*/  @!P5 LEA R8, P6, R10.reuse, c[0x0][0x168], 0x1 ;  /* 0x00005a000a08da11 */ /* 0x040fe400078c08ff */
[----:B----4-:R-:W-:Y:S02]  /*3250*/  ISETP.GE.AND P2, PT, R5, c[0x0][0x220], PT ;  /* 0x0000880005007a0c */ /* 0x010fe40003f46270 */
[----:B------:R-:W-:-:S05]  /*3260*/  @!P5 LEA.HI.X R9, R10, c[0x0][0x16c], R3, 0x1, P6 ;  /* 0x00005b000a09da11 */ /* 0x000fca00030f0c03 */
[----:B------:R-:W-:Y:S01]  /*3270*/  @!PT LDS RZ, [RZ] ;  /* 0x00000000fffff984 */ /* 0x000fe20000000800 */
[----:B------:R-:W-:Y:S01]  /*3280*/  @!PT LDS RZ, [RZ] ;  /* 0x00000000fffff984 */ /* 0x000fe20000000800 */
[----:B------:R-:W-:Y:S01]  /*3290*/  @!PT LDS RZ, [RZ] ;  /* 0x00000000fffff984 */ /* 0x000fe20000000800 */
[----:B------:R1:W-:Y:S02]  /*32a0*/  @!P5 LDGSTS.E.BYPASS.LTC128B.128 [R0+0xa000], [R8.64] ;  /* 0x0a0000000800dfae */ /* 0x0003e4000b901d44 */
[C---:B------:R-:W-:Y:S02]  /*32b0*/  @!P4 LEA R6, P3, R10.reuse, c[0x0][0x168], 0x1 ;  /* 0x00005a000a06ca11 */ /* 0x040fe400078608ff */
[----:B------:R1:W-:Y:S02]  /*32c0*/  @P4 STS.128 [R0+0xc000], RZ ;  /* 0x00c000ff00004388 */ /* 0x0003e40000000c00 */
[C---:B------:R-:W-:Y:S02]  /*32d0*/  @!P2 LEA R4, P1, R10.reuse, c[0x0][0x168], 0x1 ;  /* 0x00005a000a04aa11 */ /* 0x040fe400078208ff */
[C-C-:B------:R-:W-:Y:S02]  /*32e0*/  @!P4 LEA.HI.X R7, R10.reuse, c[0x0][0x16c], R3.reuse, 0x1, P3 ;  /* 0x00005b000a07ca11 */ /* 0x140fe400018f0c03 */
[----:B------:R-:W-:-:S03]  /*32f0*/  @!P2 LEA.HI.X R5, R10, c[0x0][0x16c], R3, 0x1, P1 ;  /* 0x00005b000a05aa11 */ /* 0x000fc600008f0c03 */
        /* <DEDUP_REMOVED lines=8> */
[----:B------:R1:W-:Y:S02]  /*3380*/  @!P2 LDGSTS.E.BYPASS.LTC128B.128 [R0+0xe000], [R4.64+0x80] ;  /* 0x0e0000800400afae */ /* 0x0003e4000b901d44 */
.L_x_330:
[----:B------:R-:W-:Y:S05]  /*3390*/  BSYNC B0 ;  /* 0x0000000000007941 */ /* 0x000fea0003800000 */
.L_x_329:
[----:B------:R-:W0:Y:S01]  /*33a0*/  LDGDEPBAR ;  /* 0x00000000000079af */ /* 0x000e220000000000 */
[----:B-1----:R-:W-:Y:S02]  /*33b0*/  IMAD.MOV.U32 R6, RZ, RZ, c[0x0][0x308] ;  /* 0x0000c200ff067624 */ /* 0x002fe400078e00ff */
[----:B------:R-:W-:Y:S01]  /*33c0*/  IMAD.MOV.U32 R7, RZ, RZ, c[0x0][0x30c] ;  /* 0x0000c300ff077624 */ /* 0x000fe200078e00ff */
[----:B------:R-:W-:-:S04]  /*33d0*/  DEPBAR.LE SB0, 0x1 ;  /* 0x000080400000791a */ /* 0x000fc80000000000 */
[----:B------:R-:W-:Y:S06]  /*33e0*/  BAR.SYNC.DEFER_BLOCKING 0x0 ;  /* 0x0000000000007b1d */ /* 0x000fec0000010000 */
[----:B------:R1:W3:Y:S01]  /*33f0*/  LDG.E.64 R4, [R6.64+0x8] ;  /* 0x0000080406047981 */ /* 0x0002e2000c1e1b00 */
[----:B--2---:R-:W-:-:S03]  /*3400*/  SHF.R.S32.HI R0, RZ, 0x1f, R16 ;  /* 0x0000001fff007819 */ /* 0x004fc60000011410 */
[----:B------:R-:W2:Y:S01]  /*3410*/  S2R R8, SR_TID.X ;  /* 0x0000000000087919 */ /* 0x000ea20000002100 */
[----:B------:R-:W-:-:S03]  /*3420*/  IADD3 R3, R231, 0x1800, RZ ;  /* 0x00001800e7037810 */ /* 0x000fc60007ffe0ff */
[----:B------:R-:W4:Y:S04]  /*3430*/  LDSM.16.M88.4 R172, [R221+0xf000] ;  /* 0x00f00000ddac783b */ /* 0x000f280000000200 */
[----:B------:R-:W2:Y:S04]  /*3440*/  LDSM.16.M88.4 R176, [R221+0xf400] ;  /* 0x00f40000ddb0783b */ /* 0x000ea80000000200 */
[----:B------:R-:W2:Y:S04]  /*3450*/  LDSM.16.M88.4 R180, [R222+0xf000] ;  /* 0x00f00000deb4783b */ /* 0x000ea80000000200 */
[----:B------:R-:W2:Y:S04]  /*3460*/  LDSM.16.M88.4 R184, [R222+0xf400] ;  /* 0x00f40000deb8783b */ /* 0x000ea80000000200 */
[----:B------:R-:W2:Y:S04]  /*3470*/  LDSM.16.M88.4 R188, [R221+0x11000] ;  /* 0x01100000ddbc783b */ /* 0x000ea80000000200 */
[----:B-1----:R-:W2:Y:S01]  /*3480*/  LDG.E.64 R6, [R6.64] ;  /* 0x0000000406067981 */ /* 0x002ea2000c1e1b00 */
[----:B------:R-:W-:Y:S01]  /*3490*/  SEL R3, R3, R231, !P0 ;  /* 0x000000e703037207 */ /* 0x000fe20004000000 */
[----:B------:R-:W-:Y:S01]  /*34a0*/  UIADD3 UR10, UR21, 0x80, URZ ;  /* 0x00000080150a7890 */ /* 0x000fe2000fffe03f */
[----:B------:R-:W-:Y:S01]  /*34b0*/  SHF.L.U32 R223, R231, 0x1, RZ ;  /* 0x00000001e7df7819 */ /* 0x000fe200000006ff */
[----:B------:R-:W1:Y:S01]  /*34c0*/  LDSM.16.M88.4 R192, [R221+0x11400] ;  /* 0x01140000ddc0783b */ /* 0x000e620000000200 */
[----:B------:R-:W-:Y:S01]  /*34d0*/  SHF.L.U32 R220, R3, 0x1, RZ ;  /* 0x0000000103dc7819 */ /* 0x000fe200000006ff */
[----:B------:R-:W-:Y:S01]  /*34e0*/  IMAD.MOV.U32 R249, RZ, RZ, R236 ;  /* 0x000000fffff97224 */ /* 0x000fe200078e00ec */
        /* <DEDUP_REMOVED lines=54> */
[----:B------:R-:W-:Y:S01]  /*3850*/  IADD3 R224, R223, R230, RZ ;  /* 0x000000e6dfe07210 */ /* 0x000fe20007ffe0ff */
[----:B------:R-:W-:Y:S01]  /*3860*/  UISETP.GE.AND UP0, UPT, UR10, UR6, UPT ;  /* 0x000000060a00728c */ /* 0x000fe2000bf06270 */
[----:B---3--:R-:W-:-:S04]  /*3870*/  IADD3 R16, P2, P1, R4, UR41, R16 ;  /* 0x0000002904107c10 */ /* 0x008fc8000f95e010 */
[----:B------:R-:W-:-:S05]  /*3880*/  IADD3.X R0, R5, UR49, R0, P2, P1 ;  /* 0x0000003105007c10 */ /* 0x000fca00097e2400 */
[----:B------:R3:W-:Y:S01]  /*3890*/  STL [R1+0x40], R0 ;  /* 0x0000400001007387 */ /* 0x0007e20000100800 */
[----:B--2---:R2:W1:Y:S01]  /*38a0*/  R2UR UR8, R7 ;  /* 0x00000000070873c2 */ /* 0x00446200000e0000 */
[----:B---3--:R-:W-:-:S07]  /*38b0*/  IADD3 R0, R229, 0x1800, RZ ;  /* 0x00001800e5007810 */ /* 0x008fce0007ffe0ff */
[----:B------:R3:W1:Y:S01]  /*38c0*/  R2UR UR9, R6 ;  /* 0x00000000060973c2 */ /* 0x00066200000e0000 */
[----:B------:R-:W-:-:S05]  /*38d0*/  SEL R0, R0, R229, !P0 ;  /* 0x000000e500007207 */ /* 0x000fca0004000000 */
[----:B------:R-:W-:Y:S02]  /*38e0*/  IMAD.SHL.U32 R3, R0, 0x2, RZ ;  /* 0x0000000200037824 */ /* 0x000fe400078e00ff */
[----:B------:R-:W-:-:S04]  /*38f0*/  IMAD.MOV.U32 R0, RZ, RZ, c[0x0][0x22c] ;  /* 0x00008b00ff007624 */ /* 0x000fc800078e00ff */
[----:B------:R-:W-:Y:S01]  /*3900*/  IMAD R0, R0, c[0x0][0x1c0], RZ ;  /* 0x0000700000007a24 */ /* 0x000fe200078e02ff */
[----:B--2---:R-:W2:Y:S03]  /*3910*/  S2R R7, SR_TID.X ;  /* 0x0000000000077919 */ /* 0x004ea60000002100 */
[C---:B------:R-:W-:Y:S01]  /*3920*/  IMAD.SHL.U32 R4, R0.reuse, 0x8, RZ ;  /* 0x0000000800047824 */ /* 0x040fe200078e00ff */
[----:B---3--:R-:W-:-:S04]  /*3930*/  SHF.L.U32 R6, R0, 0x4, RZ ;  /* 0x0000000400067819 */ /* 0x008fc800000006ff */
[C---:B------:R-:W-:Y:S02]  /*3940*/  IADD3 R5, R6.reuse, 0x20, RZ ;  /* 0x0000002006057810 */ /* 0x040fe40007ffe0ff */
[----:B------:R-:W-:-:S03]  /*3950*/  IADD3 R0, R6, 0x40, RZ ;  /* 0x0000004006007810 */ /* 0x000fc60007ffe0ff */
[C---:B------:R-:W-:Y:S02]  /*3960*/  IMAD.IADD R5, R4.reuse, 0x1, R5 ;  /* 0x0000000104057824 */ /* 0x040fe400078e0205 */
[----:B------:R-:W-:Y:S01]  /*3970*/  IMAD.IADD R0, R4, 0x1, R0 ;  /* 0x0000000104007824 */ /* 0x000fe200078e0200 */
[----:B--2---:R-:W-:-:S04]  /*3980*/  SHF.R.S32.HI R7, RZ, 0x1f, R7 ;  /* 0x0000001fff077819 */ /* 0x004fc80000011407 */
[----:B------:R-:W-:-:S04]  /*3990*/  LEA.HI R7, R7, R8, RZ, 0x6 ;  /* 0x0000000807077211 */ /* 0x000fc800078f30ff */
[----:B------:R-:W-:-:S05]  /*39a0*/  SHF.R.S32.HI R7, RZ, 0x6, R7 ;  /* 0x00000006ff077819 */ /* 0x000fca0000011407 */
[----:B------:R-:W-:-:S05]  /*39b0*/  IMAD.SHL.U32 R7, R7, 0x20, RZ ;  /* 0x0000002007077824 */ /* 0x000fca00078e00ff */
[----:B------:R2:W-:Y:S02]  /*39c0*/  STL [R1+0x48], R7 ;  /* 0x0000480701007387 */ /* 0x0005e40000100800 */
[----:B--2---:R-:W-:-:S05]  /*39d0*/  IMAD.WIDE.U32 R6, R16, -0x2daee0ad, RZ ;  /* 0xd2511f5310067825 */ /* 0x004fca00078e00ff */
[----:B------:R2:W-:Y:S02]  /*39e0*/  STL.64 [R1+0x20], R6 ;  /* 0x0000200601007387 */ /* 0x0005e40000100a00 */
[C---:B--2---:R-:W-:Y:S02]  /*39f0*/  IMAD.IADD R6, R4.reuse, 0x1, R5 ;  /* 0x0000000104067824 */ /* 0x044fe400078e0205 */
[----:B------:R-:W-:-:S03]  /*3a00*/  IMAD.IADD R5, R4, 0x1, R0 ;  /* 0x0000000104057824 */ /* 0x000fc600078e0200 */
[C---:B------:R-:W-:Y:S01]  /*3a10*/  IADD3 R6, R4.reuse, R6, RZ ;  /* 0x0000000604067210 */ /* 0x040fe20007ffe0ff */
[----:B------:R-:W-:-:S04]  /*3a20*/  IMAD.IADD R5, R4, 0x1, R5 ;  /* 0x0000000104057824 */ /* 0x000fc800078e0205 */
[C---:B------:R-:W-:Y:S01]  /*3a30*/  IMAD.IADD R6, R4.reuse, 0x1, R6 ;  /* 0x0000000104067824 */ /* 0x040fe200078e0206 */
[----:B------:R-:W-:-:S04]  /*3a40*/  IADD3 R5, R4, R5, RZ ;  /* 0x0000000504057210 */ /* 0x000fc80007ffe0ff */
[----:B------:R2:W-:Y:S01]  /*3a50*/  STL [R1+0x28], R6 ;  /* 0x0000280601007387 */ /* 0x0005e20000100800 */
[----:B------:R-:W-:-:S03]  /*3a60*/  IADD3 R0, R4, R5, RZ ;  /* 0x0000000504007210 */ /* 0x000fc60007ffe0ff */
[----:B------:R3:W-:Y:S01]  /*3a70*/  STL [R1+0x18], R5 ;  /* 0x0000180501007387 */ /* 0x0007e20000100800 */
[----:B--2---:R-:W-:-:S05]  /*3a80*/  IMAD.IADD R6, R4, 0x1, R6 ;  /* 0x0000000104067824 */ /* 0x004fca00078e0206 */
[----:B------:R3:W-:Y:S04]  /*3a90*/  STL [R1+0x30], R6 ;  /* 0x0000300601007387 */ /* 0x0007e80000100800 */
[----:B-1--4-:R3:W-:Y:S02]  /*3aa0*/  STL [R1+0x2c], R0 ;  /* 0x00002c0001007387 */ /* 0x0127e40000100800 */
.L_x_333:
        /* <DEDUP_REMOVED lines=8> */
[----:B-----5:R-:W2:Y:S01]  /*3b30*/  LDL R237, [R1+0x48] ;  /* 0x0000480001ed7983 */ /* 0x020ea20000100800 */
[----:B------:R-:W-:Y:S01]  /*3b40*/  PLOP3.LUT P4, PT, PT, PT, UP0, 0x80, 0x0 ;  /* 0x000000000000781c */ /* 0x000fe20003f8f008 */
[----:B------:R-:W-:Y:S01]  /*3b50*/  UIADD3 UR12, UR9, 0x1715609d, URZ ;  /* 0x1715609d090c7890 */ /* 0x000fe2000fffe03f */
[----:B------:R-:W-:Y:S01]  /*3b60*/  PLOP3.LUT P6, PT, PT, PT, UP0, 0x80, 0x0 ;  /* 0x000000000000781c */ /* 0x000fe20003fcf008 */
[----:B------:R-:W3:Y:S01]  /*3b70*/  LDL R235, [R1+0x44] ;  /* 0x0000440001eb7983 */ /* 0x000ee20000100800 */
[----:B------:R-:W-:Y:S01]  /*3b80*/  PLOP3.LUT P5, PT, PT, PT, UP0, 0x80, 0x0 ;  /* 0x000000000000781c */ /* 0x000fe20003faf008 */
[----:B------:R-:W-:Y:S02]  /*3b90*/  UISETP.GE.AND UP5, UPT, UR7, 0x1, UPT ;  /* 0x000000010700788c */ /* 0x000fe4000bfa6270 */
[----:B------:R-:W2:Y:S06]  /*3ba0*/  LDL.64 R232, [R1+0x20] ;  /* 0x0000200001e87983 */ /* 0x000eac0000100a00 */
        /* <DEDUP_REMOVED lines=47> */
[----:B------:R-:W4:Y:S04]  /*3ea0*/  LDL R155, [R1+0x8] ;  /* 0x00000800019b7983 */ /* 0x000f280000100800 */
[----:B------:R-:W2:Y:S03]  /*3eb0*/  LDSM.16.M88.4 R132, [R221+0xd400] ;  /* 0x00d40000dd84783b */ /* 0x000ea60000000200 */
[-C--:B-1----:R-:W-:Y:S05]  /*3ec0*/  HMMA.16816.F32.BF16 R4, R140, R164.reuse, R4 ;  /* 0x000000a48c04723c */ /* 0x082fea0000041804 */
[----:B------:R-:W1:Y:S01]  /*3ed0*/  @P0 S2R R152, SR_TID.X ;  /* 0x0000000000980919 */ /* 0x000e620000002100 */
[----:B------:R-:W-:Y:S02]  /*3ee0*/  PLOP3.LUT P0, PT, PT, PT, UP0, 0x80, 0x0 ;  /* 0x000000000000781c */ /* 0x000fe40003f0f008 */
        /* <DEDUP_REMOVED lines=12> */
[----:B------:R-:W4:Y:S07]  /*3fb0*/  LDL R156, [R1+0x4] ;  /* 0x00000400019c7983 */ /* 0x000f2e0000100800 */
[-C--:B------:R-:W-:Y:S01]  /*3fc0*/  HMMA.16816.F32.BF16 R12, R168, R158.reuse, R12 ;  /* 0x0000009ea80c723c */ /* 0x080fe2000004180c */
[----:B-1----:R-:W-:Y:S01]  /*3fd0*/  @P2 IMAD.SHL.U32 R0, R152, 0x2, RZ ;  /* 0x0000000298002824 */ /* 0x002fe200078e00ff */
[----:B------:R-:W-:Y:S02]  /*3fe0*/  PLOP3.LUT P2, PT, PT, PT, UP0, 0x80, 0x0 ;  /* 0x000000000000781c */ /* 0x000fe40003f4f008 */
[----:B------:R-:W-:Y:S02]  /*3ff0*/  IMAD.U32 R152, RZ, RZ, UR18 ;  /* 0x00000012ff987e24 */ /* 0x000fe4000f8e00ff */
[----:B------:R-:W-:Y:S02]  /*4000*/  @P1 LOP3.LUT R0, R237, 0x6, R0, 0xf8, !PT ;  /* 0x00000006ed001812 */ /* 0x000fe400078ef800 */
[----:B------:R-:W-:Y:S01]  /*4010*/  PLOP3.LUT P1, PT, PT, PT, UP0, 0x80, 0x0 ;  /* 0x000000000000781c */ /* 0x000fe20003f2f008 */
[C---:B------:R-:W-:Y:S01]  /*4020*/  HMMA.16816.F32.BF16 R16, R148.reuse, R158, R16 ;  /* 0x0000009e9410723c */ /* 0x040fe20000041810 */
[----:B------:R-:W1:Y:S02]  /*4030*/  S2R R237, SR_TID.X ;  /* 0x0000000000ed7919 */ /* 0x000e640000002100 */
[----:B------:R-:W-:Y:S01]  /*4040*/  @P0 IMAD R152, R152, 0x80, R0 ;  /* 0x0000008098980824 */ /* 0x000fe200078e0200 */
[----:B------:R-:W-:Y:S01]  /*4050*/  PLOP3.LUT P0, PT, PT, PT, UP0, 0x80, 0x0 ;  /* 0x000000000000781c */ /* 0x000fe20003f0f008 */
[----:B------:R-:W-:Y:S03]  /*4060*/  IMAD.U32 R0, RZ, RZ, UR7 ;  /* 0x00000007ff007e24 */ /* 0x000fe6000f8e00ff */
[----:B------:R-:W-:Y:S01]  /*4070*/  @P6 ISETP.GE.AND P6, PT, R152, UR6, PT ;  /* 0x0000000698006c0c */ /* 0x000fe2000bfc6270 */
[-C--:B------:R-:W-:Y:S03]  /*4080*/  HMMA.16816.F32.BF16 R20, R148, R132.reuse, R20 ;  /* 0x000000849414723c */ /* 0x080fe60000041814 */
[----:B---3--:R-:W-:Y:S05]  /*4090*/  IMAD R0, R0, 0x4, R235 ;  /* 0x0000000400007824 */ /* 0x008fea00078e02eb */
[C---:B------:R-:W-:Y:S07]  /*40a0*/  HMMA.16816.F32.BF16 R24, R168.reuse, R132, R24 ;  /* 0x00000084a818723c */ /* 0x040fee0000041818 */
[----:B------:R-:W-:Y:S01]  /*40b0*/  IMAD.U32 R132, RZ, RZ, UR18 ;  /* 0x00000012ff847e24 */ /* 0x000fe2000f8e00ff */
[----:B-1----:R-:W-:Y:S01]  /*40c0*/  SHF.R.S32.HI R237, RZ, 0x1f, R237 ;  /* 0x0000001fffed7819 */ /* 0x002fe200000114ed */
[-C--:B------:R-:W-:Y:S03]  /*40d0*/  HMMA.16816.F32.BF16 R28, R168, R134.reuse, R28 ;  /* 0x00000086a81c723c */ /* 0x080fe6000004181c */
[----:B------:R-:W-:Y:S04]  /*40e0*/  LEA.HI R237, R237, R238, RZ, 0x6 ;  /* 0x000000eeeded7211 */ /* 0x000fe800078f30ff */
[----:B------:R-:W-:Y:S01]  /*40f0*/  SHF.R.S32.HI R237, RZ, 0x6, R237 ;  /* 0x00000006ffed7819 */ /* 0x000fe200000114ed */
[----:B------:R-:W-:Y:S04]  /*4100*/  HMMA.16816.F32.BF16 R32, R148, R134, R32 ;  /* 0x000000869420723c */ /* 0x000fe80000041820 */
[----:B------:R-:W-:Y:S03]  /*4110*/  IMAD R132, R132, 0x4, R237 ;  /* 0x0000000484847824 */ /* 0x000fe600078e02ed */
[C---:B------:R-:W-:Y:S01]  /*4120*/  IADD3 R148, R0.reuse, 0x2, RZ ;  /* 0x0000000200947810 */ /* 0x040fe20007ffe0ff */
[----:B------:R-:W-:Y:S01]  /*4130*/  IMAD.WIDE.U32 R134, R0, -0x326172a9, RZ ;  /* 0xcd9e8d5700867825 */ /* 0x000fe200078e00ff */
[----:B------:R-:W-:Y:S01]  /*4140*/  @P0 IADD3 R0, R152, 0x1, RZ ;  /* 0x0000000198000810 */ /* 0x000fe20007ffe0ff */
[-C--:B--2---:R-:W-:Y:S01]  /*4150*/  HMMA.16816.F32.BF16 R4, R136, R140.reuse, R4 ;  /* 0x0000008c8804723c */ /* 0x084fe20000041804 */
[----:B------:R-:W-:Y:S01]  /*4160*/  PLOP3.LUT P0, PT, PT, PT, UP0, 0x80, 0x0 ;  /* 0x000000000000781c */ /* 0x000fe20003f0f008 */
[----:B------:R-:W-:Y:S01]  /*4170*/  IMAD.WIDE.U32 R148, R148, -0x326172a9, RZ ;  /* 0xcd9e8d5794947825 */ /* 0x000fe200078e00ff */
[----:B------:R-:W-:Y:S02]  /*4180*/  @P4 ISETP.GE.AND P4, PT, R0, UR6, PT ;  /* 0x0000000600004c0c */ /* 0x000fe4000bf86270 */
[----:B------:R-:W-:Y:S01]  /*4190*/  LOP3.LUT R132, R233, UR8, R132, 0x96, !PT ;  /* 0x00000008e9847c12 */ /* 0x000fe2000f8e9684 */
[----:B------:R-:W2:Y:S01]  /*41a0*/  LDL R0, [R1] ;  /* 0x0000000001007983 */ /* 0x000ea20000100800 */
[----:B------:R-:W-:Y:S01]  /*41b0*/  LOP3.LUT R150, R234, UR9, RZ, 0x3c, !PT ;  /* 0x00000009ea967c12 */ /* 0x000fe2000f8e3cff */
[C---:B------:R-:W-:Y:S04]  /*41c0*/  HMMA.16816.F32.BF16 R8, R144.reuse, R140, R8 ;  /* 0x0000008c9008723c */ /* 0x040fe80000041808 */
[-C--:B------:R-:W-:Y:S01]  /*41d0*/  LOP3.LUT R151, R135, R150.reuse, RZ, 0x3c, !PT ;  /* 0x0000009687977212 */ /* 0x080fe200078e3cff */
[----:B------:R-:W-:Y:S01]  /*41e0*/  IMAD.WIDE.U32 R132, R132, -0x326172a9, RZ ;  /* 0xcd9e8d5784847825 */ /* 0x000fe200078e00ff */
[----:B------:R-:W-:Y:S02]  /*41f0*/  LOP3.LUT R149, R149, R150, RZ, 0x3c, !PT ;  /* 0x0000009695957212 */ /* 0x000fe400078e3cff */
[-C--:B------:R-:W-:Y:S01]  /*4200*/  HMMA.16816.F32.BF16 R12, R144, R142.reuse, R12 ;  /* 0x0000008e900c723c */ /* 0x080fe2000004180c */
[----:B------:R-:W-:Y:S03]  /*4210*/  IMAD.WIDE.U32 R140, R151, -0x2daee0ad, RZ ;  /* 0xd2511f53978c7825 */ /* 0x000fe600078e00ff */
[C---:B------:R-:W-:Y:S02]  /*4220*/  LOP3.LUT R154, R133.reuse, UR10, R134, 0x96, !PT ;  /* 0x0000000a859a7c12 */ /* 0x040fe4000f8e9686 */
[----:B------:R-:W-:Y:S02]  /*4230*/  @P2 IADD3 R134, R152, 0x8, RZ ;  /* 0x0000000898862810 */ /* 0x000fe40007ffe0ff */
[----:B------:R-:W-:Y:S01]  /*4240*/  LOP3.LUT R148, R133, UR10, R148, 0x96, !PT ;  /* 0x0000000a85947c12 */ /* 0x000fe2000f8e9694 */
[C---:B------:R-:W-:Y:S01]  /*4250*/  HMMA.16816.F32.BF16 R16, R136.reuse, R142, R16 ;  /* 0x0000008e8810723c */ /* 0x040fe20000041810 */
[----:B------:R-:W-:Y:S01]  /*4260*/  @P1 ISETP.GE.AND P1, PT, R134, UR6, PT ;  /* 0x0000000686001c0c */ /* 0x000fe2000bf26270 */
[----:B------:R-:W-:Y:S01]  /*4270*/  UIADD3 UR10, UR8, 0x76cf5d0a, URZ ;  /* 0x76cf5d0a080a7890 */ /* 0x000fe2000fffe03f */
[----:B------:R-:W-:Y:S02]  /*4280*/  @P0 FSEL R4, R4, -INF , !P6 ;  /* 0xff80000004040808 */ /* 0x000fe40007000000 */
[----:B------:R-:W-:Y:S02]  /*4290*/  PLOP3.LUT P0, PT, PT, PT, UP0, 0x80, 0x0 ;  /* 0x000000000000781c */ /* 0x000fe40003f0f008 */
[----:B------:R-:W-:Y:S02]  /*42a0*/  @P5 FSEL R5, R5, -INF , !P4 ;  /* 0xff80000005055808 */ /* 0x000fe40006000000 */
[----:B------:R-:W-:Y:S03]  /*42b0*/  PLOP3.LUT P5, PT, PT, PT, UP0, 0x80, 0x0 ;  /* 0x000000000000781c */ /* 0x000fe60003faf008 */
[----:B------:R-:W-:Y:S01]  /*42c0*/  LOP3.LUT R153, R132, UR11, RZ, 0x3c, !PT ;  /* 0x0000000b84997c12 */ /* 0x000fe2000f8e3cff */
[----:B-----5:R-:W-:Y:S01]  /*42d0*/  FMUL.FTZ R132, R252, 1.4426950216293334961 ;  /* 0x3fb8aa3bfc847820 */ /* 0x020fe20000410000 */
[----:B------:R-:W-:Y:S04]  /*42e0*/  UIADD3 UR11, UR8, -0x4498517b, URZ ;  /* 0xbb67ae85080b7890 */ /* 0x000fe8000fffe03f */
[----:B------:R-:W-:Y:S02]  /*42f0*/  @P0 FSEL R8, R8, -INF , !P6 ;  /* 0xff80000008080808 */ /* 0x000fe40007000000 */
[----:B------:R-:W-:Y:S02]  /*4300*/  FSETP.NEU.FTZ.AND P0, PT, R252, -INF , PT ;  /* 0xff800000fc00780b */ /* 0x000fe40003f1d000 */
[----:B------:R-:W-:Y:S02]  /*4310*/  @P5 FSEL R10, R10, -INF , !P6 ;  /* 0xff8000000a0a5808 */ /* 0x000fe40007000000 */
[----:B------:R-:W-:Y:S02]  /*4320*/  FSEL R132, R132, RZ, P0 ;  /* 0x000000ff84847208 */ /* 0x000fe40000000000 */
[----:B------:R-:W-:Y:S02]  /*4330*/  PLOP3.LUT P0, PT, PT, PT, UP0, 0x80, 0x0 ;  /* 0x000000000000781c */ /* 0x000fe40003f0f008 */
[----:B------:R-:W-:Y:S01]  /*4340*/  LOP3.LUT R135, R232, UR11, RZ, 0x3c, !PT ;  /* 0x0000000be8877c12 */ /* 0x000fe2000f8e3cff */
[----:B------:R-:W-:Y:S01]  /*4350*/  FFMA.FTZ R8, R8, c[0x0][0x23c], -R132 ;  /* 0x00008f0008087a23 */ /* 0x000fe20000010884 */
[----:B------:R-:W-:Y:S02]  /*4360*/  UIADD3 UR11, UR9, -0x255992d5, URZ ;  /* 0xdaa66d2b090b7890 */ /* 0x000fe4000fffe03f */
[----:B------:R-:W-:Y:S01]  /*4370*/  LOP3.LUT R151, R135, R141, RZ, 0x3c, !PT ;  /* 0x0000008d87977212 */ /* 0x000fe200078e3cff */
[----:B------:R-:W-:Y:S01]  /*4380*/  MUFU.EX2 R233, R8 ;  /* 0x0000000800e97308 */ /* 0x000fe20000000800 */
[C---:B----4-:R-:W-:Y:S01]  /*4390*/  FSETP.NEU.FTZ.AND P2, PT, R155.reuse, -INF , PT ;  /* 0xff8000009b00780b */ /* 0x050fe20003f5d000 */
[----:B------:R-:W-:Y:S02]  /*43a0*/  FMUL.FTZ R133, R155, 1.4426950216293334961 ;  /* 0x3fb8aa3b9b857820 */ /* 0x000fe40000410000 */
[----:B------:R-:W-:Y:S03]  /*43b0*/  IMAD.WIDE.U32 R154, R154, -0x2daee0ad, RZ ;  /* 0xd2511f539a9a7825 */ /* 0x000fe600078e00ff */
[----:B------:R-:W-:Y:S02]  /*43c0*/  FSEL R133, R133, RZ, P2 ;  /* 0x000000ff85857208 */ /* 0x000fe40001000000 */
[----:B------:R-:W-:Y:S02]  /*43d0*/  PLOP3.LUT P2, PT, PT, PT, UP0, 0x80, 0x0 ;  /* 0x000000000000781c */ /* 0x000fe40003f4f008 */
[----:B------:R-:W-:Y:S11]  /*43e0*/  LOP3.LUT R150, R155, UR10, R140, 0x96, !PT ;  /* 0x0000000a9b967c12 */ /* 0x000ff6000f8e968c */
[----:B------:R-:W-:Y:S02]  /*43f0*/  @P2 FSEL R7, R7, -INF , !P4 ;  /* 0xff80000007072808 */ /* 0x000fe40006000000 */
[----:B------:R-:W-:Y:S03]  /*4400*/  PLOP3.LUT P2, PT, PT, PT, UP0, 0x80, 0x0 ;  /* 0x000000000000781c */ /* 0x000fe60003f4f008 */
[--C-:B------:R-:W-:Y:S06]  /*4410*/  FFMA.FTZ R171, R7, c[0x0][0x23c], -R133.reuse ;  /* 0x00008f0007ab7a23 */ /* 0x100fec0000010885 */
[----:B------:R-:W-:Y:S04]  /*4420*/  MUFU.EX2 R171, R171 ;  /* 0x000000ab00ab7308 */ /* 0x000fe80000000800 */
[----:B------:R-:W-:Y:S02]  /*4430*/  @P2 FSEL R11, R11, -INF , !P4 ;  /* 0xff8000000b0b2808 */ /* 0x000fe40006000000 */
[----:B------:R-:W-:Y:S11]  /*4440*/  PLOP3.LUT P2, PT, PT, PT, UP0, 0x80, 0x0 ;  /* 0x000000000000781c */ /* 0x000ff60003f4f008 */
[----:B------:R-:W-:Y:S02]  /*4450*/  @!UPT UIADD3 URZ, URZ, URZ, URZ ;  /* 0x0000003f3f3ff290 */ /* 0x000fe4000fffe03f */
[----:B------:R-:W-:Y:S02]  /*4460*/  @P2 IADD3 R140, R152, 0x11, RZ ;  /* 0x00000011988c2810 */ /* 0x000fe40007ffe0ff */
[----:B------:R-:W-:Y:S02]  /*4470*/  PLOP3.LUT P2, PT, PT, PT, UP0, 0x80, 0x0 ;  /* 0x000000000000781c */ /* 0x000fe40003f4f008 */
[C---:B------:R-:W-:Y:S01]  /*4480*/  FSETP.NEU.FTZ.AND P3, PT, R156.reuse, -INF , PT ;  /* 0xff8000009c00780b */ /* 0x040fe20003f7d000 */
[----:B------:R-:W-:Y:S05]  /*4490*/  FMUL.FTZ R134, R156, 1.4426950216293334961 ;  /* 0x3fb8aa3b9c867820 */ /* 0x000fea0000410000 */
[----:B------:R-:W-:Y:S02]  /*44a0*/  FSEL R134, R134, RZ, P3 ;  /* 0x000000ff86867208 */ /* 0x000fe40001800000 */
[----:B------:R-:W-:Y:S03]  /*44b0*/  PLOP3.LUT P3, PT, PT, PT, UP0, 0x80, 0x0 ;  /* 0x000000000000781c */ /* 0x000fe60003f6f008 */
[--C-:B------:R-:W-:Y:S02]  /*44c0*/  FFMA.FTZ R4, R4, c[0x0][0x23c], -R134.reuse ;  /* 0x00008f0004047a23 */ /* 0x100fe40000010886 */
[----:B------:R-:W-:Y:S02]  /*44d0*/  FFMA.FTZ R5, R5, c[0x0][0x23c], -R134 ;  /* 0x00008f0005057a23 */ /* 0x000fe40000010886 */
[----:B------:R-:W-:Y:S06]  /*44e0*/  MUFU.EX2 R166, R4 ;  /* 0x0000000400a67308 */ /* 0x000fec0000000800 */
[----:B------:R-:W-:Y:S02]  /*44f0*/  @P3 FSEL R6, R6, -INF , !P6 ;  /* 0xff80000006063808 */ /* 0x000fe40007000000 */
[----:B------:R-:W-:Y:S02]  /*4500*/  PLOP3.LUT P3, PT, PT, PT, UP0, 0x80, 0x0 ;  /* 0x000000000000781c */ /* 0x000fe40003f6f008 */
[----:B------:R-:W-:Y:S01]  /*4510*/  PLOP3.LUT P6, PT, PT, PT, UP0, 0x80, 0x0 ;  /* 0x000000000000781c */ /* 0x000fe20003fcf008 */
[--C-:B------:R-:W-:Y:S01]  /*4520*/  FFMA.FTZ R6, R6, c[0x0][0x23c], -R133.reuse ;  /* 0x00008f0006067a23 */ /* 0x100fe20000010885 */
[----:B------:R1:W-:Y:S09]  /*4530*/  MUFU.EX2 R165, R5 ;  /* 0x0000000500a57308 */ /* 0x0003f20000000800 */
[----:B------:R-:W-:Y:S01]  /*4540*/  @P3 FSEL R9, R9, -INF , !P4 ;  /* 0xff80000009093808 */ /* 0x000fe20006000000 */
[----:B------:R3:W-:Y:S01]  /*4550*/  MUFU.EX2 R164, R6 ;  /* 0x0000000600a47308 */ /* 0x0007e20000000800 */
[----:B------:R-:W-:Y:S02]  /*4560*/  PLOP3.LUT P3, PT, PT, PT, UP0, 0x80, 0x0 ;  /* 0x000000000000781c */ /* 0x000fe40003f6f008 */
[----:B------:R-:W-:Y:S01]  /*4570*/  PLOP3.LUT P4, PT, PT, PT, UP0, 0x80, 0x0 ;  /* 0x000000000000781c */ /* 0x000fe20003f8f008 */
[----:B------:R-:W-:Y:S06]  /*4580*/  FFMA.FTZ R9, R9, c[0x0][0x23c], -R132 ;  /* 0x00008f0009097a23 */ /* 0x000fec0000010884 */
[----:B------:R4:W-:Y:S04]  /*4590*/  MUFU.EX2 R232, R9 ;  /* 0x0000000900e87308 */ /* 0x0009e80000000800 */
[C---:B------:R-:W-:Y:S01]  /*45a0*/  @P3 IADD3 R7, R152.reuse, 0x10, RZ ;  /* 0x0000001098073810 */ /* 0x040fe20007ffe0ff */
[----:B-1----:R-:W-:Y:S01]  /*45b0*/  IMAD.WIDE.U32 R4, R149, -0x2daee0ad, RZ ;  /* 0xd2511f5395047825 */ /* 0x002fe200078e00ff */
[----:B------:R-:W-:Y:S02]  /*45c0*/  PLOP3.LUT P3, PT, PT, PT, UP0, 0x80, 0x0 ;  /* 0x000000000000781c */ /* 0x000fe40003f6f008 */
[----:B------:R-:W-:Y:S01]  /*45d0*/  @P4 IADD3 R141, R152, 0x18, RZ ;  /* 0x00000018988d4810 */ /* 0x000fe20007ffe0ff */
[----:B------:R-:W-:Y:S01]  /*45e0*/  IMAD.WIDE.U32 R148, R148, -0x2daee0ad, RZ ;  /* 0xd2511f5394947825 */ /* 0x000fe200078e00ff */
[----:B------:R-:W-:Y:S02]  /*45f0*/  LOP3.LUT R142, R135, R5, RZ, 0x3c, !PT ;  /* 0x00000005878e7212 */ /* 0x000fe400078e3cff */
[----:B------:R-:W-:Y:S02]  /*4600*/  @P2 ISETP.GE.AND P2, PT, R7, UR6, PT ;  /* 0x0000000607002c0c */ /* 0x000fe4000bf46270 */
[----:B---3--:R-:W-:Y:S01]  /*4610*/  @P6 IADD3 R6, R152, 0x9, RZ ;  /* 0x0000000998066810 */ /* 0x008fe20007ffe0ff */
[----:B------:R-:W-:Y:S01]  /*4620*/  IMAD.WIDE.U32 R142, R142, -0x326172a9, RZ ;  /* 0xcd9e8d578e8e7825 */ /* 0x000fe200078e00ff */
[----:B------:R-:W-:Y:S02]  /*4630*/  PLOP3.LUT P6, PT, PT, PT, UP0, 0x80, 0x0 ;  /* 0x000000000000781c */ /* 0x000fe40003fcf008 */
[----:B------:R-:W-:Y:S01]  /*4640*/  LOP3.LUT R135, R149, UR10, R4, 0x96, !PT ;  /* 0x0000000a95877c12 */ /* 0x000fe2000f8e9604 */
[----:B------:R-:W-:Y:S01]  /*4650*/  IMAD.WIDE.U32 R4, R151, -0x326172a9, RZ ;  /* 0xcd9e8d5797047825 */ /* 0x000fe200078e00ff */
[----:B------:R-:W-:Y:S01]  /*4660*/  @P0 IADD3 R152, R152, 0x19, RZ ;  /* 0x0000001998980810 */ /* 0x000fe20007ffe0ff */
[----:B------:R-:W-:Y:S01]  /*4670*/  UIADD3 UR10, UR8, 0x32370b8f, URZ ;  /* 0x32370b8f080a7890 */ /* 0x000fe2000fffe03f */
[----:B------:R-:W-:Y:S01]  /*4680*/  @P3 ISETP.GE.AND P3, PT, R6, UR6, PT ;  /* 0x0000000606003c0c */ /* 0x000fe2000bf66270 */
[----:B------:R-:W-:Y:S01]  /*4690*/  IMAD.WIDE.U32 R150, R150, -0x326172a9, RZ ;  /* 0xcd9e8d5796967825 */ /* 0x000fe200078e00ff */
[----:B------:R-:W-:Y:S02]  /*46a0*/  LOP3.LUT R8, R153, R5, RZ, 0x3c, !PT ;  /* 0x0000000599087212 */ /* 0x000fe400078e3cff */
[----:B------:R-:W-:Y:S02]  /*46b0*/  PLOP3.LUT P0, PT, PT, PT, UP0, 0x80, 0x0 ;  /* 0x000000000000781c */ /* 0x000fe40003f0f008 */
[C---:B--2---:R-:W-:Y:S01]  /*46c0*/  FSETP.NEU.FTZ.AND P5, PT, R0.reuse, -INF , PT ;  /* 0xff8000000000780b */ /* 0x044fe20003fbd000 */
[----:B------:R-:W-:Y:S01]  /*46d0*/  FMUL.FTZ R0, R0, 1.4426950216293334961 ;  /* 0x3fb8aa3b00007820 */ /* 0x000fe20000410000 */
[----:B------:R-:W-:Y:S01]  /*46e0*/  @P6 FSEL R14, R14, -INF , !P1 ;  /* 0xff8000000e0e6808 */ /* 0x000fe20004800000 */
[----:B----4-:R-:W-:Y:S01]  /*46f0*/  IMAD.WIDE.U32 R8, R8, -0x2daee0ad, RZ ;  /* 0xd2511f5308087825 */ /* 0x010fe200078e00ff */
[----:B------:R-:W-:Y:S02]  /*4700*/  PLOP3.LUT P6, PT, PT, PT, UP0, 0x80, 0x0 ;  /* 0x000000000000781c */ /* 0x000fe40003fcf008 */
[----:B------:R-:W-:Y:S02]  /*4710*/  FSEL R0, R0, RZ, P5 ;  /* 0x000000ff00007208 */ /* 0x000fe40002800000 */
[----:B------:R-:W-:Y:S02]  /*4720*/  PLOP3.LUT P5, PT, PT, PT, UP0, 0x80, 0x0 ;  /* 0x000000000000781c */ /* 0x000fe40003faf008 */
[----:B------:R-:W-:Y:S01]  /*4730*/  PLOP3.LUT P4, PT, PT, PT, UP0, 0x80, 0x0 ;  /* 0x000000000000781c */ /* 0x000fe20003f8f008 */
[--C-:B------:R-:W-:Y:S01]  /*4740*/  FFMA.FTZ R10, R10, c[0x0][0x23c], -R0.reuse ;  /* 0x00008f000a0a7a23 */ /* 0x100fe20000010800 */
[----:B------:R-:W-:Y:S01]  /*4750*/  @P0 FSEL R16, R16, -INF , !P1 ;  /* 0xff80000010100808 */ /* 0x000fe20004800000 */
[--C-:B------:R-:W-:Y:S01]  /*4760*/  FFMA.FTZ R234, R11, c[0x0][0x23c], -R0.reuse ;  /* 0x00008f000bea7a23 */ /* 0x100fe20000010800 */
[----:B------:R-:W-:Y:S01]  /*4770*/  PLOP3.LUT P0, PT, PT, PT, UP0, 0x80, 0x0 ;  /* 0x000000000000781c */ /* 0x000fe20003f0f008 */
[----:B------:R-:W-:Y:S01]  /*4780*/  FFMA.FTZ R14, R14, c[0x0][0x23c], -R0 ;  /* 0x00008f000e0e7a23 */ /* 0x000fe20000010800 */
[----:B------:R-:W-:Y:S01]  /*4790*/  LOP3.LUT R9, R9, UR10, R154, 0x96, !PT ;  /* 0x0000000a09097c12 */ /* 0x000fe2000f8e969a */
[----:B------:R-:W-:Y:S01]  /*47a0*/  FFMA.FTZ R16, R16, c[0x0][0x23c], -R134 ;  /* 0x00008f0010107a23 */ /* 0x000fe20000010886 */
[----:B------:R-:W-:Y:S01]  /*47b0*/  @P6 ISETP.GE.AND P6, PT, R152, UR6, PT ;  /* 0x0000000698006c0c */ /* 0x000fe2000bfc6270 */
[----:B------:R1:W-:Y:S01]  /*47c0*/  MUFU.EX2 R235, R10 ;  /* 0x0000000a00eb7308 */ /* 0x0003e20000000800 */
[----:B------:R-:W-:Y:S02]  /*47d0*/  LOP3.LUT R152, R151, UR11, R4, 0x96, !PT ;  /* 0x0000000b97987c12 */ /* 0x000fe4000f8e9604 */
[----:B------:R-:W-:Y:S01]  /*47e0*/  @P5 FSEL R12, R12, -INF , !P1 ;  /* 0xff8000000c0c5808 */ /* 0x000fe20004800000 */
[----:B------:R-:W2:Y:S01]  /*47f0*/  LDSM.16.M88.4 R4, [R222+0xd400] ;  /* 0x00d40000de04783b */ /* 0x000ea20000000200 */
[----:B------:R-:W-:Y:S02]  /*4800*/  PLOP3.LUT P5, PT, PT, PT, UP0, 0x80, 0x0 ;  /* 0x000000000000781c */ /* 0x000fe40003faf008 */
[----:B------:R-:W-:Y:S01]  /*4810*/  @P4 ISETP.GE.AND P4, PT, R140, UR6, PT ;  /* 0x000000068c004c0c */ /* 0x000fe2000bf86270 */
[----:B------:R-:W-:Y:S01]  /*4820*/  FFMA.FTZ R12, R12, c[0x0][0x23c], -R132 ;  /* 0x00008f000c0c7a23 */ /* 0x000fe20000010884 */
[----:B------:R-:W-:Y:S01]  /*4830*/  LOP3.LUT R140, R153, R143, RZ, 0x3c, !PT ;  /* 0x0000008f998c7212 */ /* 0x000fe200078e3cff */
[----:B------:R-:W-:Y:S01]  /*4840*/  MUFU.EX2 R163, R16 ;  /* 0x0000001000a37308 */ /* 0x000fe20000000800 */
[----:B------:R-:W-:Y:S01]  /*4850*/  @P0 FSEL R18, R18, -INF , !P1 ;  /* 0xff80000012120808 */ /* 0x000fe20004800000 */
[----:B------:R-:W-:Y:S01]  /*4860*/  IMAD.WIDE.U32 R152, R152, -0x2daee0ad, RZ ;  /* 0xd2511f5398987825 */ /* 0x000fe200078e00ff */
[----:B------:R-:W-:Y:S02]  /*4870*/  PLOP3.LUT P0, PT, PT, PT, UP0, 0x80, 0x0 ;  /* 0x000000000000781c */ /* 0x000fe40003f0f008 */
[----:B------:R-:W-:Y:S01]  /*4880*/  PLOP3.LUT P1, PT, PT, PT, UP0, 0x80, 0x0 ;  /* 0x000000000000781c */ /* 0x000fe20003f2f008 */
[--C-:B------:R-:W-:Y:S01]  /*4890*/  FFMA.FTZ R18, R18, c[0x0][0x23c], -R133.reuse ;  /* 0x00008f0012127a23 */ /* 0x100fe20000010885 */
[----:B------:R-:W-:Y:S01]  /*48a0*/  LOP3.LUT R154, R153, UR13, R8, 0x96, !PT ;  /* 0x0000000d999a7c12 */ /* 0x000fe2000f8e9608 */
[----:B------:R-:W-:Y:S01]  /*48b0*/  IMAD.WIDE.U32 R8, R9, -0x326172a9, RZ ;  /* 0xcd9e8d5709087825 */ /* 0x000fe200078e00ff */
[----:B------:R-:W-:Y:S01]  /*48c0*/  @P5 ISETP.GE.AND P5, PT, R141, UR6, PT ;  /* 0x000000068d005c0c */ /* 0x000fe2000bfa6270 */
[----:B------:R3:W-:Y:S02]  /*48d0*/  MUFU.EX2 R170, R12 ;  /* 0x0000000c00aa7308 */ /* 0x0007e40000000800 */
[----:B------:R-:W-:Y:S04]  /*48e0*/  IMAD.WIDE.U32 R140, R140, -0x2daee0ad, RZ ;  /* 0xd2511f538c8c7825 */ /* 0x000fe800078e00ff */
[----:B------:R-:W-:Y:S01]  /*48f0*/  @P0 FSEL R13, R13, -INF , !P3 ;  /* 0xff8000000d0d0808 */ /* 0x000fe20005800000 */
[----:B-1----:R-:W-:Y:S01]  /*4900*/  IMAD.WIDE.U32 R10, R135, -0x326172a9, RZ ;  /* 0xcd9e8d57870a7825 */ /* 0x002fe200078e00ff */
[----:B------:R-:W-:Y:S02]  /*4910*/  PLOP3.LUT P0, PT, PT, PT, UP0, 0x80, 0x0 ;  /* 0x000000000000781c */ /* 0x000fe40003f0f008 */
[----:B------:R-:W-:Y:S01]  /*4920*/  @P1 FSEL R15, R15, -INF , !P3 ;  /* 0xff8000000f0f1808 */ /* 0x000fe20005800000 */
[----:B------:R-:W-:Y:S01]  /*4930*/  FFMA.FTZ R13, R13, c[0x0][0x23c], -R132 ;  /* 0x00008f000d0d7a23 */ /* 0x000fe20000010884 */
[----:B------:R-:W-:Y:S01]  /*4940*/  PLOP3.LUT P1, PT, PT, PT, UP0, 0x80, 0x0 ;  /* 0x000000000000781c */ /* 0x000fe20003f2f008 */
[----:B------:R-:W-:Y:S01]  /*4950*/  MUFU.EX2 R161, R18 ;  /* 0x0000001200a17308 */ /* 0x000fe20000000800 */
[----:B------:R-:W-:Y:S01]  /*4960*/  LOP3.LUT R149, R11, UR11, R142, 0x96, !PT ;  /* 0x0000000b0b957c12 */ /* 0x000fe2000f8e968e */
[----:B------:R-:W-:Y:S01]  /*4970*/  FFMA.FTZ R15, R15, c[0x0][0x23c], -R0 ;  /* 0x00008f000f0f7a23 */ /* 0x000fe20000010800 */
[----:B------:R-:W-:Y:S01]  /*4980*/  LOP3.LUT R142, R141, UR10, R148, 0x96, !PT ;  /* 0x0000000a8d8e7c12 */ /* 0x000fe2000f8e9694 */
[----:B------:R-:W-:Y:S01]  /*4990*/  UIADD3 UR10, UR9, 0x78dde6e4, URZ ;  /* 0x78dde6e4090a7890 */ /* 0x000fe2000fffe03f */
[----:B------:R-:W-:Y:S01]  /*49a0*/  IMAD.WIDE.U32 R154, R154, -0x326172a9, RZ ;  /* 0xcd9e8d579a9a7825 */ /* 0x000fe200078e00ff */
[----:B------:R-:W-:Y:S02]  /*49b0*/  UIADD3 UR11, UR8, -0x56f99767, URZ ;  /* 0xa9066899080b7890 */ /* 0x000fe4000fffe03f */
[----:B------:R-:W-:Y:S01]  /*49c0*/  @P0 FSEL R17, R17, -INF , !P3 ;  /* 0xff80000011110808 */ /* 0x000fe20005800000 */
[----:B------:R-:W-:Y:S01]  /*49d0*/  IMAD.WIDE.U32 R148, R149, -0x2daee0ad, RZ ;  /* 0xd2511f5395947825 */ /* 0x000fe200078e00ff */
[----:B------:R-:W-:Y:S01]  /*49e0*/  PLOP3.LUT P0, PT, PT, PT, UP0, 0x80, 0x0 ;  /* 0x000000000000781c */ /* 0x000fe20003f0f008 */
[-C--:B--2---:R-:W-:Y:S01]  /*49f0*/  HMMA.16816.F32.BF16 R20, R136, R4.reuse, R20 ;  /* 0x000000048814723c */ /* 0x084fe20000041814 */
[----:B------:R-:W-:Y:S01]  /*4a00*/  @P1 FSEL R19, R19, -INF , !P3 ;  /* 0xff80000013131808 */ /* 0x000fe20005800000 */
[----:B------:R-:W-:Y:S01]  /*4a10*/  FFMA.FTZ R17, R17, c[0x0][0x23c], -R134 ;  /* 0x00008f0011117a23 */ /* 0x000fe20000010886 */
[----:B------:R-:W-:Y:S01]  /*4a20*/  PLOP3.LUT P1, PT, PT, PT, UP0, 0x80, 0x0 ;  /* 0x000000000000781c */ /* 0x000fe20003f2f008 */
[----:B------:R-:W-:Y:S01]  /*4a30*/  IMAD.WIDE.U32 R142, R142, -0x326172a9, RZ ;  /* 0xcd9e8d578e8e7825 */ /* 0x000fe200078e00ff */
[----:B------:R-:W-:Y:S01]  /*4a40*/  PLOP3.LUT P3, PT, PT, PT, UP0, 0x80, 0x0 ;  /* 0x000000000000781c */ /* 0x000fe20003f6f008 */
[----:B------:R1:W-:Y:S01]  /*4a50*/  MUFU.EX2 R167, R13 ;  /* 0x0000000d00a77308 */ /* 0x0003e20000000800 */
[----:B------:R-:W-:Y:S01]  /*4a60*/  LOP3.LUT R140, R149, UR13, R140, 0x96, !PT ;  /* 0x0000000d958c7c12 */ /* 0x000fe2000f8e968c */
[C---:B------:R-:W-:Y:S01]  /*4a70*/  HMMA.16816.F32.BF16 R24, R144.reuse, R4, R24 ;  /* 0x000000049018723c */ /* 0x040fe20000041818 */
[----:B---3--:R-:W-:Y:S03]  /*4a80*/  LOP3.LUT R12, R143, UR10, R10, 0x96, !PT ;  /* 0x0000000a8f0c7c12 */ /* 0x008fe6000f8e960a */
[----:B------:R-:W-:Y:S01]  /*4a90*/  LOP3.LUT R9, R9, UR10, R150, 0x96, !PT ;  /* 0x0000000a09097c12 */ /* 0x000fe2000f8e9696 */
[--C-:B------:R-:W-:Y:S01]  /*4aa0*/  FFMA.FTZ R19, R19, c[0x0][0x23c], -R133.reuse ;  /* 0x00008f0013137a23 */ /* 0x100fe20000010885 */
[----:B------:R-:W-:Y:S01]  /*4ab0*/  LOP3.LUT R10, R155, UR12, R8, 0x96, !PT ;  /* 0x0000000c9b0a7c12 */ /* 0x000fe2000f8e9608 */
[----:B------:R-:W-:Y:S01]  /*4ac0*/  IMAD.WIDE.U32 R140, R140, -0x326172a9, RZ ;  /* 0xcd9e8d578c8c7825 */ /* 0x000fe200078e00ff */
[-C--:B------:R-:W-:Y:S01]  /*4ad0*/  HMMA.16816.F32.BF16 R28, R144, R6.reuse, R28 ;  /* 0x00000006901c723c */ /* 0x080fe2000004181c */
[----:B------:R-:W-:Y:S01]  /*4ae0*/  MUFU.EX2 R162, R17 ;  /* 0x0000001100a27308 */ /* 0x000fe20000000800 */
[----:B------:R-:W-:Y:S02]  /*4af0*/  UIADD3 UR10, UR8, 0x646e171e, URZ ;  /* 0x646e171e080a7890 */ /* 0x000fe4000fffe03f */
[----:B------:R-:W-:Y:S01]  /*4b00*/  LOP3.LUT R142, R141, UR12, R142, 0x96, !PT ;  /* 0x0000000c8d8e7c12 */ /* 0x000fe2000f8e968e */
[----:B------:R-:W-:Y:S03]  /*4b10*/  IMAD.WIDE.U32 R10, R10, -0x2daee0ad, RZ ;  /* 0xd2511f530a0a7825 */ /* 0x000fe600078e00ff */
[----:B------:R-:W-:Y:S01]  /*4b20*/  @P0 FSEL R20, R20, -INF , !P2 ;  /* 0xff80000014140808 */ /* 0x000fe20005000000 */
[----:B------:R-:W-:Y:S01]  /*4b30*/  HMMA.16816.F32.BF16 R32, R136, R6, R32 ;  /* 0x000000068820723c */ /* 0x000fe20000041820 */
[----:B------:R-:W-:Y:S01]  /*4b40*/  PLOP3.LUT P0, PT, PT, PT, UP0, 0x80, 0x0 ;  /* 0x000000000000781c */ /* 0x000fe20003f0f008 */
[----:B------:R2:W-:Y:S01]  /*4b50*/  MUFU.EX2 R160, R19 ;  /* 0x0000001300a07308 */ /* 0x0005e20000000800 */
[----:B------:R-:W-:Y:S01]  /*4b60*/  SHF.R.U32.HI R238, RZ, 0x10, R10 ;  /* 0x00000010ffee7819 */ /* 0x000fe2000001160a */
[----:B------:R-:W-:Y:S01]  /*4b70*/  FFMA.FTZ R20, R20, c[0x0][0x23c], -R134 ;  /* 0x00008f0014147a23 */ /* 0x000fe20000010886 */
[----:B------:R-:W-:Y:S01]  /*4b80*/  @P3 FSEL R22, R22, -INF , !P2 ;  /* 0xff80000016163808 */ /* 0x000fe20005000000 */
[----:B------:R-:W-:Y:S01]  /*4b90*/  IMAD.WIDE.U32 R8, R9, -0x2daee0ad, RZ ;  /* 0xd2511f5309087825 */ /* 0x000fe200078e00ff */
[----:B------:R-:W-:Y:S02]  /*4ba0*/  @P1 FSEL R24, R24, -INF , !P2 ;  /* 0xff80000018181808 */ /* 0x000fe40005000000 */
[----:B------:R-:W-:Y:S02]  /*4bb0*/  PLOP3.LUT P1, PT, PT, PT, UP0, 0x80, 0x0 ;  /* 0x000000000000781c */ /* 0x000fe40003f2f008 */
[----:B------:R-:W-:Y:S01]  /*4bc0*/  PLOP3.LUT P3, PT, PT, PT, UP0, 0x80, 0x0 ;  /* 0x000000000000781c */ /* 0x000fe20003f6f008 */
[--C-:B------:R-:W-:Y:S01]  /*4bd0*/  FFMA.FTZ R22, R22, c[0x0][0x23c], -R133.reuse ;  /* 0x00008f0016167a23 */ /* 0x100fe20000010885 */
[----:B------:R-:W-:Y:S01]  /*4be0*/  LOP3.LUT R152, R9, UR11, R152, 0x96, !PT ;  /* 0x0000000b09987c12 */ /* 0x000fe2000f8e9698 */
[----:B------:R-:W-:Y:S01]  /*4bf0*/  FFMA.FTZ R24, R24, c[0x0][0x23c], -R132 ;  /* 0x00008f0018187a23 */ /* 0x000fe20000010884 */
[----:B------:R-:W-:Y:S01]  /*4c00*/  @P0 FSEL R26, R26, -INF , !P2 ;  /* 0xff8000001a1a0808 */ /* 0x000fe20005000000 */
[----:B------:R-:W-:Y:S01]  /*4c10*/  MUFU.EX2 R169, R14 ;  /* 0x0000000e00a97308 */ /* 0x000fe20000000800 */
[----:B------:R-:W-:Y:S01]  /*4c20*/  PLOP3.LUT P0, PT, PT, PT, UP0, 0x80, 0x0 ;  /* 0x000000000000781c */ /* 0x000fe20003f0f008 */
[----:B-1----:R-:W-:Y:S01]  /*4c30*/  IMAD.WIDE.U32 R12, R12, -0x2daee0ad, RZ ;  /* 0xd2511f530c0c7825 */ /* 0x002fe200078e00ff */
[----:B------:R-:W-:Y:S03]  /*4c40*/  PLOP3.LUT P2, PT, PT, PT, UP0, 0x80, 0x0 ;  /* 0x000000000000781c */ /* 0x000fe60003f4f008 */
[----:B------:R-:W-:Y:S01]  /*4c50*/  @P1 FSEL R23, R23, -INF , !P4 ;  /* 0xff80000017171808 */ /* 0x000fe20006000000 */
[----:B------:R-:W-:Y:S01]  /*4c60*/  IMAD.WIDE.U32 R4, R152, -0x326172a9, RZ ;  /* 0xcd9e8d5798047825 */ /* 0x000fe200078e00ff */
[----:B------:R-:W-:Y:S02]  /*4c70*/  PLOP3.LUT P1, PT, PT, PT, UP0, 0x80, 0x0 ;  /* 0x000000000000781c */ /* 0x000fe40003f2f008 */
[----:B------:R1:W-:Y:S01]  /*4c80*/  MUFU.EX2 R168, R15 ;  /* 0x0000000f00a87308 */ /* 0x0003e20000000800 */
[----:B------:R-:W-:Y:S01]  /*4c90*/  LOP3.LUT R148, R13, UR11, R148, 0x96, !PT ;  /* 0x0000000b0d947c12 */ /* 0x000fe2000f8e9694 */
[----:B------:R-:W-:Y:S01]  /*4ca0*/  UIADD3 UR11, UR9, -0x4ab325aa, URZ ;  /* 0xb54cda56090b7890 */ /* 0x000fe2000fffe03f */
[----:B------:R-:W-:Y:S01]  /*4cb0*/  LOP3.LUT R13, R11, UR10, R8, 0x96, !PT ;  /* 0x0000000a0b0d7c12 */ /* 0x000fe2000f8e9608 */
[----:B------:R-:W-:Y:S01]  /*4cc0*/  IMAD.WIDE.U32 R8, R142, -0x2daee0ad, RZ ;  /* 0xd2511f538e087825 */ /* 0x000fe200078e00ff */
[----:B------:R-:W-:Y:S02]  /*4cd0*/  @P0 FSEL R27, R27, -INF , !P4 ;  /* 0xff8000001b1b0808 */ /* 0x000fe40006000000 */
[----:B------:R-:W-:Y:S01]  /*4ce0*/  PLOP3.LUT P0, PT, PT, PT, UP0, 0x80, 0x0 ;  /* 0x000000000000781c */ /* 0x000fe20003f0f008 */
[--C-:B------:R-:W-:Y:S01]  /*4cf0*/  FFMA.FTZ R26, R26, c[0x0][0x23c], -R0.reuse ;  /* 0x00008f001a1a7a23 */ /* 0x100fe20000010800 */
[----:B------:R-:W-:Y:S01]  /*4d00*/  @P2 FSEL R25, R25, -INF , !P4 ;  /* 0xff80000019192808 */ /* 0x000fe20006000000 */
[----:B------:R-:W-:Y:S01]  /*4d10*/  MUFU.EX2 R234, R234 ;  /* 0x000000ea00ea7308 */ /* 0x000fe20000000800 */
[----:B------:R-:W-:Y:S01]  /*4d20*/  @P1 FSEL R30, R30, -INF , !P5 ;  /* 0xff8000001e1e1808 */ /* 0x000fe20006800000 */
[--C-:B------:R-:W-:Y:S01]  /*4d30*/  FFMA.FTZ R27, R27, c[0x0][0x23c], -R0.reuse ;  /* 0x00008f001b1b7a23 */ /* 0x100fe20000010800 */
[----:B------:R-:W-:Y:S01]  /*4d40*/  PLOP3.LUT P1, PT, PT, PT, UP0, 0x80, 0x0 ;  /* 0x000000000000781c */ /* 0x000fe20003f2f008 */
[--C-:B------:R-:W-:Y:S01]  /*4d50*/  FFMA.FTZ R23, R23, c[0x0][0x23c], -R133.reuse ;  /* 0x00008f0017177a23 */ /* 0x100fe20000010885 */
[----:B------:R-:W-:Y:S01]  /*4d60*/  PLOP3.LUT P2, PT, PT, PT, UP0, 0x80, 0x0 ;  /* 0x000000000000781c */ /* 0x000fe20003f4f008 */
[----:B------:R-:W-:Y:S01]  /*4d70*/  FFMA.FTZ R30, R30, c[0x0][0x23c], -R0 ;  /* 0x00008f001e1e7a23 */ /* 0x000fe20000010800 */
[----:B------:R-:W-:Y:S01]  /*4d80*/  @P3 FSEL R21, R21, -INF , !P4 ;  /* 0xff80000015153808 */ /* 0x000fe20006000000 */
[----:B------:R-:W-:Y:S01]  /*4d90*/  FFMA.FTZ R25, R25, c[0x0][0x23c], -R132 ;  /* 0x00008f0019197a23 */ /* 0x000fe20000010884 */
[----:B------:R-:W-:Y:S01]  /*4da0*/  PLOP3.LUT P3, PT, PT, PT, UP0, 0x80, 0x0 ;  /* 0x000000000000781c */ /* 0x000fe20003f6f008 */
[----:B------:R-:W-:Y:S01]  /*4db0*/  MUFU.EX2 R159, R20 ;  /* 0x00000014009f7308 */ /* 0x000fe20000000800 */
[C---:B------:R-:W-:Y:S01]  /*4dc0*/  LOP3.LUT R135, R8.reuse, 0xff, RZ, 0xc0, !PT ;  /* 0x000000ff08877812 */ /* 0x040fe200078ec0ff */
[----:B------:R-:W-:Y:S01]  /*4dd0*/  FFMA.FTZ R21, R21, c[0x0][0x23c], -R134 ;  /* 0x00008f0015157a23 */ /* 0x000fe20000010886 */
[--C-:B------:R-:W-:Y:S02]  /*4de0*/  SHF.R.U32.HI R237, RZ, 0x10, R8.reuse ;  /* 0x00000010ffed7819 */ /* 0x100fe40000011608 */
[----:B------:R-:W-:Y:S02]  /*4df0*/  SHF.R.U32.HI R141, RZ, 0x18, R8 ;  /* 0x00000018ff8d7819 */ /* 0x000fe40000011608 */
[----:B------:R-:W-:Y:S02]  /*4e00*/  LOP3.LUT R143, R8, 0xffff, RZ, 0xc0, !PT ;  /* 0x0000ffff088f7812 */ /* 0x000fe400078ec0ff */
[----:B------:R-:W-:Y:S01]  /*4e10*/  LOP3.LUT R8, R5, UR11, R154, 0x96, !PT ;  /* 0x0000000b05087c12 */ /* 0x000fe2000f8e969a */
[----:B------:R-:W-:Y:S01]  /*4e20*/  MUFU.EX2 R158, R21 ;  /* 0x00000015009e7308 */ /* 0x000fe20000000800 */
[----:B------:R-:W-:Y:S02]  /*4e30*/  @P0 FSEL R34, R34, -INF , !P5 ;  /* 0xff80000022220808 */ /* 0x000fe40006800000 */
[----:B------:R-:W-:Y:S02]  /*4e40*/  PLOP3.LUT P0, PT, PT, PT, UP0, 0x80, 0x0 ;  /* 0x000000000000781c */ /* 0x000fe40003f0f008 */
[----:B------:R-:W-:Y:S01]  /*4e50*/  LOP3.LUT R16, R4, 0xffff, RZ, 0xc0, !PT ;  /* 0x0000ffff04107812 */ /* 0x000fe200078ec0ff */
[----:B------:R-:W-:Y:S01]  /*4e60*/  FFMA.FTZ R34, R34, c[0x0][0x23c], -R133 ;  /* 0x00008f0022227a23 */ /* 0x000fe20000010885 */
[----:B------:R-:W-:Y:S02]  /*4e70*/  LOP3.LUT R18, R4, 0xff, RZ, 0xc0, !PT ;  /* 0x000000ff04127812 */ /* 0x000fe400078ec0ff */
[--C-:B--2---:R-:W-:Y:S01]  /*4e80*/  SHF.R.U32.HI R19, RZ, 0x18, R4.reuse ;  /* 0x00000018ff137819 */ /* 0x104fe20000011604 */
[----:B------:R-:W-:Y:S01]  /*4e90*/  MUFU.EX2 R157, R22 ;  /* 0x00000016009d7308 */ /* 0x000fe20000000800 */
[----:B------:R-:W-:Y:S01]  /*4ea0*/  SHF.R.U32.HI R17, RZ, 0x10, R4 ;  /* 0x00000010ff117819 */ /* 0x000fe20000011604 */
[----:B------:R-:W-:Y:S01]  /*4eb0*/  IMAD.WIDE.U32 R4, R148, -0x326172a9, RZ ;  /* 0xcd9e8d5794047825 */ /* 0x000fe200078e00ff */
[----:B------:R-:W-:Y:S01]  /*4ec0*/  LOP3.LUT R12, R9, UR10, R12, 0x96, !PT ;  /* 0x0000000a090c7c12 */ /* 0x000fe2000f8e960c */
[----:B------:R-:W-:Y:S01]  /*4ed0*/  ULDC.U8 UR10, c[0x0][0x2d8] ;  /* 0x0000b600000a7ab9 */ /* 0x000fe20000000000 */
[----:B------:R-:W-:Y:S02]  /*4ee0*/  LOP3.LUT R9, R8, 0xffff, RZ, 0xc0, !PT ;  /* 0x0000ffff08097812 */ /* 0x000fe400078ec0ff */
[----:B-1----:R-:W-:Y:S02]  /*4ef0*/  LOP3.LUT R15, R10, 0xff, RZ, 0xc0, !PT ;  /* 0x000000ff0a0f7812 */ /* 0x002fe400078ec0ff */
[----:B------:R-:W-:Y:S01]  /*4f00*/  SHF.R.U32.HI R14, RZ, 0x18, R10 ;  /* 0x00000018ff0e7819 */ /* 0x000fe2000001160a */
[----:B------:R-:W-:Y:S01]  /*4f10*/  MUFU.EX2 R155, R24 ;  /* 0x00000018009b7308 */ /* 0x000fe20000000800 */
[----:B------:R-:W-:Y:S02]  /*4f20*/  @P1 FSEL R29, R29, -INF , !P6 ;  /* 0xff8000001d1d1808 */ /* 0x000fe40007000000 */
[----:B------:R-:W-:Y:S02]  /*4f30*/  @P2 FSEL R32, R32, -INF , !P5 ;  /* 0xff80000020202808 */ /* 0x000fe40006800000 */
[----:B------:R-:W-:Y:S02]  /*4f40*/  PLOP3.LUT P2, PT, PT, PT, UP0, 0x80, 0x0 ;  /* 0x000000000000781c */ /* 0x000fe40003f4f008 */
[----:B------:R-:W-:Y:S01]  /*4f50*/  PLOP3.LUT P1, PT, PT, PT, UP0, 0x80, 0x0 ;  /* 0x000000000000781c */ /* 0x000fe20003f2f008 */
[----:B------:R-:W-:Y:S01]  /*4f60*/  FFMA.FTZ R32, R32, c[0x0][0x23c], -R134 ;  /* 0x00008f0020207a23 */ /* 0x000fe20000010886 */
[----:B------:R-:W-:Y:S01]  /*4f70*/  LOP3.LUT R142, R10, 0xffff, RZ, 0xc0, !PT ;  /* 0x0000ffff0a8e7812 */ /* 0x000fe200078ec0ff */
[----:B------:R-:W-:Y:S01]  /*4f80*/  MUFU.EX2 R153, R26 ;  /* 0x0000001a00997308 */ /* 0x000fe20000000800 */
[----:B------:R-:W-:Y:S02]  /*4f90*/  @P3 FSEL R28, R28, -INF , !P5 ;  /* 0xff8000001c1c3808 */ /* 0x000fe40006800000 */
[----:B------:R-:W-:Y:S02]  /*4fa0*/  ISETP.LE.U32.AND P4, PT, R15, UR10, PT ;  /* 0x0000000a0f007c0c */ /* 0x000fe4000bf83070 */
[----:B------:R-:W-:Y:S01]  /*4fb0*/  ISETP.LE.U32.AND P3, PT, R14, UR10, PT ;  /* 0x0000000a0e007c0c */ /* 0x000fe2000bf63070 */
[--C-:B------:R-:W-:Y:S01]  /*4fc0*/  FFMA.FTZ R28, R28, c[0x0][0x23c], -R132.reuse ;  /* 0x00008f001c1c7a23 */ /* 0x100fe20000010884 */
[C---:B------:R-:W-:Y:S01]  /*4fd0*/  LOP3.LUT R10, R4.reuse, 0xffff, RZ, 0xc0, !PT ;  /* 0x0000ffff040a7812 */ /* 0x040fe200078ec0ff */
[----:B------:R-:W-:Y:S01]  /*4fe0*/  FFMA.FTZ R132, R29, c[0x0][0x23c], -R132 ;  /* 0x00008f001d847a23 */ /* 0x000fe20000010884 */
[----:B------:R-:W-:Y:S01]  /*4ff0*/  LOP3.LUT R15, R4, 0xff, RZ, 0xc0, !PT ;  /* 0x000000ff040f7812 */ /* 0x000fe200078ec0ff */
[----:B------:R-:W1:Y:S01]  /*5000*/  MUFU.EX2 R149, R32 ;  /* 0x0000002000957308 */ /* 0x000e620000000800 */
[--C-:B------:R-:W-:Y:S02]  /*5010*/  SHF.R.U32.HI R14, RZ, 0x10, R4.reuse ;  /* 0x00000010ff0e7819 */ /* 0x100fe40000011604 */
[----:B------:R-:W-:Y:S02]  /*5020*/  SHF.R.U32.HI R11, RZ, 0x18, R4 ;  /* 0x00000018ff0b7819 */ /* 0x000fe40000011604 */
[----:B------:R-:W-:Y:S02]  /*5030*/  SHF.R.U32.HI R4, RZ, 0x8, R9 ;  /* 0x00000008ff047819 */ /* 0x000fe40000011609 */
[----:B------:R-:W-:Y:S01]  /*5040*/  LOP3.LUT R6, R5, UR11, R140, 0x96, !PT ;  /* 0x0000000b05067c12 */ /* 0x000fe2000f8e968c */
[----:B------:R-:W-:Y:S01]  /*5050*/  IMAD.U32 R140, RZ, RZ, UR17 ;  /* 0x00000011ff8c7e24 */ /* 0x000fe2000f8e00ff */
[----:B------:R-:W-:Y:S01]  /*5060*/  LOP3.LUT R7, R8, 0xff, RZ, 0xc0, !PT ;  /* 0x000000ff08077812 */ /* 0x000fe200078ec0ff */
[----:B------:R-:W-:Y:S01]  /*5070*/  MUFU.EX2 R156, R23 ;  /* 0x00000017009c7308 */ /* 0x000fe20000000800 */
[--C-:B------:R-:W-:Y:S02]  /*5080*/  SHF.R.U32.HI R5, RZ, 0x18, R8.reuse ;  /* 0x00000018ff057819 */ /* 0x100fe40000011608 */
[----:B------:R-:W-:Y:S02]  /*5090*/  SHF.R.U32.HI R8, RZ, 0x10, R8 ;  /* 0x00000010ff087819 */ /* 0x000fe40000011608 */
[----:B------:R-:W-:Y:S02]  /*50a0*/  LOP3.LUT R4, R4, 0xffff, RZ, 0xc0, !PT ;  /* 0x0000ffff04047812 */ /* 0x000fe400078ec0ff */
[----:B------:R-:W-:Y:S02]  /*50b0*/  @P0 FSEL R33, R33, -INF , !P6 ;  /* 0xff80000021210808 */ /* 0x000fe40007000000 */
[----:B------:R-:W-:Y:S01]  /*50c0*/  ISETP.LE.U32.AND P0, PT, R4, UR10, PT ;  /* 0x0000000a04007c0c */ /* 0x000fe2000bf03070 */
[----:B------:R-:W-:Y:S01]  /*50d0*/  MUFU.EX2 R154, R25 ;  /* 0x00000019009a7308 */ /* 0x000fe20000000800 */
[----:B------:R-:W-:Y:S01]  /*50e0*/  LOP3.LUT R8, R8, 0xff, RZ, 0xc0, !PT ;  /* 0x000000ff08087812 */ /* 0x000fe200078ec0ff */
[----:B------:R-:W-:Y:S01]  /*50f0*/  FFMA.FTZ R134, R33, c[0x0][0x23c], -R134 ;  /* 0x00008f0021867a23 */ /* 0x000fe20000010886 */
[----:B------:R-:W-:Y:S01]  /*5100*/  LOP3.LUT R4, R6, 0xffff, RZ, 0xc0, !PT ;  /* 0x0000ffff06047812 */ /* 0x000fe200078ec0ff */
[----:B-1----:R-:W-:Y:S01]  /*5110*/  @!P4 FADD.FTZ R149, -R149, -RZ ;  /* 0x800000ff9595c221 */ /* 0x002fe20000010100 */
[----:B------:R-:W-:Y:S02]  /*5120*/  @P2 FSEL R31, R31, -INF , !P6 ;  /* 0xff8000001f1f2808 */ /* 0x000fe40007000000 */
[----:B------:R-:W-:Y:S02]  /*5130*/  @P1 FSEL R35, R35, -INF , !P6 ;  /* 0xff80000023231808 */ /* 0x000fe40007000000 */
[----:B------:R-:W-:Y:S01]  /*5140*/  ISETP.LE.U32.AND P6, PT, R8, UR10, PT ;  /* 0x0000000a08007c0c */ /* 0x000fe2000bfc3070 */
[----:B------:R-:W-:Y:S01]  /*5150*/  MUFU.EX2 R148, R134 ;  /* 0x0000008600947308 */ /* 0x000fe20000000800 */
[----:B------:R-:W-:Y:S01]  /*5160*/  SHF.R.U32.HI R4, RZ, 0x8, R4 ;  /* 0x00000008ff047819 */ /* 0x000fe20000011604 */
[----:B------:R-:W-:Y:S01]  /*5170*/  @!P0 FADD.FTZ R165, -R165, -RZ ;  /* 0x800000ffa5a58221 */ /* 0x000fe20000010100 */
[----:B------:R-:W-:Y:S01]  /*5180*/  ISETP.LE.U32.AND P2, PT, R5, UR10, PT ;  /* 0x0000000a05007c0c */ /* 0x000fe2000bf43070 */
[----:B------:R-:W-:Y:S01]  /*5190*/  FFMA.FTZ R0, R31, c[0x0][0x23c], -R0 ;  /* 0x00008f001f007a23 */ /* 0x000fe20000010800 */
[----:B------:R-:W-:Y:S01]  /*51a0*/  ISETP.LE.U32.AND P5, PT, R7, UR10, PT ;  /* 0x0000000a07007c0c */ /* 0x000fe2000bfa3070 */
[----:B------:R-:W-:Y:S01]  /*51b0*/  FFMA.FTZ R133, R35, c[0x0][0x23c], -R133 ;  /* 0x00008f0023857a23 */ /* 0x000fe20000010885 */
[----:B------:R-:W-:Y:S02]  /*51c0*/  LOP3.LUT R4, R4, 0xffff, RZ, 0xc0, !PT ;  /* 0x0000ffff04047812 */ /* 0x000fe400078ec0ff */
[----:B------:R-:W-:Y:S01]  /*51d0*/  LOP3.LUT R7, R6, 0xff, RZ, 0xc0, !PT ;  /* 0x000000ff06077812 */ /* 0x000fe200078ec0ff */
[----:B------:R-:W-:Y:S01]  /*51e0*/  MUFU.EX2 R144, R0 ;  /* 0x0000000000907308 */ /* 0x000fe20000000800 */
[--C-:B------:R-:W-:Y:S01]  /*51f0*/  SHF.R.U32.HI R5, RZ, 0x10, R6.reuse ;  /* 0x00000010ff057819 */ /* 0x100fe20000011606 */
[----:B------:R-:W-:Y:S01]  /*5200*/  @!P6 FADD.FTZ R164, -R164, -RZ ;  /* 0x800000ffa4a4e221 */ /* 0x000fe20000010100 */
[----:B------:R-:W-:Y:S02]  /*5210*/  SHF.R.U32.HI R6, RZ, 0x18, R6 ;  /* 0x00000018ff067819 */ /* 0x000fe40000011606 */
[----:B------:R-:W-:Y:S01]  /*5220*/  ISETP.LE.U32.AND P0, PT, R4, UR10, PT ;  /* 0x0000000a04007c0c */ /* 0x000fe2000bf03070 */
[----:B------:R-:W-:Y:S01]  /*5230*/  @!P2 FADD.FTZ R171, -R171, -RZ ;  /* 0x800000ffababa221 */ /* 0x000fe20000010100 */
[----:B------:R-:W-:Y:S01]  /*5240*/  ISETP.LE.U32.AND P6, PT, R6, UR10, PT ;  /* 0x0000000a06007c0c */ /* 0x000fe2000bfc3070 */
[----:B------:R-:W-:Y:S01]  /*5250*/  @!P5 FADD.FTZ R166, -R166, -RZ ;  /* 0x800000ffa6a6d221 */ /* 0x000fe20000010100 */
[----:B------:R-:W-:Y:S01]  /*5260*/  ISETP.LE.U32.AND P1, PT, R7, UR10, PT ;  /* 0x0000000a07007c0c */ /* 0x000fe2000bf23070 */
[----:B------:R-:W-:Y:S01]  /*5270*/  MUFU.EX2 R146, R34 ;  /* 0x0000002200927308 */ /* 0x000fe20000000800 */
[----:B------:R-:W-:Y:S02]  /*5280*/  LOP3.LUT R5, R5, 0xff, RZ, 0xc0, !PT ;  /* 0x000000ff05057812 */ /* 0x000fe400078ec0ff */
[----:B------:R-:W-:Y:S02]  /*5290*/  ISETP.LE.U32.AND P2, PT, R15, UR10, PT ;  /* 0x0000000a0f007c0c */ /* 0x000fe4000bf43070 */
[----:B------:R-:W-:Y:S02]  /*52a0*/  ISETP.LE.U32.AND P5, PT, R5, UR10, PT ;  /* 0x0000000a05007c0c */ /* 0x000fe4000bfa3070 */
[----:B------:R-:W-:Y:S01]  /*52b0*/  LOP3.LUT R5, R14, 0xff, RZ, 0xc0, !PT ;  /* 0x000000ff0e057812 */ /* 0x000fe200078ec0ff */
[----:B------:R-:W-:Y:S01]  /*52c0*/  @!P0 FADD.FTZ R232, -R232, -RZ ;  /* 0x800000ffe8e88221 */ /* 0x000fe20000010100 */
[----:B------:R-:W-:Y:S01]  /*52d0*/  SHF.R.U32.HI R4, RZ, 0x8, R10 ;  /* 0x00000008ff047819 */ /* 0x000fe2000001160a */
[----:B------:R-:W-:Y:S01]  /*52e0*/  @!P6 FADD.FTZ R234, -R234, -RZ ;  /* 0x800000ffeaeae221 */ /* 0x000fe20000010100 */
[----:B------:R-:W-:Y:S01]  /*52f0*/  ISETP.LE.U32.AND P0, PT, R5, UR10, PT ;  /* 0x0000000a05007c0c */ /* 0x000fe2000bf03070 */
[----:B------:R-:W-:Y:S01]  /*5300*/  @!P1 FADD.FTZ R233, -R233, -RZ ;  /* 0x800000ffe9e99221 */ /* 0x000fe20000010100 */
[----:B------:R-:W-:Y:S01]  /*5310*/  LOP3.LUT R4, R4, 0xffff, RZ, 0xc0, !PT ;  /* 0x0000ffff04047812 */ /* 0x000fe200078ec0ff */
[----:B------:R-:W1:Y:S01]  /*5320*/  MUFU.EX2 R145, R133 ;  /* 0x0000008500917308 */ /* 0x000e620000000800 */
        /* <DEDUP_REMOVED lines=18> */
[----:B------:R-:W-:Y:S01]  /*5450*/  MUFU.EX2 R147, R30 ;  /* 0x0000001e00937308 */ /* 0x000fe20000000800 */
[----:B------:R-:W-:Y:S01]  /*5460*/  ISETP.LE.U32.AND P2, PT, R5, UR10, PT ;  /* 0x0000000a05007c0c */ /* 0x000fe2000bf43070 */
[----:B-1----:R-:W-:Y:S01]  /*5470*/  @!P3 FADD.FTZ R145, -R145, -RZ ;  /* 0x800000ff9191b221 */ /* 0x002fe20000010100 */
        /* <DEDUP_REMOVED lines=15> */
[----:B------:R-:W1:Y:S01]  /*5570*/  MUFU.EX2 R150, R132 ;  /* 0x0000008400967308 */ /* 0x000e620000000800 */
[----:B------:R-:W-:Y:S02]  /*5580*/  SHF.R.U32.HI R5, RZ, 0x10, R12 ;  /* 0x00000010ff057819 */ /* 0x000fe4000001160c */
[----:B------:R-:W-:Y:S01]  /*5590*/  ISETP.LE.U32.AND P0, PT, R4, UR10, PT ;  /* 0x0000000a04007c0c */ /* 0x000fe2000bf03070 */
[----:B------:R-:W-:Y:S01]  /*55a0*/  @!P6 FADD.FTZ R157, -R157, -RZ ;  /* 0x800000ff9d9de221 */ /* 0x000fe20000010100 */
[----:B------:R-:W-:Y:S02]  /*55b0*/  LOP3.LUT R4, R5, 0xff, RZ, 0xc0, !PT ;  /* 0x000000ff05047812 */ /* 0x000fe400078ec0ff */
[----:B------:R-:W-:Y:S02]  /*55c0*/  SHF.R.U32.HI R5, RZ, 0x8, R142 ;  /* 0x00000008ff057819 */ /* 0x000fe4000001168e */
[----:B------:R-:W-:Y:S02]  /*55d0*/  ISETP.LE.U32.AND P6, PT, R4, UR10, PT ;  /* 0x0000000a04007c0c */ /* 0x000fe4000bfc3070 */
[----:B------:R-:W-:Y:S01]  /*55e0*/  LOP3.LUT R4, R5, 0xffff, RZ, 0xc0, !PT ;  /* 0x0000ffff05047812 */ /* 0x000fe200078ec0ff */
[----:B------:R-:W-:Y:S01]  /*55f0*/  @!P2 FADD.FTZ R155, -R155, -RZ ;  /* 0x800000ff9b9ba221 */ /* 0x000fe20000010100 */
[----:B------:R-:W-:Y:S02]  /*5600*/  ISETP.LE.U32.AND P1, PT, R19, UR10, PT ;  /* 0x0000000a13007c0c */ /* 0x000fe4000bf23070 */
[----:B------:R-:W-:Y:S01]  /*5610*/  ISETP.LE.U32.AND P2, PT, R4, UR10, PT ;  /* 0x0000000a04007c0c */ /* 0x000fe2000bf43070 */
[----:B------:R-:W-:Y:S01]  /*5620*/  @!P0 FADD.FTZ R154, -R154, -RZ ;  /* 0x800000ff9a9a8221 */ /* 0x000fe20000010100 */
[----:B------:R-:W-:Y:S02]  /*5630*/  LOP3.LUT R4, R238, 0xff, RZ, 0xc0, !PT ;  /* 0x000000ffee047812 */ /* 0x000fe400078ec0ff */
[----:B------:R-:W-:Y:S01]  /*5640*/  SHF.R.U32.HI R5, RZ, 0x8, R143 ;  /* 0x00000008ff057819 */ /* 0x000fe2000001168f */
[----:B------:R2:W5:Y:S01]  /*5650*/  LDL R238, [R1+0x10] ;  /* 0x0000100001ee7983 */ /* 0x0005620000100800 */
[----:B------:R-:W-:Y:S01]  /*5660*/  F2FP.RELU.BF16.PACK_AB R7, R171, R164 ;  /* 0x000000a4ab07723e */ /* 0x000fe200000018ff */
[----:B------:R-:W-:Y:S01]  /*5670*/  @!P6 FADD.FTZ R153, -R153, -RZ ;  /* 0x800000ff9999e221 */ /* 0x000fe20000010100 */
[----:B------:R-:W-:Y:S02]  /*5680*/  ISETP.LE.U32.AND P6, PT, R4, UR10, PT ;  /* 0x0000000a04007c0c */ /* 0x000fe4000bfc3070 */
[----:B------:R-:W-:Y:S01]  /*5690*/  F2FP.RELU.BF16.PACK_AB R4, R165, R166 ;  /* 0x000000a6a504723e */ /* 0x000fe200000018ff */
[----:B------:R-:W-:Y:S01]  /*56a0*/  @!P1 FADD.FTZ R160, -R160, -RZ ;  /* 0x800000ffa0a09221 */ /* 0x000fe20000010100 */
[----:B------:R-:W-:Y:S01]  /*56b0*/  LOP3.LUT R5, R5, 0xffff, RZ, 0xc0, !PT ;  /* 0x0000ffff05057812 */ /* 0x000fe200078ec0ff */
[----:B------:R-:W-:Y:S01]  /*56c0*/  @!P2 FADD.FTZ R148, -R148, -RZ ;  /* 0x800000ff9494a221 */ /* 0x000fe20000010100 */
[----:B------:R-:W-:Y:S01]  /*56d0*/  LOP3.LUT R6, R237, 0xff, RZ, 0xc0, !PT ;  /* 0x000000ffed067812 */ /* 0x000fe200078ec0ff */
[----:B------:R3:W-:Y:S01]  /*56e0*/  STS [R242+0x13000], R4 ;  /* 0x01300004f2007388 */ /* 0x0007e20000000800 */
[----:B------:R-:W-:Y:S02]  /*56f0*/  ISETP.LE.U32.AND P2, PT, R5, UR10, PT ;  /* 0x0000000a05007c0c */ /* 0x000fe4000bf43070 */
[----:B------:R-:W-:Y:S01]  /*5700*/  F2FP.RELU.BF16.PACK_AB R5, R162, R163 ;  /* 0x000000a3a205723e */ /* 0x000fe200000018ff */
[----:B------:R4:W-:Y:S01]  /*5710*/  STS [R242+0x13400], R7 ;  /* 0x01340007f2007388 */ /* 0x0009e20000000800 */
[----:B------:R-:W-:Y:S01]  /*5720*/  ISETP.LE.U32.AND P4, PT, R6, UR10, PT ;  /* 0x0000000a06007c0c */ /* 0x000fe2000bf83070 */
[----:B------:R-:W-:Y:S01]  /*5730*/  @!P6 FADD.FTZ R146, -R146, -RZ ;  /* 0x800000ff9292e221 */ /* 0x000fe20000010100 */
[----:B------:R-:W-:Y:S01]  /*5740*/  F2FP.RELU.BF16.PACK_AB R6, R232, R233 ;  /* 0x000000e9e806723e */ /* 0x000fe200000018ff */
[----:B------:R2:W-:Y:S01]  /*5750*/  STS [R241+0x13000], R5 ;  /* 0x01300005f1007388 */ /* 0x0005e20000000800 */
[----:B------:R-:W-:Y:S02]  /*5760*/  F2FP.RELU.BF16.PACK_AB R0, R234, R235 ;  /* 0x000000ebea00723e */ /* 0x000fe400000018ff */
[----:B------:R-:W-:Y:S01]  /*5770*/  SHF.R.U32.HI R13, RZ, 0x18, R13 ;  /* 0x00000018ff0d7819 */ /* 0x000fe2000001160d */
[----:B------:R2:W5:Y:S01]  /*5780*/  LDL R237, [R1+0xc] ;  /* 0x00000c0001ed7983 */ /* 0x0005620000100800 */
[----:B------:R-:W-:Y:S01]  /*5790*/  SHF.R.U32.HI R12, RZ, 0x18, R12 ;  /* 0x00000018ff0c7819 */ /* 0x000fe2000001160c */
[----:B-1----:R-:W-:Y:S01]  /*57a0*/  @!P2 FADD.FTZ R150, -R150, -RZ ;  /* 0x800000ff9696a221 */ /* 0x002fe20000010100 */
[----:B------:R-:W-:Y:S02]  /*57b0*/  ISETP.LE.U32.AND P1, PT, R13, UR10, PT ;  /* 0x0000000a0d007c0c */ /* 0x000fe4000bf23070 */
[----:B------:R-:W-:Y:S01]  /*57c0*/  ISETP.LE.U32.AND P0, PT, R12, UR10, PT ;  /* 0x0000000a0c007c0c */ /* 0x000fe2000bf03070 */
[----:B------:R-:W-:Y:S01]  /*57d0*/  @!P4 FADD.FTZ R147, -R147, -RZ ;  /* 0x800000ff9393c221 */ /* 0x000fe20000010100 */
[----:B------:R-:W-:Y:S02]  /*57e0*/  ISETP.LE.U32.AND P5, PT, R135, UR10, PT ;  /* 0x0000000a87007c0c */ /* 0x000fe4000bfa3070 */
[----:B------:R-:W-:Y:S02]  /*57f0*/  FSETP.GE.FTZ.AND P2, PT, R166, RZ, PT ;  /* 0x000000ffa600720b */ /* 0x000fe40003f56000 */
[----:B------:R-:W-:Y:S02]  /*5800*/  FSETP.GE.FTZ.AND P4, PT, R162, RZ, PT ;  /* 0x000000ffa200720b */ /* 0x000fe40003f96000 */
[----:B---3--:R-:W-:Y:S02]  /*5810*/  F2FP.RELU.BF16.PACK_AB R4, R160, R161 ;  /* 0x000000a1a004723e */ /* 0x008fe400000018ff */
[----:B------:R-:W-:Y:S01]  /*5820*/  FSETP.GE.FTZ.AND P3, PT, R159, RZ, PT ;  /* 0x000000ff9f00720b */ /* 0x000fe20003f76000 */
[----:B------:R-:W-:Y:S01]  /*5830*/  @!P1 FADD.FTZ R156, -R156, -RZ ;  /* 0x800000ff9c9c9221 */ /* 0x000fe20000010100 */
[----:B----4-:R-:W-:Y:S01]  /*5840*/  F2FP.RELU.BF16.PACK_AB R7, R167, R170 ;  /* 0x000000aaa707723e */ /* 0x010fe200000018ff */
[----:B------:R1:W-:Y:S01]  /*5850*/  STS [R241+0x13400], R4 ;  /* 0x01340004f1007388 */ /* 0x0003e20000000800 */
[----:B------:R-:W-:Y:S01]  /*5860*/  ISETP.LE.U32.AND P1, PT, R141, UR10, PT ;  /* 0x0000000a8d007c0c */ /* 0x000fe2000bf23070 */
[----:B------:R-:W-:Y:S01]  /*5870*/  @!P0 FADD.FTZ R152, -R152, -RZ ;  /* 0x800000ff98988221 */ /* 0x000fe20000010100 */
[----:B--2---:R-:W-:Y:S01]  /*5880*/  F2FP.RELU.BF16.PACK_AB R5, R158, R159 ;  /* 0x0000009f9e05723e */ /* 0x004fe200000018ff */
[----:B------:R2:W-:Y:S01]  /*5890*/  STS [R242+0x14000], R6 ;  /* 0x01400006f2007388 */ /* 0x0005e20000000800 */
[----:B------:R-:W-:Y:S01]  /*58a0*/  @!P5 FADD.FTZ R151, -R151, -RZ ;  /* 0x800000ff9797d221 */ /* 0x000fe20000010100 */
[----:B------:R-:W-:Y:S01]  /*58b0*/  FSETP.GE.FTZ.AND P5, PT, R163, RZ, PT ;  /* 0x000000ffa300720b */ /* 0x000fe20003fb6000 */
[----:B------:R-:W-:Y:S01]  /*58c0*/  IMAD.U32 R141, RZ, RZ, UR16 ;  /* 0x00000010ff8d7e24 */ /* 0x000fe2000f8e00ff */
[----:B------:R3:W-:Y:S04]  /*58d0*/  STS [R242+0x14400], R0 ;  /* 0x01440000f2007388 */ /* 0x0007e80000000800 */
[----:B------:R4:W-:Y:S02]  /*58e0*/  STS [R241+0x14000], R7 ;  /* 0x01400007f1007388 */ /* 0x0009e40000000800 */
[----:B------:R-:W-:Y:S01]  /*58f0*/  @!P1 FADD.FTZ R144, -R144, -RZ ;  /* 0x800000ff90909221 */ /* 0x000fe20000010100 */
[----:B------:R-:W-:Y:S02]  /*5900*/  FSETP.GE.FTZ.AND P1, PT, R165, RZ, PT ;  /* 0x000000ffa500720b */ /* 0x000fe40003f36000 */
[----:B-1----:R-:W-:Y:S02]  /*5910*/  F2FP.RELU.BF16.PACK_AB R4, R156, R157 ;  /* 0x0000009d9c04723e */ /* 0x002fe400000018ff */
[----:B--2---:R-:W-:Y:S02]  /*5920*/  F2FP.RELU.BF16.PACK_AB R6, R168, R169 ;  /* 0x000000a9a806723e */ /* 0x004fe400000018ff */
[----:B---3--:R-:W-:Y:S03]  /*5930*/  F2FP.RELU.BF16.PACK_AB R0, R148, R149 ;  /* 0x000000959400723e */ /* 0x008fe600000018ff */
[----:B------:R1:W-:Y:S01]  /*5940*/  STS [R241+0x14400], R6 ;  /* 0x01440006f1007388 */ /* 0x0003e20000000800 */
[----:B----4-:R-:W-:Y:S03]  /*5950*/  F2FP.RELU.BF16.PACK_AB R7, R154, R155 ;  /* 0x0000009b9a07723e */ /* 0x010fe600000018ff */
[----:B------:R2:W-:Y:S04]  /*5960*/  STS [R240+0x13000], R5 ;  /* 0x01300005f0007388 */ /* 0x0005e80000000800 */
[----:B------:R3:W-:Y:S04]  /*5970*/  STS [R240+0x13400], R4 ;  /* 0x01340004f0007388 */ /* 0x0007e80000000800 */
[----:B------:R4:W-:Y:S01]  /*5980*/  STS [R239+0x13000], R0 ;  /* 0x01300000ef007388 */ /* 0x0009e20000000800 */
[----:B-1----:R-:W-:Y:S02]  /*5990*/  F2FP.RELU.BF16.PACK_AB R6, R152, R153 ;  /* 0x000000999806723e */ /* 0x002fe400000018ff */
[----:B--2---:R-:W-:Y:S02]  /*59a0*/  F2FP.RELU.BF16.PACK_AB R5, R145, R146 ;  /* 0x000000929105723e */ /* 0x004fe400000018ff */
[----:B---3--:R-:W-:Y:S03]  /*59b0*/  F2FP.RELU.BF16.PACK_AB R4, R150, R151 ;  /* 0x000000979604723e */ /* 0x008fe600000018ff */
[----:B------:R-:W-:Y:S01]  /*59c0*/  STS [R239+0x13400], R5 ;  /* 0x01340005ef007388 */ /* 0x000fe20000000800 */
[----:B----4-:R-:W-:Y:S03]  /*59d0*/  F2FP.RELU.BF16.PACK_AB R0, R144, R147 ;  /* 0x000000939000723e */ /* 0x010fe600000018ff */
[----:B------:R-:W-:Y:S04]  /*59e0*/  STS [R240+0x14000], R7 ;  /* 0x01400007f0007388 */ /* 0x000fe80000000800 */
[----:B------:R-:W-:Y:S04]  /*59f0*/  STS [R240+0x14400], R6 ;  /* 0x01440006f0007388 */ /* 0x000fe80000000800 */
[----:B------:R1:W-:Y:S04]  /*5a00*/  STS [R239+0x14400], R0 ;  /* 0x01440000ef007388 */ /* 0x0003e80000000800 */
[----:B------:R-:W-:Y:S04]  /*5a10*/  STS [R239+0x14000], R4 ;  /* 0x01400004ef007388 */ /* 0x000fe80000000800 */
[----:B------:R-:W2:Y:S08]  /*5a20*/  LDSM.16.M88.4 R32, [R223+0x6000] ;  /* 0x00600000df20783b */ /* 0x000eb00000000200 */
[----:B------:R-:W3:Y:S08]  /*5a30*/  LDSM.16.M88.4 R28, [R223+0x6800] ;  /* 0x00680000df1c783b */ /* 0x000ef00000000200 */
[----:B------:R-:W3:Y:S08]  /*5a40*/  LDSM.16.M88.4 R132, [R224+0x6000] ;  /* 0x00600000e084783b */ /* 0x000ef00000000200 */
[----:B-1----:R-:W4:Y:S04]  /*5a50*/  LDL R0, [R1+0x14] ;  /* 0x0000140001007983 */ /* 0x002f280000100800 */
[----:B------:R-:W1:Y:S01]  /*5a60*/  LDSM.16.M88.4 R136, [R224+0x6800] ;  /* 0x00680000e088783b */ /* 0x000e620000000200 */
[-C--:B--2---:R-:W-:Y:S08]  /*5a70*/  HMMA.16816.F32.BF16 R4, R32, R172.reuse, RZ ;  /* 0x000000ac2004723c */ /* 0x084ff000000418ff */
[C---:B---3--:R-:W-:Y:S08]  /*5a80*/  HMMA.16816.F32.BF16 R8, R28.reuse, R172, RZ ;  /* 0x000000ac1c08723c */ /* 0x048ff000000418ff */
        /* <DEDUP_REMOVED lines=31> */
[C---:B------:R-:W-:Y:S01]  /*5c80*/  HMMA.16816.F32.BF16 R24, R136.reuse, R200, R24 ;  /* 0x000000c88818723c */ /* 0x040fe20000041818 */
[C---:B----4-:R-:W-:Y:S07]  /*5c90*/  LEA R142, P0, R0.reuse, R140, 0x2 ;  /* 0x0000008c008e7211 */ /* 0x050fee00078010ff */
[-C--:B------:R-:W-:Y:S01]  /*5ca0*/  HMMA.16816.F32.BF16 R28, R136, R202.reuse, R28 ;  /* 0x000000ca881c723c */ /* 0x080fe2000004181c */
[----:B------:R-:W-:Y:S01]  /*5cb0*/  LEA.HI.X.SX32 R143, R0, R141, 0x2, P0 ;  /* 0x0000008d008f7211 */ /* 0x000fe200000f16ff */
[----:B------:R-:W1:Y:S01]  /*5cc0*/  LDSM.16.M88.4 R136, [R223+0x8000] ;  /* 0x00800000df88783b */ /* 0x000e620000000200 */
[----:B------:R-:W-:Y:S05]  /*5cd0*/  FSETP.GE.FTZ.AND P0, PT, R164, RZ, PT ;  /* 0x000000ffa400720b */ /* 0x000fea0003f16000 */
[----:B------:R-:W-:Y:S02]  /*5ce0*/  HMMA.16816.F32.BF16 R32, R132, R202, R32 ;  /* 0x000000ca8420723c */ /* 0x000fe40000041820 */
[----:B------:R-:W2:Y:S04]  /*5cf0*/  LDG.E R141, [R142.64] ;  /* 0x000000048e8d7981 */ /* 0x000ea8000c1e1900 */
[----:B------:R-:W3:Y:S04]  /*5d00*/  LDG.E R140, [R142.64+0x20] ;  /* 0x000020048e8c7981 */ /* 0x000ee8000c1e1900 */
[----:B------:R-:W4:Y:S01]  /*5d10*/  LDSM.16.M88.4 R132, [R223+0x8800] ;  /* 0x00880000df84783b */ /* 0x000f220000000200 */
[-C--:B-1----:R-:W-:Y:S08]  /*5d20*/  HMMA.16816.F32.BF16 R4, R136, R204.reuse, R4 ;  /* 0x000000cc8804723c */ /* 0x082ff00000041804 */
[C---:B----4-:R-:W-:Y:S08]  /*5d30*/  HMMA.16816.F32.BF16 R8, R132.reuse, R204, R8 ;  /* 0x000000cc8408723c */ /* 0x050ff00000041808 */
        /* <DEDUP_REMOVED lines=12> */
[----:B---3--:R-:W-:Y:S01]  /*5e00*/  FADD.FTZ R0, -R140, R6 ;  /* 0x000000068c007221 */ /* 0x008fe20000010100 */
        /* <DEDUP_REMOVED lines=11> */
[----:B------:R2:W3:Y:S04]  /*5ec0*/  LDG.E R4, [R142.64+0x80] ;  /* 0x000080048e047981 */ /* 0x0004e8000c1e1900 */
[----:B------:R2:W4:Y:S02]  /*5ed0*/  LDG.E R0, [R142.64+0xa0] ;  /* 0x0000a0048e007981 */ /* 0x000524000c1e1900 */
[----:B--2---:R-:W-:Y:S02]  /*5ee0*/  IMAD.MOV.U32 R142, RZ, RZ, R244 ;  /* 0x000000ffff8e7224 */ /* 0x004fe400078e00f4 */
[----:B------:R-:W-:Y:S01]  /*5ef0*/  IMAD.MOV.U32 R143, RZ, RZ, R243 ;  /* 0x000000ffff8f7224 */ /* 0x000fe200078e00f3 */
        /* <DEDUP_REMOVED lines=49> */
[C---:B---3--:R-:W-:Y:S02]  /*6210*/  FADD.FTZ R5, -R4.reuse, R9 ;  /* 0x0000000904057221 */ /* 0x048fe40000010100 */
        /* <DEDUP_REMOVED lines=16> */
[C---:B----4-:R-:W-:Y:S01]  /*6320*/  FADD.FTZ R5, -R0.reuse, R14 ;  /* 0x0000000e00057221 */ /* 0x050fe20000010100 */
        /* <DEDUP_REMOVED lines=45> */
[----:B------:R-:W-:Y:S01]  /*6600*/  FMUL.FTZ R17, R144, R0 ;  /* 0x0000000090117220 */ /* 0x000fe20000410000 */
[----:B------:R-:W-:-:S05]  /*6610*/  @!P0 BRA `(.L_x_331) ;  /* 0x0000030000008947 */ /* 0x000fca0003800000 */
[----:B------:R-:W-:Y:S01]  /*6620*/  ULOP3.LUT UR10, UR7, 0x1, URZ, 0xc0, !UPT ;  /* 0x00000001070a7892 */ /* 0x000fe2000f8ec03f */
        /* <DEDUP_REMOVED lines=47> */
.L_x_331:
        /* <DEDUP_REMOVED lines=11> */
[----:B-1----:R-:W-:Y:S02]  /*69d0*/  F2FP.BF16.PACK_AB R9, R18, R19 ;  /* 0x000000131209723e */ /* 0x002fe400000010ff */
        /* <DEDUP_REMOVED lines=22> */
[----:B-1----:R-:W-:Y:S05]  /*6b40*/  IMAD.SHL.U32 R0, R229, 0x2, RZ ;  /* 0x00000002e5007824 */ /* 0x002fea00078e00ff */
[----:B------:R-:W-:Y:S04]  /*6b50*/  LDSM.16.MT88.4 R4, [R2+0x13000] ;  /* 0x013000000204783b */ /* 0x000fe80000004200 */
[----:B------:R-:W1:Y:S04]  /*6b60*/  LDSM.16.MT88.4 R8, [R0+0x6000] ;  /* 0x006000000008783b */ /* 0x000e680000004200 */
[----:B------:R-:W3:Y:S04]  /*6b70*/  LDSM.16.MT88.4 R12, [R2+0x15000] ;  /* 0x01500000020c783b */ /* 0x000ee80000004200 */
[----:B------:R-:W4:Y:S04]  /*6b80*/  LDSM.16.MT88.4 R16, [R0+0x7000] ;  /* 0x007000000010783b */ /* 0x000f280000004200 */
[----:B------:R-:W2:Y:S04]  /*6b90*/  LDSM.16.MT88.4 R20, [R0+0x8000] ;  /* 0x008000000014783b */ /* 0x000ea80000004200 */
[----:B------:R-:W-:Y:S04]  /*6ba0*/  LDSM.16.MT88.4 R24, [R2+0x13800] ;  /* 0x013800000218783b */ /* 0x000fe80000004200 */
[----:B------:R-:W2:Y:S04]  /*6bb0*/  LDSM.16.MT88.4 R28, [R0+0x6400] ;  /* 0x00640000001c783b */ /* 0x000ea80000004200 */
[----:B------:R-:W2:Y:S04]  /*6bc0*/  LDSM.16.MT88.4 R32, [R2+0x15800] ;  /* 0x015800000220783b */ /* 0x000ea80000004200 */
[----:B------:R-:W2:Y:S04]  /*6bd0*/  LDSM.16.MT88.4 R132, [R0+0x7400] ;  /* 0x007400000084783b */ /* 0x000ea80000004200 */
[----:B------:R-:W-:Y:S01]  /*6be0*/  LDSM.16.MT88.4 R136, [R2+0x16800] ;  /* 0x016800000288783b */ /* 0x000fe20000004200 */
[-C--:B-1----:R-:W-:Y:S08]  /*6bf0*/  HMMA.16816.F32.BF16 R36, R4, R8.reuse, R36 ;  /* 0x000000080424723c */ /* 0x082ff00000041824 */
[C---:B---3--:R-:W-:Y:S08]  /*6c00*/  HMMA.16816.F32.BF16 R40, R12.reuse, R8, R40 ;  /* 0x000000080c28723c */ /* 0x048ff00000041828 */
[-C--:B------:R-:W-:Y:S08]  /*6c10*/  HMMA.16816.F32.BF16 R44, R12, R10.reuse, R44 ;  /* 0x0000000a0c2c723c */ /* 0x080ff0000004182c */
[C---:B------:R-:W-:Y:S01]  /*6c20*/  HMMA.16816.F32.BF16 R48, R4.reuse, R10, R48 ;  /* 0x0000000a0430723c */ /* 0x040fe20000041830 */
[----:B------:R-:W1:Y:S07]  /*6c30*/  LDSM.16.MT88.4 R8, [R0+0x8400] ;  /* 0x008400000008783b */ /* 0x000e6e0000004200 */
[-C--:B----4-:R-:W-:Y:S08]  /*6c40*/  HMMA.16816.F32.BF16 R52, R4, R16.reuse, R52 ;  /* 0x000000100434723c */ /* 0x090ff00000041834 */
[C---:B------:R-:W-:Y:S08]  /*6c50*/  HMMA.16816.F32.BF16 R56, R12.reuse, R16, R56 ;  /* 0x000000100c38723c */ /* 0x040ff00000041838 */
[-C--:B------:R-:W-:Y:S08]  /*6c60*/  HMMA.16816.F32.BF16 R60, R12, R18.reuse, R60 ;  /* 0x000000120c3c723c */ /* 0x080ff0000004183c */
[C---:B------:R-:W-:Y:S01]  /*6c70*/  HMMA.16816.F32.BF16 R64, R4.reuse, R18, R64 ;  /* 0x000000120440723c */ /* 0x040fe20000041840 */
[----:B------:R-:W-:Y:S07]  /*6c80*/  LDSM.16.MT88.4 R16, [R2+0x16000] ;  /* 0x016000000210783b */ /* 0x000fee0000004200 */
[-C--:B--2---:R-:W-:Y:S08]  /*6c90*/  HMMA.16816.F32.BF16 R68, R4, R20.reuse, R68 ;  /* 0x000000140444723c */ /* 0x084ff00000041844 */
[C---:B------:R-:W-:Y:S08]  /*6ca0*/  HMMA.16816.F32.BF16 R72, R12.reuse, R20, R72 ;  /* 0x000000140c48723c */ /* 0x040ff00000041848 */
[-C--:B------:R-:W-:Y:S01]  /*6cb0*/  HMMA.16816.F32.BF16 R76, R12, R22.reuse, R76 ;  /* 0x000000160c4c723c */ /* 0x080fe2000004184c */
[----:B------:R-:W-:Y:S07]  /*6cc0*/  LDSM.16.MT88.4 R12, [R0+0x6800] ;  /* 0x00680000000c783b */ /* 0x000fee0000004200 */
[----:B------:R-:W-:Y:S01]  /*6cd0*/  HMMA.16816.F32.BF16 R80, R4, R22, R80 ;  /* 0x000000160450723c */ /* 0x000fe20000041850 */
[----:B------:R-:W2:Y:S04]  /*6ce0*/  LDSM.16.MT88.4 R4, [R2+0x14000] ;  /* 0x014000000204783b */ /* 0x000ea80000004200 */
        /* <DEDUP_REMOVED lines=16> */
[----:B------:R-:W1:Y:S04]  /*6df0*/  LDSM.16.MT88.4 R8, [R0+0x7c00] ;  /* 0x007c00000008783b */ /* 0x000e680000004200 */
[----:B------:R-:W1:Y:S03]  /*6e00*/  LDSM.16.MT88.4 R24, [R0+0x8c00] ;  /* 0x008c00000018783b */ /* 0x000e660000004200 */
[-C--:B--2---:R-:W-:Y:S01]  /*6e10*/  HMMA.16816.F32.BF16 R36, R4, R12.reuse, R36 ;  /* 0x0000000c0424723c */ /* 0x084fe20000041824 */
        /* <DEDUP_REMOVED lines=58> */
.L_x_332:
[----:B------:R-:W-:Y:S01]  /*71c0*/  LDSM.16.M88.4 R24, [R225] ;  /* 0x00000000e118783b */ /* 0x000fe20000000200 */
[----:B------:R-:W-:Y:S01]  /*71d0*/  IMAD.MOV.U32 R147, RZ, RZ, 0x4 ;  /* 0x00000004ff937424 */ /* 0x000fe200078e00ff */
[----:B------:R-:W-:Y:S01]  /*71e0*/  ULOP3.LUT UR10, UR7, 0x1, URZ, 0xc0, !UPT ;  /* 0x00000001070a7892 */ /* 0x000fe2000f8ec03f */
[----:B------:R-:W-:Y:S01]  /*71f0*/  IMAD.MOV.U32 R146, RZ, RZ, c[0x0][0x22c] ;  /* 0x00008b00ff927624 */ /* 0x000fe200078e00ff */
[----:B-1----:R-:W1:Y:S01]  /*7200*/  LDSM.16.MT88.4 R8, [R0+0x9000] ;  /* 0x009000000008783b */ /* 0x002e620000004200 */
[----:B------:R-:W-:Y:S02]  /*7210*/  @UP5 UIADD3 UR11, UP4, UR14, -0x100, URZ ;  /* 0xffffff000e0b5890 */ /* 0x000fe4000ff9e03f */
[----:B------:R-:W-:Y:S01]  /*7220*/  IMAD R146, R146, c[0x0][0x1c0], RZ ;  /* 0x0000700092927a24 */ /* 0x000fe200078e02ff */
[----:B------:R-:W2:Y:S01]  /*7230*/  LDSM.16.MT88.4 R16, [R0+0xb000] ;  /* 0x00b000000010783b */ /* 0x000ea20000004200 */
[----:B------:R-:W-:Y:S02]  /*7240*/  UISETP.NE.U32.AND UP1, UPT, UR10, 0x1, UPT ;  /* 0x000000010a00788c */ /* 0x000fe4000bf25070 */
[----:B------:R-:W-:Y:S01]  /*7250*/  IMAD.U32 R146, R146, -0x40, RZ ;  /* 0xffffffc092927824 */ /* 0x000fe200078e00ff */
[----:B------:R-:W3:Y:S01]  /*7260*/  LDSM.16.MT88.4 R28, [R0+0xd000] ;  /* 0x00d00000001c783b */ /* 0x000ee20000004200 */
[----:B------:R-:W-:Y:S02]  /*7270*/  UIADD3 UR12, UR7, -0x1, URZ ;  /* 0xffffffff070c7890 */ /* 0x000fe4000fffe03f */
[----:B------:R-:W-:Y:S01]  /*7280*/  @UP5 UIADD3.X UR10, UR15, -0x1, URZ, UP4, !UPT ;  /* 0xffffffff0f0a5890 */ /* 0x000fe2000a7fe43f */
[----:B------:R-:W4:Y:S01]  /*7290*/  LDL R148, [R1+0x14] ;  /* 0x0000140001947983 */ /* 0x000f220000100800 */
[C---:B------:R-:W-:Y:S03]  /*72a0*/  LEA R244, P1, R146.reuse, R142, 0x2 ;  /* 0x0000008e92f47211 */ /* 0x040fe600078210ff */
[----:B------:R-:W-:Y:S01]  /*72b0*/  LDSM.16.M88.4 R32, [R226] ;  /* 0x00000000e220783b */ /* 0x000fe20000000200 */
[----:B------:R-:W-:Y:S01]  /*72c0*/  LEA.HI.X.SX32 R243, R146, R143, 0x2, P1 ;  /* 0x0000008f92f37211 */ /* 0x000fe200008f16ff */
[----:B------:R-:W-:Y:S02]  /*72d0*/  IMAD.MOV.U32 R146, RZ, RZ, c[0x0][0x22c] ;  /* 0x00008b00ff927624 */ /* 0x000fe400078e00ff */
[----:B------:R2:W4:Y:S02]  /*72e0*/  LDL R140, [R1+0x4] ;  /* 0x00000400018c7983 */ /* 0x0005240000100800 */
[----:B------:R-:W-:Y:S02]  /*72f0*/  IMAD R146, R146, c[0x0][0x1c0], RZ ;  /* 0x0000700092927a24 */ /* 0x000fe400078e02ff */
[----:B------:R-:W3:Y:S02]  /*7300*/  LDSM.16.MT88.4 R132, [R0+0x9400] ;  /* 0x009400000084783b */ /* 0x000ee40000004200 */
[----:B------:R-:W-:Y:S02]  /*7310*/  IMAD.SHL.U32 R146, R146, 0x20, RZ ;  /* 0x0000002092927824 */ /* 0x000fe400078e00ff */
        /* <DEDUP_REMOVED lines=72> */
[----:B----4-:R-:W-:Y:S01]  /*77a0*/  @P0 IADD3 R136, R148, -0x40, RZ ;  /* 0xffffffc094880810 */ /* 0x010fe20007ffe0ff */
[C---:B------:R-:W-:Y:S01]  /*77b0*/  HMMA.16816.F32.BF16 R8, R28.reuse, R138, R8 ;  /* 0x0000008a1c08723c */ /* 0x040fe20000041808 */
[----:B------:R-:W-:Y:S03]  /*77c0*/  IMAD.MOV.U32 R148, RZ, RZ, c[0x0][0x22c] ;  /* 0x00008b00ff947624 */ /* 0x000fe600078e00ff */
[----:B------:R-:W-:Y:S01]  /*77d0*/  @P0 IMAD.WIDE R136, R136, R147, UR14 ;  /* 0x0000000e88880e25 */ /* 0x000fe2000f8e0293 */
[----:B------:R-:W-:Y:S02]  /*77e0*/  @UP5 UMOV UR14, UR11 ;  /* 0x0000000b000e5c82 */ /* 0x000fe40008000000 */
[----:B------:R-:W-:Y:S01]  /*77f0*/  @UP5 UMOV UR15, UR10 ;  /* 0x0000000a000f5c82 */ /* 0x000fe20008000000 */
[C---:B--2---:R-:W-:Y:S01]  /*7800*/  HMMA.16816.F32.BF16 R12, R28.reuse, R32, R12 ;  /* 0x000000201c0c723c */ /* 0x044fe2000004180c */
[----:B------:R-:W2:Y:S03]  /*7810*/  @P0 LDG.E R140, [R136.64] ;  /* 0x00000004888c0981 */ /* 0x000ea6000c1e1900 */
[----:B------:R-:W-:Y:S01]  /*7820*/  IMAD R0, R0, c[0x0][0x1c0], RZ ;  /* 0x0000700000007a24 */ /* 0x000fe200078e02ff */
[----:B------:R-:W3:Y:S01]  /*7830*/  @P0 LDG.E R141, [R136.64+0x20] ;  /* 0x00002004888d0981 */ /* 0x000ee2000c1e1900 */
[----:B------:R-:W-:Y:S02]  /*7840*/  IMAD R148, R148, c[0x0][0x1c0], RZ ;  /* 0x0000700094947a24 */ /* 0x000fe400078e02ff */
[C---:B------:R-:W-:Y:S01]  /*7850*/  HMMA.16816.F32.BF16 R16, R28.reuse, R34, R16 ;  /* 0x000000221c10723c */ /* 0x040fe20000041810 */
[----:B------:R-:W4:Y:S03]  /*7860*/  @P0 LDG.E R145, [R136.64+0xa0] ;  /* 0x0000a00488910981 */ /* 0x000f26000c1e1900 */
[----:B------:R-:W-:Y:S01]  /*7870*/  IMAD.MOV.U32 R32, RZ, RZ, R244 ;  /* 0x000000ffff207224 */ /* 0x000fe200078e00f4 */
[----:B------:R1:W5:Y:S01]  /*7880*/  @P0 LDG.E R252, [R136.64+0x80] ;  /* 0x0000800488fc0981 */ /* 0x000362000c1e1900 */
[----:B------:R-:W-:Y:S02]  /*7890*/  IMAD.MOV.U32 R147, RZ, RZ, c[0x0][0x22c] ;  /* 0x00008b00ff937624 */ /* 0x000fe400078e00ff */
[C---:B------:R-:W-:Y:S04]  /*78a0*/  HMMA.16816.F32.BF16 R20, R28.reuse, R132, R20 ;  /* 0x000000841c14723c */ /* 0x040fe80000041814 */
[----:B------:R-:W-:Y:S02]  /*78b0*/  IMAD.MOV.U32 R33, RZ, RZ, R243 ;  /* 0x000000ffff217224 */ /* 0x000fe400078e00f3 */
[----:B------:R-:W-:Y:S02]  /*78c0*/  IMAD R147, R147, c[0x0][0x1c0], RZ ;  /* 0x0000700093937a24 */ /* 0x000fe400078e02ff */
[----:B------:R-:W-:Y:S01]  /*78d0*/  HMMA.16816.F32.BF16 R24, R28, R134, R24 ;  /* 0x000000861c18723c */ /* 0x000fe20000041818 */
[----:B------:R-:W-:Y:S03]  /*78e0*/  RED.E.ADD.F32.FTZ.RN.STRONG.GPU [R32.64], R4 ;  /* 0x000000042000798e */ /* 0x000fe6000c10e784 */
[----:B------:R-:W-:Y:S02]  /*78f0*/  IMAD R147, R147, 0x18, RZ ;  /* 0x0000001893937824 */ /* 0x000fe400078e02ff */
[----:B------:R-:W-:Y:S02]  /*7900*/  IMAD R0, R0, 0x30, RZ ;  /* 0x0000003000007824 */ /* 0x000fe400078e02ff */
[----:B------:R-:W-:Y:S01]  /*7910*/  IMAD R148, R148, 0x38, RZ ;  /* 0x0000003894947824 */ /* 0x000fe200078e02ff */
[----:B--2---:R2:W-:Y:S04]  /*7920*/  @P0 STL [R1+0x4], R140 ;  /* 0x0000048c01000387 */ /* 0x0045e80000100800 */
[----:B---3--:R2:W-:Y:S04]  /*7930*/  @P0 STL [R1+0x8], R141 ;  /* 0x0000088d01000387 */ /* 0x0085e80000100800 */
[----:B------:R-:W3:Y:S04]  /*7940*/  LDL R139, [R1+0x28] ;  /* 0x00002800018b7983 */ /* 0x000ee80000100800 */
[----:B------:R-:W3:Y:S04]  /*7950*/  LDL R138, [R1+0x30] ;  /* 0x00003000018a7983 */ /* 0x000ee80000100800 */
[----:B----4-:R4:W-:Y:S01]  /*7960*/  @P0 STL [R1], R145 ;  /* 0x0000009101000387 */ /* 0x0109e20000100800 */
[----:B--2---:R-:W-:Y:S04]  /*7970*/  IMAD.MOV.U32 R140, RZ, RZ, c[0x0][0x22c] ;  /* 0x00008b00ff8c7624 */ /* 0x004fe800078e00ff */
[----:B------:R-:W-:Y:S02]  /*7980*/  IMAD R140, R140, c[0x0][0x1c0], RZ ;  /* 0x000070008c8c7a24 */ /* 0x000fe400078e02ff */
[----:B------:R-:W-:Y:S02]  /*7990*/  IMAD.MOV.U32 R141, RZ, RZ, c[0x0][0x22c] ;  /* 0x00008b00ff8d7624 */ /* 0x000fe400078e00ff */
[----:B------:R-:W-:Y:S02]  /*79a0*/  IMAD.SHL.U32 R140, R140, 0x8, RZ ;  /* 0x000000088c8c7824 */ /* 0x000fe400078e00ff */
[----:B------:R-:W-:Y:S03]  /*79b0*/  IMAD R141, R141, c[0x0][0x1c0], RZ ;  /* 0x000070008d8d7a24 */ /* 0x000fe600078e02ff */
[CC--:B------:R-:W-:Y:S01]  /*79c0*/  LEA R34, P1, R140.reuse, R32.reuse, 0x2 ;  /* 0x000000208c227211 */ /* 0x0c0fe200078210ff */
[----:B------:R-:W-:Y:S02]  /*79d0*/  IMAD.SHL.U32 R141, R141, 0x10, RZ ;  /* 0x000000108d8d7824 */ /* 0x000fe400078e00ff */
[----:B----4-:R-:W-:Y:S01]  /*79e0*/  IMAD.MOV.U32 R145, RZ, RZ, c[0x0][0x22c] ;  /* 0x00008b00ff917624 */ /* 0x010fe200078e00ff */
[-C--:B------:R-:W-:Y:S02]  /*79f0*/  LEA.HI.X.SX32 R35, R140, R33.reuse, 0x2, P1 ;  /* 0x000000218c237211 */ /* 0x080fe400008f16ff */
[-C--:B-1----:R-:W-:Y:S01]  /*7a00*/  LEA R136, P0, R141, R32.reuse, 0x2 ;  /* 0x000000208d887211 */ /* 0x082fe200078010ff */
[----:B------:R-:W-:Y:S01]  /*7a10*/  IMAD R145, R145, c[0x0][0x1c0], RZ ;  /* 0x0000700091917a24 */ /* 0x000fe200078e02ff */
[-C--:B------:R-:W-:Y:S01]  /*7a20*/  LEA R132, P1, R147, R32.reuse, 0x2 ;  /* 0x0000002093847211 */ /* 0x080fe200078210ff */
[----:B------:R1:W-:Y:S01]  /*7a30*/  RED.E.ADD.F32.FTZ.RN.STRONG.GPU [R34.64], R5 ;  /* 0x000000052200798e */ /* 0x0003e2000c10e784 */
[-C--:B------:R-:W-:Y:S01]  /*7a40*/  LEA.HI.X.SX32 R137, R141, R33.reuse, 0x2, P0 ;  /* 0x000000218d897211 */ /* 0x080fe200000f16ff */
[----:B------:R-:W-:Y:S01]  /*7a50*/  IMAD R145, R145, 0x28, RZ ;  /* 0x0000002891917824 */ /* 0x000fe200078e02ff */
[-C--:B------:R-:W-:Y:S01]  /*7a60*/  LEA.HI.X.SX32 R133, R147, R33.reuse, 0x2, P1 ;  /* 0x0000002193857211 */ /* 0x080fe200008f16ff */
[----:B------:R-:W-:Y:S01]  /*7a70*/  IMAD.MOV.U32 R147, RZ, RZ, c[0x0][0x22c] ;  /* 0x00008b00ff937624 */ /* 0x000fe200078e00ff */
[-C--:B------:R-:W-:Y:S01]  /*7a80*/  LEA R4, P1, R0, R32.reuse, 0x2 ;  /* 0x0000002000047211 */ /* 0x080fe200078210ff */
[----:B------:R2:W-:Y:S01]  /*7a90*/  RED.E.ADD.F32.FTZ.RN.STRONG.GPU [R136.64], R6 ;  /* 0x000000068800798e */ /* 0x0005e2000c10e784 */
[CC--:B------:R-:W-:Y:S01]  /*7aa0*/  LEA R30, P0, R146.reuse, R32.reuse, 0x2 ;  /* 0x00000020921e7211 */ /* 0x0c0fe200078010ff */
[----:B------:R-:W-:Y:S01]  /*7ab0*/  IMAD R147, R147, c[0x0][0x1c0], RZ ;  /* 0x0000700093937a24 */ /* 0x000fe200078e02ff */
[CC--:B------:R-:W-:Y:S01]  /*7ac0*/  LEA R28, P2, R145.reuse, R32.reuse, 0x2 ;  /* 0x00000020911c7211 */ /* 0x0c0fe200078410ff */
[----:B------:R4:W-:Y:S01]  /*7ad0*/  RED.E.ADD.F32.FTZ.RN.STRONG.GPU [R132.64], R7 ;  /* 0x000000078400798e */ /* 0x0009e2000c10e784 */
[-C--:B------:R-:W-:Y:S01]  /*7ae0*/  LEA.HI.X.SX32 R31, R146, R33.reuse, 0x2, P0 ;  /* 0x00000021921f7211 */ /* 0x080fe200000f16ff */
[----:B------:R-:W-:Y:S01]  /*7af0*/  IMAD.MOV.U32 R146, RZ, RZ, c[0x0][0x22c] ;  /* 0x00008b00ff927624 */ /* 0x000fe200078e00ff */
[-C--:B------:R-:W-:Y:S01]  /*7b00*/  LEA.HI.X.SX32 R29, R145, R33.reuse, 0x2, P2 ;  /* 0x00000021911d7211 */ /* 0x080fe200010f16ff */
[----:B------:R-:W-:Y:S01]  /*7b10*/  IMAD.MOV.U32 R145, RZ, RZ, c[0x0][0x22c] ;  /* 0x00008b00ff917624 */ /* 0x000fe200078e00ff */
[----:B------:R-:W-:Y:S01]  /*7b20*/  IADD3 R134, R141, 0x40, RZ ;  /* 0x000000408d867810 */ /* 0x000fe20007ffe0ff */
[----:B------:R4:W-:Y:S01]  /*7b30*/  RED.E.ADD.F32.FTZ.RN.STRONG.GPU [R30.64], R8 ;  /* 0x000000081e00798e */ /* 0x0009e2000c10e784 */
[----:B------:R-:W-:Y:S02]  /*7b40*/  IMAD.SHL.U32 R147, R147, 0x10, RZ ;  /* 0x0000001093937824 */ /* 0x000fe400078e00ff */
[----:B------:R-:W-:Y:S01]  /*7b50*/  IMAD R145, R145, c[0x0][0x1c0], RZ ;  /* 0x0000700091917a24 */ /* 0x000fe200078e02ff */
[----:B------:R4:W-:Y:S01]  /*7b60*/  RED.E.ADD.F32.FTZ.RN.STRONG.GPU [R28.64], R9 ;  /* 0x000000091c00798e */ /* 0x0009e2000c10e784 */
[----:B------:R-:W-:Y:S01]  /*7b70*/  IMAD R146, R146, c[0x0][0x1c0], RZ ;  /* 0x0000700092927a24 */ /* 0x000fe200078e02ff */
[----:B------:R-:W-:Y:S01]  /*7b80*/  IADD3 R143, R147, 0x20, RZ ;  /* 0x00000020938f7810 */ /* 0x000fe20007ffe0ff */
[----:B------:R-:W-:Y:S02]  /*7b90*/  IMAD.SHL.U32 R145, R145, 0x10, RZ ;  /* 0x0000001091917824 */ /* 0x000fe400078e00ff */
[----:B------:R-:W-:Y:S01]  /*7ba0*/  IMAD.SHL.U32 R146, R146, 0x8, RZ ;  /* 0x0000000892927824 */ /* 0x000fe200078e00ff */
[-C--:B-1----:R-:W-:Y:S02]  /*7bb0*/  LEA.HI.X.SX32 R5, R0, R33.reuse, 0x2, P1 ;  /* 0x0000002100057211 */ /* 0x082fe400008f16ff */
[----:B------:R-:W3:Y:S01]  /*7bc0*/  LDL R0, [R1+0x2c] ;  /* 0x00002c0001007983 */ /* 0x000ee20000100800 */
[----:B------:R-:W-:Y:S01]  /*7bd0*/  IADD3 R142, R145, 0x20, RZ ;  /* 0x00000020918e7810 */ /* 0x000fe20007ffe0ff */
[----:B------:R-:W-:Y:S01]  /*7be0*/  IMAD.IADD R143, R146, 0x1, R143 ;  /* 0x00000001928f7824 */ /* 0x000fe200078e028f */
[----:B------:R-:W-:Y:S01]  /*7bf0*/  IADD3 R145, R147, 0x20, RZ ;  /* 0x0000002093917810 */ /* 0x000fe20007ffe0ff */
[----:B------:R1:W-:Y:S01]  /*7c00*/  RED.E.ADD.F32.FTZ.RN.STRONG.GPU [R4.64], R10 ;  /* 0x0000000a0400798e */ /* 0x0003e2000c10e784 */
[-C--:B--2---:R-:W-:Y:S01]  /*7c10*/  LEA R6, P0, R148, R32.reuse, 0x2 ;  /* 0x0000002094067211 */ /* 0x084fe200078010ff */
[----:B------:R-:W-:Y:S02]  /*7c20*/  IMAD.IADD R143, R146, 0x1, R143 ;  /* 0x00000001928f7824 */ /* 0x000fe400078e028f */
[----:B----4-:R-:W2:Y:S01]  /*7c30*/  LDL R132, [R1+0x18] ;  /* 0x0000180001847983 */ /* 0x010ea20000100800 */
[-C--:B------:R-:W-:Y:S01]  /*7c40*/  LEA.HI.X.SX32 R7, R148, R33.reuse, 0x2, P0 ;  /* 0x0000002194077211 */ /* 0x080fe200000f16ff */
[----:B------:R-:W-:Y:S01]  /*7c50*/  IMAD.IADD R145, R146, 0x1, R145 ;  /* 0x0000000192917824 */ /* 0x000fe200078e0291 */
[C---:B------:R-:W-:Y:S03]  /*7c60*/  IADD3 R133, R141.reuse, 0x40, RZ ;  /* 0x000000408d857810 */ /* 0x040fe60007ffe0ff */
[----:B------:R4:W-:Y:S01]  /*7c70*/  RED.E.ADD.F32.FTZ.RN.STRONG.GPU [R6.64], R11 ;  /* 0x0000000b0600798e */ /* 0x0009e2000c10e784 */
[C---:B------:R-:W-:Y:S01]  /*7c80*/  IADD3 R31, R141.reuse, 0x40, RZ ;  /* 0x000000408d1f7810 */ /* 0x040fe20007ffe0ff */
[C---:B------:R-:W-:Y:S01]  /*7c90*/  IMAD.IADD R133, R140.reuse, 0x1, R133 ;  /* 0x000000018c857824 */ /* 0x040fe200078e0285 */
[----:B------:R-:W-:Y:S01]  /*7ca0*/  IADD3 R30, R141, 0x40, RZ ;  /* 0x000000408d1e7810 */ /* 0x000fe20007ffe0ff */
[----:B------:R4:W-:Y:S01]  /*7cb0*/  RED.E.ADD.F32.FTZ.RN.STRONG.GPU [R32.64+0x80], R12 ;  /* 0x0000800c2000798e */ /* 0x0009e2000c10e784 */
[CC--:B------:R-:W-:Y:S01]  /*7cc0*/  LEA R28, P1, R145.reuse, R32.reuse, 0x2 ;  /* 0x00000020911c7211 */ /* 0x0c0fe200078210ff */
[C---:B------:R-:W-:Y:S02]  /*7cd0*/  IMAD.IADD R31, R140.reuse, 0x1, R31 ;  /* 0x000000018c1f7824 */ /* 0x040fe400078e021f */
[----:B------:R4:W-:Y:S01]  /*7ce0*/  RED.E.ADD.F32.FTZ.RN.STRONG.GPU [R34.64+0x80], R13 ;  /* 0x0000800d2200798e */ /* 0x0009e2000c10e784 */
[-C--:B------:R-:W-:Y:S01]  /*7cf0*/  LEA.HI.X.SX32 R29, R145, R33.reuse, 0x2, P1 ;  /* 0x00000021911d7211 */ /* 0x080fe200008f16ff */
[C---:B------:R-:W-:Y:S02]  /*7d00*/  IMAD.IADD R30, R140.reuse, 0x1, R30 ;  /* 0x000000018c1e7824 */ /* 0x040fe400078e021e */
[C---:B------:R-:W-:Y:S02]  /*7d10*/  IMAD.IADD R133, R140.reuse, 0x1, R133 ;  /* 0x000000018c857824 */ /* 0x040fe400078e0285 */
[C---:B------:R-:W-:Y:S02]  /*7d20*/  IMAD.IADD R30, R140.reuse, 0x1, R30 ;  /* 0x000000018c1e7824 */ /* 0x040fe400078e021e */
[----:B------:R-:W-:Y:S01]  /*7d30*/  IMAD.IADD R133, R140, 0x1, R133 ;  /* 0x000000018c857824 */ /* 0x000fe200078e0285 */
[CC--:B-1----:R-:W-:Y:S04]  /*7d40*/  LEA R4, P0, R142.reuse, R32.reuse, 0x2 ;  /* 0x000000208e047211 */ /* 0x0c2fe800078010ff */
[-C--:B------:R-:W-:Y:S02]  /*7d50*/  LEA.HI.X.SX32 R5, R142, R33.reuse, 0x2, P0 ;  /* 0x000000218e057211 */ /* 0x080fe400000f16ff */
[----:B------:R-:W-:Y:S02]  /*7d60*/  IADD3 R142, R147, 0x20, RZ ;  /* 0x00000020938e7810 */ /* 0x000fe40007ffe0ff */
[CC--:B------:R-:W-:Y:S01]  /*7d70*/  LEA R10, P0, R143.reuse, R32.reuse, 0x2 ;  /* 0x000000208f0a7211 */ /* 0x0c0fe200078010ff */
[----:B------:R1:W-:Y:S02]  /*7d80*/  RED.E.ADD.F32.FTZ.RN.STRONG.GPU [R4.64], R14 ;  /* 0x0000000e0400798e */ /* 0x0003e4000c10e784 */
[C---:B------:R-:W-:Y:S01]  /*7d90*/  IMAD.IADD R142, R146.reuse, 0x1, R142 ;  /* 0x00000001928e7824 */ /* 0x040fe200078e028e */
[-C--:B----4-:R-:W-:Y:S01]  /*7da0*/  LEA.HI.X.SX32 R11, R143, R33.reuse, 0x2, P0 ;  /* 0x000000218f0b7211 */ /* 0x090fe200000f16ff */
[----:B------:R4:W-:Y:S01]  /*7db0*/  RED.E.ADD.F32.FTZ.RN.STRONG.GPU [R28.64], R15 ;  /* 0x0000000f1c00798e */ /* 0x0009e2000c10e784 */
[CC--:B------:R-:W-:Y:S01]  /*7dc0*/  LEA R12, P4, R31.reuse, R32.reuse, 0x2 ;  /* 0x000000201f0c7211 */ /* 0x0c0fe200078810ff */
[C---:B------:R-:W-:Y:S02]  /*7dd0*/  IMAD.IADD R142, R146.reuse, 0x1, R142 ;  /* 0x00000001928e7824 */ /* 0x040fe400078e028e */
[----:B------:R4:W-:Y:S01]  /*7de0*/  RED.E.ADD.F32.FTZ.RN.STRONG.GPU [R10.64], R16 ;  /* 0x000000100a00798e */ /* 0x0009e2000c10e784 */
[-C--:B------:R-:W-:Y:S01]  /*7df0*/  LEA.HI.X.SX32 R13, R31, R33.reuse, 0x2, P4 ;  /* 0x000000211f0d7211 */ /* 0x080fe200020f16ff */
[----:B------:R-:W-:Y:S05]  /*7e00*/  IMAD.IADD R142, R146, 0x1, R142 ;  /* 0x00000001928e7824 */ /* 0x000fea00078e028e */
[CC--:B------:R-:W-:Y:S04]  /*7e10*/  LEA R8, P2, R142.reuse, R32.reuse, 0x2 ;  /* 0x000000208e087211 */ /* 0x0c0fe800078410ff */
[-C--:B------:R-:W-:Y:S05]  /*7e20*/  LEA.HI.X.SX32 R9, R142, R33.reuse, 0x2, P2 ;  /* 0x000000218e097211 */ /* 0x080fea00010f16ff */
[----:B------:R4:W-:Y:S01]  /*7e30*/  RED.E.ADD.F32.FTZ.RN.STRONG.GPU [R8.64], R17 ;  /* 0x000000110800798e */ /* 0x0009e2000c10e784 */
[CC--:B-1----:R-:W-:Y:S04]  /*7e40*/  LEA R14, P5, R134.reuse, R32.reuse, 0x2 ;  /* 0x00000020860e7211 */ /* 0x0c2fe800078a10ff */
[-C--:B----4-:R-:W-:Y:S02]  /*7e50*/  LEA.HI.X.SX32 R15, R134, R33.reuse, 0x2, P5 ;  /* 0x00000021860f7211 */ /* 0x090fe400028f16ff */
[CC--:B------:R-:W-:Y:S04]  /*7e60*/  LEA R10, P3, R30.reuse, R32.reuse, 0x2 ;  /* 0x000000201e0a7211 */ /* 0x0c0fe800078610ff */
[-C--:B------:R-:W-:Y:S02]  /*7e70*/  LEA.HI.X.SX32 R11, R30, R33.reuse, 0x2, P3 ;  /* 0x000000211e0b7211 */ /* 0x080fe400018f16ff */
[----:B------:R-:W-:Y:S01]  /*7e80*/  LDSM.16.MT88.4 R28, [R3+0x2000] ;  /* 0x00200000031c783b */ /* 0x000fe20000004200 */
        /* <DEDUP_REMOVED lines=19> */
[CC--:B-1----:R-:W-:Y:S04]  /*7fc0*/  LEA R4, P0, R0.reuse, R32.reuse, 0x2 ;  /* 0x0000002000047211 */ /* 0x0c2fe800078010ff */
[-C--:B------:R-:W-:Y:S02]  /*7fd0*/  LEA.HI.X.SX32 R5, R0, R33.reuse, 0x2, P0 ;  /* 0x0000002100057211 */ /* 0x080fe400000f16ff */
[----:B------:R-:W-:Y:S01]  /*7fe0*/  PLOP3.LUT P0, PT, PT, PT, UP1, 0x80, 0x0 ;  /* 0x000000000000781c */ /* 0x000fe20003f0f018 */
[----:B------:R-:W-:Y:S01]  /*7ff0*/  @UP5 UIADD3 UR17, UP1, UR17, -0x100, URZ ;  /* 0xffffff0011115890 */ /* 0x000fe2000ff3e03f */
[C---:B--2---:R-:W-:Y:S02]  /*8000*/  LEA R6, P1, R132.reuse, R32, 0x2 ;  /* 0x0000002084067211 */ /* 0x044fe400078210ff */
[C---:B------:R-:W-:Y:S01]  /*8010*/  IADD3 R0, R3.reuse, -0x3000, RZ ;  /* 0xffffd00003007810 */ /* 0x040fe20007ffe0ff */
[----:B------:R-:W-:Y:S01]  /*8020*/  @UP5 UIADD3.X UR16, UR16, -0x1, URZ, UP1, !UPT ;  /* 0xffffffff10105890 */ /* 0x000fe20008ffe43f */
[----:B------:R-:W-:Y:S02]  /*8030*/  LEA.HI.X.SX32 R7, R132, R33, 0x2, P1 ;  /* 0x0000002184077211 */ /* 0x000fe400008f16ff */
[----:B------:R-:W-:Y:S01]  /*8040*/  LDSM.16.MT88.4 R32, [R2+0xf800] ;  /* 0x00f800000220783b */ /* 0x000fe20000004200 */
[----:B------:R-:W-:Y:S01]  /*8050*/  ISETP.LT.AND P1, PT, RZ, UR7, PT ;  /* 0x00000007ff007c0c */ /* 0x000fe2000bf21270 */
[----:B------:R-:W-:Y:S02]  /*8060*/  UMOV UR7, UR12 ;  /* 0x0000000c00077c82 */ /* 0x000fe40008000000 */
[----:B------:R-:W-:Y:S01]  /*8070*/  RED.E.ADD.F32.FTZ.RN.STRONG.GPU [R6.64], R26 ;  /* 0x0000001a0600798e */ /* 0x000fe2000c10e784 */
[----:B------:R-:W-:Y:S03]  /*8080*/  @P0 IADD3 R0, R3, 0x3000, RZ ;  /* 0x0000300003000810 */ /* 0x000fe60007ffe0ff */
        /* <DEDUP_REMOVED lines=36> */
[----:B------:R-:W3:Y:S04]  /*82d0*/  LDSM.16.MT88.4 R8, [R3+0x1c00] ;  /* 0x001c00000308783b */ /* 0x000ee80000004200 */
[----:B------:R2:W1:Y:S03]  /*82e0*/  LDSM.16.MT88.4 R32, [R3+0x2c00] ;  /* 0x002c00000320783b */ /* 0x0004660000004200 */
[-C--:B----4-:R-:W-:Y:S08]  /*82f0*/  HMMA.16816.F32.BF16 R84, R4, R12.reuse, R84 ;  /* 0x0000000c0454723c */ /* 0x090ff00000041854 */
[C---:B------:R-:W-:Y:S08]  /*8300*/  HMMA.16816.F32.BF16 R88, R16.reuse, R12, R88 ;  /* 0x0000000c1058723c */ /* 0x040ff00000041858 */
[-C--:B------:R-:W-:Y:S04]  /*8310*/  HMMA.16816.F32.BF16 R92, R16, R14.reuse, R92 ;  /* 0x0000000e105c723c */ /* 0x080fe8000004185c */
[----:B--2---:R-:W-:Y:S04]  /*8320*/  IMAD.MOV.U32 R3, RZ, RZ, R0 ;  /* 0x000000ffff037224 */ /* 0x004fe800078e0000 */
        /* <DEDUP_REMOVED lines=13> */
[-C--:B---3--:R-:W-:Y:S08]  /*8400*/  HMMA.16816.F32.BF16 R100, R24, R8.reuse, R100 ;  /* 0x000000081864723c */ /* 0x088ff00000041864 */
        /* <DEDUP_REMOVED lines=224> */
.L_x_334:
        /* <DEDUP_REMOVED lines=19> */
.L_x_335:
        /* <DEDUP_REMOVED lines=55> */
.L_x_337:
[----:B------:R-:W-:Y:S05]  /*96b0*/  BSYNC B0 ;  /* 0x0000000000007941 */ /* 0x000fea0003800000 */
.L_x_336:
        /* <DEDUP_REMOVED lines=20> */
.L_x_339:
[----:B------:R-:W-:Y:S05]  /*9800*/  BSYNC B0 ;  /* 0x0000000000007941 */ /* 0x000fea0003800000 */
.L_x_338:
        /* <DEDUP_REMOVED lines=29> */
.L_x_341:
[----:B------:R-:W-:Y:S05]  /*99e0*/  BSYNC B0 ;  /* 0x0000000000007941 */ /* 0x000fea0003800000 */
.L_x_340:
        /* <DEDUP_REMOVED lines=18> */
.L_x_317:
        /* <DEDUP_REMOVED lines=20> */
.L_x_343:
        /* <DEDUP_REMOVED lines=18> */
.L_x_344:
        /* <DEDUP_REMOVED lines=41> */
.L_x_346:
[----:B-1----:R-:W-:Y:S05]  /*a000*/  BSYNC B0 ;  /* 0x0000000000007941 */ /* 0x002fea0003800000 */
.L_x_345:
        /* <DEDUP_REMOVED lines=19> */
.L_x_348:
[----:B------:R-:W-:Y:S05]  /*a140*/  BSYNC B0 ;  /* 0x0000000000007941 */ /* 0x000fea0003800000 */
.L_x_347:
        /* <DEDUP_REMOVED lines=29> */
.L_x_350:
[----:B------:R-:W-:Y:S05]  /*a320*/  BSYNC B0 ;  /* 0x0000000000007941 */ /* 0x000fea0003800000 */
.L_x_349:
        /* <DEDUP_REMOVED lines=16> */
.L_x_342:
[----:B------:R-:W-:Y:S05]  /*a430*/  BSYNC B1 ;  /* 0x0000000000017941 */ /* 0x000fea0003800000 */
.L_x_312:
        /* <DEDUP_REMOVED lines=11> */
.L_x_351:
[----:B------:R-:W-:Y:S05]  /*a4f0*/  EXIT ;  /* 0x000000000000794d */ /* 0x000fea0003800000 */
.L_x_353:
        /* <DEDUP_REMOVED lines=16> */
.L_x_1284:


//--------------------- .text._ZN5flash44flash_bwd_dq_dk_dv_loop_seqk_parallel_kernelI23Flash_bwd_kernel_traitsILi96ELi64ELi128ELi8ELi2ELi4ELi4ELb1ELb0EN7cutlass10bfloat16_tE19Flash_kernel_traitsILi96ELi64ELi128ELi8ES3_EELb0ELb0ELb0ELb0ELb0ELb0ELb1EEEvNS_16Flash_bwd_paramsE --------------------------
	.section	.text._ZN5flash44flash_bwd_dq_dk_dv_loop_seqk_parallel_kernelI23Flash_bwd_kernel_traitsILi96ELi64ELi128ELi8ELi2ELi4ELi4ELb1ELb0EN7cutlass10bfloat16_tE19Flash_kernel_traitsILi96ELi64ELi128ELi8ES3_EELb0ELb0ELb0ELb0ELb0ELb0ELb1EEEvNS_16Flash_bwd_paramsE,"ax",@progbits
	.sectioninfo	@"SHI_REGISTERS=255"
	.align	128
        .global         _ZN5flash44flash_bwd_dq_dk_dv_loop_seqk_parallel_kernelI23Flash_bwd_kernel_traitsILi96ELi64ELi128ELi8ELi2ELi4ELi4ELb1ELb0EN7cutlass10bfloat16_tE19Flash_kernel_traitsILi96ELi64ELi128ELi8ES3_EELb0ELb0ELb0ELb0ELb0ELb0ELb1EEEvNS_16Flash_bwd_paramsE
        .type           _ZN5flash44flash_bwd_dq_dk_dv_loop_seqk_parallel_kernelI23Flash_bwd_kernel_traitsILi96ELi64ELi128ELi8ELi2ELi4ELi4ELb1ELb0EN7cutlass10bfloat16_tE19Flash_kernel_traitsILi96ELi64ELi128ELi8ES3_EELb0ELb0ELb0ELb0ELb0ELb0ELb1EEEvNS_16Flash_bwd_paramsE,@function
        .size           _ZN5flash44flash_bwd_dq_dk_dv_loop_seqk_parallel_kernelI23Flash_bwd_kernel_traitsILi96ELi64ELi128ELi8ELi2ELi4ELi4ELb1ELb0EN7cutlass10bfloat16_tE19Flash_kernel_traitsILi96ELi64ELi128ELi8ES3_EELb0ELb0ELb0ELb0ELb0ELb0ELb1EEEvNS_16Flash_bwd_paramsE,(.L_x_1285 - _ZN5flash44flash_bwd_dq_dk_dv_loop_seqk_parallel_kernelI23Flash_bwd_kernel_traitsILi96ELi64ELi128ELi8ELi2ELi4ELi4ELb1ELb0EN7cutlass10bfloat16_tE19Flash_kernel_traitsILi96ELi64ELi128ELi8ES3_EELb0ELb0ELb0ELb0ELb0ELb0ELb1EEEvNS_16Flash_bwd_paramsE)
        .other          _ZN5flash44flash_bwd_dq_dk_dv_loop_seqk_parallel_kernelI23Flash_bwd_kernel_traitsILi96ELi64ELi128ELi8ELi2ELi4ELi4ELb1ELb0EN7cutlass10bfloat16_tE19Flash_kernel_traitsILi96ELi64ELi128ELi8ES3_EELb0ELb0ELb0ELb0ELb0ELb0ELb1EEEvNS_16Flash_bwd_paramsE,@"STO_CUDA_ENTRY STV_DEFAULT"
_ZN5flash44flash_bwd_dq_dk_dv_loop_seqk_parallel_kernelI23Flash_bwd_kernel_traitsILi96ELi64ELi128ELi8ELi2ELi4ELi4ELb1ELb0EN7cutlass10bfloat16_tE19Flash_kernel_traitsILi96ELi64ELi128ELi8ES3_EELb0ELb0ELb0ELb0ELb0ELb0ELb1EEEvNS_16Flash_bwd_paramsE:
.text._ZN5flash44flash_bwd_dq_dk_dv_loop_seqk_parallel_kernelI23Flash_bwd_kernel_traitsILi96ELi64ELi128ELi8ELi2ELi4ELi4ELb1ELb0EN7cutlass10bfloat16_tE19Flash_kernel_traitsILi96ELi64ELi128ELi8ES3_EELb0ELb0ELb0ELb0ELb0ELb0ELb1EEEvNS_16Flash_bwd_paramsE:
        /* <DEDUP_REMOVED lines=35> */
[----:B------:R-:W-:Y:S01]  /*0230*/  SHF.R.S32.HI R6, RZ, 0x4, R12 ;  /* 0x00000004ff067819 */ /* 0x000fe2000001140c */
[----:B---3--:R-:W-:Y:S01]  /*0240*/  UIMAD UR47, UR38, UR46, URZ ;  /* 0x0000002e262f72a4 */ /* 0x008fe2000f8e023f */
[----:B------:R-:W-:Y:S01]  /*0250*/  LEA.HI R10, R20, R21, RZ, 0x5 ;  /* 0x00000015140a7211 */ /* 0x000fe200078f28ff */
[----:B------:R-:W-:Y:S01]  /*0260*/  UIMAD UR46, UR46, UR12, URZ ;  /* 0x0000000c2e2e72a4 */ /* 0x000fe2000f8e023f */
[--C-:B------:R-:W-:Y:S01]  /*0270*/  SHF.R.S32.HI R7, RZ, 0x2, R5.reuse ;  /* 0x00000002ff077819 */ /* 0x100fe20000011405 */
[----:B------:R-:W-:Y:S01]  /*0280*/  UIMAD UR55, UR8, UR6, UR55 ;  /* 0x00000006083772a4 */ /* 0x000fe2000f8e0237 */
[----:B------:R-:W-:Y:S01]  /*0290*/  SHF.R.S32.HI R0, RZ, 0x1f, R5 ;  /* 0x0000001fff007819 */ /* 0x000fe20000011405 */
[----:B------:R-:W-:Y:S01]  /*02a0*/  UIMAD UR52, UR7, UR33, URZ ;  /* 0x00000021073472a4 */ /* 0x000fe2000f8e023f */
[----:B------:R-:W-:Y:S01]  /*02b0*/  LEA.HI R3, R12, R6, RZ, 0x1 ;  /* 0x000000060c037211 */ /* 0x000fe200078f08ff */
[----:B------:R-:W-:Y:S01]  /*02c0*/  UIMAD UR6, UR33, UR11, UR38 ;  /* 0x0000000b210672a4 */ /* 0x000fe2000f8e0226 */
[----:B------:R-:W-:Y:S01]  /*02d0*/  LOP3.LUT R4, R10, 0xffffffe0, RZ, 0xc0, !PT ;  /* 0xffffffe00a047812 */ /* 0x000fe200078ec0ff */
[----:B------:R-:W-:Y:S01]  /*02e0*/  @!UP2 UIMAD UR7, UR33, UR13, UR38 ;  /* 0x0000000d2107a2a4 */ /* 0x000fe2000f8e0226 */
[-C--:B------:R-:W-:Y:S01]  /*02f0*/  LEA.HI R2, R0, R7.reuse, RZ, 0x3 ;  /* 0x0000000700027211 */ /* 0x080fe200078f18ff */
[----:B------:R-:W-:Y:S01]  /*0300*/  USHF.L.U32 UR41, UR46, 0x6, URZ ;  /* 0x000000062e297899 */ /* 0x000fe2000800063f */
[----:B------:R-:W-:Y:S01]  /*0310*/  LOP3.LUT R3, R3, 0xfffffffe, RZ, 0xc0, !PT ;  /* 0xfffffffe03037812 */ /* 0x000fe200078ec0ff */
[----:B------:R-:W-:Y:S01]  /*0320*/  IMAD.IADD R0, R21, 0x1, -R4 ;  /* 0x0000000115007824 */ /* 0x000fe200078e0a04 */
[----:B------:R-:W-:Y:S01]  /*0330*/  LEA.HI R8, R5, R7, RZ, 0x1 ;  /* 0x0000000705087211 */ /* 0x000fe200078f08ff */
[----:B------:R-:W-:Y:S01]  /*0340*/  ULDC UR49, c[0x0][0x214] ;  /* 0x0000850000317ab9 */ /* 0x000fe20000000800 */
[----:B------:R-:W-:Y:S01]  /*0350*/  LOP3.LUT R2, R2, 0xfffffff8, RZ, 0xc0, !PT ;  /* 0xfffffff802027812 */ /* 0x000fe200078ec0ff */
[----:B------:R-:W-:Y:S01]  /*0360*/  IMAD.IADD R15, R6, 0x1, -R3 ;  /* 0x00000001060f7824 */ /* 0x000fe200078e0a03 */
[----:B------:R-:W-:Y:S01]  /*0370*/  SHF.R.S32.HI R3, RZ, 0x1f, R0 ;  /* 0x0000001fff037819 */ /* 0x000fe20000011400 */
[----:B------:R-:W-:Y:S01]  /*0380*/  ULDC UR56, c[0x0][0x1c8] ;  /* 0x0000720000387ab9 */ /* 0x000fe20000000800 */
[----:B------:R-:W-:Y:S01]  /*0390*/  LOP3.LUT R4, R8, 0x7fffffe, RZ, 0xc0, !PT ;  /* 0x07fffffe08047812 */ /* 0x000fe200078ec0ff */
[----:B------:R-:W-:Y:S01]  /*03a0*/  IMAD.IADD R8, R7, 0x1, -R2 ;  /* 0x0000000107087824 */ /* 0x000fe200078e0a02 */
[----:B------:R-:W-:Y:S01]  /*03b0*/  LEA.HI R22, R3, R0, RZ, 0x2 ;  /* 0x0000000003167211 */ /* 0x000fe200078f10ff */
[----:B------:R-:W-:Y:S01]  /*03c0*/  ULDC.U8 UR10, c[0x0][0x3d0] ;  /* 0x0000f400000a7ab9 */ /* 0x000fe20000000000 */
[----:B------:R-:W-:Y:S01]  /*03d0*/  SHF.R.S32.HI R0, RZ, 0x5, R10 ;  /* 0x00000005ff007819 */ /* 0x000fe2000001140a */
[----:B------:R-:W-:Y:S01]  /*03e0*/  IMAD.IADD R9, R7, 0x1, -R4 ;  /* 0x0000000107097824 */ /* 0x000fe200078e0a04 */
[-C--:B------:R-:W-:Y:S01]  /*03f0*/  LEA.HI R16, R20, R21.reuse, RZ, 0x3 ;  /* 0x0000001514107211 */ /* 0x080fe200078f18ff */
[----:B------:R-:W-:Y:S01]  /*0400*/  ULDC UR50, c[0x0][0x224] ;  /* 0x0000890000327ab9 */ /* 0x000fe20000000800 */
[----:B------:R-:W-:Y:S01]  /*0410*/  SHF.R.S32.HI R2, RZ, 0x1f, R10 ;  /* 0x0000001fff027819 */ /* 0x000fe2000001140a */
[----:B------:R-:W-:Y:S01]  /*0420*/  IMAD R9, R0, 0x8, R9 ;  /* 0x0000000800097824 */ /* 0x000fe200078e0209 */
[----:B------:R-:W-:Y:S01]  /*0430*/  LOP3.LUT R5, R5, 0xfffffffc, RZ, 0xc0, !PT ;  /* 0xfffffffc05057812 */ /* 0x000fe200078ec0ff */
[----:B------:R-:W-:Y:S01]  /*0440*/  @UP2 UIMAD UR54, UR33, UR49, URZ ;  /* 0x00000031213622a4 */ /* 0x000fe2000f8e023f */
[-C--:B------:R-:W-:Y:S01]  /*0450*/  LEA.HI R4, R10, R0.reuse, RZ, 0x1 ;  /* 0x000000000a047211 */ /* 0x080fe200078f08ff */
[----:B------:R-:W-:Y:S01]  /*0460*/  ULDC.64 UR4, c[0x0][0x118] ;  /* 0x0000460000047ab9 */ /* 0x000fe20000000a00 */
[----:B------:R-:W-:Y:S01]  /*0470*/  SHF.R.S32.HI R3, RZ, 0x3, R16 ;  /* 0x00000003ff037819 */ /* 0x000fe20000011410 */
[----:B------:R-:W-:Y:S01]  /*0480*/  IMAD.IADD R17, R21, 0x1, -R5 ;  /* 0x0000000115117824 */ /* 0x000fe200078e0a05 */
[----:B------:R-:W-:Y:S01]  /*0490*/  LEA.HI R2, R2, R0, RZ, 0x2 ;  /* 0x0000000002027211 */ /* 0x000fe200078f10ff */
[----:B------:R-:W-:Y:S01]  /*04a0*/  ULOP3.LUT UR56, UR38, UR56, URZ, 0x3c, !UPT ;  /* 0x0000003826387292 */ /* 0x000fe2000f8e3c3f */
[----:B------:R-:W-:Y:S01]  /*04b0*/  LOP3.LUT R5, R4, 0xfffffffe, RZ, 0xc0, !PT ;  /* 0xfffffffe04057812 */ /* 0x000fe200078ec0ff */
[----:B------:R-:W-:Y:S01]  /*04c0*/  IMAD.SHL.U32 R3, R3, 0x40, RZ ;  /* 0x0000004003037824 */ /* 0x000fe200078e00ff */
[----:B------:R-:W-:Y:S01]  /*04d0*/  LOP3.LUT R4, R2, 0xfffffffc, RZ, 0xc0, !PT ;  /* 0xfffffffc02047812 */ /* 0x000fe200078ec0ff */
[----:B------:R-:W-:Y:S01]  /*04e0*/  IMAD.SHL.U32 R24, R17, 0x8, RZ ;  /* 0x0000000811187824 */ /* 0x000fe200078e00ff */
[----:B------:R-:W-:Y:S01]  /*04f0*/  LEA.HI R10, R20, R21, RZ, 0x6 ;  /* 0x00000015140a7211 */ /* 0x000fe200078f30ff */
[C---:B------:R-:W-:Y:S01]  /*0500*/  IMAD.IADD R231, R0.reuse, 0x1, -R5 ;  /* 0x0000000100e77824 */ /* 0x040fe200078e0a05 */
[----:B------:R-:W-:Y:S01]  /*0510*/  LOP3.LUT R2, R3, 0xc0, RZ, 0xc0, !PT ;  /* 0x000000c003027812 */ /* 0x000fe200078ec0ff */
[----:B------:R-:W-:Y:S01]  /*0520*/  IMAD.IADD R11, R0, 0x1, -R4 ;  /* 0x00000001000b7824 */ /* 0x000fe200078e0a04 */
[----:B------:R-:W-:Y:S01]  /*0530*/  LOP3.LUT R0, R12, 0xfffffff0, RZ, 0xc0, !PT ;  /* 0xfffffff00c007812 */ /* 0x000fe200078ec0ff */
[----:B------:R-:W-:Y:S01]  /*0540*/  STL [R1+0x8], R24 ;  /* 0x0000081801007387 */ /* 0x000fe20000100800 */
[----:B------:R-:W-:Y:S01]  /*0550*/  LOP3.LUT R3, R2, 0x18, R24, 0xf8, !PT ;  /* 0x0000001802037812 */ /* 0x000fe200078ef818 */
[----:B------:R-:W-:Y:S01]  /*0560*/  USHF.R.S32.HI UR61, URZ, 0x1f, UR38 ;  /* 0x0000001f3f3d7899 */ /* 0x000fe20008011426 */
[----:B------:R-:W-:Y:S01]  /*0570*/  SHF.R.U32.HI R2, RZ, 0x3, R2 ;  /* 0x00000003ff027819 */ /* 0x000fe20000011602 */
[----:B------:R-:W-:Y:S01]  /*0580*/  IMAD.IADD R0, R21, 0x1, -R0 ;  /* 0x0000000115007824 */ /* 0x000fe200078e0a00 */
[----:B------:R-:W-:Y:S01]  /*0590*/  SHF.R.S32.HI R10, RZ, 0x6, R10 ;  /* 0x00000006ff0a7819 */ /* 0x000fe2000001140a */
[----:B------:R-:W-:Y:S01]  /*05a0*/  UISETP.NE.AND UP3, UPT, UR10, URZ, UPT ;  /* 0x0000003f0a00728c */ /* 0x000fe2000bf65270 */
[----:B------:R-:W-:Y:S01]  /*05b0*/  LOP3.LUT R7, R3, R2, RZ, 0x3c, !PT ;  /* 0x0000000203077212 */ /* 0x000fe200078e3cff */
[----:B------:R-:W-:Y:S01]  /*05c0*/  USHF.R.S32.HI UR60, URZ, 0x1f, UR33 ;  /* 0x0000001f3f3c7899 */ /* 0x000fe20008011421 */
[----:B------:R-:W-:Y:S01]  /*05d0*/  SHF.R.S32.HI R4, RZ, 0x1f, R0 ;  /* 0x0000001fff047819 */ /* 0x000fe20000011400 */
[----:B------:R-:W-:Y:S01]  /*05e0*/  USHF.R.S32.HI UR59, URZ, 0x1f, UR38 ;  /* 0x0000001f3f3b7899 */ /* 0x000fe20008011426 */
[----:B------:R-:W-:Y:S01]  /*05f0*/  LOP3.LUT R3, R16, 0xfffffff8, RZ, 0xc0, !PT ;  /* 0xfffffff810037812 */ /* 0x000fe200078ec0ff */
[----:B------:R-:W-:Y:S01]  /*0600*/  USHF.R.S32.HI UR58, URZ, 0x1f, UR33 ;  /* 0x0000001f3f3a7899 */ /* 0x000fe20008011421 */
[-C--:B------:R-:W-:Y:S01]  /*0610*/  LEA.HI R2, R0, R0.reuse, RZ, 0x1 ;  /* 0x0000000000027211 */ /* 0x080fe200078f08ff */
[----:B------:R-:W-:Y:S01]  /*0620*/  USHF.R.S32.HI UR57, URZ, 0x1f, UR38 ;  /* 0x0000001f3f397899 */ /* 0x000fe20008011426 */
[----:B------:R-:W-:Y:S01]  /*0630*/  LEA.HI R12, R4, R0, RZ, 0x3 ;  /* 0x00000000040c7211 */ /* 0x000fe200078f18ff */
[----:B------:R-:W-:Y:S01]  /*0640*/  IMAD.IADD R3, R21, 0x1, -R3 ;  /* 0x0000000115037824 */ /* 0x000fe200078e0a03 */
[----:B------:R-:W-:Y:S01]  /*0650*/  LOP3.LUT R5, R2, 0x7fffffe, RZ, 0xc0, !PT ;  /* 0x07fffffe02057812 */ /* 0x000fe200078ec0ff */
[----:B------:R-:W-:Y:S01]  /*0660*/  UIMAD.WIDE.U32 UR42, UR36, UR44, URZ ;  /* 0x0000002c242a72a5 */ /* 0x000fe2000f8e003f */
[----:B------:R-:W-:Y:S01]  /*0670*/  LOP3.LUT R4, R12, 0xfffffff8, RZ, 0xc0, !PT ;  /* 0xfffffff80c047812 */ /* 0x000fe200078ec0ff */
[----:B------:R-:W-:Y:S01]  /*0680*/  UIMAD UR51, UR37, UR44, URZ ;  /* 0x0000002c253372a4 */ /* 0x000fe2000f8e023f */
[----:B------:R-:W-:Y:S01]  /*0690*/  LEA.HI R6, R3, R3, RZ, 0x1 ;  /* 0x0000000303067211 */ /* 0x000fe200078f08ff */
[----:B------:R-:W-:Y:S01]  /*06a0*/  IMAD.IADD R19, R0, 0x1, -R5 ;  /* 0x0000000100137824 */ /* 0x000fe200078e0a05 */
[----:B------:R-:W-:Y:S01]  /*06b0*/  LOP3.LUT P2, RZ, R8, 0x2, RZ, 0xc0, !PT ;  /* 0x0000000208ff7812 */ /* 0x000fe2000784c0ff */
[----:B------:R-:W-:Y:S01]  /*06c0*/  IMAD.IADD R14, R0, 0x1, -R4 ;  /* 0x00000001000e7824 */ /* 0x000fe200078e0a04 */
[----:B------:R-:W-:Y:S01]  /*06d0*/  LOP3.LUT R0, R6, 0x3fffffe, RZ, 0xc0, !PT ;  /* 0x03fffffe06007812 */ /* 0x000fe200078ec0ff */
[----:B------:R-:W-:Y:S01]  /*06e0*/  IMAD.U32 R4, R9, 0x20, R7 ;  /* 0x0000002009047824 */ /* 0x000fe200078e0007 */
[--C-:B------:R-:W-:Y:S01]  /*06f0*/  SHF.R.S32.HI R7, RZ, 0x1, R2.reuse ;  /* 0x00000001ff077819 */ /* 0x100fe20000011402 */
[----:B------:R-:W-:Y:S01]  /*0700*/  USHF.R.S32.HI UR53, URZ, 0x1f, UR47 ;  /* 0x0000001f3f357899 */ /* 0x000fe2000801142f */
[----:B------:R-:W-:Y:S01]  /*0710*/  SHF.R.S32.HI R2, RZ, 0x1f, R2 ;  /* 0x0000001fff027819 */ /* 0x000fe20000011402 */
[----:B------:R-:W-:Y:S01]  /*0720*/  IMAD.IADD R5, R3, 0x1, -R0 ;  /* 0x0000000103057824 */ /* 0x000fe200078e0a00 */
[----:B------:R1:W-:Y:S01]  /*0730*/  STL [R1+0x38], R4 ;  /* 0x0000380401007387 */ /* 0x0003e20000100800 */
[----:B------:R-:W-:Y:S01]  /*0740*/  IMAD R0, R10, 0x4, R15 ;  /* 0x000000040a007824 */ /* 0x000fe200078e020f */
[----:B------:R-:W-:Y:S01]  /*0750*/  LEA.HI R9, R20, R21, RZ, 0x7 ;  /* 0x0000001514097211 */ /* 0x000fe200078f38ff */
[----:B------:R-:W-:Y:S01]  /*0760*/  IMAD.SHL.U32 R21, R21, 0x2, RZ ;  /* 0x0000000215157824 */ /* 0x000fe200078e00ff */
[----:B------:R-:W-:Y:S01]  /*0770*/  LOP3.LUT P5, RZ, R14, 0x2, RZ, 0xc0, !PT ;  /* 0x000000020eff7812 */ /* 0x000fe200078ac0ff */
[----:B------:R-:W-:Y:S01]  /*0780*/  IMAD R18, R0, 0x8, R5 ;  /* 0x0000000800127824 */ /* 0x000fe200078e0205 */
[----:B------:R-:W-:Y:S01]  /*0790*/  SHF.R.S32.HI R0, RZ, 0x1, R6 ;  /* 0x00000001ff007819 */ /* 0x000fe20000011406 */
[----:B------:R-:W-:Y:S01]  /*07a0*/  UIMAD UR50, UR6, UR50, URZ ;  /* 0x00000032063272a4 */ /* 0x000fe2000f8e023f */
[----:B------:R-:W-:Y:S01]  /*07b0*/  LEA.HI R5, R2, R7, RZ, 0x2 ;  /* 0x0000000702057211 */ /* 0x000fe200078f10ff */
[----:B------:R-:W-:Y:S01]  /*07c0*/  IMAD.SHL.U32 R2, R3, 0x40, RZ ;  /* 0x0000004003027824 */ /* 0x000fe200078e00ff */
[----:B------:R-:W-:Y:S01]  /*07d0*/  LOP3.LUT P4, RZ, R0, 0x2, RZ, 0xc0, !PT ;  /* 0x0000000200ff7812 */ /* 0x000fe2000788c0ff */
[----:B------:R-:W-:Y:S01]  /*07e0*/  IMAD.SHL.U32 R3, R11, 0x10, RZ ;  /* 0x000000100b037824 */ /* 0x000fe200078e00ff */
[----:B------:R-:W-:Y:S01]  /*07f0*/  LOP3.LUT R5, R5, 0xfffffffc, RZ, 0xc0, !PT ;  /* 0xfffffffc05057812 */ /* 0x000fe200078ec0ff */
[----:B------:R-:W-:Y:S01]  /*0800*/  @!UP2 UIMAD UR49, UR7, UR49, URZ ;  /* 0x000000310731a2a4 */ /* 0x000fe2000f8e023f */
[----:B------:R-:W-:Y:S01]  /*0810*/  LEA.HI R6, R8, R8, RZ, 0x1 ;  /* 0x0000000808067211 */ /* 0x000fe200078f08ff */
[----:B------:R-:W-:Y:S01]  /*0820*/  USHF.R.S32.HI UR48, URZ, 0x1f, UR41 ;  /* 0x0000001f3f307899 */ /* 0x000fe20008011429 */
[----:B------:R-:W-:Y:S01]  /*0830*/  LOP3.LUT P6, RZ, R14, 0x4, RZ, 0xc0, !PT ;  /* 0x000000040eff7812 */ /* 0x000fe200078cc0ff */
[----:B------:R-:W-:Y:S01]  /*0840*/  IMAD.IADD R13, R7, 0x1, -R5 ;  /* 0x00000001070d7824 */ /* 0x000fe200078e0a05 */
[C---:B------:R-:W-:Y:S01]  /*0850*/  SEL R226, R230.reuse, 0xffffffe0, !P5 ;  /* 0xffffffe0e6e27807 */ /* 0x040fe20006800000 */
[----:B------:R-:W-:Y:S01]  /*0860*/  UMOV UR40, 0xffffd000 ;  /* 0xffffd00000287882 */ /* 0x000fe20000000000 */
[----:B------:R-:W-:-:S02]  /*0870*/  SEL R221, R230, 0xffffffe0, !P4 ;  /* 0xffffffe0e6dd7807 */ /* 0x000fc40006000000 */
[----:B------:R-:W-:Y:S02]  /*0880*/  SEL R227, R227, 0x40, P6 ;  /* 0x00000040e3e37807 */ /* 0x000fe40003000000 */
[----:B------:R-:W-:Y:S02]  /*0890*/  LOP3.LUT P0, RZ, R13, 0x2, RZ, 0xc0, !PT ;  /* 0x000000020dff7812 */ /* 0x000fe4000780c0ff */
[----:B-1----:R-:W-:Y:S02]  /*08a0*/  LOP3.LUT R4, R8, 0x1, RZ, 0xc0, !PT ;  /* 0x0000000108047812 */ /* 0x002fe400078ec0ff */
[----:B------:R-:W-:Y:S02]  /*08b0*/  SEL R230, R230, 0xffffffe0, !P0 ;  /* 0xffffffe0e6e67807 */ /* 0x000fe40004000000 */
[----:B------:R-:W-:Y:S01]  /*08c0*/  ISETP.NE.U32.AND P3, PT, R4, 0x1, PT ;  /* 0x000000010400780c */ /* 0x000fe20003f65070 */
[----:B------:R-:W-:Y:S01]  /*08d0*/  IMAD.SHL.U32 R4, R0, 0x40, RZ ;  /* 0x0000004000047824 */ /* 0x000fe200078e00ff */
[----:B------:R-:W-:-:S02]  /*08e0*/  LOP3.LUT R0, R2, 0x1c0, RZ, 0xc0, !PT ;  /* 0x000001c002007812 */ /* 0x000fc400078ec0ff */
[----:B------:R-:W-:Y:S02]  /*08f0*/  SEL R233, R233, 0x10, !P3 ;  /* 0x00000010e9e97807 */ /* 0x000fe40005800000 */
[----:B------:R-:W-:Y:S02]  /*0900*/  LOP3.LUT R2, R4, 0xc0, RZ, 0xc0, !PT ;  /* 0x000000c004027812 */ /* 0x000fe400078ec0ff */
[----:B------:R-:W-:Y:S02]  /*0910*/  LOP3.LUT R3, R0, 0x30, R3, 0xf8, !PT ;  /* 0x0000003000037812 */ /* 0x000fe400078ef803 */
[----:B------:R-:W-:Y:S02]  /*0920*/  LOP3.LUT R5, R2, 0x8, R16, 0xf8, !PT ;  /* 0x0000000802057812 */ /* 0x000fe400078ef810 */
[----:B------:R-:W-:Y:S02]  /*0930*/  SHF.R.U32.HI R4, RZ, 0x3, R2 ;  /* 0x00000003ff047819 */ /* 0x000fe40000011602 */
[----:B------:R-:W-:-:S02]  /*0940*/  LOP3.LUT R2, R3, 0x8, R16, 0xf8, !PT ;  /* 0x0000000803027812 */ /* 0x000fc400078ef810 */
[----:B------:R-:W-:Y:S02]  /*0950*/  SHF.R.U32.HI R0, RZ, 0x3, R0 ;  /* 0x00000003ff007819 */ /* 0x000fe40000011600 */
[----:B------:R-:W-:Y:S01]  /*0960*/  LOP3.LUT R222, R5, R4, RZ, 0x3c, !PT ;  /* 0x0000000405de7212 */ /* 0x000fe200078e3cff */
[----:B------:R-:W-:Y:S01]  /*0970*/  IMAD.SHL.U32 R5, R17, 0x2, RZ ;  /* 0x0000000211057824 */ /* 0x000fe200078e00ff */
[----:B------:R-:W-:Y:S01]  /*0980*/  LOP3.LUT R16, R2, R0, RZ, 0x3c, !PT ;  /* 0x0000000002107212 */ /* 0x000fe200078e3cff */
[----:B------:R-:W-:Y:S01]  /*0990*/  IMAD.SHL.U32 R2, R8, 0x40, RZ ;  /* 0x0000004008027824 */ /* 0x000fe200078e00ff */
[----:B------:R-:W-:Y:S01]  /*09a0*/  LOP3.LUT R0, R6, 0x3fffffe, RZ, 0xc0, !PT ;  /* 0x03fffffe06007812 */ /* 0x000fe200078ec0ff */
[----:B------:R-:W-:Y:S01]  /*09b0*/  IMAD.U32 R222, R18, 0x20, R222 ;  /* 0x0000002012de7824 */ /* 0x000fe200078e00de */
[----:B------:R-:W-:Y:S02]  /*09c0*/  SHF.R.S32.HI R3, RZ, 0x3, R12 ;  /* 0x00000003ff037819 */ /* 0x000fe4000001140c */
[----:B------:R-:W-:Y:S01]  /*09d0*/  LOP3.LUT R2, R2, 0x1c0, RZ, 0xc0, !PT ;  /* 0x000001c002027812 */ /* 0x000fe200078ec0ff */
[----:B------:R-:W-:-:S02]  /*09e0*/  IMAD.IADD R7, R8, 0x1, -R0 ;  /* 0x0000000108077824 */ /* 0x000fc400078e0a00 */
[----:B------:R-:W-:Y:S02]  /*09f0*/  IMAD.SHL.U32 R0, R10, 0x20, RZ ;  /* 0x000000200a007824 */ /* 0x000fe400078e00ff */
[----:B------:R-:W-:Y:S02]  /*0a00*/  IMAD R12, R3, 0x8, R19 ;  /* 0x00000008030c7824 */ /* 0x000fe400078e0213 */
[C---:B------:R-:W-:Y:S01]  /*0a10*/  IMAD R225, R11.reuse, 0x2, R3 ;  /* 0x000000020be17824 */ /* 0x040fe200078e0203 */
[----:B------:R-:W-:Y:S01]  /*0a20*/  LOP3.LUT R8, R0, 0x6, R21, 0xf8, !PT ;  /* 0x0000000600087812 */ /* 0x000fe200078ef815 */
[----:B------:R-:W-:Y:S01]  /*0a30*/  IMAD.U32 R3, RZ, RZ, UR14 ;  /* 0x0000000eff037e24 */ /* 0x000fe2000f8e00ff */
[----:B------:R-:W-:Y:S01]  /*0a40*/  LOP3.LUT R4, R2, 0x20, R0, 0xf8, !PT ;  /* 0x0000002002047812 */ /* 0x000fe200078ef800 */
[----:B------:R-:W-:Y:S01]  /*0a50*/  IMAD R0, R11, 0x200, R5 ;  /* 0x000002000b007824 */ /* 0x000fe200078e0205 */
[----:B------:R-:W-:Y:S01]  /*0a60*/  SHF.R.U32.HI R2, RZ, 0x3, R2 ;  /* 0x00000003ff027819 */ /* 0x000fe20000011602 */
[----:B------:R1:W-:Y:S01]  /*0a70*/  STL [R1+0x54], R8 ;  /* 0x0000540801007387 */ /* 0x0003e20000100800 */
[----:B------:R-:W-:-:S02]  /*0a80*/  IMAD R221, R222, 0x2, R221 ;  /* 0x00000002dedd7824 */ /* 0x000fc400078e02dd */
[----:B------:R-:W-:Y:S01]  /*0a90*/  IMAD R10, R7, 0x20, R0 ;  /* 0x00000020070a7824 */ /* 0x000fe200078e0200 */
[----:B------:R-:W-:Y:S01]  /*0aa0*/  SHF.R.S32.HI R0, RZ, 0x1, R6 ;  /* 0x00000001ff007819 */ /* 0x000fe20000011406 */
[----:B------:R-:W-:-:S03]  /*0ab0*/  IMAD.SHL.U32 R222, R222, 0x2, RZ ;  /* 0x00000002dede7824 */ /* 0x000fc600078e00ff */
[C---:B------:R-:W-:Y:S01]  /*0ac0*/  LOP3.LUT P1, RZ, R0.reuse, 0x2, RZ, 0xc0, !PT ;  /* 0x0000000200ff7812 */ /* 0x040fe2000782c0ff */
[----:B------:R-:W-:-:S05]  /*0ad0*/  IMAD.SHL.U32 R0, R0, 0x40, RZ ;  /* 0x0000004000007824 */ /* 0x000fca00078e00ff */
[----:B------:R-:W-:Y:S02]  /*0ae0*/  LOP3.LUT R0, R0, 0xc0, RZ, 0xc0, !PT ;  /* 0x000000c000007812 */ /* 0x000fe400078ec0ff */
        /* <DEDUP_REMOVED lines=33> */
[----:B------:R-:W-:Y:S01]  /*0d00*/  IADD3 R4, R24, 0x40, RZ ;  /* 0x0000004018047810 */ /* 0x000fe20007ffe0ff */
[----:B------:R-:W-:Y:S01]  /*0d10*/  IMAD R231, R231, 0x200, R0 ;  /* 0x00000200e7e77824 */ /* 0x000fe200078e0200 */
[----:B------:R-:W-:Y:S01]  /*0d20*/  @P2 IADD3 R234, R236, -0x20, RZ ;  /* 0xffffffe0ecea2810 */ /* 0x000fe20007ffe0ff */
[----:B------:R-:W-:Y:S01]  /*0d30*/  IMAD.IADD R226, R225, 0x1, R226 ;  /* 0x00000001e1e27824 */ /* 0x000fe200078e02e2 */
[----:B------:R-:W-:Y:S01]  /*0d40*/  IADD3 R0, R11, -0x40, RZ ;  /* 0xffffffc00b007810 */ /* 0x000fe20007ffe0ff */
[----:B------:R-:W-:Y:S01]  /*0d50*/  IMAD.IADD R231, R231, 0x1, R5 ;  /* 0x00000001e7e77824 */ /* 0x000fe200078e0205 */
[----:B------:R-:W-:Y:S01]  /*0d60*/  IADD3 R5, R24, 0x20, RZ ;  /* 0x0000002018057810 */ /* 0x000fe20007ffe0ff */
[----:B------:R-:W-:Y:S01]  /*0d70*/  STL [R1+0x58], R11 ;  /* 0x0000580b01007387 */ /* 0x000fe20000100800 */
[----:B------:R-:W-:Y:S01]  /*0d80*/  SHF.R.S32.HI R2, RZ, 0x1f, R0 ;  /* 0x0000001fff027819 */ /* 0x000fe20000011400 */
[----:B------:R-:W-:-:S02]  /*0d90*/  IMAD.IADD R228, R225, 0x1, R227 ;  /* 0x00000001e1e47824 */ /* 0x000fc400078e02e3 */
[----:B------:R-:W-:Y:S01]  /*0da0*/  STL [R1+0x20], R5 ;  /* 0x0000200501007387 */ /* 0x000fe20000100800 */
[C---:B------:R-:W-:Y:S01]  /*0db0*/  SHF.L.U64.HI R2, R0.reuse, 0x2, R2 ;  /* 0x0000000200027819 */ /* 0x040fe20000010202 */
[----:B------:R-:W-:Y:S02]  /*0dc0*/  IMAD.SHL.U32 R0, R0, 0x4, RZ ;  /* 0x0000000400007824 */ /* 0x000fe400078e00ff */
[----:B------:R1:W-:Y:S01]  /*0dd0*/  STL [R1+0x24], R4 ;  /* 0x0000240401007387 */ /* 0x0003e20000100800 */
[----:B------:R-:W-:Y:S02]  /*0de0*/  IMAD.IADD R233, R233, 0x1, R234 ;  /* 0x00000001e9e97824 */ /* 0x000fe400078e02ea */
[----:B------:R-:W-:Y:S01]  /*0df0*/  IMAD.IADD R227, R226, 0x1, R227 ;  /* 0x00000001e2e37824 */ /* 0x000fe200078e02e3 */
        /* <DEDUP_REMOVED lines=8> */
.L_x_395:
        /* <DEDUP_REMOVED lines=53> */
.L_x_354:
        /* <DEDUP_REMOVED lines=58> */
.L_x_356:
        /* <DEDUP_REMOVED lines=18> */
.L_x_357:
        /* <DEDUP_REMOVED lines=71> */
.L_x_358:
[----:B------:R-:W-:Y:S02]  /*1b00*/  UMOV UR11, UR50 ;  /* 0x00000032000b7c82 */ /* 0x000fe40008000000 */
.L_x_359:
[----:B------:R-:W2:Y:S04]  /*1b10*/  LDL.64 R4, [R1+0x8] ;  /* 0x0000080001047983 */ /* 0x000ea80000100a00 */
[----:B------:R1:W3:Y:S01]  /*1b20*/  LDL.64 R20, [R1+0x8] ;  /* 0x0000080001147983 */ /* 0x0002e20000100a00 */
[----:B------:R-:W-:Y:S01]  /*1b30*/  UIADD3 UR8, UP5, UP4, UR8, UR41, UR47 ;  /* 0x0000002908087290 */ /* 0x000fe2000fcbe02f */
[----:B------:R-:W-:Y:S02]  /*1b40*/  BSSY B1, `(.L_x_355) ;  /* 0x0000844000017945 */ /* 0x000fe40003800000 */
[----:B------:R-:W4:Y:S01]  /*1b50*/  S2R R8, SR_TID.X ;  /* 0x0000000000087919 */ /* 0x000f220000002100 */
[----:B------:R-:W-:-:S03]  /*1b60*/  UIADD3 UR15, UP1, UP0, UR13, UR8, UR15 ;  /* 0x000000080d0f7290 */ /* 0x000fc6000f83e00f */
[----:B------:R-:W-:Y:S02]  /*1b70*/  ULDC.64 UR8, c[0x0][0x1a8] ;  /* 0x00006a0000087ab9 */ /* 0x000fe40000000a00 */
[----:B------:R-:W-:-:S04]  /*1b80*/  UIMAD UR7, UR61, UR8, URZ ;  /* 0x000000083d0772a4 */ /* 0x000fc8000f8e023f */
        /* <DEDUP_REMOVED lines=8> */
[----:B------:R-:W-:Y:S01]  /*1c10*/  LEA.HI R3, R9, R8, RZ, 0x2 ;  /* 0x0000000809037211 */ /* 0x000fe200078f10ff */
        /* <DEDUP_REMOVED lines=9> */
[--C-:B------:R-:W-:Y:S02]  /*1cb0*/  SHF.R.S32.HI R21, RZ, 0x1f, R20.reuse ;  /* 0x0000001fff157819 */ /* 0x100fe40000011414 */
[----:B------:R-:W-:Y:S01]  /*1cc0*/  IADD3 R4, P0, R20, UR22, RZ ;  /* 0x0000001614047c10 */ /* 0x000fe2000ff1e0ff */
[----:B------:R-:W-:Y:S02]  /*1cd0*/  UMOV UR22, 0x4 ;  /* 0x0000000400167882 */ /* 0x000fe40000000000 */
[C---:B------:R-:W-:Y:S01]  /*1ce0*/  IMAD.WIDE.U32 R6, R0.reuse, c[0x0][0x190], R20 ;  /* 0x0000640000067a25 */ /* 0x040fe200078e0014 */
[----:B------:R1:W-:Y:S03]  /*1cf0*/  STL [R1+0xc], R21 ;  /* 0x00000c1501007387 */ /* 0x0003e60000100800 */
[----:B------:R-:W-:Y:S01]  /*1d00*/  IMAD R0, R0, c[0x0][0x194], R5 ;  /* 0x0000650000007a24 */ /* 0x000fe200078e0205 */
[----:B------:R-:W-:-:S02]  /*1d10*/  IADD3 R6, P1, R6, UR39, RZ ;  /* 0x0000002706067c10 */ /* 0x000fc4000ff3e0ff */
[----:B------:R-:W-:Y:S02]  /*1d20*/  IADD3.X R5, R21, UR28, RZ, P0, !PT ;  /* 0x0000001c15057c10 */ /* 0x000fe400087fe4ff */
        /* <DEDUP_REMOVED lines=36> */
[----:B-1----:R-:W2:Y:S01]  /*1f70*/  LDL R17, [R1+0x38] ;  /* 0x0000380001117983 */ /* 0x002ea20000100800 */
[----:B------:R-:W-:Y:S01]  /*1f80*/  PLOP3.LUT P0, PT, PT, PT, UP3, 0x80, 0x0 ;  /* 0x000000000000781c */ /* 0x000fe20003f0f038 */
[----:B------:R-:W-:Y:S01]  /*1f90*/  UIMAD UR13, UR20, -0x80, UR6 ;  /* 0xffffff80140d78a4 */ /* 0x000fe2000f8e0206 */
[----:B------:R-:W-:Y:S01]  /*1fa0*/  MOV R15, UR24 ;  /* 0x00000018000f7c02 */ /* 0x000fe20008000f00 */
[----:B------:R-:W-:Y:S01]  /*1fb0*/  ULDC.64 UR14, c[0x0][0x1a0] ;  /* 0x00006800000e7ab9 */ /* 0x000fe20000000a00 */
[----:B------:R-:W-:Y:S01]  /*1fc0*/  BSSY B0, `(.L_x_361) ;  /* 0x0000044000007945 */ /* 0x000fe20003800000 */
[----:B------:R-:W-:Y:S01]  /*1fd0*/  UIMAD UR7, UR19, UR14, URZ ;  /* 0x0000000e130772a4 */ /* 0x000fe2000f8e023f */
[----:B------:R-:W-:Y:S01]  /*1fe0*/  MOV R242, R10 ;  /* 0x0000000a00f27202 */ /* 0x000fe20000000f00 */
[----:B------:R-:W-:Y:S01]  /*1ff0*/  UMOV UR10, UR8 ;  /* 0x00000008000a7c82 */ /* 0x000fe20008000000 */
[----:B------:R-:W-:Y:S01]  /*2000*/  ISETP.GE.AND P1, PT, R3, UR13, PT ;  /* 0x0000000d03007c0c */ /* 0x000fe2000bf26270 */
[----:B------:R-:W-:Y:S01]  /*2010*/  UIMAD UR8, UR24, UR15, UR7 ;  /* 0x0000000f180872a4 */ /* 0x000fe2000f8e0207 */
[----:B------:R-:W-:Y:S01]  /*2020*/  IMAD.WIDE.U32 R4, R15, c[0x0][0x1a0], R20 ;  /* 0x000068000f047a25 */ /* 0x000fe200078e0014 */
[----:B------:R-:W-:Y:S01]  /*2030*/  UMOV UR12, UR16 ;  /* 0x00000010000c7c82 */ /* 0x000fe20008000000 */
[----:B------:R-:W-:Y:S01]  /*2040*/  MOV R240, R12 ;  /* 0x0000000c00f07202 */ /* 0x000fe20000000f00 */
[----:B------:R-:W-:Y:S01]  /*2050*/  @P0 BAR.SYNC.DEFER_BLOCKING 0x0 ;  /* 0x0000000000000b1d */ /* 0x000fe20000010000 */
[----:B------:R-:W-:Y:S01]  /*2060*/  IMAD.MOV.U32 R241, RZ, RZ, R8 ;  /* 0x000000fffff17224 */ /* 0x000fe200078e0008 */
[----:B------:R-:W-:Y:S01]  /*2070*/  IADD3 R6, P0, R4, UR31, RZ ;  /* 0x0000001f04067c10 */ /* 0x000fe2000ff1e0ff */
[----:B------:R-:W-:Y:S01]  /*2080*/  IMAD.U32 R4, RZ, RZ, UR8 ;  /* 0x00000008ff047e24 */ /* 0x000fe2000f8e00ff */
[----:B------:R-:W-:Y:S01]  /*2090*/  MOV R237, R11 ;  /* 0x0000000b00ed7202 */ /* 0x000fe20000000f00 */
[----:B------:R-:W-:Y:S01]  /*20a0*/  IMAD.MOV.U32 R239, RZ, RZ, R9 ;  /* 0x000000ffffef7224 */ /* 0x000fe200078e0009 */
[----:B------:R-:W-:-:S02]  /*20b0*/  UMOV UR7, UR11 ;  /* 0x0000000b00077c82 */ /* 0x000fc40008000000 */
[----:B------:R-:W-:Y:S01]  /*20c0*/  ULEA.HI UR11, UR7, UR7, URZ, 0x1 ;  /* 0x00000007070b7291 */ /* 0x000fe2000f8f083f */
[----:B------:R-:W-:Y:S01]  /*20d0*/  IADD3.X R7, R5, UR32, R4, P0, !PT ;  /* 0x0000002005077c10 */ /* 0x000fe200087fe404 */
[----:B------:R-:W-:Y:S02]  /*20e0*/  IMAD R4, R16, c[0x0][0x1b8], RZ ;  /* 0x00006e0010047a24 */ /* 0x000fe400078e02ff */
[----:B------:R-:W-:Y:S02]  /*20f0*/  ULOP3.LUT UR8, UR11, 0xfffffffe, URZ, 0xc0, !UPT ;  /* 0xfffffffe0b087892 */ /* 0x000fe4000f8ec03f */
[C---:B------:R-:W-:Y:S01]  /*2100*/  IMAD R4, R14.reuse, c[0x0][0x1bc], R4 ;  /* 0x00006f000e047a24 */ /* 0x040fe200078e0204 */
[----:B------:R-:W-:Y:S01]  /*2110*/  UMOV UR11, UR17 ;  /* 0x00000011000b7c82 */ /* 0x000fe20008000000 */
[----:B------:R-:W-:Y:S01]  /*2120*/  IMAD.WIDE.U32 R6, R14, c[0x0][0x1b8], R6 ;  /* 0x00006e000e067a25 */ /* 0x000fe200078e0006 */
[----:B------:R-:W-:-:S03]  /*2130*/  UIADD3 UR8, UR7, -UR8, URZ ;  /* 0x8000000807087290 */ /* 0x000fc6000fffe03f */
[----:B------:R-:W-:Y:S01]  /*2140*/  IMAD.IADD R13, R7, 0x1, R4 ;  /* 0x00000001070d7824 */ /* 0x000fe200078e0204 */
        /* <DEDUP_REMOVED lines=43> */
.L_x_362:
[----:B------:R-:W-:Y:S05]  /*2400*/  BSYNC B0 ;  /* 0x0000000000007941 */ /* 0x000fea0003800000 */
.L_x_361:
        /* <DEDUP_REMOVED lines=41> */
.L_x_364:
[----:B------:R-:W-:Y:S05]  /*26a0*/  BSYNC B0 ;  /* 0x0000000000007941 */ /* 0x000fea0003800000 */
.L_x_363:
        /* <DEDUP_REMOVED lines=39> */
.L_x_366:
[----:B------:R-:W-:Y:S05]  /*2920*/  BSYNC B0 ;  /* 0x0000000000007941 */ /* 0x000fea0003800000 */
.L_x_365:
        /* <DEDUP_REMOVED lines=19> */
.L_x_368:
        /* <DEDUP_REMOVED lines=36> */
.L_x_369:
[----:B------:R-:W-:Y:S05]  /*2ca0*/  BSYNC B0 ;  /* 0x0000000000007941 */ /* 0x000fea0003800000 */
.L_x_367:
        /* <DEDUP_REMOVED lines=42> */
[----:B---3--:R2:W-:Y:S04]  /*2f50*/  STL [R1+0x10], R12 ;  /* 0x0000100c01007387 */ /* 0x0085e80000100800 */
        /* <DEDUP_REMOVED lines=38> */
.L_x_371:
[----:B------:R-:W-:Y:S05]  /*31c0*/  BSYNC B0 ;  /* 0x0000000000007941 */ /* 0x000fea0003800000 */
.L_x_370:
        /* <DEDUP_REMOVED lines=39> */
.L_x_373:
[----:B------:R-:W-:Y:S05]  /*3440*/  BSYNC B0 ;  /* 0x0000000000007941 */ /* 0x000fea0003800000 */
.L_x_372:
[----:B------:R-:W0:Y:S01]  /*3450*/  LDGDEPBAR ;  /* 0x00000000000079af */ /* 0x000e220000000000 */
[----:B------:R-:W-:Y:S01]  /*3460*/  IADD3 R3, R231, 0x1800, RZ ;  /* 0x00001800e7037810 */ /* 0x000fe20007ffe0ff */
[----:B------:R-:W-:Y:S01]  /*3470*/  UIADD3 UR8, UR24, 0x80, URZ ;  /* 0x0000008018087890 */ /* 0x000fe2000fffe03f */
[----:B-1-3--:R-:W-:Y:S01]  /*3480*/  IADD3 R0, R229, 0x1800, RZ ;  /* 0x00001800e5007810 */ /* 0x00afe20007ffe0ff */
[----:B------:R-:W-:Y:S01]  /*3490*/  STL [R1], R232 ;  /* 0x000000e801007387 */ /* 0x000fe20000100800 */
[----:B------:R-:W-:Y:S01]  /*34a0*/  SEL R3, R3, R231, !P0 ;  /* 0x000000e703037207 */ /* 0x000fe20004000000 */
[----:B------:R-:W-:Y:S01]  /*34b0*/  CS2R R126, SRZ ;  /* 0x00000000007e7805 */ /* 0x000fe2000001ff00 */
[----:B------:R-:W-:Y:S01]  /*34c0*/  SEL R0, R0, R229, !P0 ;  /* 0x000000e500007207 */ /* 0x000fe20004000000 */
[----:B------:R-:W-:Y:S01]  /*34d0*/  CS2R R124, SRZ ;  /* 0x00000000007c7805 */ /* 0x000fe2000001ff00 */
[----:B------:R-:W-:Y:S01]  /*34e0*/  SHF.L.U32 R223, R231, 0x1, RZ ;  /* 0x00000001e7df7819 */ /* 0x000fe200000006ff */
[----:B------:R-:W-:Y:S01]  /*34f0*/  IMAD.SHL.U32 R220, R3, 0x2, RZ ;  /* 0x0000000203dc7824 */ /* 0x000fe200078e00ff */
[----:B------:R-:W-:Y:S01]  /*3500*/  CS2R R130, SRZ ;  /* 0x0000000000827805 */ /* 0x000fe2000001ff00 */
[----:B------:R-:W-:Y:S01]  /*3510*/  IMAD.SHL.U32 R3, R0, 0x2, RZ ;  /* 0x0000000200037824 */ /* 0x000fe200078e00ff */
[----:B------:R-:W-:Y:S01]  /*3520*/  MOV R0, c[0x0][0x22c] ;  /* 0x00008b0000007a02 */ /* 0x000fe20000000f00 */
[----:B------:R-:W-:Y:S01]  /*3530*/  CS2R R128, SRZ ;  /* 0x0000000000807805 */ /* 0x000fe2000001ff00 */
[----:B------:R-:W-:Y:S01]  /*3540*/  CS2R R122, SRZ ;  /* 0x00000000007a7805 */ /* 0x000fe2000001ff00 */
[----:B------:R-:W-:Y:S01]  /*3550*/  CS2R R120, SRZ ;  /* 0x0000000000787805 */ /* 0x000fe2000001ff00 */
[----:B------:R-:W-:Y:S01]  /*3560*/  CS2R R118, SRZ ;  /* 0x0000000000767805 */ /* 0x000fe2000001ff00 */
[----:B------:R-:W-:Y:S01]  /*3570*/  IMAD R0, R0, c[0x0][0x1c0], RZ ;  /* 0x0000700000007a24 */ /* 0x000fe200078e02ff */
[----:B------:R-:W-:Y:S01]  /*3580*/  CS2R R116, SRZ ;  /* 0x0000000000747805 */ /* 0x000fe2000001ff00 */
[----:B------:R-:W-:Y:S01]  /*3590*/  CS2R R110, SRZ ;  /* 0x00000000006e7805 */ /* 0x000fe2000001ff00 */
[----:B------:R-:W-:Y:S01]  /*35a0*/  CS2R R108, SRZ ;  /* 0x00000000006c7805 */ /* 0x000fe2000001ff00 */
[----:B------:R-:W-:Y:S01]  /*35b0*/  IMAD.SHL.U32 R6, R0, 0x10, RZ ;  /* 0x0000001000067824 */ /* 0x000fe200078e00ff */
[----:B------:R-:W-:Y:S01]  /*35c0*/  CS2R R114, SRZ ;  /* 0x0000000000727805 */ /* 0x000fe2000001ff00 */
[----:B------:R-:W-:-:S04]  /*35d0*/  DEPBAR.LE SB0, 0x1 ;  /* 0x000080400000791a */ /* 0x000fc80000000000 */
[----:B------:R-:W-:Y:S01]  /*35e0*/  BAR.SYNC.DEFER_BLOCKING 0x0 ;  /* 0x0000000000007b1d */ /* 0x000fe20000010000 */
[----:B------:R-:W-:Y:S01]  /*35f0*/  IMAD.SHL.U32 R4, R0, 0x8, RZ ;  /* 0x0000000800047824 */ /* 0x000fe200078e00ff */
[C---:B------:R-:W-:Y:S01]  /*3600*/  IADD3 R5, R6.reuse, 0x20, RZ ;  /* 0x0000002006057810 */ /* 0x040fe20007ffe0ff */
[----:B------:R-:W-:Y:S01]  /*3610*/  CS2R R112, SRZ ;  /* 0x0000000000707805 */ /* 0x000fe2000001ff00 */
[----:B------:R-:W-:Y:S01]  /*3620*/  IADD3 R0, R6, 0x40, RZ ;  /* 0x0000004006007810 */ /* 0x000fe20007ffe0ff */
[----:B------:R-:W-:Y:S01]  /*3630*/  CS2R R106, SRZ ;  /* 0x00000000006a7805 */ /* 0x000fe2000001ff00 */
[C---:B------:R-:W-:Y:S01]  /*3640*/  SHF.L.U64.HI R6, R19.reuse, 0x2, R17 ;  /* 0x0000000213067819 */ /* 0x040fe20000010211 */
[C---:B------:R-:W-:Y:S01]  /*3650*/  IMAD.IADD R5, R4.reuse, 0x1, R5 ;  /* 0x0000000104057824 */ /* 0x040fe200078e0205 */
[----:B------:R-:W-:Y:S01]  /*3660*/  CS2R R104, SRZ ;  /* 0x0000000000687805 */ /* 0x000fe2000001ff00 */
[----:B------:R-:W-:Y:S01]  /*3670*/  IMAD.IADD R0, R4, 0x1, R0 ;  /* 0x0000000104007824 */ /* 0x000fe200078e0200 */
[----:B------:R-:W-:Y:S01]  /*3680*/  CS2R R102, SRZ ;  /* 0x0000000000667805 */ /* 0x000fe2000001ff00 */
[----:B------:R1:W-:Y:S01]  /*3690*/  STL [R1+0x48], R6 ;  /* 0x0000480601007387 */ /* 0x0003e20000100800 */
        /* <DEDUP_REMOVED lines=24> */
[----:B-1----:R-:W-:Y:S01]  /*3820*/  SHF.L.U32 R6, R19, 0x2, RZ ;  /* 0x0000000213067819 */ /* 0x002fe200000006ff */
[----:B------:R-:W1:Y:S01]  /*3830*/  LDSM.16.M88.4 R184, [R221+0xf400] ;  /* 0x00f40000ddb8783b */ /* 0x000e620000000200 */
[----:B------:R-:W-:Y:S01]  /*3840*/  CS2R R58, SRZ ;  /* 0x00000000003a7805 */ /* 0x000fe2000001ff00 */
[----:B------:R-:W-:Y:S01]  /*3850*/  CS2R R56, SRZ ;  /* 0x0000000000387805 */ /* 0x000fe2000001ff00 */
[----:B------:R-:W-:Y:S01]  /*3860*/  CS2R R54, SRZ ;  /* 0x0000000000367805 */ /* 0x000fe2000001ff00 */
[----:B------:R5:W-:Y:S01]  /*3870*/  STL [R1+0x44], R6 ;  /* 0x0000440601007387 */ /* 0x000be20000100800 */
        /* <DEDUP_REMOVED lines=12> */
[----:B------:R-:W-:Y:S01]  /*3940*/  IMAD.IADD R224, R223, 0x1, R230 ;  /* 0x00000001dfe07824 */ /* 0x000fe200078e02e6 */
[----:B------:R-:W-:-:S02]  /*3950*/  UISETP.GE.AND UP0, UPT, UR8, UR6, UPT ;  /* 0x000000060800728c */ /* 0x000fc4000bf06270 */
[----:B------:R-:W1:Y:S04]  /*3960*/  LDSM.16.M88.4 R200, [R221+0x11400] ;  /* 0x01140000ddc8783b */ /* 0x000e680000000200 */
[----:B------:R-:W1:Y:S04]  /*3970*/  LDSM.16.M88.4 R204, [R222+0x13000] ;  /* 0x01300000decc783b */ /* 0x000e680000000200 */
[----:B------:R-:W1:Y:S01]  /*3980*/  LDSM.16.M88.4 R208, [R222+0x13400] ;  /* 0x01340000ded0783b */ /* 0x000e620000000200 */
[C---:B-----5:R-:W-:Y:S01]  /*3990*/  IMAD.IADD R6, R4.reuse, 0x1, R5 ;  /* 0x0000000104067824 */ /* 0x060fe200078e0205 */
[----:B------:R-:W-:-:S02]  /*39a0*/  IADD3 R5, R4, R0, RZ ;  /* 0x0000000004057210 */ /* 0x000fc40007ffe0ff */
[----:B------:R-:W1:Y:S01]  /*39b0*/  LDSM.16.M88.4 R212, [R221+0x13000] ;  /* 0x01300000ddd4783b */ /* 0x000e620000000200 */
[C---:B------:R-:W-:Y:S01]  /*39c0*/  IMAD.IADD R6, R4.reuse, 0x1, R6 ;  /* 0x0000000104067824 */ /* 0x040fe200078e0206 */
[C---:B------:R-:W-:Y:S02]  /*39d0*/  IADD3 R5, R4.reuse, R5, RZ ;  /* 0x0000000504057210 */ /* 0x040fe40007ffe0ff */
[----:B------:R-:W1:Y:S01]  /*39e0*/  LDSM.16.M88.4 R216, [R221+0x13400] ;  /* 0x01340000ddd8783b */ /* 0x000e620000000200 */
[C---:B------:R-:W-:Y:S01]  /*39f0*/  IMAD.IADD R6, R4.reuse, 0x1, R6 ;  /* 0x0000000104067824 */ /* 0x040fe200078e0206 */
[----:B------:R-:W-:-:S04]  /*3a00*/  IADD3 R5, R4, R5, RZ ;  /* 0x0000000504057210 */ /* 0x000fc80007ffe0ff */
[----:B------:R5:W-:Y:S01]  /*3a10*/  STL [R1+0x2c], R6 ;  /* 0x00002c0601007387 */ /* 0x000be20000100800 */
[----:B------:R-:W-:-:S03]  /*3a20*/  IADD3 R0, R4, R5, RZ ;  /* 0x0000000504007210 */ /* 0x000fc60007ffe0ff */
[----:B------:R1:W-:Y:S01]  /*3a30*/  STL [R1+0x28], R5 ;  /* 0x0000280501007387 */ /* 0x0003e20000100800 */
[----:B-----5:R-:W-:-:S05]  /*3a40*/  IMAD.IADD R6, R4, 0x1, R6 ;  /* 0x0000000104067824 */ /* 0x020fca00078e0206 */
[----:B------:R1:W-:Y:S04]  /*3a50*/  STL [R1+0x34], R6 ;  /* 0x0000340601007387 */ /* 0x0003e80000100800 */
[----:B--234-:R1:W-:Y:S02]  /*3a60*/  STL [R1+0x30], R0 ;  /* 0x0000300001007387 */ /* 0x01c3e40000100800 */
.L_x_376:
[----:B------:R-:W0:Y:S01]  /*3a70*/  LDGDEPBAR ;  /* 0x00000000000079af */ /* 0x000e220000000000 */
[----:B-1----:R-:W-:Y:S01]  /*3a80*/  IADD3 R0, R230, R220, RZ ;  /* 0x000000dce6007210 */ /* 0x002fe20007ffe0ff */
        /* <DEDUP_REMOVED lines=128> */
[----:B--2---:R-:W2:Y:S08]  /*4290*/  LDL R11, [R1+0x10] ;  /* 0x00001000010b7983 */ /* 0x004eb00000100800 */
        /* <DEDUP_REMOVED lines=360> */
[----:B------:R-:W-:Y:S03]  /*5920*/  FADD.FTZ R21, -R140, R21 ;  /* 0x000000158c157221 */ /* 0x000fe60000010100 */
[----:B------:R-:W-:Y:S03]  /*5930*/  FFMA.FTZ R136, -R150, R150, 1 ;  /* 0x3f80000096887423 */ /* 0x000fe60000010196 */
[----:B------:R-:W-:Y:S02]  /*5940*/  FFMA.FTZ R132, -R145, R145, 1 ;  /* 0x3f80000091847423 */ /* 0x000fe40000010191 */
[----:B------:R-:W-:Y:S03]  /*5950*/  FMUL.FTZ R133, R159, R16 ;  /* 0x000000109f857220 */ /* 0x000fe60000410000 */
[----:B------:R-:W-:Y:S02]  /*5960*/  FMUL.FTZ R132, R132, c[0x0][0x2ec] ;  /* 0x0000bb0084847a20 */ /* 0x000fe40000410000 */
[----:B------:R-:W-:Y:S02]  /*5970*/  FFMA.FTZ R16, -R144, R144, 1 ;  /* 0x3f80000090107423 */ /* 0x000fe40000010190 */
[----:B------:R-:W-:Y:S02]  /*5980*/  FMUL.FTZ R145, R141, R132 ;  /* 0x000000848d917220 */ /* 0x000fe40000410000 */
[----:B------:R-:W-:Y:S02]  /*5990*/  FMUL.FTZ R132, R158, R17 ;  /* 0x000000119e847220 */ /* 0x000fe40000410000 */
[----:B------:R-:W-:Y:S02]  /*59a0*/  FFMA.FTZ R17, -R151, R151, 1 ;  /* 0x3f80000097117423 */ /* 0x000fe40000010197 */
[----:B------:R-:W-:Y:S02]  /*59b0*/  FMUL.FTZ R16, R16, c[0x0][0x2ec] ;  /* 0x0000bb0010107a20 */ /* 0x000fe40000410000 */
[----:B------:R-:W-:Y:S02]  /*59c0*/  FMUL.FTZ R17, R17, c[0x0][0x2ec] ;  /* 0x0000bb0011117a20 */ /* 0x000fe40000410000 */
[----:B------:R-:W-:Y:S02]  /*59d0*/  FMUL.FTZ R135, R157, R20 ;  /* 0x000000149d877220 */ /* 0x000fe40000410000 */
[C---:B------:R-:W-:Y:S02]  /*59e0*/  FADD.FTZ R20, -R140.reuse, R32 ;  /* 0x000000208c147221 */ /* 0x040fe40000010100 */
[----:B------:R-:W-:Y:S02]  /*59f0*/  FADD.FTZ R32, -R140, R33 ;  /* 0x000000218c207221 */ /* 0x000fe40000010100 */
[----:B------:R-:W-:Y:S02]  /*5a00*/  FMUL.FTZ R144, R133, R17 ;  /* 0x0000001185907220 */ /* 0x000fe40000410000 */
[----:B-1----:R-:W-:Y:S02]  /*5a10*/  FMUL.FTZ R143, R132, R16 ;  /* 0x00000010848f7220 */ /* 0x002fe40000410000 */
[----:B------:R-:W-:Y:S01]  /*5a20*/  FFMA.FTZ R17, -R148, R148, 1 ;  /* 0x3f80000094117423 */ /* 0x000fe20000010194 */
[----:B------:R-:W-:Y:S01]  /*5a30*/  MOV R148, R238 ;  /* 0x000000ee00947202 */ /* 0x000fe20000000f00 */
[----:B------:R-:W-:Y:S02]  /*5a40*/  FFMA.FTZ R16, -R147, R147, 1 ;  /* 0x3f80000093107423 */ /* 0x000fe40000010193 */
[----:B------:R-:W-:Y:S02]  /*5a50*/  FMUL.FTZ R33, R155, R20 ;  /* 0x000000149b217220 */ /* 0x000fe40000410000 */
[----:B------:R-:W-:Y:S02]  /*5a60*/  FMUL.FTZ R32, R152, R32 ;  /* 0x0000002098207220 */ /* 0x000fe40000410000 */
[----:B------:R-:W-:Y:S02]  /*5a70*/  FMUL.FTZ R17, R17, c[0x0][0x2ec] ;  /* 0x0000bb0011117a20 */ /* 0x000fe40000410000 */
[----:B------:R-:W-:Y:S02]  /*5a80*/  FMUL.FTZ R16, R16, c[0x0][0x2ec] ;  /* 0x0000bb0010107a20 */ /* 0x000fe40000410000 */
[----:B------:R-:W-:Y:S02]  /*5a90*/  FMUL.FTZ R140, R33, R17 ;  /* 0x00000011218c7220 */ /* 0x000fe40000410000 */
[----:B------:R-:W-:Y:S02]  /*5aa0*/  FMUL.FTZ R139, R32, R16 ;  /* 0x00000010208b7220 */ /* 0x000fe40000410000 */
[----:B------:R-:W-:Y:S02]  /*5ab0*/  FMUL.FTZ R134, R156, R21 ;  /* 0x000000159c867220 */ /* 0x000fe40000410000 */
[----:B------:R-:W-:Y:S02]  /*5ac0*/  FFMA.FTZ R21, -R154, R154, 1 ;  /* 0x3f8000009a157423 */ /* 0x000fe4000001019a */
[----:B------:R-:W-:Y:S02]  /*5ad0*/  FMUL.FTZ R136, R136, c[0x0][0x2ec] ;  /* 0x0000bb0088887a20 */ /* 0x000fe40000410000 */
[----:B------:R-:W-:Y:S02]  /*5ae0*/  FMUL.FTZ R21, R21, c[0x0][0x2ec] ;  /* 0x0000bb0015157a20 */ /* 0x000fe40000410000 */
[----:B------:R-:W-:Y:S02]  /*5af0*/  FFMA.FTZ R132, -R164, R164, 1 ;  /* 0x3f800000a4847423 */ /* 0x000fe400000101a4 */
[----:B------:R-:W-:Y:S02]  /*5b00*/  FMUL.FTZ R142, R135, R21 ;  /* 0x00000015878e7220 */ /* 0x000fe40000410000 */
        /* <DEDUP_REMOVED lines=9> */
[----:B------:R-:W-:Y:S02]  /*5ba0*/  FMUL.FTZ R141, R134, R20 ;  /* 0x00000014868d7220 */ /* 0x000fe40000410000 */
[----:B------:R-:W-:Y:S02]  /*5bb0*/  FFMA.FTZ R134, -R165, R165, 1 ;  /* 0x3f800000a5867423 */ /* 0x000fe400000101a5 */
[----:B------:R-:W-:Y:S02]  /*5bc0*/  FMUL.FTZ R133, R133, c[0x0][0x2ec] ;  /* 0x0000bb0085857a20 */ /* 0x000fe40000410000 */
[----:B------:R-:W-:Y:S02]  /*5bd0*/  FMUL.FTZ R134, R134, c[0x0][0x2ec] ;  /* 0x0000bb0086867a20 */ /* 0x000fe40000410000 */
[----:B------:R-:W-:Y:S02]  /*5be0*/  FFMA.FTZ R20, -R2, R2, 1 ;  /* 0x3f80000002147423 */ /* 0x000fe40000010102 */
[----:B------:R-:W-:Y:S02]  /*5bf0*/  FFMA.FTZ R33, -R250, R250, 1 ;  /* 0x3f800000fa217423 */ /* 0x000fe400000101fa */
[----:B------:R-:W-:Y:S02]  /*5c00*/  FFMA.FTZ R21, -R243, R243, 1 ;  /* 0x3f800000f3157423 */ /* 0x000fe400000101f3 */
[----:B------:R-:W-:Y:S02]  /*5c10*/  FMUL.FTZ R33, R33, c[0x0][0x2ec] ;  /* 0x0000bb0021217a20 */ /* 0x000fe40000410000 */
[----:B------:R-:W-:Y:S02]  /*5c20*/  FMUL.FTZ R20, R20, c[0x0][0x2ec] ;  /* 0x0000bb0014147a20 */ /* 0x000fe40000410000 */
[----:B------:R-:W-:Y:S02]  /*5c30*/  FMUL.FTZ R21, R21, c[0x0][0x2ec] ;  /* 0x0000bb0015157a20 */ /* 0x000fe40000410000 */
[C---:B--2---:R-:W-:Y:S02]  /*5c40*/  FADD.FTZ R17, -R5.reuse, R6 ;  /* 0x0000000605117221 */ /* 0x044fe40000010100 */
[----:B------:R-:W-:Y:S02]  /*5c50*/  FADD.FTZ R16, -R5, R7 ;  /* 0x0000000705107221 */ /* 0x000fe40000010100 */
[----:B------:R-:W-:Y:S02]  /*5c60*/  FFMA.FTZ R6, -R170, R170, 1 ;  /* 0x3f800000aa067423 */ /* 0x000fe400000101aa */
[----:B------:R-:W-:Y:S02]  /*5c70*/  FFMA.FTZ R7, -R171, R171, 1 ;  /* 0x3f800000ab077423 */ /* 0x000fe400000101ab */
[----:B------:R-:W-:Y:S02]  /*5c80*/  FMUL.FTZ R16, R57, R16 ;  /* 0x0000001039107220 */ /* 0x000fe40000410000 */
[----:B------:R-:W-:Y:S02]  /*5c90*/  FMUL.FTZ R6, R6, c[0x0][0x2ec] ;  /* 0x0000bb0006067a20 */ /* 0x000fe40000410000 */
[----:B------:R-:W-:Y:S02]  /*5ca0*/  FMUL.FTZ R17, R58, R17 ;  /* 0x000000113a117220 */ /* 0x000fe40000410000 */
[----:B------:R-:W-:Y:S01]  /*5cb0*/  FMUL.FTZ R7, R7, c[0x0][0x2ec] ;  /* 0x0000bb0007077a20 */ /* 0x000fe20000410000 */
[----:B------:R1:W5:Y:S01]  /*5cc0*/  LDL.LU R58, [R1+0xbc] ;  /* 0x0000bc00013a7983 */ /* 0x0003620000300800 */
[C---:B------:R-:W-:Y:S02]  /*5cd0*/  FADD.FTZ R18, -R5.reuse, R18 ;  /* 0x0000001205127221 */ /* 0x040fe40000010100 */
[C---:B------:R-:W-:Y:S01]  /*5ce0*/  FADD.FTZ R19, -R5.reuse, R19 ;  /* 0x0000001305137221 */ /* 0x040fe20000010100 */
[----:B------:R1:W5:Y:S01]  /*5cf0*/  LDL.LU R57, [R1+0xb8] ;  /* 0x0000b80001397983 */ /* 0x0003620000300800 */
[----:B------:R-:W-:Y:S02]  /*5d00*/  FMUL.FTZ R137, R16, R6 ;  /* 0x0000000610897220 */ /* 0x000fe40000410000 */
[----:B------:R-:W-:Y:S02]  /*5d10*/  FFMA.FTZ R6, -R162, R162, 1 ;  /* 0x3f800000a2067423 */ /* 0x000fe400000101a2 */
[----:B------:R-:W-:Y:S02]  /*5d20*/  FADD.FTZ R34, -R5, R34 ;  /* 0x0000002205227221 */ /* 0x000fe40000010100 */
[----:B------:R-:W-:Y:S02]  /*5d30*/  FMUL.FTZ R138, R17, R7 ;  /* 0x00000007118a7220 */ /* 0x000fe40000410000 */
[----:B------:R-:W-:Y:S02]  /*5d40*/  FMUL.FTZ R7, R249, R18 ;  /* 0x00000012f9077220 */ /* 0x000fe40000410000 */
[----:B------:R-:W-:Y:S02]  /*5d50*/  FMUL.FTZ R16, R247, R19 ;  /* 0x00000013f7107220 */ /* 0x000fe40000410000 */
[C---:B------:R-:W-:Y:S02]  /*5d60*/  FADD.FTZ R17, -R5.reuse, R22 ;  /* 0x0000001605117221 */ /* 0x040fe40000010100 */
[C---:B------:R-:W-:Y:S02]  /*5d70*/  FADD.FTZ R18, -R5.reuse, R23 ;  /* 0x0000001705127221 */ /* 0x040fe40000010100 */
[----:B------:R-:W-:Y:S02]  /*5d80*/  FMUL.FTZ R6, R6, c[0x0][0x2ec] ;  /* 0x0000bb0006067a20 */ /* 0x000fe40000410000 */
[----:B------:R-:W-:Y:S02]  /*5d90*/  FADD.FTZ R19, -R5, R35 ;  /* 0x0000002305137221 */ /* 0x000fe40000010100 */
[----:B------:R-:W-:Y:S02]  /*5da0*/  FMUL.FTZ R5, R167, R34 ;  /* 0x00000022a7057220 */ /* 0x000fe40000410000 */
[----:B------:R-:W-:Y:S02]  /*5db0*/  FMUL.FTZ R35, R16, R6 ;  /* 0x0000000610237220 */ /* 0x000fe40000410000 */
[----:B------:R-:W-:Y:S02]  /*5dc0*/  FMUL.FTZ R6, R166, R19 ;  /* 0x00000013a6067220 */ /* 0x000fe40000410000 */
[----:B------:R-:W-:Y:S02]  /*5dd0*/  FMUL.FTZ R136, R5, R136 ;  /* 0x0000008805887220 */ /* 0x000fe40000410000 */
[----:B---3--:R-:W-:Y:S02]  /*5de0*/  FADD.FTZ R5, -R4, R8 ;  /* 0x0000000804057221 */ /* 0x008fe40000010100 */
[----:B------:R-:W-:Y:S02]  /*5df0*/  FMUL.FTZ R135, R6, R135 ;  /* 0x0000008706877220 */ /* 0x000fe40000410000 */
[----:B------:R-:W-:Y:S02]  /*5e00*/  FADD.FTZ R6, -R4, R9 ;  /* 0x0000000904067221 */ /* 0x000fe40000010100 */
[----:B------:R-:W-:Y:S02]  /*5e10*/  FMUL.FTZ R5, R56, R5 ;  /* 0x0000000538057220 */ /* 0x000fe40000410000 */
[----:B------:R-:W-:Y:S01]  /*5e20*/  FMUL.FTZ R132, R7, R132 ;  /* 0x0000008407847220 */ /* 0x000fe20000410000 */
[----:B------:R1:W5:Y:S01]  /*5e30*/  LDL.LU R56, [R1+0xb4] ;  /* 0x0000b40001387983 */ /* 0x0003620000300800 */
[C---:B------:R-:W-:Y:S02]  /*5e40*/  FADD.FTZ R7, -R4.reuse, R12 ;  /* 0x0000000c04077221 */ /* 0x040fe40000010100 */
[----:B------:R-:W-:Y:S02]  /*5e50*/  FMUL.FTZ R6, R55, R6 ;  /* 0x0000000637067220 */ /* 0x000fe40000410000 */
[----:B------:R-:W-:Y:S01]  /*5e60*/  FADD.FTZ R8, -R4, R13 ;  /* 0x0000000d04087221 */ /* 0x000fe20000010100 */
[----:B------:R1:W5:Y:S01]  /*5e70*/  LDL.LU R55, [R1+0xb0] ;  /* 0x0000b00001377983 */ /* 0x0003620000300800 */
[----:B------:R-:W-:Y:S02]  /*5e80*/  FMUL.FTZ R7, R54, R7 ;  /* 0x0000000736077220 */ /* 0x000fe40000410000 */
[----:B------:R-:W-:Y:S01]  /*5e90*/  FMUL.FTZ R8, R53, R8 ;  /* 0x0000000835087220 */ /* 0x000fe20000410000 */
[----:B------:R1:W5:Y:S01]  /*5ea0*/  LDL.LU R54, [R1+0xac] ;  /* 0x0000ac0001367983 */ /* 0x0003620000300800 */
[----:B------:R-:W-:Y:S02]  /*5eb0*/  FFMA.FTZ R23, -R51, R51, 1 ;  /* 0x3f80000033177423 */ /* 0x000fe40000010133 */
[----:B------:R-:W-:Y:S01]  /*5ec0*/  FFMA.FTZ R34, -R252, R252, 1 ;  /* 0x3f800000fc227423 */ /* 0x000fe200000101fc */
[----:B------:R1:W5:Y:S01]  /*5ed0*/  LDL.LU R53, [R1+0xa8] ;  /* 0x0000a80001357983 */ /* 0x0003620000300800 */
[----:B------:R-:W-:Y:S02]  /*5ee0*/  FMUL.FTZ R23, R23, c[0x0][0x2ec] ;  /* 0x0000bb0017177a20 */ /* 0x000fe40000410000 */
[----:B------:R-:W-:Y:S01]  /*5ef0*/  FMUL.FTZ R34, R34, c[0x0][0x2ec] ;  /* 0x0000bb0022227a20 */ /* 0x000fe20000410000 */
[----:B------:R1:W5:Y:S01]  /*5f00*/  LDL.LU R52, [R1+0xa4] ;  /* 0x0000a40001347983 */ /* 0x0003620000300800 */
[----:B------:R-:W-:Y:S02]  /*5f10*/  FADD.FTZ R24, -R4, R24 ;  /* 0x0000001804187221 */ /* 0x000fe40000010100 */
[----:B------:R-:W-:Y:S01]  /*5f20*/  FMUL.FTZ R32, R5, R32 ;  /* 0x0000002005207220 */ /* 0x000fe20000410000 */
[----:B------:R1:W5:Y:S01]  /*5f30*/  LDL.LU R51, [R1+0xa0] ;  /* 0x0000a00001337983 */ /* 0x0003620000300800 */
        /* <DEDUP_REMOVED lines=11> */
[----:B------:R-:W-:Y:S02]  /*5ff0*/  FFMA.FTZ R24, -R168, R168, 1 ;  /* 0x3f800000a8187423 */ /* 0x000fe400000101a8 */
[----:B------:R-:W-:Y:S01]  /*6000*/  FMUL.FTZ R25, R25, c[0x0][0x2ec] ;  /* 0x0000bb0019197a20 */ /* 0x000fe20000410000 */
[----:B------:R1:W5:Y:S01]  /*6010*/  LDL.LU R48, [R1+0x94] ;  /* 0x0000940001307983 */ /* 0x0003620000300800 */
[----:B------:R-:W-:Y:S02]  /*6020*/  FMUL.FTZ R7, R47, R7 ;  /* 0x000000072f077220 */ /* 0x000fe40000410000 */
[----:B------:R-:W-:Y:S01]  /*6030*/  FFMA.FTZ R29, -R161, R161, 1 ;  /* 0x3f800000a11d7423 */ /* 0x000fe200000101a1 */
[----:B------:R1:W5:Y:S01]  /*6040*/  LDL.LU R47, [R1+0x90] ;  /* 0x00009000012f7983 */ /* 0x0003620000300800 */
[----:B------:R-:W-:Y:S02]  /*6050*/  FMUL.FTZ R24, R24, c[0x0][0x2ec] ;  /* 0x0000bb0018187a20 */ /* 0x000fe40000410000 */
[----:B------:R-:W-:Y:S02]  /*6060*/  FMUL.FTZ R25, R4, R25 ;  /* 0x0000001904197220 */ /* 0x000fe40000410000 */
[----:B----4-:R-:W-:Y:S02]  /*6070*/  FADD.FTZ R4, -R0, R10 ;  /* 0x0000000a00047221 */ /* 0x010fe40000010100 */
[----:B------:R-:W-:Y:S02]  /*6080*/  FFMA.FTZ R28, -R160, R160, 1 ;  /* 0x3f800000a01c7423 */ /* 0x000fe400000101a0 */
[----:B------:R-:W-:Y:S02]  /*6090*/  FMUL.FTZ R29, R29, c[0x0][0x2ec] ;  /* 0x0000bb001d1d7a20 */ /* 0x000fe40000410000 */
[----:B------:R-:W-:Y:S02]  /*60a0*/  FMUL.FTZ R24, R5, R24 ;  /* 0x0000001805187220 */ /* 0x000fe40000410000 */
[----:B------:R-:W-:Y:S02]  /*60b0*/  FADD.FTZ R5, -R0, R11 ;  /* 0x0000000b00057221 */ /* 0x000fe40000010100 */
[----:B------:R-:W-:Y:S02]  /*60c0*/  FMUL.FTZ R4, R46, R4 ;  /* 0x000000042e047220 */ /* 0x000fe40000410000 */
[----:B------:R-:W-:Y:S01]  /*60d0*/  FMUL.FTZ R28, R28, c[0x0][0x2ec] ;  /* 0x0000bb001c1c7a20 */ /* 0x000fe20000410000 */
[----:B------:R1:W5:Y:S01]  /*60e0*/  LDL.LU R46, [R1+0x8c] ;  /* 0x00008c00012e7983 */ /* 0x0003620000300800 */
[----:B------:R-:W-:Y:S02]  /*60f0*/  FMUL.FTZ R29, R6, R29 ;  /* 0x0000001d061d7220 */ /* 0x000fe40000410000 */
[C---:B------:R-:W-:Y:S02]  /*6100*/  FADD.FTZ R6, -R0.reuse, R14 ;  /* 0x0000000e00067221 */ /* 0x040fe40000010100 */
[----:B------:R-:W-:Y:S02]  /*6110*/  FMUL.FTZ R5, R45, R5 ;  /* 0x000000052d057220 */ /* 0x000fe40000410000 */
[----:B------:R-:W-:Y:S01]  /*6120*/  FMUL.FTZ R28, R7, R28 ;  /* 0x0000001c071c7220 */ /* 0x000fe20000410000 */
[----:B------:R1:W5:Y:S01]  /*6130*/  LDL.LU R45, [R1+0x88] ;  /* 0x00008800012d7983 */ /* 0x0003620000300800 */
        /* <DEDUP_REMOVED lines=8> */
[----:B------:R-:W-:Y:S01]  /*61c0*/  FMUL.FTZ R17, R246, R17 ;  /* 0x00000011f6117220 */ /* 0x000fe20000410000 */
[----:B------:R1:W5:Y:S01]  /*61d0*/  LDL.LU R42, [R1+0x7c] ;  /* 0x00007c00012a7983 */ /* 0x0003620000300800 */
[----:B------:R-:W-:Y:S02]  /*61e0*/  FMUL.FTZ R133, R18, R133 ;  /* 0x0000008512857220 */ /* 0x000fe40000410000 */
[----:B------:R-:W-:Y:S01]  /*61f0*/  FFMA.FTZ R18, -R40, R40, 1 ;  /* 0x3f80000028127423 */ /* 0x000fe20000010128 */
[----:B------:R1:W5:Y:S01]  /*6200*/  LDL.LU R41, [R1+0x78] ;  /* 0x0000780001297983 */ /* 0x0003620000300800 */
[----:B------:R-:W-:Y:S02]  /*6210*/  FMUL.FTZ R134, R17, R134 ;  /* 0x0000008611867220 */ /* 0x000fe40000410000 */
[----:B------:R-:W-:Y:S01]  /*6220*/  FFMA.FTZ R17, -R39, R39, 1 ;  /* 0x3f80000027117423 */ /* 0x000fe20000010127 */
[----:B------:R1:W5:Y:S01]  /*6230*/  LDL.LU R40, [R1+0x74] ;  /* 0x0000740001287983 */ /* 0x0003620000300800 */
[----:B------:R-:W-:Y:S02]  /*6240*/  FMUL.FTZ R10, R10, c[0x0][0x2ec] ;  /* 0x0000bb000a0a7a20 */ /* 0x000fe40000410000 */
[----:B------:R-:W-:Y:S01]  /*6250*/  FMUL.FTZ R13, R13, c[0x0][0x2ec] ;  /* 0x0000bb000d0d7a20 */ /* 0x000fe20000410000 */
[----:B------:R1:W5:Y:S01]  /*6260*/  LDL.LU R39, [R1+0x70] ;  /* 0x0000700001277983 */ /* 0x0003620000300800 */
        /* <DEDUP_REMOVED lines=9> */
[----:B------:R1:W5:Y:S01]  /*6300*/  LDL.LU R38, [R1+0x6c] ;  /* 0x00006c0001267983 */ /* 0x0003620000300800 */
[----:B------:R-:W-:Y:S02]  /*6310*/  FMUL.FTZ R4, R37, R4 ;  /* 0x0000000425047220 */ /* 0x000fe40000410000 */
[----:B------:R-:W-:Y:S01]  /*6320*/  FMUL.FTZ R5, R36, R5 ;  /* 0x0000000524057220 */ /* 0x000fe20000410000 */
[----:B------:R1:W5:Y:S01]  /*6330*/  LDL.LU R37, [R1+0x68] ;  /* 0x0000680001257983 */ /* 0x0003620000300800 */
[----:B------:R-:W-:Y:S02]  /*6340*/  FMUL.FTZ R6, R3, R6 ;  /* 0x0000000603067220 */ /* 0x000fe40000410000 */
[----:B------:R-:W-:Y:S01]  /*6350*/  FFMA.FTZ R19, -R251, R251, 1 ;  /* 0x3f800000fb137423 */ /* 0x000fe200000101fb */
[----:B------:R1:W5:Y:S01]  /*6360*/  LDL.LU R36, [R1+0x64] ;  /* 0x0000640001247983 */ /* 0x0003620000300800 */
[----:B------:R-:W-:Y:S02]  /*6370*/  FFMA.FTZ R22, -R244, R244, 1 ;  /* 0x3f800000f4167423 */ /* 0x000fe400000101f4 */
[----:B------:R-:W-:Y:S01]  /*6380*/  FMUL.FTZ R17, R17, c[0x0][0x2ec] ;  /* 0x0000bb0011117a20 */ /* 0x000fe20000410000 */
[----:B------:R1:W5:Y:S01]  /*6390*/  LDL.LU R3, [R1+0x60] ;  /* 0x0000600001037983 */ /* 0x0003620000300800 */
[----:B------:R-:W-:Y:S02]  /*63a0*/  FMUL.FTZ R19, R19, c[0x0][0x2ec] ;  /* 0x0000bb0013137a20 */ /* 0x000fe40000410000 */
[----:B------:R-:W-:Y:S01]  /*63b0*/  FMUL.FTZ R22, R22, c[0x0][0x2ec] ;  /* 0x0000bb0016167a20 */ /* 0x000fe20000410000 */
[----:B------:R1:W5:Y:S01]  /*63c0*/  LDL.LU R2, [R1+0x5c] ;  /* 0x00005c0001027983 */ /* 0x0003620000300800 */
[----:B------:R-:W-:Y:S02]  /*63d0*/  FMUL.FTZ R33, R8, R33 ;  /* 0x0000002108217220 */ /* 0x000fe40000410000 */
[----:B------:R-:W-:Y:S01]  /*63e0*/  FMUL.FTZ R17, R7, R17 ;  /* 0x0000001107117220 */ /* 0x000fe20000410000 */
[----:B------:R1:W5:Y:S01]  /*63f0*/  LDL.64 R152, [R1+0x8] ;  /* 0x0000080001987983 */ /* 0x0003620000100a00 */
[----:B------:R-:W-:Y:S02]  /*6400*/  FMUL.FTZ R20, R0, R20 ;  /* 0x0000001400147220 */ /* 0x000fe40000410000 */
[----:B------:R-:W-:Y:S02]  /*6410*/  FMUL.FTZ R19, R4, R19 ;  /* 0x0000001304137220 */ /* 0x000fe40000410000 */
[----:B------:R-:W-:Y:S01]  /*6420*/  FMUL.FTZ R22, R5, R22 ;  /* 0x0000001605167220 */ /* 0x000fe20000410000 */
[----:B------:R1:W5:Y:S01]  /*6430*/  LDL R150, [R1+0x20] ;  /* 0x0000200001967983 */ /* 0x0003620000100800 */
[----:B------:R-:W-:Y:S03]  /*6440*/  FMUL.FTZ R21, R6, R21 ;  /* 0x0000001506157220 */ /* 0x000fe60000410000 */
[----:B------:R1:W5:Y:S01]  /*6450*/  LDL R147, [R1+0x24] ;  /* 0x0000240001937983 */ /* 0x0003620000100800 */
[----:B------:R-:W-:-:S05]  /*6460*/  @!P0 BRA `(.L_x_374) ;  /* 0x0000031000008947 */ /* 0x000fca0003800000 */
[----:B------:R-:W2:Y:S01]  /*6470*/  LDL.LU R7, [R1] ;  /* 0x0000000001077983 */ /* 0x000ea20000300800 */
[----:B------:R-:W-:Y:S01]  /*6480*/  ULOP3.LUT UR8, UR7, 0x1, URZ, 0xc0, !UPT ;  /* 0x0000000107087892 */ /* 0x000fe2000f8ec03f */
[----:B------:R-:W-:Y:S01]  /*6490*/  IMAD.MOV.U32 R0, RZ, RZ, c[0x0][0x190] ;  /* 0x00006400ff007624 */ /* 0x000fe200078e00ff */
[----:B-----5:R-:W-:Y:S02]  /*64a0*/  ISETP.GE.AND P3, PT, R152, c[0x0][0x220], PT ;  /* 0x0000880098007a0c */ /* 0x020fe40003f66270 */
[----:B------:R-:W-:Y:S01]  /*64b0*/  UISETP.NE.U32.AND UP1, UPT, UR8, 0x1, UPT ;  /* 0x000000010800788c */ /* 0x000fe2000bf25070 */
[----:B------:R-:W-:Y:S01]  /*64c0*/  IMAD.U32 R0, R0, -0x40, RZ ;  /* 0xffffffc000007824 */ /* 0x000fe200078e00ff */
[----:B------:R-:W-:Y:S02]  /*64d0*/  ISETP.GE.AND P2, PT, R150, c[0x0][0x220], PT ;  /* 0x0000880096007a0c */ /* 0x000fe40003f46270 */
[----:B------:R-:W-:Y:S01]  /*64e0*/  USEL UR8, UR40, 0x3000, !UP1 ;  /* 0x0000300028087887 */ /* 0x000fe2000c800000 */
[----:B------:R-:W-:Y:S02]  /*64f0*/  ISETP.GE.AND P1, PT, R147, c[0x0][0x220], PT ;  /* 0x0000880093007a0c */ /* 0x000fe40003f26270 */
[----:B------:R-:W-:Y:S02]  /*6500*/  LEA R242, P4, R0, R242, 0x1 ;  /* 0x000000f200f27211 */ /* 0x000fe400078808ff */
[----:B------:R-:W-:Y:S02]  /*6510*/  SHF.R.S32.HI R4, RZ, 0x1f, R0 ;  /* 0x0000001fff047819 */ /* 0x000fe40000011400 */
[----:B------:R-:W-:Y:S02]  /*6520*/  IADD3 R232, R232, UR8, RZ ;  /* 0x00000008e8e87c10 */ /* 0x000fe4000fffe0ff */
[----:B------:R-:W-:Y:S01]  /*6530*/  LEA.HI.X R241, R0, R241, R4, 0x1, P4 ;  /* 0x000000f100f17211 */ /* 0x000fe200020f0c04 */
[--C-:B------:R-:W-:Y:S01]  /*6540*/  @!P3 IMAD.MOV.U32 R4, RZ, RZ, R242.reuse ;  /* 0x000000ffff04b224 */ /* 0x100fe200078e00f2 */
[----:B------:R-:W-:Y:S01]  /*6550*/  IADD3 R220, R220, UR8, RZ ;  /* 0x00000008dcdc7c10 */ /* 0x000fe2000fffe0ff */
[----:B------:R3:W-:Y:S01]  /*6560*/  @P3 STS [R232], RZ ;  /* 0x000000ffe8003388 */ /* 0x0007e20000000800 */
[--C-:B------:R-:W-:Y:S02]  /*6570*/  @!P2 IMAD.MOV.U32 R6, RZ, RZ, R242.reuse ;  /* 0x000000ffff06a224 */ /* 0x100fe400078e00f2 */
[--C-:B------:R-:W-:Y:S01]  /*6580*/  @!P3 IMAD.MOV.U32 R5, RZ, RZ, R241.reuse ;  /* 0x000000ffff05b224 */ /* 0x100fe200078e00f1 */
[----:B------:R3:W-:Y:S04]  /*6590*/  @P3 STS [R232+0x4], RZ ;  /* 0x000004ffe8003388 */ /* 0x0007e80000000800 */
[----:B------:R3:W-:Y:S04]  /*65a0*/  @P3 STS [R232+0x8], RZ ;  /* 0x000008ffe8003388 */ /* 0x0007e80000000800 */
[----:B------:R3:W-:Y:S01]  /*65b0*/  @P3 STS [R232+0xc], RZ ;  /* 0x00000cffe8003388 */ /* 0x0007e20000000800 */
[C---:B--2---:R-:W-:Y:S02]  /*65c0*/  IADD3 R0, R7.reuse, UR8, RZ ;  /* 0x0000000807007c10 */ /* 0x044fe4000fffe0ff */
[C---:B------:R-:W-:Y:S02]  /*65d0*/  @!P2 IADD3 R9, R7.reuse, UR8, RZ ;  /* 0x000000080709ac10 */ /* 0x040fe4000fffe0ff */
[----:B------:R-:W-:Y:S01]  /*65e0*/  @!P1 IADD3 R8, R7, UR8, RZ ;  /* 0x0000000807089c10 */ /* 0x000fe2000fffe0ff */
[----:B------:R-:W-:Y:S01]  /*65f0*/  @!PT LDS RZ, [RZ] ;  /* 0x00000000fffff984 */ /* 0x000fe20000000800 */
[----:B------:R-:W-:Y:S01]  /*6600*/  @!PT LDS RZ, [RZ] ;  /* 0x00000000fffff984 */ /* 0x000fe20000000800 */
[----:B------:R-:W-:Y:S01]  /*6610*/  @!PT LDS RZ, [RZ] ;  /* 0x00000000fffff984 */ /* 0x000fe20000000800 */
[----:B------:R2:W-:Y:S01]  /*6620*/  @!P3 LDGSTS.E.BYPASS.LTC128B.128 [R0], [R4.64] ;  /* 0x000000000400bfae */ /* 0x0005e2000b901d44 */
[--C-:B------:R-:W-:Y:S03]  /*6630*/  @!P2 IMAD.MOV.U32 R7, RZ, RZ, R241.reuse ;  /* 0x000000ffff07a224 */ /* 0x100fe600078e00f1 */
        /* <DEDUP_REMOVED lines=18> */
[----:B------:R-:W0:Y:S04]  /*6760*/  LDGDEPBAR ;  /* 0x00000000000079af */ /* 0x000e280000000000 */
[----:B------:R3:W-:Y:S02]  /*6770*/  STL [R1], R0 ;  /* 0x0000000001007387 */ /* 0x0007e40000100800 */
.L_x_374:
        /* <DEDUP_REMOVED lines=11> */
[----:B---3--:R-:W-:Y:S02]  /*6830*/  F2FP.BF16.PACK_AB R9, R17, R18 ;  /* 0x000000121109723e */ /* 0x008fe400000010ff */
        /* <DEDUP_REMOVED lines=23> */
[----:B-----5:R-:W-:Y:S04]  /*69b0*/  LDSM.16.MT88.4 R4, [R2+0x13000] ;  /* 0x013000000204783b */ /* 0x020fe80000004200 */
        /* <DEDUP_REMOVED lines=71> */
[----:B------:R-:W-:Y:S01]  /*6e30*/  IMAD.SHL.U32 R4, R151, 0x2, RZ ;  /* 0x0000000297047824 */ /* 0x000fe200078e00ff */
        /* <DEDUP_REMOVED lines=30> */
.L_x_375:
        /* <DEDUP_REMOVED lines=16> */
[----:B------:R-:W5:Y:S03]  /*7120*/  LDL R156, [R1+0x50] ;  /* 0x00005000019c7983 */ /* 0x000f660000100800 */
[----:B------:R-:W-:Y:S01]  /*7130*/  IMAD.SHL.U32 R144, R144, 0x8, RZ ;  /* 0x0000000890907824 */ /* 0x000fe200078e00ff */
[----:B------:R-:W3:Y:S04]  /*7140*/  LDSM.16.MT88.4 R132, [R0+0x9400] ;  /* 0x009400000084783b */ /* 0x000ee80000004200 */
[----:B------:R2:W4:Y:S04]  /*7150*/  LDL R145, [R1+0x1c] ;  /* 0x00001c0001917983 */ /* 0x0005280000100800 */
[----:B------:R-:W3:Y:S04]  /*7160*/  LDSM.16.MT88.4 R136, [R0+0xb400] ;  /* 0x00b400000088783b */ /* 0x000ee80000004200 */
[----:B------:R3:W4:Y:S01]  /*7170*/  LDL R146, [R1+0x14] ;  /* 0x0000140001927983 */ /* 0x0007220000100800 */
[C---:B-1----:R-:W-:Y:S03]  /*7180*/  HMMA.16816.F32.BF16 R4, R24.reuse, R8, RZ ;  /* 0x000000081804723c */ /* 0x042fe600000418ff */
[----:B------:R-:W1:Y:S04]  /*7190*/  LDSM.16.MT88.4 R140, [R0+0xd400] ;  /* 0x00d40000008c783b */ /* 0x000e680000004200 */
[----:B------:R1:W4:Y:S01]  /*71a0*/  LDL R154, [R1+0x10] ;  /* 0x00001000019a7983 */ /* 0x0003220000100800 */
        /* <DEDUP_REMOVED lines=70> */
[----:B-----5:R-:W-:Y:S01]  /*7610*/  @P0 IADD3.X R35, R156, UR9, RZ, P2, !PT ;  /* 0x000000099c230c10 */ /* 0x020fe200097fe4ff */
        /* <DEDUP_REMOVED lines=9> */
[----:B------:R-:W5:Y:S01]  /*76b0*/  @P0 LDG.E R155, [R34.64] ;  /* 0x00000004229b0981 */ /* 0x000f62000c1e1900 */
        /* <DEDUP_REMOVED lines=20> */
[----:B---3--:R3:W-:Y:S04]  /*7800*/  @P0 STL [R1+0x10], R154 ;  /* 0x0000109a01000387 */ /* 0x0087e80000100800 */
[----:B-----5:R5:W-:Y:S01]  /*7810*/  @P0 STL [R1+0x18], R155 ;  /* 0x0000189b01000387 */ /* 0x020be20000100800 */
        /* <DEDUP_REMOVED lines=13> */
[----:B-----5:R-:W-:Y:S01]  /*78f0*/  IMAD.MOV.U32 R155, RZ, RZ, c[0x0][0x22c] ;  /* 0x00008b00ff9b7624 */ /* 0x020fe200078e00ff */
[-C--:B------:R-:W-:Y:S02]  /*7900*/  LEA R34, P0, R146, R32.reuse, 0x2 ;  /* 0x0000002092227211 */ /* 0x080fe400078010ff */
[-C--:B------:R-:W-:Y:S01]  /*7910*/  LEA R132, P1, R154, R32.reuse, 0x2 ;  /* 0x000000209a847211 */ /* 0x080fe200078210ff */
        /* <DEDUP_REMOVED lines=50> */
[CC--:B-----5:R-:W-:Y:S01]  /*7c40*/  LEA R12, P4, R35.reuse, R32.reuse, 0x2 ;  /* 0x00000020230c7211 */ /* 0x0e0fe200078810ff */
        /* <DEDUP_REMOVED lines=8> */
[CC--:B-----5:R-:W-:Y:S04]  /*7cd0*/  LEA R10, P3, R34.reuse, R32.reuse, 0x2 ;  /* 0x00000020220a7211 */ /* 0x0e0fe800078610ff */
        /* <DEDUP_REMOVED lines=264> */
.L_x_377:
        /* <DEDUP_REMOVED lines=18> */
.L_x_378:
[----:B------:R-:W-:Y:S01]  /*8e80*/  BAR.SYNC.DEFER_BLOCKING 0x0 ;  /* 0x0000000000007b1d */ /* 0x000fe20000010000 */
[----:B-1----:R-:W-:Y:S01]  /*8e90*/  IMAD.SHL.U32 R3, R151, 0x2, RZ ;  /* 0x0000000297037824 */ /* 0x002fe200078e00ff */
        /* <DEDUP_REMOVED lines=53> */
.L_x_380:
[----:B------:R-:W-:Y:S05]  /*91f0*/  BSYNC B0 ;  /* 0x0000000000007941 */ /* 0x000fea0003800000 */
.L_x_379:
        /* <DEDUP_REMOVED lines=20> */
.L_x_382:
[----:B------:R-:W-:Y:S05]  /*9340*/  BSYNC B0 ;  /* 0x0000000000007941 */ /* 0x000fea0003800000 */
.L_x_381:
        /* <DEDUP_REMOVED lines=29> */
.L_x_384:
[----:B------:R-:W-:Y:S05]  /*9520*/  BSYNC B0 ;  /* 0x0000000000007941 */ /* 0x000fea0003800000 */
.L_x_383:
        /* <DEDUP_REMOVED lines=18> */
.L_x_360:
[----:B-1----:R-:W-:Y:S02]  /*9650*/  UISETP.NE.AND UP0, UPT, UR21, -0x1, UPT ;  /* 0xffffffff1500788c */ /* 0x002fe4000bf05270 */
        /* <DEDUP_REMOVED lines=19> */
.L_x_386:
        /* <DEDUP_REMOVED lines=18> */
.L_x_387:
[----:B------:R-:W2:Y:S04]  /*98b0*/  LDL.64 R16, [R1+0x8] ;  /* 0x0000080001107983 */ /* 0x000ea80000100a00 */
[----:B------:R1:W5:Y:S04]  /*98c0*/  LDL R13, [R1+0x24] ;  /* 0x00002400010d7983 */ /* 0x0003680000100800 */
[----:B------:R1:W5:Y:S01]  /*98d0*/  LDL R14, [R1+0x20] ;  /* 0x00002000010e7983 */ /* 0x0003620000100800 */
[----:B------:R-:W-:Y:S01]  /*98e0*/  USHF.L.U32 UR7, UR20, 0x7, URZ ;  /* 0x0000000714077899 */ /* 0x000fe2000800063f */
[----:B------:R-:W-:Y:S01]  /*98f0*/  BSSY B0, `(.L_x_388) ;  /* 0x0000026000007945 */ /* 0x000fe20003800000 */
[----:B------:R-:W-:Y:S01]  /*9900*/  ULDC.64 UR8, c[0x0][0x3a0] ;  /* 0x0000e80000087ab9 */ /* 0x000fe20000000a00 */
[----:B------:R-:W3:Y:S01]  /*9910*/  S2R R7, SR_TID.X ;  /* 0x0000000000077919 */ /* 0x000ee20000002100 */
[----:B------:R-:W-:-:S02]  /*9920*/  USHF.R.S32.HI UR10, URZ, 0x1f, UR7 ;  /* 0x0000001f3f0a7899 */ /* 0x000fc40008011407 */
[----:B------:R-:W-:Y:S01]  /*9930*/  IMAD.U32 R11, RZ, RZ, UR7 ;  /* 0x00000007ff0b7e24 */ /* 0x000fe2000f8e00ff */
[----:B------:R-:W-:Y:S02]  /*9940*/  UIMAD UR6, UR20, -0x80, UR6 ;  /* 0xffffff80140678a4 */ /* 0x000fe4000f8e0206 */
[----:B------:R-:W-:-:S04]  /*9950*/  UIMAD UR8, UR10, UR8, URZ ;  /* 0x000000080a0872a4 */ /* 0x000fc8000f8e023f */
[----:B------:R-:W-:-:S06]  /*9960*/  UIMAD UR8, UR7, UR9, UR8 ;  /* 0x00000009070872a4 */ /* 0x000fcc000f8e0208 */
[----:B------:R-:W-:Y:S01]  /*9970*/  IMAD.U32 R3, RZ, RZ, UR8 ;  /* 0x00000008ff037e24 */ /* 0x000fe2000f8e00ff */
[----:B------:R-:W-:Y:S02]  /*9980*/  ULDC.64 UR8, c[0x0][0x3b8] ;  /* 0x0000ee0000087ab9 */ /* 0x000fe40000000a00 */
[----:B------:R-:W-:-:S04]  /*9990*/  UIMAD UR8, UR57, UR8, URZ ;  /* 0x00000008390872a4 */ /* 0x000fc8000f8e023f */
[----:B------:R-:W-:Y:S01]  /*99a0*/  UIMAD UR8, UR38, UR9, UR8 ;  /* 0x00000009260872a4 */ /* 0x000fe2000f8e0208 */
[----:B---3--:R-:W-:-:S04]  /*99b0*/  SHF.R.S32.HI R0, RZ, 0x1f, R7 ;  /* 0x0000001fff007819 */ /* 0x008fc80000011407 */
[----:B------:R-:W-:-:S04]  /*99c0*/  LEA.HI R0, R0, R7, RZ, 0x2 ;  /* 0x0000000700007211 */ /* 0x000fc800078f10ff */
        /* <DEDUP_REMOVED lines=24> */
.L_x_389:
[----:B-1----:R-:W-:Y:S05]  /*9b50*/  BSYNC B0 ;  /* 0x0000000000007941 */ /* 0x002fea0003800000 */
.L_x_388:
        /* <DEDUP_REMOVED lines=19> */
.L_x_391:
[----:B------:R-:W-:Y:S05]  /*9c90*/  BSYNC B0 ;  /* 0x0000000000007941 */ /* 0x000fea0003800000 */
.L_x_390:
        /* <DEDUP_REMOVED lines=29> */
.L_x_393:
[----:B------:R-:W-:Y:S05]  /*9e70*/  BSYNC B0 ;  /* 0x0000000000007941 */ /* 0x000fea0003800000 */
.L_x_392:
        /* <DEDUP_REMOVED lines=16> */
.L_x_385:
[----:B------:R-:W-:Y:S05]  /*9f80*/  BSYNC B1 ;  /* 0x0000000000017941 */ /* 0x000fea0003800000 */
.L_x_355:
        /* <DEDUP_REMOVED lines=11> */
.L_x_394:
[----:B------:R-:W-:Y:S05]  /*a040*/  EXIT ;  /* 0x000000000000794d */ /* 0x000fea0003800000 */
.L_x_396:
        /* <DEDUP_REMOVED lines=11> */
.L_x_1285:


//--------------------- .text._ZN5flash44flash_bwd_dq_dk_dv_loop_seqk_parallel_kernelI23Flash_bwd_kernel_traitsILi96ELi64ELi128ELi8ELi2ELi4ELi4ELb1ELb0EN7cutlass10bfloat16_tE19Flash_kernel_traitsILi96ELi64ELi128ELi8ES3_EELb1ELb0ELb1ELb0ELb0ELb0ELb0EEEvNS_16Flash_bwd_paramsE --------------------------
	.section	.text._ZN5flash44flash_bwd_dq_dk_dv_loop_seqk_parallel_kernelI23Flash_bwd_kernel_traitsILi96ELi64ELi128ELi8ELi2ELi4ELi4ELb1ELb0EN7cutlass10bfloat16_tE19Flash_kernel_traitsILi96ELi64ELi128ELi8ES3_EELb1ELb0ELb1ELb0ELb0ELb0ELb0EEEvNS_16Flash_bwd_paramsE,"ax",@progbits
	.sectioninfo	@"SHI_REGISTERS=255"
	.align	128
        .global         _ZN5flash44flash_bwd_dq_dk_dv_loop_seqk_parallel_kernelI23Flash_bwd_kernel_traitsILi96ELi64ELi128ELi8ELi2ELi4ELi4ELb1ELb0EN7cutlass10bfloat16_tE19Flash_kernel_traitsILi96ELi64ELi128ELi8ES3_EELb1ELb0ELb1ELb0ELb0ELb0ELb0EEEvNS_16Flash_bwd_paramsE
        .type           _ZN5flash44flash_bwd_dq_dk_dv_loop_seqk_parallel_kernelI23Flash_bwd_kernel_traitsILi96ELi64ELi128ELi8ELi2ELi4ELi4ELb1ELb0EN7cutlass10bfloat16_tE19Flash_kernel_traitsILi96ELi64ELi128ELi8ES3_EELb1ELb0ELb1ELb0ELb0ELb0ELb0EEEvNS_16Flash_bwd_paramsE,@function
        .size           _ZN5flash44flash_bwd_dq_dk_dv_loop_seqk_parallel_kernelI23Flash_bwd_kernel_traitsILi96ELi64ELi128ELi8ELi2ELi4ELi4ELb1ELb0EN7cutlass10bfloat16_tE19Flash_kernel_traitsILi96ELi64ELi128ELi8ES3_EELb1ELb0ELb1ELb0ELb0ELb0ELb0EEEvNS_16Flash_bwd_paramsE,(.L_x_1286 - _ZN5flash44flash_bwd_dq_dk_dv_loop_seqk_parallel_kernelI23Flash_bwd_kernel_traitsILi96ELi64ELi128ELi8ELi2ELi4ELi4ELb1ELb0EN7cutlass10bfloat16_tE19Flash_kernel_traitsILi96ELi64ELi128ELi8ES3_EELb1ELb0ELb1ELb0ELb0ELb0ELb0EEEvNS_16Flash_bwd_paramsE)
        .other          _ZN5flash44flash_bwd_dq_dk_dv_loop_seqk_parallel_kernelI23Flash_bwd_kernel_traitsILi96ELi64ELi128ELi8ELi2ELi4ELi4ELb1ELb0EN7cutlass10bfloat16_tE19Flash_kernel_traitsILi96ELi64ELi128ELi8ES3_EELb1ELb0ELb1ELb0ELb0ELb0ELb0EEEvNS_16Flash_bwd_paramsE,@"STO_CUDA_ENTRY STV_DEFAULT"
_ZN5flash44flash_bwd_dq_dk_dv_loop_seqk_parallel_kernelI23Flash_bwd_kernel_traitsILi96ELi64ELi128ELi8ELi2ELi4ELi4ELb1ELb0EN7cutlass10bfloat16_tE19Flash_kernel_traitsILi96ELi64ELi128ELi8ES3_EELb1ELb0ELb1ELb0ELb0ELb0ELb0EEEvNS_16Flash_bwd_paramsE:
.text._ZN5flash44flash_bwd_dq_dk_dv_loop_seqk_parallel_kernelI23Flash_bwd_kernel_traitsILi96ELi64ELi128ELi8ELi2ELi4ELi4ELb1ELb0EN7cutlass10bfloat16_tE19Flash_kernel_traitsILi96ELi64ELi128ELi8ES3_EELb1ELb0ELb1ELb0ELb0ELb0ELb0EEEvNS_16Flash_bwd_paramsE:
        /* <DEDUP_REMOVED lines=19> */
[----:B------:R-:W-:Y:S01]  /*0130*/  UMOV UR9, 0x80 ;  /* 0x0000008000097882 */ /* 0x000fe20000000000 */
[----:B------:R-:W3:Y:S01]  /*0140*/  S2UR UR39, SR_CTAID.Y ;  /* 0x00000000002779c3 */ /* 0x000ee20000002600 */
[----:B------:R-:W-:-:S02]  /*0150*/  ULDC UR7, c[0x0][0x210] ;  /* 0x0000840000077ab9 */ /* 0x000fc40000000800 */
[----:B------:R-:W-:Y:S02]  /*0160*/  ULDC UR61, c[0x0][0x234] ;  /* 0x00008d00003d7ab9 */ /* 0x000fe40000000800 */
[----:B------:R-:W-:Y:S02]  /*0170*/  UIMAD UR61, UR9, UR7, UR61 ;  /* 0x00000007093d72a4 */ /* 0x000fe4000f8e023d */
        /* <DEDUP_REMOVED lines=8> */
[----:B------:R-:W-:Y:S01]  /*0200*/  ULDC UR15, c[0x0][0x1c0] ;  /* 0x00007000000f7ab9 */ /* 0x000fe20000000800 */
[CC--:B------:R-:W-:Y:S01]  /*0210*/  LEA.HI R5, R0.reuse, R8.reuse, RZ, 0x5 ;  /* 0x0000000800057211 */ /* 0x0c0fe200078f28ff */
[----:B------:R-:W-:Y:S01]  /*0220*/  USHF.R.S32.HI UR8, URZ, 0x1f, UR17 ;  /* 0x0000001f3f087899 */ /* 0x000fe20008011411 */
[CC--:B------:R-:W-:Y:S01]  /*0230*/  LEA.HI R13, R0.reuse, R8.reuse, RZ, 0x3 ;  /* 0x00000008000d7211 */ /* 0x0c0fe200078f18ff */
[----:B---3--:R-:W-:Y:S01]  /*0240*/  USHF.R.S32.HI UR10, URZ, 0x1f, UR39 ;  /* 0x0000001f3f0a7899 */ /* 0x008fe20008011427 */
[CC--:B------:R-:W-:Y:S01]  /*0250*/  LEA.HI R3, R0.reuse, R8.reuse, RZ, 0x4 ;  /* 0x0000000800037211 */ /* 0x0c0fe200078f20ff */
[----:B------:R-:W-:Y:S01]  /*0260*/  UIMAD.WIDE UR40, UR51, UR40, URZ ;  /* 0x00000028332872a5 */ /* 0x000fe2000f8e023f */
[CC--:B------:R-:W-:Y:S01]  /*0270*/  LEA.HI R15, R0.reuse, R8.reuse, RZ, 0x6 ;  /* 0x00000008000f7211 */ /* 0x0c0fe200078f30ff */
[----:B------:R-:W-:Y:S01]  /*0280*/  UIMAD UR52, UR42, UR51, URZ ;  /* 0x000000332a3472a4 */ /* 0x000fe2000f8e023f */
[----:B------:R-:W-:Y:S01]  /*0290*/  LEA.HI R17, R0, R8, RZ, 0x7 ;  /* 0x0000000800117211 */ /* 0x000fe200078f38ff */
[----:B------:R-:W-:Y:S01]  /*02a0*/  UIMAD UR51, UR51, UR14, URZ ;  /* 0x0000000e333372a4 */ /* 0x000fe2000f8e023f */
[----:B------:R-:W-:Y:S01]  /*02b0*/  LOP3.LUT R6, R5, 0xffffffe0, RZ, 0xc0, !PT ;  /* 0xffffffe005067812 */ /* 0x000fe200078ec0ff */
[----:B------:R-:W-:Y:S01]  /*02c0*/  ULDC UR16, c[0x0][0x1c0] ;  /* 0x0000700000107ab9 */ /* 0x000fe20000000800 */
[----:B------:R-:W-:Y:S01]  /*02d0*/  LOP3.LUT R0, R13, 0xfffffff8, RZ, 0xc0, !PT ;  /* 0xfffffff80d007812 */ /* 0x000fe200078ec0ff */
[----:B------:R-:W-:Y:S01]  /*02e0*/  ULDC UR13, c[0x0][0x1c0] ;  /* 0x00007000000d7ab9 */ /* 0x000fe20000000800 */
        /* <DEDUP_REMOVED lines=11> */
[----:B------:R-:W-:Y:S01]  /*03a0*/  UIMAD UR58, UR8, UR39, URZ ;  /* 0x00000027083a72a4 */ /* 0x000fe2000f8e023f */
[----:B------:R-:W-:Y:S01]  /*03b0*/  LEA.HI R2, R4, R0, RZ, 0x3 ;  /* 0x0000000004027211 */ /* 0x000fe200078f18ff */
[----:B------:R-:W-:Y:S01]  /*03c0*/  UIMAD.WIDE.U32 UR48, UR39, UR17, URZ ;  /* 0x00000011273072a5 */ /* 0x000fe2000f8e003f */
[----:B------:R-:W-:Y:S01]  /*03d0*/  LEA.HI R3, R3, R6, RZ, 0x1 ;  /* 0x0000000603037211 */ /* 0x000fe200078f08ff */
[----:B------:R-:W-:Y:S01]  /*03e0*/  UIMAD UR7, UR39, UR13, UR42 ;  /* 0x0000000d270772a4 */ /* 0x000fe2000f8e022a */
[----:B------:R-:W-:Y:S01]  /*03f0*/  LOP3.LUT R4, R7, 0x7fffffe, RZ, 0xc0, !PT ;  /* 0x07fffffe07047812 */ /* 0x000fe200078ec0ff */
[----:B------:R-:W-:Y:S01]  /*0400*/  @!UP5 UIMAD UR8, UR39, UR16, UR42 ;  /* 0x000000102708d2a4 */ /* 0x000fe2000f8e022a */
[----:B------:R-:W-:Y:S01]  /*0410*/  LOP3.LUT R2, R2, 0xfffffff8, RZ, 0xc0, !PT ;  /* 0xfffffff802027812 */ /* 0x000fe200078ec0ff */
[----:B------:R-:W-:Y:S01]  /*0420*/  USHF.L.U32 UR50, UR51, 0x6, URZ ;  /* 0x0000000633327899 */ /* 0x000fe2000800063f */
        /* <DEDUP_REMOVED lines=9> */
[----:B------:R-:W-:Y:S01]  /*04c0*/  ULDC.U8 UR12, c[0x0][0x3d0] ;  /* 0x0000f400000c7ab9 */ /* 0x000fe20000000000 */
[-C--:B------:R-:W-:Y:S01]  /*04d0*/  LEA.HI R4, R5, R0.reuse, RZ, 0x1 ;  /* 0x0000000005047211 */ /* 0x080fe200078f08ff */
[----:B------:R-:W-:Y:S01]  /*04e0*/  ULDC UR56, c[0x0][0x224] ;  /* 0x0000890000387ab9 */ /* 0x000fe20000000800 */
[----:B------:R-:W-:Y:S01]  /*04f0*/  LEA.HI R2, R2, R0, RZ, 0x2 ;  /* 0x0000000002027211 */ /* 0x000fe200078f10ff */
[----:B------:R-:W-:Y:S01]  /*0500*/  IMAD.SHL.U32 R3, R3, 0x40, RZ ;  /* 0x0000004003037824 */ /* 0x000fe200078e00ff */
[----:B------:R-:W-:Y:S01]  /*0510*/  LOP3.LUT R5, R4, 0xfffffffe, RZ, 0xc0, !PT ;  /* 0xfffffffe04057812 */ /* 0x000fe200078ec0ff */
[----:B------:R-:W-:Y:S01]  /*0520*/  @UP5 UIMAD UR60, UR39, UR55, URZ ;  /* 0x00000037273c52a4 */ /* 0x000fe2000f8e023f */
[----:B------:R-:W-:Y:S01]  /*0530*/  LOP3.LUT R4, R2, 0xfffffffc, RZ, 0xc0, !PT ;  /* 0xfffffffc02047812 */ /* 0x000fe200078ec0ff */
[----:B------:R-:W-:Y:S01]  /*0540*/  ULDC.64 UR4, c[0x0][0x118] ;  /* 0x0000460000047ab9 */ /* 0x000fe20000000a00 */
        /* <DEDUP_REMOVED lines=9> */
[----:B------:R-:W-:Y:S01]  /*05e0*/  ULDC UR44, c[0x0][0x2e8] ;  /* 0x0000ba00002c7ab9 */ /* 0x000fe20000000800 */
[----:B------:R-:W-:Y:S01]  /*05f0*/  LOP3.LUT R0, R0, R3, RZ, 0x3c, !PT ;  /* 0x0000000300007212 */ /* 0x000fe200078e3cff */
[----:B------:R-:W-:Y:S01]  /*0600*/  ULDC.U8 UR11, c[0x0][0x2d8] ;  /* 0x0000b600000b7ab9 */ /* 0x000fe20000000000 */
[----:B------:R-:W-:Y:S01]  /*0610*/  LEA.HI R249, R2, R10, RZ, 0x2 ;  /* 0x0000000a02f97211 */ /* 0x000fe200078f10ff */
[----:B------:R-:W-:Y:S01]  /*0620*/  UISETP.NE.AND UP6, UPT, UR12, URZ, UPT ;  /* 0x0000003f0c00728c */ /* 0x000fe2000bfc5270 */
        /* <DEDUP_REMOVED lines=11> */
[C---:B------:R-:W-:Y:S01]  /*06e0*/  LEA.HI R6, R7.reuse, R7, RZ, 0x1 ;  /* 0x0000000707067211 */ /* 0x040fe200078f08ff */
[C---:B------:R-:W-:Y:S01]  /*06f0*/  IMAD.IADD R15, R8.reuse, 0x1, -R4 ;  /* 0x00000001080f7824 */ /* 0x040fe200078e0a04 */
[----:B------:R-:W-:Y:S01]  /*0700*/  LOP3.LUT P2, RZ, R7, 0x2, RZ, 0xc0, !PT ;  /* 0x0000000207ff7812 */ /* 0x000fe2000784c0ff */
[----:B------:R-:W-:Y:S01]  /*0710*/  IMAD.IADD R10, R8, 0x1, -R2 ;  /* 0x00000001080a7824 */ /* 0x000fe200078e0a02 */
[----:B------:R-:W-:Y:S01]  /*0720*/  SHF.R.S32.HI R249, RZ, 0x2, R249 ;  /* 0x00000002fff97819 */ /* 0x000fe200000114f9 */
[C---:B------:R-:W-:Y:S01]  /*0730*/  IMAD R2, R19.reuse, 0x4, R14 ;  /* 0x0000000413027824 */ /* 0x040fe200078e020e */
[----:B------:R-:W-:Y:S01]  /*0740*/  @!UP5 UIMAD UR55, UR8, UR55, URZ ;  /* 0x000000370837d2a4 */ /* 0x000fe2000f8e023f */
[----:B------:R-:W-:Y:S01]  /*0750*/  IMAD.SHL.U32 R19, R19, 0x20, RZ ;  /* 0x0000002013137824 */ /* 0x000fe200078e00ff */
[----:B------:R-:W-:Y:S01]  /*0760*/  LOP3.LUT P5, RZ, R10, 0x2, RZ, 0xc0, !PT ;  /* 0x000000020aff7812 */ /* 0x000fe200078ac0ff */
[----:B------:R-:W-:Y:S01]  /*0770*/  IMAD R249, R18, 0x10, R249 ;  /* 0x0000001012f97824 */ /* 0x000fe200078e02f9 */
[----:B------:R-:W-:Y:S01]  /*0780*/  LOP3.LUT P6, RZ, R10, 0x4, RZ, 0xc0, !PT ;  /* 0x000000040aff7812 */ /* 0x000fe200078cc0ff */
[----:B------:R-:W-:Y:S01]  /*0790*/  USHF.R.S32.HI UR54, URZ, 0x1f, UR50 ;  /* 0x0000001f3f367899 */ /* 0x000fe20008011432 */
[----:B------:R-:W-:Y:S01]  /*07a0*/  SEL R202, R206, 0xffffffe0, !P5 ;  /* 0xffffffe0ceca7807 */ /* 0x000fe20006800000 */
[----:B------:R-:W-:Y:S01]  /*07b0*/  UMOV UR43, 0xffffd000 ;  /* 0xffffd000002b7882 */ /* 0x000fe20000000000 */
[----:B------:R-:W-:-:S02]  /*07c0*/  SEL R203, R203, 0xffffffc0, !P6 ;  /* 0xffffffc0cbcb7807 */ /* 0x000fc40007000000 */
[----:B-1----:R-:W-:-:S05]  /*07d0*/  LOP3.LUT R3, R5, 0x7fffffe, RZ, 0xc0, !PT ;  /* 0x07fffffe05037812 */ /* 0x002fca00078ec0ff */
[----:B------:R-:W-:Y:S01]  /*07e0*/  IMAD.IADD R4, R12, 0x1, -R3 ;  /* 0x000000010c047824 */ /* 0x000fe200078e0a03 */
[----:B------:R-:W-:-:S03]  /*07f0*/  LOP3.LUT R3, R7, 0x1, RZ, 0xc0, !PT ;  /* 0x0000000107037812 */ /* 0x000fc600078ec0ff */
[----:B------:R-:W-:Y:S01]  /*0800*/  IMAD R8, R2, 0x8, R4 ;  /* 0x0000000802087824 */ /* 0x000fe200078e0204 */
[--C-:B------:R-:W-:Y:S02]  /*0810*/  SHF.R.S32.HI R4, RZ, 0x1, R0.reuse ;  /* 0x00000001ff047819 */ /* 0x100fe40000011400 */
[----:B------:R-:W-:Y:S02]  /*0820*/  SHF.R.S32.HI R0, RZ, 0x1f, R0 ;  /* 0x0000001fff007819 */ /* 0x000fe40000011400 */
[----:B------:R-:W-:Y:S01]  /*0830*/  ISETP.NE.U32.AND P3, PT, R3, 0x1, PT ;  /* 0x000000010300780c */ /* 0x000fe20003f65070 */
[----:B------:R-:W-:Y:S01]  /*0840*/  IMAD.SHL.U32 R3, R12, 0x40, RZ ;  /* 0x000000400c037824 */ /* 0x000fe200078e00ff */
[----:B------:R-:W-:Y:S02]  /*0850*/  LEA.HI R2, R0, R4, RZ, 0x2 ;  /* 0x0000000400027211 */ /* 0x000fe400078f10ff */
[----:B------:R-:W-:Y:S02]  /*0860*/  SHF.R.S32.HI R0, RZ, 0x1, R5 ;  /* 0x00000001ff007819 */ /* 0x000fe40000011405 */
[----:B------:R-:W-:-:S02]  /*0870*/  LOP3.LUT R5, R3, 0x1c0, RZ, 0xc0, !PT ;  /* 0x000001c003057812 */ /* 0x000fc400078ec0ff */
[C---:B------:R-:W-:Y:S01]  /*0880*/  LOP3.LUT P4, RZ, R0.reuse, 0x2, RZ, 0xc0, !PT ;  /* 0x0000000200ff7812 */ /* 0x040fe2000788c0ff */
[----:B------:R-:W-:Y:S01]  /*0890*/  IMAD.SHL.U32 R0, R0, 0x40, RZ ;  /* 0x0000004000007824 */ /* 0x000fe200078e00ff */
[----:B------:R-:W-:Y:S01]  /*08a0*/  LOP3.LUT R3, R2, 0xfffffffc, RZ, 0xc0, !PT ;  /* 0xfffffffc02037812 */ /* 0x000fe200078ec0ff */
[----:B------:R-:W-:Y:S01]  /*08b0*/  IMAD.SHL.U32 R2, R11, 0x10, RZ ;  /* 0x000000100b027824 */ /* 0x000fe200078e00ff */
[----:B------:R-:W-:Y:S02]  /*08c0*/  SEL R198, R206, 0xffffffe0, !P4 ;  /* 0xffffffe0cec67807 */ /* 0x000fe40006000000 */
[----:B------:R-:W-:Y:S01]  /*08d0*/  LOP3.LUT R0, R0, 0xc0, RZ, 0xc0, !PT ;  /* 0x000000c000007812 */ /* 0x000fe200078ec0ff */
[----:B------:R-:W-:Y:S01]  /*08e0*/  IMAD.IADD R12, R4, 0x1, -R3 ;  /* 0x00000001040c7824 */ /* 0x000fe200078e0a03 */
[----:B------:R-:W-:Y:S02]  /*08f0*/  LOP3.LUT R2, R5, 0x30, R2, 0xf8, !PT ;  /* 0x0000003005027812 */ /* 0x000fe400078ef802 */
[----:B------:R-:W-:-:S02]  /*0900*/  LOP3.LUT R3, R0, 0x8, R13, 0xf8, !PT ;  /* 0x0000000800037812 */ /* 0x000fc400078ef80d */
[----:B------:R-:W-:Y:S02]  /*0910*/  SHF.R.U32.HI R0, RZ, 0x3, R0 ;  /* 0x00000003ff007819 */ /* 0x000fe40000011600 */
[----:B------:R-:W-:Y:S02]  /*0920*/  LOP3.LUT R4, R2, 0x8, R13, 0xf8, !PT ;  /* 0x0000000802047812 */ /* 0x000fe400078ef80d */
[----:B------:R-:W-:Y:S02]  /*0930*/  LOP3.LUT R197, R3, R0, RZ, 0x3c, !PT ;  /* 0x0000000003c57212 */ /* 0x000fe400078e3cff */
[----:B------:R-:W-:Y:S02]  /*0940*/  LOP3.LUT R0, R6, 0x3fffffe, RZ, 0xc0, !PT ;  /* 0x03fffffe06007812 */ /* 0x000fe400078ec0ff */
[----:B------:R-:W-:Y:S01]  /*0950*/  SHF.R.U32.HI R2, RZ, 0x3, R5 ;  /* 0x00000003ff027819 */ /* 0x000fe20000011605 */
[----:B------:R-:W-:Y:S01]  /*0960*/  IMAD.U32 R197, R8, 0x20, R197 ;  /* 0x0000002008c57824 */ /* 0x000fe200078e00c5 */
[----:B------:R-:W-:Y:S01]  /*0970*/  LOP3.LUT P0, RZ, R12, 0x2, RZ, 0xc0, !PT ;  /* 0x000000020cff7812 */ /* 0x000fe2000780c0ff */
[C---:B------:R-:W-:Y:S01]  /*0980*/  IMAD.IADD R5, R7.reuse, 0x1, -R0 ;  /* 0x0000000107057824 */ /* 0x040fe200078e0a00 */
[----:B------:R-:W-:Y:S01]  /*0990*/  LOP3.LUT R13, R4, R2, RZ, 0x3c, !PT ;  /* 0x00000002040d7212 */ /* 0x000fe200078e3cff */
[----:B------:R-:W-:Y:S01]  /*09a0*/  IMAD.SHL.U32 R0, R7, 0x40, RZ ;  /* 0x0000004007007824 */ /* 0x000fe200078e00ff */
[----:B------:R-:W-:Y:S01]  /*09b0*/  SEL R238, R238, 0x10, !P3 ;  /* 0x00000010eeee7807 */ /* 0x000fe20005800000 */
[----:B------:R-:W-:Y:S01]  /*09c0*/  IMAD.U32 R2, RZ, RZ, UR6 ;  /* 0x00000006ff027e24 */ /* 0x000fe2000f8e00ff */
[----:B------:R-:W-:Y:S01]  /*09d0*/  USHF.R.S32.HI UR6, URZ, 0x1f, UR42 ;  /* 0x0000001f3f067899 */ /* 0x000fe2000801142a */
[----:B------:R-:W-:Y:S01]  /*09e0*/  IMAD.SHL.U32 R4, R16, 0x2, RZ ;  /* 0x0000000210047824 */ /* 0x000fe200078e00ff */
[----:B------:R-:W-:Y:S01]  /*09f0*/  LOP3.LUT R0, R0, 0x1c0, RZ, 0xc0, !PT ;  /* 0x000001c000007812 */ /* 0x000fe200078ec0ff */
[----:B------:R-:W-:Y:S01]  /*0a00*/  IMAD.SHL.U32 R197, R197, 0x2, RZ ;  /* 0x00000002c5c57824 */ /* 0x000fe200078e00ff */
[----:B------:R1:W-:Y:S01]  /*0a10*/  STL [R1+0x40], R2 ;  /* 0x0000400201007387 */ /* 0x0003e20000100800 */
[----:B------:R-:W-:Y:S01]  /*0a20*/  SEL R206, R206, 0xffffffe0, !P0 ;  /* 0xffffffe0cece7807 */ /* 0x000fe20004000000 */
[----:B------:R-:W-:Y:S01]  /*0a30*/  IMAD.U32 R3, RZ, RZ, UR6 ;  /* 0x00000006ff037e24 */ /* 0x000fe2000f8e00ff */
[----:B------:R-:W-:Y:S01]  /*0a40*/  SHF.R.U32.HI R3, RZ, 0x3, R0 ;  /* 0x00000003ff037819 */ /* 0x000fe20000011600 */
[----:B------:R-:W-:Y:S01]  /*0a50*/  USHF.L.U32 UR6, UR39, 0x7, URZ ;  /* 0x0000000727067899 */ /* 0x000fe2000800063f */
[----:B------:R-:W-:Y:S01]  /*0a60*/  LOP3.LUT R0, R0, 0x20, R19, 0xf8, !PT ;  /* 0x0000002000007812 */ /* 0x000fe200078ef813 */
[----:B------:R-:W-:Y:S01]  /*0a70*/  STL [R1+0x3c], R19 ;  /* 0x00003c1301007387 */ /* 0x000fe20000100800 */
[----:B------:R-:W-:-:S02]  /*0a80*/  IMAD.IADD R198, R197, 0x1, R198 ;  /* 0x00000001c5c67824 */ /* 0x000fc400078e02c6 */
[----:B------:R-:W-:Y:S01]  /*0a90*/  LOP3.LUT R7, R0, R3, RZ, 0x3c, !PT ;  /* 0x0000000300077212 */ /* 0x000fe200078e3cff */
[----:B------:R-:W-:Y:S01]  /*0aa0*/  IMAD.U32 R3, RZ, RZ, UR6 ;  /* 0x00000006ff037e24 */ /* 0x000fe2000f8e00ff */
[----:B------:R-:W-:Y:S01]  /*0ab0*/  SHF.R.S32.HI R0, RZ, 0x1, R6 ;  /* 0x00000001ff007819 */ /* 0x000fe20000011406 */
[----:B------:R-:W-:-:S03]  /*0ac0*/  UIMAD UR6, UR39, UR15, UR42 ;  /* 0x0000000f270672a4 */ /* 0x000fc6000f8e022a */
[C---:B------:R-:W-:Y:S01]  /*0ad0*/  LOP3.LUT P1, RZ, R0.reuse, 0x2, RZ, 0xc0, !PT ;  /* 0x0000000200ff7812 */ /* 0x040fe2000782c0ff */
[----:B------:R-:W-:Y:S01]  /*0ae0*/  IMAD.SHL.U32 R0, R0, 0x40, RZ ;  /* 0x0000004000007824 */ /* 0x000fe200078e00ff */
[----:B------:R-:W-:-:S04]  /*0af0*/  USHF.L.U32 UR45, UR6, 0x5, URZ ;  /* 0x00000005062d7899 */ /* 0x000fc8000800063f */
[----:B------:R-:W-:Y:S01]  /*0b00*/  LOP3.LUT R0, R0, 0xc0, RZ, 0xc0, !PT ;  /* 0x000000c000007812 */ /* 0x000fe200078ec0ff */
[----:B------:R-:W-:Y:S01]  /*0b10*/  USHF.R.S32.HI UR53, URZ, 0x1f, UR45 ;  /* 0x0000001f3f357899 */ /* 0x000fe2000801142d */
[----:B-1----:R-:W-:-:S05]  /*0b20*/  SHF.R.S32.HI R2, RZ, 0x3, R9 ;  /* 0x00000003ff027819 */ /* 0x002fca0000011409 */
[----:B------:R-:W-:Y:S02]  /*0b30*/  IMAD R15, R2, 0x8, R15 ;  /* 0x00000008020f7824 */ /* 0x000fe400078e020f */
[C---:B------:R-:W-:Y:S02]  /*0b40*/  IMAD R201, R11.reuse, 0x2, R2 ;  /* 0x000000020bc97824 */ /* 0x040fe400078e0202 */
[----:B------:R-:W-:-:S04]  /*0b50*/  IMAD R2, R11, 0x200, R4 ;  /* 0x000002000b027824 */ /* 0x000fc800078e0204 */
[----:B------:R-:W-:Y:S01]  /*0b60*/  IMAD R9, R5, 0x20, R2 ;  /* 0x0000002005097824 */ /* 0x000fe200078e0202 */
[----:B------:R-:W-:-:S05]  /*0b70*/  SHF.R.S32.HI R2, RZ, 0x7, R17 ;  /* 0x00000007ff027819 */ /* 0x000fca0000011411 */
[C---:B------:R-:W-:Y:S02]  /*0b80*/  IMAD R3, R2.reuse, 0x1000, R4 ;  /* 0x0000100002037824 */ /* 0x040fe400078e0204 */
[----:B------:R-:W-:Y:S02]  /*0b90*/  IMAD.SHL.U32 R2, R2, 0x8, RZ ;  /* 0x0000000802027824 */ /* 0x000fe400078e00ff */
[----:B------:R-:W-:Y:S01]  /*0ba0*/  IMAD R5, R18, 0x400, R3 ;  /* 0x0000040012057824 */ /* 0x000fe200078e0203 */
[----:B------:R-:W-:Y:S01]  /*0bb0*/  SHF.R.U32.HI R3, RZ, 0x3, R0 ;  /* 0x00000003ff037819 */ /* 0x000fe20000011600 */
[----:B------:R-:W-:Y:S01]  /*0bc0*/  IMAD.SHL.U32 R4, R14, 0x10, RZ ;  /* 0x000000100e047824 */ /* 0x000fe200078e00ff */
        /* <DEDUP_REMOVED lines=17> */
[----:B------:R-:W-:Y:S01]  /*0ce0*/  IMAD.U32 R0, RZ, RZ, UR10 ;  /* 0x0000000aff007e24 */ /* 0x000fe2000f8e00ff */
[C---:B------:R-:W-:Y:S01]  /*0cf0*/  LOP3.LUT R5, R4.reuse, R2, R5, 0x1e, !PT ;  /* 0x0000000204057212 */ /* 0x040fe200078e1e05 */
[----:B------:R-:W-:Y:S01]  /*0d00*/  IMAD.SHL.U32 R0, R15, 0x20, RZ ;  /* 0x000000200f007824 */ /* 0x000fe200078e00ff */
[----:B------:R-:W-:Y:S01]  /*0d10*/  LOP3.LUT R2, R4, R7, R2, 0x1e, !PT ;  /* 0x0000000704027212 */ /* 0x000fe200078e1e02 */
[----:B------:R-:W-:Y:S01]  /*0d20*/  IMAD.U32 R4, RZ, RZ, UR9 ;  /* 0x00000009ff047e24 */ /* 0x000fe2000f8e00ff */
[----:B------:R-:W-:Y:S01]  /*0d30*/  LEA R4, R8, 0x9000, 0x1 ;  /* 0x0000900008047811 */ /* 0x000fe200078e08ff */
[----:B------:R-:W-:Y:S01]  /*0d40*/  IMAD R207, R18, 0x200, R0 ;  /* 0x0000020012cf7824 */ /* 0x000fe200078e0200 */
[----:B------:R-:W-:Y:S01]  /*0d50*/  IADD3 R241, R240, 0x20, RZ ;  /* 0x00000020f0f17810 */ /* 0x000fe20007ffe0ff */
[----:B------:R-:W-:Y:S01]  /*0d60*/  IMAD.IADD R205, R0, 0x1, R2 ;  /* 0x0000000100cd7824 */ /* 0x000fe200078e0202 */
[C---:B------:R-:W-:Y:S01]  /*0d70*/  IADD3 R2, R250.reuse, 0x20, RZ ;  /* 0x00000020fa027810 */ /* 0x040fe20007ffe0ff */
[----:B------:R-:W-:Y:S01]  /*0d80*/  IMAD.U32 R201, R201, 0x200, R6 ;  /* 0x00000200c9c97824 */ /* 0x000fe200078e0006 */
[----:B------:R-:W-:Y:S01]  /*0d90*/  IADD3 R0, R250, 0x40, RZ ;  /* 0x00000040fa007810 */ /* 0x000fe20007ffe0ff */
[----:B------:R-:W-:Y:S01]  /*0da0*/  IMAD.IADD R207, R207, 0x1, R5 ;  /* 0x00000001cfcf7824 */ /* 0x000fe200078e0205 */
[----:B------:R-:W-:Y:S01]  /*0db0*/  @P2 IADD3 R241, R240, -0x20, RZ ;  /* 0xffffffe0f0f12810 */ /* 0x000fe20007ffe0ff */
[----:B------:R1:W-:Y:S01]  /*0dc0*/  STL [R1+0xc], R2 ;  /* 0x00000c0201007387 */ /* 0x0003e20000100800 */
[----:B------:R-:W-:Y:S01]  /*0dd0*/  LEA R201, R201, 0xf000, 0x1 ;  /* 0x0000f000c9c97811 */ /* 0x000fe200078e08ff */
[----:B------:R-:W-:-:S02]  /*0de0*/  IMAD.SHL.U32 R199, R207, 0x2, RZ ;  /* 0x00000002cfc77824 */ /* 0x000fc400078e00ff */
[----:B------:R2:W-:Y:S01]  /*0df0*/  STL [R1+0x10], R0 ;  /* 0x0000100001007387 */ /* 0x0005e20000100800 */
[----:B------:R-:W-:Y:S02]  /*0e00*/  IMAD.IADD R238, R238, 0x1, R241 ;  /* 0x00000001eeee7824 */ /* 0x000fe400078e02f1 */
[C---:B------:R-:W-:Y:S01]  /*0e10*/  IMAD.IADD R202, R201.reuse, 0x1, R202 ;  /* 0x00000001c9ca7824 */ /* 0x040fe200078e02ca */
[----:B------:R3:W-:Y:S01]  /*0e20*/  STL [R1+0x2c], R4 ;  /* 0x00002c0401007387 */ /* 0x0007e20000100800 */
[--C-:B------:R-:W-:Y:S02]  /*0e30*/  IMAD.IADD R204, R201, 0x1, R203.reuse ;  /* 0x00000001c9cc7824 */ /* 0x100fe400078e02cb */
[----:B------:R-:W-:Y:S02]  /*0e40*/  IMAD.IADD R203, R202, 0x1, R203 ;  /* 0x00000001cacb7824 */ /* 0x000fe400078e02cb */
[----:B------:R-:W-:Y:S02]  /*0e50*/  IMAD.IADD R200, R199, 0x1, R206 ;  /* 0x00000001c7c87824 */ /* 0x000fe400078e02ce */
[----:B-1----:R-:W-:Y:S01]  /*0e60*/  IMAD.SHL.U32 R2, R3, 0x2, RZ ;  /* 0x0000000203027824 */ /* 0x002fe200078e00ff */
[----:B--2---:R-:W-:-:S02]  /*0e70*/  IADD3 R0, R4, 0x20, RZ ;  /* 0x0000002004007810 */ /* 0x004fc40007ffe0ff */
[----:B------:R-:W-:-:S05]  /*0e80*/  @P1 IADD3 R0, R4, -0x20, RZ ;  /* 0xffffffe004001810 */ /* 0x000fca0007ffe0ff */
[----:B------:R3:W-:Y:S02]  /*0e90*/  STL [R1+0x30], R0 ;  /* 0x0000300001007387 */ /* 0x0007e40000100800 */
.L_x_440:
        /* <DEDUP_REMOVED lines=53> */
.L_x_397:
        /* <DEDUP_REMOVED lines=23> */
[----:B------:R-:W-:Y:S02]  /*1360*/  ULDC.64 UR16, c[0x0][0x190] ;  /* 0x0000640000107ab9 */ /* 0x000fe40000000a00 */
[----:B------:R-:W-:Y:S02]  /*1370*/  UIMAD.WIDE.U32 UR12, UR39, UR8, URZ ;  /* 0x00000008270c72a5 */ /* 0x000fe4000f8e003f */
[----:B------:R-:W-:Y:S02]  /*1380*/  UIMAD UR7, UR39, UR9, UR7 ;  /* 0x00000009270772a4 */ /* 0x000fe4000f8e0207 */
[----:B------:R-:W-:-:S02]  /*1390*/  UISETP.NE.AND UP3, UPT, UR14, -0x1, UPT ;  /* 0xffffffff0e00788c */ /* 0x000fc4000bf65270 */
[----:B------:R-:W-:Y:S02]  /*13a0*/  UIMAD.WIDE.U32 UR8, UR14, UR16, URZ ;  /* 0x000000100e0872a5 */ /* 0x000fe4000f8e003f */
[----:B------:R-:W-:Y:S02]  /*13b0*/  UIADD3 UR30, UR13, UR7, URZ ;  /* 0x000000070d1e7290 */ /* 0x000fe4000fffe03f */
[----:B------:R-:W-:Y:S02]  /*13c0*/  USEL UR31, UR12, UR8, !UP3 ;  /* 0x000000080c1f7287 */ /* 0x000fe4000d800000 */
[----:B------:R-:W-:Y:S02]  /*13d0*/  UIADD3 UR8, UR15, 0x80, UR37 ;  /* 0x000000800f087890 */ /* 0x000fe4000fffe025 */
[----:B------:R-:W-:Y:S02]  /*13e0*/  ULDC UR10, c[0x0][0x2e4] ;  /* 0x0000b900000a7ab9 */ /* 0x000fe40000000800 */
[----:B------:R-:W-:-:S02]  /*13f0*/  UIMAD UR7, UR14, UR17, URZ ;  /* 0x000000110e0772a4 */ /* 0x000fc4000f8e023f */
[----:B------:R-:W-:Y:S02]  /*1400*/  UIADD3 UR10, UR8, UR10, -UR6 ;  /* 0x0000000a080a7290 */ /* 0x000fe4000fffe806 */
[----:B------:R-:W-:Y:S02]  /*1410*/  @UP3 UIADD3 UR30, UR9, UR7, URZ ;  /* 0x00000007091e3290 */ /* 0x000fe4000fffe03f */
[----:B------:R-:W-:Y:S02]  /*1420*/  UIADD3 UR8, UR15, 0x3f, URZ ;  /* 0x0000003f0f087890 */ /* 0x000fe4000fffe03f */
[----:B------:R-:W-:Y:S02]  /*1430*/  UIADD3 UR7, UR10, 0x3f, URZ ;  /* 0x0000003f0a077890 */ /* 0x000fe4000fffe03f */
[----:B------:R-:W-:Y:S02]  /*1440*/  USHF.R.S32.HI UR9, URZ, 0x1f, UR8 ;  /* 0x0000001f3f097899 */ /* 0x000fe40008011408 */
[----:B------:R-:W-:-:S02]  /*1450*/  USHF.R.S32.HI UR10, URZ, 0x1f, UR7 ;  /* 0x0000001f3f0a7899 */ /* 0x000fc40008011407 */
[----:B-1----:R-:W-:Y:S02]  /*1460*/  UISETP.NE.AND UP0, UPT, UR38, -0x1, UPT ;  /* 0xffffffff2600788c */ /* 0x002fe4000bf05270 */
[----:B------:R-:W-:Y:S02]  /*1470*/  ULEA.HI UR8, UR9, UR8, URZ, 0x6 ;  /* 0x0000000809087291 */ /* 0x000fe4000f8f303f */
[----:B------:R-:W-:Y:S02]  /*1480*/  ULEA.HI UR7, UR10, UR7, URZ, 0x6 ;  /* 0x000000070a077291 */ /* 0x000fe4000f8f303f */
[----:B------:R-:W-:Y:S01]  /*1490*/  USHF.R.S32.HI UR8, URZ, 0x6, UR8 ;  /* 0x000000063f087899 */ /* 0x000fe20008011408 */
[----:B------:R-:W-:Y:S01]  /*14a0*/  PLOP3.LUT P0, PT, PT, PT, UP0, 0x80, 0x0 ;  /* 0x000000000000781c */ /* 0x000fe20003f0f008 */
[----:B------:R-:W-:Y:S02]  /*14b0*/  USHF.R.S32.HI UR7, URZ, 0x6, UR7 ;  /* 0x000000063f077899 */ /* 0x000fe40008011407 */
[----:B------:R-:W-:-:S02]  /*14c0*/  ULDC.64 UR12, c[0x0][0x198] ;  /* 0x00006600000c7ab9 */ /* 0x000fc40000000a00 */
[----:B------:R-:W-:Y:S02]  /*14d0*/  UISETP.LT.AND UP2, UPT, UR8, UR7, UPT ;  /* 0x000000070800728c */ /* 0x000fe4000bf41270 */
[----:B------:R-:W-:Y:S02]  /*14e0*/  @UP0 UIADD3 UR10, UR36, UR38, URZ ;  /* 0x00000026240a0290 */ /* 0x000fe4000fffe03f */
[----:B------:R-:W-:Y:S02]  /*14f0*/  USEL UR28, UR8, UR7, UP2 ;  /* 0x00000007081c7287 */ /* 0x000fe40009000000 */
[----:B------:R-:W-:Y:S02]  /*1500*/  @UP0 UIMAD.WIDE.U32 UR8, UR10, UR12, URZ ;  /* 0x0000000c0a0802a5 */ /* 0x000fe4000f8e003f */
[----:B------:R-:W-:Y:S02]  /*1510*/  ULEA UR18, UR28, 0xffffffc0, 0x6 ;  /* 0xffffffc01c127891 */ /* 0x000fe4000f8e303f */
[----:B------:R-:W-:-:S02]  /*1520*/  @UP0 UIMAD UR23, UR10, UR13, UR9 ;  /* 0x0000000d0a1702a4 */ /* 0x000fc4000f8e0209 */
[----:B------:R-:W-:Y:S02]  /*1530*/  USHF.R.S32.HI UR26, URZ, 0x1f, UR18 ;  /* 0x0000001f3f1a7899 */ /* 0x000fe40008011412 */
[----:B------:R-:W-:Y:S01]  /*1540*/  @UP0 UMOV UR22, UR8 ;  /* 0x0000000800160c82 */ /* 0x000fe20008000000 */
[----:B------:R-:W-:Y:S05]  /*1550*/  @P0 BRA `(.L_x_399) ;  /* 0x000000c000000947 */ /* 0x000fea0003800000 */
[----:B------:R-:W-:Y:S02]  /*1560*/  USHF.R.S32.HI UR7, URZ, 0x1f, UR36 ;  /* 0x0000001f3f077899 */ /* 0x000fe40008011424 */
[----:B------:R-:W-:Y:S02]  /*1570*/  ULDC.64 UR8, c[0x0][0x198] ;  /* 0x0000660000087ab9 */ /* 0x000fe40000000a00 */
[----:B------:R-:W-:Y:S02]  /*1580*/  UIMAD UR7, UR7, UR8, URZ ;  /* 0x00000008070772a4 */ /* 0x000fe4000f8e023f */
[----:B------:R-:W-:Y:S02]  /*1590*/  ULDC.64 UR12, c[0x0][0x180] ;  /* 0x00006000000c7ab9 */ /* 0x000fe40000000a00 */
[----:B------:R-:W-:-:S02]  /*15a0*/  UIMAD UR10, UR36, UR9, UR7 ;  /* 0x00000009240a72a4 */ /* 0x000fc4000f8e0207 */
[----:B------:R-:W-:Y:S02]  /*15b0*/  UIMAD.WIDE.U32 UR8, UR36, UR8, URZ ;  /* 0x00000008240872a5 */ /* 0x000fe4000f8e003f */
[----:B------:R-:W-:Y:S02]  /*15c0*/  UIMAD UR7, UR32, UR12, URZ ;  /* 0x0000000c200772a4 */ /* 0x000fe4000f8e023f */
[----:B------:R-:W-:Y:S02]  /*15d0*/  UIADD3 UR9, UR9, UR10, URZ ;  /* 0x0000000a09097290 */ /* 0x000fe4000fffe03f */
[----:B------:R-:W-:Y:S02]  /*15e0*/  UIMAD UR7, UR39, UR13, UR7 ;  /* 0x0000000d270772a4 */ /* 0x000fe4000f8e0207 */
[----:B------:R-:W-:-:S04]  /*15f0*/  UIMAD.WIDE.U32 UR8, UR39, UR12, UR8 ;  /* 0x0000000c270872a5 */ /* 0x000fc8000f8e0008 */
[----:B------:R-:W-:-:S03]  /*1600*/  UIADD3 UR23, UR9, UR7, URZ ;  /* 0x0000000709177290 */ /* 0x000fc6000fffe03f */
[----:B------:R-:W-:Y:S02]  /*1610*/  UMOV UR22, UR8 ;  /* 0x0000000800167c82 */ /* 0x000fe40008000000 */
.L_x_399:
        /* <DEDUP_REMOVED lines=18> */
.L_x_400:
[----:B------:R-:W2:Y:S01]  /*1740*/  LDL R0, [R1+0x40] ;  /* 0x0000400001007983 */ /* 0x000ea20000100800 */
        /* <DEDUP_REMOVED lines=18> */
[----:B------:R-:W3:Y:S01]  /*1870*/  S2UR UR10, SR_CTAID.X ;  /* 0x00000000000a79c3 */ /* 0x000ee20000002500 */
[----:B------:R-:W-:Y:S02]  /*1880*/  @!UP3 UMOV UR24, UR8 ;  /* 0x000000080018bc82 */ /* 0x000fe40008000000 */
[----:B------:R-:W-:Y:S02]  /*1890*/  UIADD3 UR7, UR49, UR7, URZ ;  /* 0x0000000731077290 */ /* 0x000fe4000fffe03f */
[----:B------:R-:W-:Y:S02]  /*18a0*/  UIMAD.WIDE.U32 UR8, UR40, UR14, URZ ;  /* 0x0000000e280872a5 */ /* 0x000fe4000f8e003f */
[----:B------:R-:W-:Y:S01]  /*18b0*/  UIMAD UR7, UR40, UR7, UR57 ;  /* 0x00000007280772a4 */ /* 0x000fe2000f8e0239 */
[----:B-1----:R-:W-:Y:S01]  /*18c0*/  IADD3 R4, R4, 0xffffffe, RZ ;  /* 0x0ffffffe04047810 */ /* 0x002fe20007ffe0ff */
[----:B------:R-:W-:-:S02]  /*18d0*/  USEL UR21, UR46, UR8, !UP3 ;  /* 0x000000082e157287 */ /* 0x000fc4000d800000 */
[----:B------:R-:W-:Y:S01]  /*18e0*/  UIADD3 UR17, UR47, UR7, URZ ;  /* 0x000000072f117290 */ /* 0x000fe2000fffe03f */
[----:B------:R1:W4:Y:S01]  /*18f0*/  F2I.FTZ.U32.TRUNC.NTZ R5, R4 ;  /* 0x0000000400057305 */ /* 0x000322000021f000 */
[----:B------:R-:W-:-:S04]  /*1900*/  UIMAD UR7, UR41, UR14, URZ ;  /* 0x0000000e290772a4 */ /* 0x000fc8000f8e023f */
[----:B------:R-:W-:Y:S02]  /*1910*/  @UP3 UIADD3 UR17, UR9, UR7, URZ ;  /* 0x0000000709113290 */ /* 0x000fe4000fffe03f */
[----:B------:R-:W-:-:S04]  /*1920*/  USHF.L.U64.HI UR7, UR39, 0x7, UR32 ;  /* 0x0000000727077899 */ /* 0x000fc80008010220 */
[----:B------:R-:W-:Y:S02]  /*1930*/  USEL UR7, UR7, URZ, UP1 ;  /* 0x0000003f07077287 */ /* 0x000fe40008800000 */
[----:B---3--:R-:W-:Y:S01]  /*1940*/  UIMAD.WIDE.U32 UR8, UR10, UR12, URZ ;  /* 0x0000000c0a0872a5 */ /* 0x008fe2000f8e003f */
[----:B-1----:R-:W-:-:S03]  /*1950*/  IMAD.MOV.U32 R4, RZ, RZ, RZ ;  /* 0x000000ffff047224 */ /* 0x002fc600078e00ff */
[----:B------:R-:W-:Y:S02]  /*1960*/  UIMAD UR13, UR10, UR13, UR9 ;  /* 0x0000000d0a0d72a4 */ /* 0x000fe4000f8e0209 */
[----:B------:R-:W-:Y:S02]  /*1970*/  USHF.L.U32 UR10, UR39, 0x7, URZ ;  /* 0x00000007270a7899 */ /* 0x000fe4000800063f */
[----:B------:R-:W-:Y:S02]  /*1980*/  USEL UR20, UR8, URZ, UP6 ;  /* 0x0000003f08147287 */ /* 0x000fe4000b000000 */
[----:B------:R-:W-:Y:S02]  /*1990*/  USEL UR8, UR10, URZ, UP1 ;  /* 0x0000003f0a087287 */ /* 0x000fe40008800000 */
[----:B------:R-:W-:Y:S02]  /*19a0*/  ULDC UR12, c[0x0][0x234] ;  /* 0x00008d00000c7ab9 */ /* 0x000fe40000000800 */
[----:B------:R-:W-:-:S02]  /*19b0*/  UIADD3 UR8, UP1, UR18, UR8, URZ ;  /* 0x0000000812087290 */ /* 0x000fc4000ff3e03f */
[----:B------:R-:W-:Y:S02]  /*19c0*/  USEL UR13, UR13, URZ, UP6 ;  /* 0x0000003f0d0d7287 */ /* 0x000fe4000b000000 */
        /* <DEDUP_REMOVED lines=17> */
[----:B------:R-:W-:Y:S01]  /*1ae0*/  @UP5 UIMAD UR16, UR42, UR12, UR7 ;  /* 0x0000000c2a1052a4 */ /* 0x000fe2000f8e0207 */
[----:B------:R-:W-:-:S06]  /*1af0*/  ISETP.GE.U32.AND P3, PT, R3, R6, PT ;  /* 0x000000060300720c */ /* 0x000fcc0003f66070 */
[----:B------:R-:W-:-:S07]  /*1b00*/  @!UP5 UMOV UR16, UR55 ;  /* 0x000000370010dc82 */ /* 0x000fce0008000000 */
        /* <DEDUP_REMOVED lines=12> */
.L_x_401:
[----:B------:R-:W-:Y:S02]  /*1bd0*/  UMOV UR12, UR56 ;  /* 0x00000038000c7c82 */ /* 0x000fe40008000000 */
.L_x_402:
[----:B------:R-:W1:Y:S01]  /*1be0*/  S2R R15, SR_TID.X ;  /* 0x00000000000f7919 */ /* 0x000e620000002100 */
[----:B------:R-:W-:Y:S01]  /*1bf0*/  UIADD3 UR8, UP4, UP3, UR8, UR50, UR52 ;  /* 0x0000003208087290 */ /* 0x000fe2000fb9e034 */
[----:B------:R-:W-:Y:S01]  /*1c00*/  SHF.R.S32.HI R251, RZ, 0x1f, R250 ;  /* 0x0000001ffffb7819 */ /* 0x000fe200000114fa */
[----:B------:R-:W-:Y:S01]  /*1c10*/  USHF.R.S32.HI UR33, URZ, 0x1f, UR42 ;  /* 0x0000001f3f217899 */ /* 0x000fe2000801142a */
[----:B------:R-:W-:Y:S01]  /*1c20*/  IMAD.U32 R8, RZ, RZ, UR18 ;  /* 0x00000012ff087e24 */ /* 0x000fe2000f8e00ff */
[----:B------:R-:W-:Y:S01]  /*1c30*/  UIADD3 UR21, UP2, UP1, UR20, UR8, UR21 ;  /* 0x0000000814157290 */ /* 0x000fe2000f95e015 */
[----:B------:R-:W-:Y:S01]  /*1c40*/  BSSY B1, `(.L_x_398) ;  /* 0x0000903000017945 */ /* 0x000fe20003800000 */
[----:B------:R-:W-:Y:S02]  /*1c50*/  UIADD3.X UR7, UR10, UR54, UR59, UP4, UP3 ;  /* 0x000000360a077290 */ /* 0x000fe4000a7e643b */
[----:B------:R-:W-:-:S02]  /*1c60*/  ULDC.64 UR8, c[0x0][0x1a8] ;  /* 0x00006a0000087ab9 */ /* 0x000fc40000000a00 */
[----:B------:R-:W-:Y:S02]  /*1c70*/  UIADD3.X UR20, UR13, UR7, UR17, UP2, UP1 ;  /* 0x000000070d147290 */ /* 0x000fe400097e2411 */
[----:B------:R-:W-:Y:S02]  /*1c80*/  UIMAD UR7, UR33, UR8, URZ ;  /* 0x00000008210772a4 */ /* 0x000fe4000f8e023f */
[----:B------:R-:W-:Y:S02]  /*1c90*/  ULDC UR34, c[0x0][0x2e8] ;  /* 0x0000ba0000227ab9 */ /* 0x000fe40000000800 */
[----:B------:R-:W-:-:S03]  /*1ca0*/  UIMAD UR14, UR42, UR9, UR7 ;  /* 0x000000092a0e72a4 */ /* 0x000fc6000f8e0207 */
[----:B------:R-:W-:Y:S02]  /*1cb0*/  ULDC.64 UR8, c[0x0][0x378] ;  /* 0x0000de0000087ab9 */ /* 0x000fe40000000a00 */
[----:B------:R-:W-:Y:S01]  /*1cc0*/  UIMAD UR7, UR33, UR8, URZ ;  /* 0x00000008210772a4 */ /* 0x000fe2000f8e023f */
[----:B-1----:R-:W-:Y:S02]  /*1cd0*/  SHF.R.S32.HI R9, RZ, 0x1f, R15 ;  /* 0x0000001fff097819 */ /* 0x002fe4000001140f */
[----:B------:R-:W-:Y:S02]  /*1ce0*/  UMOV UR33, 0x4 ;  /* 0x0000000400217882 */ /* 0x000fe40000000000 */
[----:B------:R-:W-:Y:S01]  /*1cf0*/  UIMAD UR13, UR42, UR9, UR7 ;  /* 0x000000092a0d72a4 */ /* 0x000fe2000f8e0207 */
[----:B------:R-:W-:Y:S02]  /*1d00*/  LEA.HI R3, R9, R15, RZ, 0x2 ;  /* 0x0000000f09037211 */ /* 0x000fe400078f10ff */
[----:B------:R-:W-:-:S02]  /*1d10*/  ULDC.64 UR8, c[0x0][0x370] ;  /* 0x0000dc0000087ab9 */ /* 0x000fc40000000a00 */
[----:B------:R-:W-:Y:S01]  /*1d20*/  SHF.R.S32.HI R3, RZ, 0x2, R3 ;  /* 0x00000002ff037819 */ /* 0x000fe20000011403 */
[----:B------:R-:W-:Y:S02]  /*1d30*/  UIMAD UR7, UR26, UR8, URZ ;  /* 0x000000081a0772a4 */ /* 0x000fe4000f8e023f */
[----:B------:R-:W-:Y:S01]  /*1d40*/  UIADD3 UR8, UR18, UR12, URZ ;  /* 0x0000000c12087290 */ /* 0x000fe2000fffe03f */
[----:B------:R-:W-:Y:S01]  /*1d50*/  SHF.R.S32.HI R17, RZ, 0x1f, R3 ;  /* 0x0000001fff117819 */ /* 0x000fe20000011403 */
[----:B------:R-:W-:Y:S01]  /*1d60*/  UIMAD UR10, UR18, UR9, UR7 ;  /* 0x00000009120a72a4 */ /* 0x000fe2000f8e0207 */
[----:B------:R-:W-:Y:S01]  /*1d70*/  IADD3 R0, P1, R3, UR18, RZ ;  /* 0x0000001203007c10 */ /* 0x000fe2000ff3e0ff */
[----:B------:R-:W-:Y:S02]  /*1d80*/  UIADD3 UR7, -UR6, UR15, UR37 ;  /* 0x0000000f06077290 */ /* 0x000fe4000fffe125 */
[----:B------:R-:W-:Y:S01]  /*1d90*/  UIADD3 UR12, UR18, UR16, URZ ;  /* 0x00000010120c7290 */ /* 0x000fe2000fffe03f */
[----:B------:R-:W-:Y:S01]  /*1da0*/  IADD3.X R7, R17, UR26, RZ, P1, !PT ;  /* 0x0000001a11077c10 */ /* 0x000fe20008ffe4ff */
[----:B------:R-:W-:Y:S01]  /*1db0*/  IMAD.WIDE.U32 R4, R0, c[0x0][0x190], R250 ;  /* 0x0000640000047a25 */ /* 0x000fe200078e00fa */
[----:B------:R-:W-:-:S03]  /*1dc0*/  UIADD3 UR7, UR7, -UR34, URZ ;  /* 0x8000002207077290 */ /* 0x000fc6000fffe03f */
[----:B------:R-:W-:Y:S01]  /*1dd0*/  IMAD R7, R7, c[0x0][0x190], RZ ;  /* 0x0000640007077a24 */ /* 0x000fe200078e02ff */
[----:B------:R-:W-:Y:S01]  /*1de0*/  IADD3 R6, P1, R4, UR31, RZ ;  /* 0x0000001f04067c10 */ /* 0x000fe2000ff3e0ff */
[----:B------:R-:W-:Y:S02]  /*1df0*/  USHF.R.S32.HI UR18, URZ, 0x1f, UR7 ;  /* 0x0000001f3f127899 */ /* 0x000fe40008011407 */
[----:B------:R-:W-:Y:S02]  /*1e00*/  IMAD R0, R0, c[0x0][0x194], R7 ;  /* 0x0000650000007a24 */ /* 0x000fe400078e0207 */
[----:B------:R-:W-:Y:S02]  /*1e10*/  ULEA.HI UR18, UR18, UR7, URZ, 0x6 ;  /* 0x0000000712127291 */ /* 0x000fe4000f8f303f */
[----:B------:R-:W-:Y:S01]  /*1e20*/  UIADD3 UR7, UR28, -0x1, URZ ;  /* 0xffffffff1c077890 */ /* 0x000fe2000fffe03f */
[----:B------:R-:W-:Y:S01]  /*1e30*/  IADD3.X R7, R5, UR30, R0, P1, !PT ;  /* 0x0000001e05077c10 */ /* 0x000fe20008ffe400 */
[----:B------:R-:W-:Y:S01]  /*1e40*/  USHF.R.S32.HI UR18, URZ, 0x6, UR18 ;  /* 0x000000063f127899 */ /* 0x000fe20008011412 */
[----:B------:R-:W-:Y:S01]  /*1e50*/  LEA.HI R0, R9, R15, RZ, 0x5 ;  /* 0x0000000f09007211 */ /* 0x000fe200078f28ff */
[----:B------:R-:W-:Y:S01]  /*1e60*/  ULDC.64 UR30, c[0x0][0x3c8] ;  /* 0x0000f200001e7ab9 */ /* 0x000fe20000000a00 */
[----:B------:R-:W-:Y:S01]  /*1e70*/  IADD3 R4, P1, R250, UR24, RZ ;  /* 0x00000018fa047c10 */ /* 0x000fe2000ff3e0ff */
[----:B------:R-:W-:Y:S01]  /*1e80*/  UISETP.LT.AND UP1, UPT, URZ, UR18, UPT ;  /* 0x000000123f00728c */ /* 0x000fe2000bf21270 */
[----:B------:R-:W-:Y:S01]  /*1e90*/  LOP3.LUT R9, R0, 0xffffffe0, RZ, 0xc0, !PT ;  /* 0xffffffe000097812 */ /* 0x000fe200078ec0ff */
[----:B------:R-:W-:Y:S01]  /*1ea0*/  UIMAD.WIDE UR8, UR8, UR33, UR30 ;  /* 0x00000021080872a5 */ /* 0x000fe2000f8e021e */
[----:B------:R-:W-:Y:S01]  /*1eb0*/  SHF.R.S32.HI R0, RZ, 0x5, R0 ;  /* 0x00000005ff007819 */ /* 0x000fe20000011400 */
[----:B------:R-:W-:Y:S01]  /*1ec0*/  USEL UR18, URZ, UR18, !UP1 ;  /* 0x000000123f127287 */ /* 0x000fe2000c800000 */
[----:B------:R-:W-:Y:S01]  /*1ed0*/  IADD3.X R5, R251, UR25, RZ, P1, !PT ;  /* 0x00000019fb057c10 */ /* 0x000fe20008ffe4ff */
[----:B------:R-:W-:-:S02]  /*1ee0*/  IMAD.IADD R15, R15, 0x1, -R9 ;  /* 0x000000010f0f7824 */ /* 0x000fc400078e0a09 */
[----:B------:R-:W-:Y:S02]  /*1ef0*/  UISETP.GT.AND UP1, UPT, UR28, UR18, UPT ;  /* 0x000000121c00728c */ /* 0x000fe4000bf24270 */
[----:B------:R-:W-:Y:S01]  /*1f00*/  IMAD R0, R0, UR51, R15 ;  /* 0x0000003300007c24 */ /* 0x000fe2000f8e020f */
[----:B------:R-:W-:Y:S01]  /*1f10*/  UMOV UR17, UR8 ;  /* 0x0000000800117c82 */ /* 0x000fe20008000000 */
[----:B------:R-:W-:Y:S01]  /*1f20*/  IMAD.WIDE.U32 R4, R8, c[0x0][0x370], R4 ;  /* 0x0000dc0008047a25 */ /* 0x000fe200078e0004 */
[----:B------:R-:W-:Y:S02]  /*1f30*/  UMOV UR16, UR9 ;  /* 0x0000000900107c82 */ /* 0x000fe40008000000 */
[C---:B------:R-:W-:Y:S01]  /*1f40*/  IADD3 R211, P1, R0.reuse, UR21, RZ ;  /* 0x0000001500d37c10 */ /* 0x040fe2000ff3e0ff */
[----:B------:R-:W-:Y:S01]  /*1f50*/  ULDC.64 UR8, c[0x0][0x200] ;  /* 0x0000800000087ab9 */ /* 0x000fe20000000a00 */
[----:B------:R-:W-:Y:S02]  /*1f60*/  IADD3 R5, R5, UR10, RZ ;  /* 0x0000000a05057c10 */ /* 0x000fe4000fffe0ff */
[----:B------:R-:W-:Y:S01]  /*1f70*/  LEA.HI.X.SX32 R8, R0, UR20, 0x1, P1 ;  /* 0x0000001400087c11 */ /* 0x000fe200088f0eff */
[----:B------:R-:W-:Y:S01]  /*1f80*/  IMAD.U32 R0, RZ, RZ, UR42 ;  /* 0x0000002aff007e24 */ /* 0x000fe2000f8e00ff */
[----:B------:R-:W-:-:S03]  /*1f90*/  LEA R212, P1, R211, c[0x0][0x350], 0x2 ;  /* 0x0000d400d3d47a11 */ /* 0x000fc600078210ff */
[C---:B------:R-:W-:Y:S01]  /*1fa0*/  IMAD.WIDE.U32 R4, R0.reuse, c[0x0][0x378], R4 ;  /* 0x0000de0000047a25 */ /* 0x040fe200078e0004 */
[----:B------:R-:W-:Y:S02]  /*1fb0*/  LEA.HI.X R211, R211, c[0x0][0x354], R8, 0x2, P1 ;  /* 0x0000d500d3d37a11 */ /* 0x000fe400008f1408 */
[----:B------:R-:W-:Y:S01]  /*1fc0*/  PLOP3.LUT P1, PT, PT, PT, UP1, 0x80, 0x0 ;  /* 0x000000000000781c */ /* 0x000fe20003f2f018 */
[----:B------:R-:W-:Y:S01]  /*1fd0*/  IMAD.WIDE.U32 R6, R0, c[0x0][0x1a8], R6 ;  /* 0x00006a0000067a25 */ /* 0x000fe200078e0006 */
[----:B------:R-:W-:Y:S01]  /*1fe0*/  IADD3 R5, R5, UR13, RZ ;  /* 0x0000000d05057c10 */ /* 0x000fe2000fffe0ff */
[----:B------:R-:W-:Y:S02]  /*1ff0*/  UIMAD.WIDE UR12, UR12, UR33, UR8 ;  /* 0x000000210c0c72a5 */ /* 0x000fe4000f8e0208 */
        /* <DEDUP_REMOVED lines=28> */
.L_x_404:
        /* <DEDUP_REMOVED lines=18> */
.L_x_405:
        /* <DEDUP_REMOVED lines=35> */
.L_x_407:
[----:B-1----:R-:W-:Y:S05]  /*2510*/  BSYNC B0 ;  /* 0x0000000000007941 */ /* 0x002fea0003800000 */
.L_x_406:
        /* <DEDUP_REMOVED lines=19> */
.L_x_409:
[----:B------:R-:W-:Y:S05]  /*2650*/  BSYNC B0 ;  /* 0x0000000000007941 */ /* 0x000fea0003800000 */
.L_x_408:
        /* <DEDUP_REMOVED lines=31> */
.L_x_411:
[----:B------:R-:W-:Y:S05]  /*2850*/  BSYNC B0 ;  /* 0x0000000000007941 */ /* 0x000fea0003800000 */
.L_x_410:
        /* <DEDUP_REMOVED lines=18> */
.L_x_403:
        /* <DEDUP_REMOVED lines=64> */
.L_x_414:
[----:B------:R-:W-:Y:S05]  /*2d80*/  BSYNC B0 ;  /* 0x0000000000007941 */ /* 0x000fea0003800000 */
.L_x_413:
        /* <DEDUP_REMOVED lines=41> */
.L_x_416:
[----:B------:R-:W-:Y:S05]  /*3020*/  BSYNC B0 ;  /* 0x0000000000007941 */ /* 0x000fea0003800000 */
.L_x_415:
        /* <DEDUP_REMOVED lines=39> */
.L_x_418:
[----:B------:R-:W-:Y:S05]  /*32a0*/  BSYNC B0 ;  /* 0x0000000000007941 */ /* 0x000fea0003800000 */
.L_x_417:
        /* <DEDUP_REMOVED lines=19> */
.L_x_420:
        /* <DEDUP_REMOVED lines=36> */
.L_x_421:
[----:B------:R-:W-:Y:S05]  /*3620*/  BSYNC B0 ;  /* 0x0000000000007941 */ /* 0x000fea0003800000 */
.L_x_419:
[C---:B-1----:R-:W-:Y:S01]  /*3630*/  IADD3 R4, R249.reuse, 0x20, RZ ;  /* 0x00000020f9047810 */ /* 0x042fe20007ffe0ff */
[----:B------:R-:W-:Y:S01]  /*3640*/  ULDC.64 UR20, c[0x0][0x198] ;  /* 0x0000660000147ab9 */ /* 0x000fe20000000a00 */
[C---:B------:R-:W-:Y:S01]  /*3650*/  ISETP.GE.AND P2, PT, R249.reuse, UR8, PT ;  /* 0x00000008f9007c0c */ /* 0x040fe2000bf46270 */
[----:B------:R-:W-:Y:S01]  /*3660*/  IMAD.U32 R6, RZ, RZ, UR37 ;  /* 0x00000025ff067e24 */ /* 0x000fe2000f8e00ff */
[C---:B------:R-:W-:Y:S02]  /*3670*/  IADD3 R5, R249.reuse, 0x8, RZ ;  /* 0x00000008f9057810 */ /* 0x040fe40007ffe0ff */
[----:B------:R-:W-:Y:S02]  /*3680*/  MOV R9, 0x7f800000 ;  /* 0x7f80000000097802 */ /* 0x000fe40000000f00 */
[----:B------:R-:W-:Y:S01]  /*3690*/  IADD3 R8, R249, 0x28, RZ ;  /* 0x00000028f9087810 */ /* 0x000fe20007ffe0ff */
[----:B--2-4-:R-:W-:Y:S01]  /*36a0*/  IMAD.MOV.U32 R11, RZ, RZ, 0x7f800000 ;  /* 0x7f800000ff0b7424 */ /* 0x014fe200078e00ff */
[----:B------:R-:W-:Y:S01]  /*36b0*/  ISETP.GE.AND P4, PT, R4, UR8, PT ;  /* 0x0000000804007c0c */ /* 0x000fe2000bf86270 */
[----:B------:R-:W-:Y:S01]  /*36c0*/  IMAD.MOV.U32 R4, RZ, RZ, 0x4 ;  /* 0x00000004ff047424 */ /* 0x000fe200078e00ff */
[----:B------:R-:W-:Y:S01]  /*36d0*/  ISETP.GE.AND P6, PT, R5, UR8, PT ;  /* 0x0000000805007c0c */ /* 0x000fe2000bfc6270 */
[----:B------:R-:W-:Y:S01]  /*36e0*/  UIMAD UR9, UR19, UR20, URZ ;  /* 0x00000014130972a4 */ /* 0x000fe2000f8e023f */
[----:B------:R-:W-:Y:S01]  /*36f0*/  ISETP.GE.AND P3, PT, R8, UR8, PT ;  /* 0x0000000808007c0c */ /* 0x000fe2000bf66270 */
[----:B------:R-:W-:Y:S01]  /*3700*/  IMAD.WIDE R4, R249, R4, UR12 ;  /* 0x0000000cf9047e25 */ /* 0x000fe2000f8e0204 */
[----:B------:R-:W-:Y:S01]  /*3710*/  MOV R10, 0x7f800000 ;  /* 0x7f800000000a7802 */ /* 0x000fe20000000f00 */
[----:B------:R-:W-:Y:S01]  /*3720*/  UIMAD UR9, UR37, UR21, UR9 ;  /* 0x00000015250972a4 */ /* 0x000fe2000f8e0209 */
[----:B------:R-:W-:Y:S01]  /*3730*/  MOV R252, 0x7f800000 ;  /* 0x7f80000000fc7802 */ /* 0x000fe20000000f00 */
[----:B------:R-:W-:Y:S01]  /*3740*/  @P1 STS [R0+0x9000], RZ ;  /* 0x009000ff00001388 */ /* 0x000fe20000000800 */
[----:B------:R-:W-:-:S03]  /*3750*/  IMAD.WIDE.U32 R6, R6, c[0x0][0x198], R250 ;  /* 0x0000660006067a25 */ /* 0x000fc600078e00fa */
[----:B------:R-:W2:Y:S02]  /*3760*/  @!P2 LDG.E R9, [R4.64] ;  /* 0x000000040409a981 */ /* 0x000ea4000c1e1900 */
[----:B------:R-:W-:Y:S02]  /*3770*/  IADD3 R6, P2, R6, UR22, RZ ;  /* 0x0000001606067c10 */ /* 0x000fe4000ff5e0ff */
[----:B------:R1:W4:Y:S04]  /*3780*/  @!P6 LDG.E R11, [R4.64+0x20] ;  /* 0x00002004040be981 */ /* 0x000328000c1e1900 */
[----:B------:R-:W-:Y:S04]  /*3790*/  @P1 STS [R0+0x9004], RZ ;  /* 0x009004ff00001388 */ /* 0x000fe80000000800 */
[----:B------:R-:W-:Y:S04]  /*37a0*/  @P1 STS.64 [R0+0x9008], RZ ;  /* 0x009008ff00001388 */ /* 0x000fe80000000a00 */
[----:B------:R-:W-:Y:S04]  /*37b0*/  @P1 STS.128 [R0+0xb000], RZ ;  /* 0x00b000ff00001388 */ /* 0x000fe80000000c00 */
[----:B------:R-:W-:Y:S04]  /*37c0*/  @P1 STS.128 [R0+0xd000], RZ ;  /* 0x00d000ff00001388 */ /* 0x000fe80000000c00 */
[----:B------:R1:W5:Y:S04]  /*37d0*/  @!P4 LDG.E R252, [R4.64+0x80] ;  /* 0x0000800404fcc981 */ /* 0x000368000c1e1900 */
[----:B--2---:R2:W-:Y:S02]  /*37e0*/  STL [R1+0x8], R9 ;  /* 0x0000080901007387 */ /* 0x0045e40000100800 */
[----:B--2---:R-:W-:-:S04]  /*37f0*/  IMAD.MOV.U32 R9, RZ, RZ, 0x4 ;  /* 0x00000004ff097424 */ /* 0x004fc800078e00ff */
[----:B------:R-:W-:-:S05]  /*3800*/  @!P3 IMAD.WIDE R8, R8, R9, UR12 ;  /* 0x0000000c0808be25 */ /* 0x000fca000f8e0209 */
[----:B---3--:R2:W3:Y:S01]  /*3810*/  @!P3 LDG.E R10, [R8.64] ;  /* 0x00000004080ab981 */ /* 0x0084e2000c1e1900 */
[----:B-1----:R-:W-:-:S05]  /*3820*/  IMAD.U32 R4, RZ, RZ, UR9 ;  /* 0x00000009ff047e24 */ /* 0x002fca000f8e00ff */
[----:B------:R-:W-:Y:S01]  /*3830*/  IADD3.X R7, R7, UR23, R4, P2, !PT ;  /* 0x0000001707077c10 */ /* 0x000fe200097fe404 */
[----:B------:R-:W-:Y:S01]  /*3840*/  IMAD R4, R16, c[0x0][0x1b0], RZ ;  /* 0x00006c0010047a24 */ /* 0x000fe200078e02ff */
[----:B------:R-:W-:Y:S03]  /*3850*/  BSSY B0, `(.L_x_422) ;  /* 0x000002a000007945 */ /* 0x000fe60003800000 */
[C---:B------:R-:W-:Y:S02]  /*3860*/  IMAD R4, R14.reuse, c[0x0][0x1b4], R4 ;  /* 0x00006d000e047a24 */ /* 0x040fe400078e0204 */
[----:B------:R-:W-:-:S05]  /*3870*/  IMAD.WIDE.U32 R6, R14, c[0x0][0x1b0], R6 ;  /* 0x00006c000e067a25 */ /* 0x000fca00078e0006 */
[----:B--2---:R-:W-:Y:S01]  /*3880*/  IADD3 R9, R7, R4, RZ ;  /* 0x0000000407097210 */ /* 0x004fe20007ffe0ff */
        /* <DEDUP_REMOVED lines=38> */
.L_x_423:
[----:B------:R-:W-:Y:S05]  /*3af0*/  BSYNC B0 ;  /* 0x0000000000007941 */ /* 0x000fea0003800000 */
.L_x_422:
        /* <DEDUP_REMOVED lines=10> */
[----:B------:R-:W-:Y:S02]  /*3ba0*/  IMAD.X R4, RZ, RZ, R17, P1 ;  /* 0x000000ffff047224 */ /* 0x000fe400008e0611 */
[----:B-1----:R-:W-:-:S04]  /*3bb0*/  IMAD.WIDE.U32 R10, R3, c[0x0][0x198], R6 ;  /* 0x00006600030a7a25 */ /* 0x002fc800078e0006 */
        /* <DEDUP_REMOVED lines=26> */
.L_x_425:
[----:B------:R-:W-:Y:S05]  /*3d60*/  BSYNC B0 ;  /* 0x0000000000007941 */ /* 0x000fea0003800000 */
.L_x_424:
[----:B------:R-:W0:Y:S01]  /*3d70*/  LDGDEPBAR ;  /* 0x00000000000079af */ /* 0x000e220000000000 */
[----:B-1----:R-:W-:Y:S02]  /*3d80*/  IMAD.MOV.U32 R6, RZ, RZ, c[0x0][0x308] ;  /* 0x0000c200ff067624 */ /* 0x002fe400078e00ff */
[----:B------:R-:W-:Y:S01]  /*3d90*/  IMAD.MOV.U32 R7, RZ, RZ, c[0x0][0x30c] ;  /* 0x0000c300ff077624 */ /* 0x000fe200078e00ff */
[----:B------:R-:W-:-:S04]  /*3da0*/  DEPBAR.LE SB0, 0x1 ;  /* 0x000080400000791a */ /* 0x000fc80000000000 */
[----:B------:R-:W-:Y:S06]  /*3db0*/  BAR.SYNC.DEFER_BLOCKING 0x0 ;  /* 0x0000000000007b1d */ /* 0x000fec0000010000 */
[----:B------:R1:W3:Y:S01]  /*3dc0*/  LDG.E.64 R4, [R6.64+0x8] ;  /* 0x0000080406047981 */ /* 0x0002e2000c1e1b00 */
[----:B--2---:R-:W-:-:S03]  /*3dd0*/  SHF.R.S32.HI R0, RZ, 0x1f, R15 ;  /* 0x0000001fff007819 */ /* 0x004fc6000001140f */
[----:B------:R-:W2:Y:S04]  /*3de0*/  LDSM.16.M88.4 R148, [R197+0xf000] ;  /* 0x00f00000c594783b */ /* 0x000ea80000000200 */
[----:B------:R-:W4:Y:S04]  /*3df0*/  LDSM.16.M88.4 R152, [R197+0xf400] ;  /* 0x00f40000c598783b */ /* 0x000f280000000200 */
[----:B------:R-:W2:Y:S04]  /*3e00*/  LDSM.16.M88.4 R156, [R198+0xf000] ;  /* 0x00f00000c69c783b */ /* 0x000ea80000000200 */
[----:B------:R-:W2:Y:S04]  /*3e10*/  LDSM.16.M88.4 R160, [R198+0xf400] ;  /* 0x00f40000c6a0783b */ /* 0x000ea80000000200 */
[----:B------:R-:W2:Y:S04]  /*3e20*/  LDSM.16.M88.4 R164, [R197+0x11000] ;  /* 0x01100000c5a4783b */ /* 0x000ea80000000200 */
[----:B------:R-:W2:Y:S04]  /*3e30*/  LDSM.16.M88.4 R168, [R197+0x11400] ;  /* 0x01140000c5a8783b */ /* 0x000ea80000000200 */
[----:B-1----:R-:W2:Y:S01]  /*3e40*/  LDG.E.64 R6, [R6.64] ;  /* 0x0000000406067981 */ /* 0x002ea2000c1e1b00 */
[----:B------:R-:W-:Y:S01]  /*3e50*/  UIADD3 UR29, UR37, UR15, URZ ;  /* 0x0000000f251d7290 */ /* 0x000fe2000fffe03f */
[----:B------:R-:W-:Y:S01]  /*3e60*/  IMAD.MOV.U32 R248, RZ, RZ, R237 ;  /* 0x000000fffff87224 */ /* 0x000fe200078e00ed */
[----:B------:R-:W-:Y:S01]  /*3e70*/  CS2R R126, SRZ ;  /* 0x00000000007e7805 */ /* 0x000fe2000001ff00 */
[----:B------:R-:W1:Y:S01]  /*3e80*/  LDSM.16.M88.4 R172, [R198+0x11000] ;  /* 0x01100000c6ac783b */ /* 0x000e620000000200 */
[----:B------:R-:W-:Y:S01]  /*3e90*/  UIADD3 UR33, -UR6, 0x80, UR29 ;  /* 0x0000008006217890 */ /* 0x000fe2000fffe11d */
        /* <DEDUP_REMOVED lines=52> */
[----:B------:R-:W-:-:S02]  /*41e0*/  ULDC UR8, c[0x0][0x2e8] ;  /* 0x0000ba0000087ab9 */ /* 0x000fc40000000800 */
[----:B------:R-:W-:Y:S02]  /*41f0*/  UIADD3 UR33, UR33, -UR8, URZ ;  /* 0x8000000821217290 */ /* 0x000fe4000fffe03f */
[----:B------:R-:W-:Y:S02]  /*4200*/  UIADD3 UR32, UR37, 0x80, URZ ;  /* 0x0000008025207890 */ /* 0x000fe4000fffe03f */
[----:B------:R-:W-:Y:S01]  /*4210*/  ULDC UR14, c[0x0][0x2e4] ;  /* 0x0000b900000e7ab9 */ /* 0x000fe20000000800 */
[----:B---3--:R-:W-:-:S04]  /*4220*/  IADD3 R3, P2, P1, R4, UR45, R15 ;  /* 0x0000002d04037c10 */ /* 0x008fc8000f95e00f */
[----:B------:R-:W-:Y:S01]  /*4230*/  IADD3.X R4, R5, UR53, R0, P2, P1 ;  /* 0x0000003505047c10 */ /* 0x000fe200097e2400 */
[----:B------:R3:W-:Y:S01]  /*4240*/  STL [R1+0x34], R3 ;  /* 0x0000340301007387 */ /* 0x0007e20000100800 */
[----:B------:R-:W-:-:S04]  /*4250*/  IADD3 R0, R205, 0x1800, RZ ;  /* 0x00001800cd007810 */ /* 0x000fc80007ffe0ff */
[----:B------:R-:W-:Y:S01]  /*4260*/  SEL R0, R0, R205, !P0 ;  /* 0x000000cd00007207 */ /* 0x000fe20004000000 */
[----:B--2---:R-:W2:Y:S01]  /*4270*/  R2UR UR20, R6 ;  /* 0x00000000061473c2 */ /* 0x004ea200000e0000 */
[----:B---3--:R-:W-:-:S04]  /*4280*/  IADD3 R3, R207, 0x1800, RZ ;  /* 0x00001800cf037810 */ /* 0x008fc80007ffe0ff */
[----:B------:R-:W-:-:S03]  /*4290*/  SEL R3, R3, R207, !P0 ;  /* 0x000000cf03037207 */ /* 0x000fc60004000000 */
[----:B------:R-:W3:Y:S01]  /*42a0*/  R2UR UR30, R7 ;  /* 0x00000000071e73c2 */ /* 0x000ee200000e0000 */
[----:B------:R-:W-:Y:S01]  /*42b0*/  SHF.L.U32 R196, R3, 0x1, RZ ;  /* 0x0000000103c47819 */ /* 0x000fe200000006ff */
[----:B------:R-:W-:Y:S01]  /*42c0*/  IMAD.SHL.U32 R3, R0, 0x2, RZ ;  /* 0x0000000200037824 */ /* 0x000fe200078e00ff */
[----:B--2---:R-:W-:Y:S01]  /*42d0*/  LOP3.LUT R0, R4, UR20, RZ, 0x3c, !PT ;  /* 0x0000001404007c12 */ /* 0x004fe2000f8e3cff */
[----:B------:R-:W-:Y:S02]  /*42e0*/  UIADD3 UR28, UR20, -0x61c88647, URZ ;  /* 0x9e3779b9141c7890 */ /* 0x000fe4000fffe03f */
[----:B------:R-:W-:Y:S02]  /*42f0*/  UIADD3 UR34, UR20, 0x3c6ef372, URZ ;  /* 0x3c6ef37214227890 */ /* 0x000fe4000fffe03f */
[----:B------:R2:W-:Y:S01]  /*4300*/  STL [R1+0x24], R0 ;  /* 0x0000240001007387 */ /* 0x0005e20000100800 */
[----:B------:R-:W-:Y:S02]  /*4310*/  UIADD3 UR26, UR20, -0x255992d5, URZ ;  /* 0xdaa66d2b141a7890 */ /* 0x000fe4000fffe03f */
[----:B------:R-:W-:-:S02]  /*4320*/  UIADD3 UR24, UR20, 0x78dde6e4, URZ ;  /* 0x78dde6e414187890 */ /* 0x000fc4000fffe03f */
[----:B------:R-:W-:Y:S02]  /*4330*/  UIADD3 UR22, UR20, 0x1715609d, URZ ;  /* 0x1715609d14167890 */ /* 0x000fe4000fffe03f */
[----:B------:R-:W-:Y:S02]  /*4340*/  UIADD3 UR20, UR20, -0x4ab325aa, URZ ;  /* 0xb54cda5614147890 */ /* 0x000fe4000fffe03f */
[----:B---3--:R-:W-:Y:S02]  /*4350*/  UIADD3 UR31, UR30, -0x4498517b, URZ ;  /* 0xbb67ae851e1f7890 */ /* 0x008fe4000fffe03f */
[----:B------:R-:W-:Y:S02]  /*4360*/  UIADD3 UR27, UR30, 0x76cf5d0a, URZ ;  /* 0x76cf5d0a1e1b7890 */ /* 0x000fe4000fffe03f */
[----:B------:R-:W-:Y:S02]  /*4370*/  UIADD3 UR25, UR30, 0x32370b8f, URZ ;  /* 0x32370b8f1e197890 */ /* 0x000fe4000fffe03f */
[----:B------:R-:W-:-:S02]  /*4380*/  UIADD3 UR23, UR30, -0x126145ec, URZ ;  /* 0xed9eba141e177890 */ /* 0x000fc4000fffe03f */
[----:B------:R-:W-:Y:S02]  /*4390*/  UIADD3 UR21, UR30, -0x56f99767, URZ ;  /* 0xa90668991e157890 */ /* 0x000fe4000fffe03f */
[----:B------:R-:W-:Y:S01]  /*43a0*/  UIADD3 UR19, UR30, 0x646e171e, URZ ;  /* 0x646e171e1e137890 */ /* 0x000fe2000fffe03f */
[----:B--2---:R-:W-:-:S04]  /*43b0*/  IMAD.MOV.U32 R0, RZ, RZ, c[0x0][0x22c] ;  /* 0x00008b00ff007624 */ /* 0x004fc800078e00ff */
[----:B------:R-:W-:-:S04]  /*43c0*/  IMAD R0, R0, c[0x0][0x1c0], RZ ;  /* 0x0000700000007a24 */ /* 0x000fc800078e02ff */
[C---:B------:R-:W-:Y:S01]  /*43d0*/  IMAD.SHL.U32 R5, R0.reuse, 0x8, RZ ;  /* 0x0000000800057824 */ /* 0x040fe200078e00ff */
[----:B------:R-:W-:-:S04]  /*43e0*/  SHF.L.U32 R8, R0, 0x4, RZ ;  /* 0x0000000400087819 */ /* 0x000fc800000006ff */
[C---:B------:R-:W-:Y:S02]  /*43f0*/  IADD3 R6, R8.reuse, 0x20, RZ ;  /* 0x0000002008067810 */ /* 0x040fe40007ffe0ff */
[----:B------:R-:W-:-:S03]  /*4400*/  IADD3 R0, R8, 0x40, RZ ;  /* 0x0000004008007810 */ /* 0x000fc60007ffe0ff */
[C---:B------:R-:W-:Y:S01]  /*4410*/  IMAD.IADD R4, R5.reuse, 0x1, R6 ;  /* 0x0000000105047824 */ /* 0x040fe200078e0206 */
[----:B------:R-:W-:-:S03]  /*4420*/  IADD3 R0, R5, R0, RZ ;  /* 0x0000000005007210 */ /* 0x000fc60007ffe0ff */
[C---:B------:R-:W-:Y:S02]  /*4430*/  IMAD.IADD R6, R5.reuse, 0x1, R4 ;  /* 0x0000000105067824 */ /* 0x040fe400078e0204 */
        /* <DEDUP_REMOVED lines=11> */
.L_x_430:
[----:B------:R-:W0:Y:S01]  /*44f0*/  LDGDEPBAR ;  /* 0x00000000000079af */ /* 0x000e220000000000 */
[----:B---3--:R-:W-:Y:S01]  /*4500*/  IMAD.IADD R0, R206, 0x1, R196 ;  /* 0x00000001ce007824 */ /* 0x008fe200078e02c4 */
[----:B------:R-:W-:Y:S01]  /*4510*/  USHF.L.U32 UR8, UR7, 0x6, URZ ;  /* 0x0000000607087899 */ /* 0x000fe2000800063f */
[----:B------:R-:W-:Y:S01]  /*4520*/  IMAD.MOV.U32 R246, RZ, RZ, R212 ;  /* 0x000000fffff67224 */ /* 0x000fe200078e00d4 */
[----:B------:R-:W-:Y:S01]  /*4530*/  ULDC UR10, c[0x0][0x2e4] ;  /* 0x0000b900000a7ab9 */ /* 0x000fe20000000800 */
[----:B------:R-:W-:Y:S01]  /*4540*/  MOV R247, R211 ;  /* 0x000000d300f77202 */ /* 0x000fe20000000f00 */
[----:B------:R-:W-:Y:S01]  /*4550*/  UISETP.GE.AND UP0, UPT, UR8, UR33, UPT ;  /* 0x000000210800728c */ /* 0x000fe2000bf06270 */
[----:B------:R-:W-:Y:S04]  /*4560*/  DEPBAR.LE SB0, 0x0 ;  /* 0x000080000000791a */ /* 0x000fe80000000000 */
[----:B------:R-:W-:Y:S06]  /*4570*/  BAR.SYNC.DEFER_BLOCKING 0x0 ;  /* 0x0000000000007b1d */ /* 0x000fec0000010000 */
[----:B------:R-:W-:Y:S05]  /*4580*/  LDSM.16.M88.4 R32, [R196] ;  /* 0x00000000c420783b */ /* 0x000fea0000000200 */
[----:B------:R-:W1:Y:S05]  /*4590*/  LDSM.16.M88.4 R16, [R197+0x9000] ;  /* 0x00900000c510783b */ /* 0x000e6a0000000200 */
[----:B------:R-:W2:Y:S05]  /*45a0*/  LDSM.16.M88.4 R28, [R196+0x800] ;  /* 0x00080000c41c783b */ /* 0x000eaa0000000200 */
[----:B------:R-:W3:Y:S05]  /*45b0*/  LDSM.16.M88.4 R132, [R197+0x9400] ;  /* 0x00940000c584783b */ /* 0x000eea0000000200 */
[----:B------:R-:W-:Y:S05]  /*45c0*/  LDSM.16.M88.4 R136, [R0] ;  /* 0x000000000088783b */ /* 0x000fea0000000200 */
[----:B-----5:R-:W4:Y:S05]  /*45d0*/  LDSM.16.M88.4 R140, [R198+0x9000] ;  /* 0x00900000c68c783b */ /* 0x020f2a0000000200 */
[----:B------:R-:W-:Y:S01]  /*45e0*/  LDSM.16.M88.4 R144, [R198+0xd400] ;  /* 0x00d40000c690783b */ /* 0x000fe20000000200 */
[-C--:B-1----:R-:W-:Y:S08]  /*45f0*/  HMMA.16816.F32.BF16 R4, R32, R16.reuse, RZ ;  /* 0x000000102004723c */ /* 0x082ff000000418ff */
[C---:B--2---:R-:W-:Y:S08]  /*4600*/  HMMA.16816.F32.BF16 R8, R28.reuse, R16, RZ ;  /* 0x000000101c08723c */ /* 0x044ff000000418ff */
[-C--:B------:R-:W-:Y:S08]  /*4610*/  HMMA.16816.F32.BF16 R12, R28, R18.reuse, RZ ;  /* 0x000000121c0c723c */ /* 0x080ff000000418ff */
[C---:B------:R-:W-:Y:S08]  /*4620*/  HMMA.16816.F32.BF16 R16, R32.reuse, R18, RZ ;  /* 0x000000122010723c */ /* 0x040ff000000418ff */
[-C--:B---3--:R-:W-:Y:S08]  /*4630*/  HMMA.16816.F32.BF16 R20, R32, R132.reuse, RZ ;  /* 0x000000842014723c */ /* 0x088ff000000418ff */
[C---:B------:R-:W-:Y:S08]  /*4640*/  HMMA.16816.F32.BF16 R24, R28.reuse, R132, RZ ;  /* 0x000000841c18723c */ /* 0x040ff000000418ff */
[-C--:B------:R-:W-:Y:S08]  /*4650*/  HMMA.16816.F32.BF16 R28, R28, R134.reuse, RZ ;  /* 0x000000861c1c723c */ /* 0x080ff000000418ff */
[----:B------:R-:W-:Y:S01]  /*4660*/  HMMA.16816.F32.BF16 R32, R32, R134, RZ ;  /* 0x000000862020723c */ /* 0x000fe200000418ff */
[----:B------:R-:W1:Y:S07]  /*4670*/  LDSM.16.M88.4 R132, [R0+0x800] ;  /* 0x000800000084783b */ /* 0x000e6e0000000200 */
[-C--:B----4-:R-:W-:Y:S08]  /*4680*/  HMMA.16816.F32.BF16 R4, R136, R140.reuse, R4 ;  /* 0x0000008c8804723c */ /* 0x090ff00000041804 */
        /* <DEDUP_REMOVED lines=10> */
[----:B------:R-:W2:Y:S02]  /*4730*/  LDSM.16.M88.4 R140, [R196+0x1800] ;  /* 0x00180000c48c783b */ /* 0x000ea40000000200 */
        /* <DEDUP_REMOVED lines=37> */
[C---:B--2---:R-:W-:Y:S07]  /*4990*/  HMMA.16816.F32.BF16 R8, R136.reuse, R132, R8 ;  /* 0x000000848808723c */ /* 0x044fee0000041808 */
[----:B------:R-:W-:Y:S01]  /*49a0*/  IMAD.U32 R132, RZ, RZ, UR17 ;  /* 0x00000011ff847e24 */ /* 0x000fe2000f8e00ff */
[-C--:B------:R-:W-:Y:S01]  /*49b0*/  HMMA.16816.F32.BF16 R12, R136, R134.reuse, R12 ;  /* 0x00000086880c723c */ /* 0x080fe2000004180c */
[----:B------:R-:W-:Y:S03]  /*49c0*/  MOV R133, UR16 ;  /* 0x0000001000857c02 */ /* 0x000fe60008000f00 */
[C---:B------:R-:W-:Y:S04]  /*49d0*/  LEA R132, P0, R249.reuse, R132, 0x2 ;  /* 0x00000084f9847211 */ /* 0x040fe800078010ff */
[C---:B------:R-:W-:Y:S04]  /*49e0*/  HMMA.16816.F32.BF16 R16, R140.reuse, R134, R16 ;  /* 0x000000868c10723c */ /* 0x040fe80000041810 */
[----:B------:R-:W-:Y:S02]  /*49f0*/  LEA.HI.X.SX32 R133, R249, R133, 0x2, P0 ;  /* 0x00000085f9857211 */ /* 0x000fe400000f16ff */
[----:B------:R-:W-:Y:S02]  /*4a00*/  PLOP3.LUT P0, PT, PT, PT, UP0, 0x80, 0x0 ;  /* 0x000000000000781c */ /* 0x000fe40003f0f008 */
[-C--:B------:R-:W-:Y:S01]  /*4a10*/  HMMA.16816.F32.BF16 R20, R140, R144.reuse, R20 ;  /* 0x000000908c14723c */ /* 0x080fe20000041814 */
[----:B-----5:R1:W5:Y:S05]  /*4a20*/  LDG.E R210, [R132.64] ;  /* 0x0000000484d27981 */ /* 0x02036a000c1e1900 */
[----:B------:R1:W5:Y:S02]  /*4a30*/  LDG.E R209, [R132.64+0x20] ;  /* 0x0000200484d17981 */ /* 0x000364000c1e1900 */
[C---:B------:R-:W-:Y:S03]  /*4a40*/  HMMA.16816.F32.BF16 R24, R136.reuse, R144, R24 ;  /* 0x000000908818723c */ /* 0x040fe60000041818 */
[----:B------:R1:W5:Y:S05]  /*4a50*/  LDG.E R145, [R132.64+0x80] ;  /* 0x0000800484917981 */ /* 0x00036a000c1e1900 */
[-C--:B------:R-:W-:Y:S01]  /*4a60*/  HMMA.16816.F32.BF16 R28, R136, R146.reuse, R28 ;  /* 0x00000092881c723c */ /* 0x080fe2000004181c */
[----:B------:R1:W5:Y:S07]  /*4a70*/  LDG.E R144, [R132.64+0xa0] ;  /* 0x0000a00484907981 */ /* 0x00036e000c1e1900 */
        /* <DEDUP_REMOVED lines=11> */
.L_x_426:
[----:B------:R-:W-:Y:S01]  /*4b30*/  IADD3 R141, R249, UR8, RZ ;  /* 0x00000008f98d7c10 */ /* 0x000fe2000fffe0ff */
[----:B-1----:R-:W2:Y:S01]  /*4b40*/  LDL R132, [R1+0x3c] ;  /* 0x00003c0001847983 */ /* 0x002ea20000100800 */
[----:B------:R-:W-:Y:S01]  /*4b50*/  LOP3.LUT R208, R208, 0xffffbfff, RZ, 0xc0, !PT ;  /* 0xffffbfffd0d07812 */ /* 0x000fe200078ec0ff */
[----:B------:R-:W-:Y:S01]  /*4b60*/  UIADD3 UR8, UR6, 0x1, -UR15 ;  /* 0x0000000106087890 */ /* 0x000fe2000fffe80f */
[----:B------:R-:W-:Y:S01]  /*4b70*/  IMAD.U32 R0, RZ, RZ, UR35 ;  /* 0x00000023ff007e24 */ /* 0x000fe2000f8e00ff */
[----:B------:R-:W1:Y:S01]  /*4b80*/  S2R R134, SR_TID.X ;  /* 0x0000000000867919 */ /* 0x000e620000002100 */
[----:B------:R-:W-:Y:S02]  /*4b90*/  UIADD3 UR9, -UR10, UR6, -UR15 ;  /* 0x000000060a097290 */ /* 0x000fe4000fffe90f */
[----:B------:R-:W-:Y:S02]  /*4ba0*/  UIADD3 UR8, UR8, UR44, URZ ;  /* 0x0000002c08087290 */ /* 0x000fe4000fffe03f */
[----:B------:R-:W-:Y:S02]  /*4bb0*/  UMOV UR14, UR10 ;  /* 0x0000000a000e7c82 */ /* 0x000fe40008000000 */
[C---:B------:R-:W-:Y:S04]  /*4bc0*/  IADD3 R133, R141.reuse, UR9, RZ ;  /* 0x000000098d857c10 */ /* 0x040fe8000fffe0ff */
[----:B------:R-:W-:Y:S01]  /*4bd0*/  IMNMX R133, RZ, R133, !PT ;  /* 0x00000085ff857217 */ /* 0x000fe20007800200 */
[----:B-1----:R-:W-:Y:S05]  /*4be0*/  IMAD.SHL.U32 R134, R134, 0x2, RZ ;  /* 0x0000000286867824 */ /* 0x002fea00078e00ff */
[----:B--2---:R-:W-:Y:S02]  /*4bf0*/  LOP3.LUT R134, R132, 0x6, R134, 0xf8, !PT ;  /* 0x0000000684867812 */ /* 0x004fe400078ef886 */
[----:B------:R-:W-:Y:S03]  /*4c00*/  IADD3 R132, R141, UR8, RZ ;  /* 0x000000088d847c10 */ /* 0x000fe6000fffe0ff */
[----:B------:R-:W-:Y:S01]  /*4c10*/  IMAD R0, R0, 0x80, R134 ;  /* 0x0000008000007824 */ /* 0x000fe200078e0286 */
[----:B------:R-:W-:Y:S04]  /*4c20*/  IMNMX R132, R132, UR6, PT ;  /* 0x0000000684847c17 */ /* 0x000fe8000b800200 */
[C---:B------:R-:W-:Y:S02]  /*4c30*/  IADD3 R140, R0.reuse, 0x1, RZ ;  /* 0x00000001008c7810 */ /* 0x040fe40007ffe0ff */
[----:B------:R-:W-:Y:S02]  /*4c40*/  IADD3 R139, R0, 0x8, RZ ;  /* 0x00000008008b7810 */ /* 0x000fe40007ffe0ff */
[CC--:B------:R-:W-:Y:S02]  /*4c50*/  ISETP.GE.AND P6, PT, R140.reuse, R133.reuse, PT ;  /* 0x000000858c00720c */ /* 0x0c0fe40003fc6270 */
[CC--:B------:R-:W-:Y:S02]  /*4c60*/  ISETP.GE.AND P5, PT, R139.reuse, R133.reuse, PT ;  /* 0x000000858b00720c */ /* 0x0c0fe40003fa6270 */
[-C--:B------:R-:W-:Y:S02]  /*4c70*/  ISETP.GE.OR P6, PT, R140, R132.reuse, !P6 ;  /* 0x000000848c00720c */ /* 0x080fe400077c6670 */
[----:B------:R-:W-:Y:S02]  /*4c80*/  IADD3 R138, R0, 0x9, RZ ;  /* 0x00000009008a7810 */ /* 0x000fe40007ffe0ff */
[-C--:B------:R-:W-:Y:S02]  /*4c90*/  ISETP.GE.OR P5, PT, R139, R132.reuse, !P5 ;  /* 0x000000848b00720c */ /* 0x080fe40006fa6670 */
[-C--:B------:R-:W-:Y:S02]  /*4ca0*/  ISETP.GE.AND P4, PT, R138, R133.reuse, PT ;  /* 0x000000858a00720c */ /* 0x080fe40003f86270 */
[----:B------:R-:W-:Y:S02]  /*4cb0*/  IADD3 R137, R0, 0x10, RZ ;  /* 0x0000001000897810 */ /* 0x000fe40007ffe0ff */
[-C--:B------:R-:W-:Y:S02]  /*4cc0*/  ISETP.GE.OR P4, PT, R138, R132.reuse, !P4 ;  /* 0x000000848a00720c */ /* 0x080fe40006786670 */
[CC--:B------:R-:W-:Y:S02]  /*4cd0*/  ISETP.GE.AND P3, PT, R137.reuse, R133.reuse, PT ;  /* 0x000000858900720c */ /* 0x0c0fe40003f66270 */
[----:B------:R-:W-:Y:S02]  /*4ce0*/  @P6 LOP3.LUT R208, R208, 0x4000, RZ, 0xfc, !PT ;  /* 0x00004000d0d06812 */ /* 0x000fe400078efcff */
[----:B------:R-:W-:Y:S02]  /*4cf0*/  IADD3 R136, R0, 0x11, RZ ;  /* 0x0000001100887810 */ /* 0x000fe40007ffe0ff */
[----:B------:R-:W-:Y:S02]  /*4d00*/  LOP3.LUT R208, R208, 0xffffdfff, RZ, 0xc0, !PT ;  /* 0xffffdfffd0d07812 */ /* 0x000fe400078ec0ff */
[-C--:B------:R-:W-:Y:S02]  /*4d10*/  ISETP.GE.OR P3, PT, R137, R132.reuse, !P3 ;  /* 0x000000848900720c */ /* 0x080fe40005f66670 */
[----:B------:R-:W-:Y:S02]  /*4d20*/  @P5 LOP3.LUT R208, R208, 0x2000, RZ, 0xfc, !PT ;  /* 0x00002000d0d05812 */ /* 0x000fe400078efcff */
[-C--:B------:R-:W-:Y:S02]  /*4d30*/  ISETP.GE.AND P2, PT, R136, R133.reuse, PT ;  /* 0x000000858800720c */ /* 0x080fe40003f46270 */
[----:B------:R-:W-:Y:S02]  /*4d40*/  LOP3.LUT R208, R208, 0xffffefff, RZ, 0xc0, !PT ;  /* 0xffffefffd0d07812 */ /* 0x000fe400078ec0ff */
[----:B------:R-:W-:Y:S02]  /*4d50*/  IADD3 R135, R0, 0x18, RZ ;  /* 0x0000001800877810 */ /* 0x000fe40007ffe0ff */
[----:B------:R-:W-:Y:S02]  /*4d60*/  @P4 LOP3.LUT R208, R208, 0x1000, RZ, 0xfc, !PT ;  /* 0x00001000d0d04812 */ /* 0x000fe400078efcff */
[-C--:B------:R-:W-:Y:S02]  /*4d70*/  ISETP.GE.OR P2, PT, R136, R132.reuse, !P2 ;  /* 0x000000848800720c */ /* 0x080fe40005746670 */
[----:B------:R-:W-:Y:S02]  /*4d80*/  LOP3.LUT R208, R208, 0xfffff7ff, RZ, 0xc0, !PT ;  /* 0xfffff7ffd0d07812 */ /* 0x000fe400078ec0ff */
[-C--:B------:R-:W-:Y:S02]  /*4d90*/  ISETP.GE.AND P0, PT, R0, R133.reuse, PT ;  /* 0x000000850000720c */ /* 0x080fe40003f06270 */
[CC--:B------:R-:W-:Y:S02]  /*4da0*/  ISETP.GE.AND P1, PT, R135.reuse, R133.reuse, PT ;  /* 0x000000858700720c */ /* 0x0c0fe40003f26270 */
[----:B------:R-:W-:Y:S02]  /*4db0*/  @P3 LOP3.LUT R208, R208, 0x800, RZ, 0xfc, !PT ;  /* 0x00000800d0d03812 */ /* 0x000fe400078efcff */
[C---:B------:R-:W-:Y:S02]  /*4dc0*/  IADD3 R134, R0.reuse, 0x19, RZ ;  /* 0x0000001900867810 */ /* 0x040fe40007ffe0ff */
[-C--:B------:R-:W-:Y:S02]  /*4dd0*/  ISETP.GE.OR P0, PT, R0, R132.reuse, !P0 ;  /* 0x000000840000720c */ /* 0x080fe40004706670 */
[-C--:B------:R-:W-:Y:S02]  /*4de0*/  ISETP.GE.OR P1, PT, R135, R132.reuse, !P1 ;  /* 0x000000848700720c */ /* 0x080fe40004f26670 */
[----:B------:R-:W-:Y:S02]  /*4df0*/  LOP3.LUT R208, R208, 0xfffffbff, RZ, 0xc0, !PT ;  /* 0xfffffbffd0d07812 */ /* 0x000fe400078ec0ff */
[----:B------:R-:W-:Y:S02]  /*4e00*/  FSEL R4, R4, -INF , !P0 ;  /* 0xff80000004047808 */ /* 0x000fe40004000000 */
[----:B------:R-:W-:Y:S02]  /*4e10*/  ISETP.GE.AND P0, PT, R134, R133, PT ;  /* 0x000000858600720c */ /* 0x000fe40003f06270 */
[----:B------:R-:W-:Y:S02]  /*4e20*/  @P2 LOP3.LUT R208, R208, 0x400, RZ, 0xfc, !PT ;  /* 0x00000400d0d02812 */ /* 0x000fe400078efcff */
[----:B------:R-:W-:Y:S02]  /*4e30*/  ISETP.GE.OR P0, PT, R134, R132, !P0 ;  /* 0x000000848600720c */ /* 0x000fe40004706670 */
[----:B------:R-:W-:Y:S02]  /*4e40*/  IADD3 R132, R141, 0x8, RZ ;  /* 0x000000088d847810 */ /* 0x000fe40007ffe0ff */
[----:B------:R-:W-:Y:S02]  /*4e50*/  LOP3.LUT R208, R208, 0xfffffdff, RZ, 0xc0, !PT ;  /* 0xfffffdffd0d07812 */ /* 0x000fe400078ec0ff */
[----:B------:R-:W-:Y:S02]  /*4e60*/  IADD3 R133, R132, UR9, RZ ;  /* 0x0000000984857c10 */ /* 0x000fe4000fffe0ff */
[----:B------:R-:W-:Y:S02]  /*4e70*/  @P1 LOP3.LUT R208, R208, 0x200, RZ, 0xfc, !PT ;  /* 0x00000200d0d01812 */ /* 0x000fe400078efcff */
[----:B------:R-:W-:Y:S02]  /*4e80*/  IADD3 R132, R132, UR8, RZ ;  /* 0x0000000884847c10 */ /* 0x000fe4000fffe0ff */
[----:B------:R-:W-:Y:S02]  /*4e90*/  LOP3.LUT R208, R208, 0xfffffeff, RZ, 0xc0, !PT ;  /* 0xfffffeffd0d07812 */ /* 0x000fe400078ec0ff */
[----:B------:R-:W-:Y:S02]  /*4ea0*/  IMNMX R133, RZ, R133, !PT ;  /* 0x00000085ff857217 */ /* 0x000fe40007800200 */
[----:B------:R-:W-:Y:S02]  /*4eb0*/  @P0 LOP3.LUT R208, R208, 0x100, RZ, 0xfc, !PT ;  /* 0x00000100d0d00812 */ /* 0x000fe400078efcff */
[----:B------:R-:W-:Y:S02]  /*4ec0*/  IMNMX R132, R132, UR6, PT ;  /* 0x0000000684847c17 */ /* 0x000fe4000b800200 */
[-C--:B------:R-:W-:Y:S02]  /*4ed0*/  ISETP.GE.AND P0, PT, R0, R133.reuse, PT ;  /* 0x000000850000720c */ /* 0x080fe40003f06270 */
[----:B------:R-:W-:Y:S02]  /*4ee0*/  LOP3.LUT R208, R208, 0xffffff7f, RZ, 0xc0, !PT ;  /* 0xffffff7fd0d07812 */ /* 0x000fe400078ec0ff */
[-C--:B------:R-:W-:Y:S04]  /*4ef0*/  ISETP.GE.OR P0, PT, R0, R132.reuse, !P0 ;  /* 0x000000840000720c */ /* 0x080fe80004706670 */
[----:B------:R-:W-:Y:S02]  /*4f00*/  FSEL R6, R6, -INF , !P0 ;  /* 0xff80000006067808 */ /* 0x000fe40004000000 */
[CC--:B------:R-:W-:Y:S04]  /*4f10*/  ISETP.GE.AND P0, PT, R140.reuse, R133.reuse, PT ;  /* 0x000000858c00720c */ /* 0x0c0fe80003f06270 */
[-C--:B------:R-:W-:Y:S02]  /*4f20*/  ISETP.GE.OR P2, PT, R140, R132.reuse, !P0 ;  /* 0x000000848c00720c */ /* 0x080fe40004746670 */
[CC--:B------:R-:W-:Y:S04]  /*4f30*/  ISETP.GE.AND P0, PT, R139.reuse, R133.reuse, PT ;  /* 0x000000858b00720c */ /* 0x0c0fe80003f06270 */
[-C--:B------:R-:W-:Y:S02]  /*4f40*/  ISETP.GE.OR P1, PT, R139, R132.reuse, !P0 ;  /* 0x000000848b00720c */ /* 0x080fe40004726670 */
[-C--:B------:R-:W-:Y:S05]  /*4f50*/  ISETP.GE.AND P0, PT, R138, R133.reuse, PT ;  /* 0x000000858a00720c */ /* 0x080fea0003f06270 */
[----:B------:R-:W-:Y:S02]  /*4f60*/  @P2 LOP3.LUT R208, R208, 0x80, RZ, 0xfc, !PT ;  /* 0x00000080d0d02812 */ /* 0x000fe400078efcff */
[-C--:B------:R-:W-:Y:S02]  /*4f70*/  ISETP.GE.OR P2, PT, R138, R132.reuse, !P0 ;  /* 0x000000848a00720c */ /* 0x080fe40004746670 */
[----:B------:R-:W-:Y:S02]  /*4f80*/  LOP3.LUT R208, R208, 0xffffffbf, RZ, 0xc0, !PT ;  /* 0xffffffbfd0d07812 */ /* 0x000fe400078ec0ff */
[CC--:B------:R-:W-:Y:S02]  /*4f90*/  ISETP.GE.AND P0, PT, R137.reuse, R133.reuse, PT ;  /* 0x000000858900720c */ /* 0x0c0fe40003f06270 */
[----:B------:R-:W-:Y:S02]  /*4fa0*/  @P1 LOP3.LUT R208, R208, 0x40, RZ, 0xfc, !PT ;  /* 0x00000040d0d01812 */ /* 0x000fe400078efcff */
[-C--:B------:R-:W-:Y:S02]  /*4fb0*/  ISETP.GE.OR P1, PT, R137, R132.reuse, !P0 ;  /* 0x000000848900720c */ /* 0x080fe40004726670 */
[----:B------:R-:W-:Y:S02]  /*4fc0*/  LOP3.LUT R208, R208, 0xffffffdf, RZ, 0xc0, !PT ;  /* 0xffffffdfd0d07812 */ /* 0x000fe400078ec0ff */
[-C--:B------:R-:W-:Y:S02]  /*4fd0*/  ISETP.GE.AND P0, PT, R136, R133.reuse, PT ;  /* 0x000000858800720c */ /* 0x080fe40003f06270 */
[----:B------:R-:W-:Y:S02]  /*4fe0*/  @P2 LOP3.LUT R208, R208, 0x20, RZ, 0xfc, !PT ;  /* 0x00000020d0d02812 */ /* 0x000fe400078efcff */
[-C--:B------:R-:W-:Y:S02]  /*4ff0*/  ISETP.GE.OR P2, PT, R136, R132.reuse, !P0 ;  /* 0x000000848800720c */ /* 0x080fe40004746670 */
[----:B------:R-:W-:Y:S02]  /*5000*/  LOP3.LUT R208, R208, 0xffffffef, RZ, 0xc0, !PT ;  /* 0xffffffefd0d07812 */ /* 0x000fe400078ec0ff */
[CC--:B------:R-:W-:Y:S02]  /*5010*/  ISETP.GE.AND P0, PT, R135.reuse, R133.reuse, PT ;  /* 0x000000858700720c */ /* 0x0c0fe40003f06270 */
[----:B------:R-:W-:Y:S02]  /*5020*/  @P1 LOP3.LUT R208, R208, 0x10, RZ, 0xfc, !PT ;  /* 0x00000010d0d01812 */ /* 0x000fe400078efcff */
[-C--:B------:R-:W-:Y:S02]  /*5030*/  ISETP.GE.OR P1, PT, R135, R132.reuse, !P0 ;  /* 0x000000848700720c */ /* 0x080fe40004726670 */
[----:B------:R-:W-:Y:S02]  /*5040*/  LOP3.LUT R208, R208, 0xfffffff7, RZ, 0xc0, !PT ;  /* 0xfffffff7d0d07812 */ /* 0x000fe400078ec0ff */
[----:B------:R-:W-:Y:S02]  /*5050*/  ISETP.GE.AND P0, PT, R134, R133, PT ;  /* 0x000000858600720c */ /* 0x000fe40003f06270 */
[----:B------:R-:W-:Y:S02]  /*5060*/  @P2 LOP3.LUT R208, R208, 0x8, RZ, 0xfc, !PT ;  /* 0x00000008d0d02812 */ /* 0x000fe400078efcff */
[----:B------:R-:W-:Y:S02]  /*5070*/  ISETP.GE.OR P0, PT, R134, R132, !P0 ;  /* 0x000000848600720c */ /* 0x000fe40004706670 */
[----:B------:R-:W-:Y:S02]  /*5080*/  LOP3.LUT R208, R208, 0xfffffffb, RZ, 0xc0, !PT ;  /* 0xfffffffbd0d07812 */ /* 0x000fe400078ec0ff */
[----:B------:R-:W-:Y:S02]  /*5090*/  IADD3 R132, R141, 0x20, RZ ;  /* 0x000000208d847810 */ /* 0x000fe40007ffe0ff */
[----:B------:R-:W-:Y:S02]  /*50a0*/  @P1 LOP3.LUT R208, R208, 0x4, RZ, 0xfc, !PT ;  /* 0x00000004d0d01812 */ /* 0x000fe400078efcff */
[----:B------:R-:W-:Y:S02]  /*50b0*/  IADD3 R133, R132, UR9, RZ ;  /* 0x0000000984857c10 */ /* 0x000fe4000fffe0ff */
[----:B------:R-:W-:Y:S02]  /*50c0*/  LOP3.LUT R208, R208, 0xfffffffd, RZ, 0xc0, !PT ;  /* 0xfffffffdd0d07812 */ /* 0x000fe400078ec0ff */
[----:B------:R-:W-:Y:S02]  /*50d0*/  IADD3 R132, R132, UR8, RZ ;  /* 0x0000000884847c10 */ /* 0x000fe4000fffe0ff */
[----:B------:R-:W-:Y:S02]  /*50e0*/  IMNMX R133, RZ, R133, !PT ;  /* 0x00000085ff857217 */ /* 0x000fe40007800200 */
[----:B------:R-:W-:Y:S02]  /*50f0*/  @P0 LOP3.LUT R208, R208, 0x2, RZ, 0xfc, !PT ;  /* 0x00000002d0d00812 */ /* 0x000fe400078efcff */
[----:B------:R-:W-:Y:S02]  /*5100*/  IMNMX R132, R132, UR6, PT ;  /* 0x0000000684847c17 */ /* 0x000fe4000b800200 */
[CC--:B------:R-:W-:Y:S02]  /*5110*/  ISETP.GE.AND P0, PT, R0.reuse, R133.reuse, PT ;  /* 0x000000850000720c */ /* 0x0c0fe40003f06270 */
[CC--:B------:R-:W-:Y:S02]  /*5120*/  ISETP.GE.AND P6, PT, R139.reuse, R133.reuse, PT ;  /* 0x000000858b00720c */ /* 0x0c0fe40003fc6270 */
[-C--:B------:R-:W-:Y:S02]  /*5130*/  ISETP.GE.OR P0, PT, R0, R132.reuse, !P0 ;  /* 0x000000840000720c */ /* 0x080fe40004706670 */
[-C--:B------:R-:W-:Y:S02]  /*5140*/  ISETP.GE.OR P6, PT, R139, R132.reuse, !P6 ;  /* 0x000000848b00720c */ /* 0x080fe400077c6670 */
[----:B------:R-:W-:Y:S02]  /*5150*/  FSEL R8, R8, -INF , !P0 ;  /* 0xff80000008087808 */ /* 0x000fe40004000000 */
[-C--:B------:R-:W-:Y:S02]  /*5160*/  ISETP.GE.AND P0, PT, R140, R133.reuse, PT ;  /* 0x000000858c00720c */ /* 0x080fe40003f06270 */
[----:B------:R-:W-:Y:S02]  /*5170*/  LOP3.LUT R208, R208, 0xfffffffe, RZ, 0xc0, !PT ;  /* 0xfffffffed0d07812 */ /* 0x000fe400078ec0ff */
[-C--:B------:R-:W-:Y:S02]  /*5180*/  ISETP.GE.OR P0, PT, R140, R132.reuse, !P0 ;  /* 0x000000848c00720c */ /* 0x080fe40004706670 */
[----:B------:R-:W-:Y:S02]  /*5190*/  IADD3 R141, R141, 0x28, RZ ;  /* 0x000000288d8d7810 */ /* 0x000fe40007ffe0ff */
[-C--:B------:R-:W-:Y:S02]  /*51a0*/  ISETP.GE.AND P5, PT, R138, R133.reuse, PT ;  /* 0x000000858a00720c */ /* 0x080fe40003fa6270 */
[-C--:B------:R-:W-:Y:S02]  /*51b0*/  ISETP.GE.AND P4, PT, R137, R133.reuse, PT ;  /* 0x000000858900720c */ /* 0x080fe40003f86270 */
[-C--:B------:R-:W-:Y:S02]  /*51c0*/  ISETP.GE.AND P3, PT, R136, R133.reuse, PT ;  /* 0x000000858800720c */ /* 0x080fe40003f66270 */
[-C--:B------:R-:W-:Y:S02]  /*51d0*/  ISETP.GE.AND P2, PT, R135, R133.reuse, PT ;  /* 0x000000858700720c */ /* 0x080fe40003f46270 */
[----:B------:R-:W-:Y:S02]  /*51e0*/  ISETP.GE.AND P1, PT, R134, R133, PT ;  /* 0x000000858600720c */ /* 0x000fe40003f26270 */
[----:B------:R-:W-:Y:S02]  /*51f0*/  @P0 LOP3.LUT R208, R208, 0x1, RZ, 0xfc, !PT ;  /* 0x00000001d0d00812 */ /* 0x000fe400078efcff */
[----:B------:R-:W-:Y:S02]  /*5200*/  IADD3 R133, R141, UR9, RZ ;  /* 0x000000098d857c10 */ /* 0x000fe4000fffe0ff */
[----:B------:R-:W-:Y:S02]  /*5210*/  LOP3.LUT R208, R208, 0xffff7fff, RZ, 0xc0, !PT ;  /* 0xffff7fffd0d07812 */ /* 0x000fe400078ec0ff */
[-C--:B------:R-:W-:Y:S02]  /*5220*/  ISETP.GE.OR P5, PT, R138, R132.reuse, !P5 ;  /* 0x000000848a00720c */ /* 0x080fe40006fa6670 */
[----:B------:R-:W-:Y:S02]  /*5230*/  @P6 LOP3.LUT R208, R208, 0x8000, RZ, 0xfc, !PT ;  /* 0x00008000d0d06812 */ /* 0x000fe400078efcff */
[-C--:B------:R-:W-:Y:S02]  /*5240*/  ISETP.GE.OR P4, PT, R137, R132.reuse, !P4 ;  /* 0x000000848900720c */ /* 0x080fe40006786670 */
[C---:B------:R-:W-:Y:S02]  /*5250*/  LOP3.LUT P6, RZ, R208.reuse, 0x2, RZ, 0xc0, !PT ;  /* 0x00000002d0ff7812 */ /* 0x040fe400078cc0ff */
[----:B------:R-:W-:Y:S02]  /*5260*/  LOP3.LUT R208, R208, 0xfffeffff, RZ, 0xc0, !PT ;  /* 0xfffeffffd0d07812 */ /* 0x000fe400078ec0ff */
[-C--:B------:R-:W-:Y:S02]  /*5270*/  ISETP.GE.OR P3, PT, R136, R132.reuse, !P3 ;  /* 0x000000848800720c */ /* 0x080fe40005f66670 */
[-C--:B------:R-:W-:Y:S02]  /*5280*/  ISETP.GE.OR P2, PT, R135, R132.reuse, !P2 ;  /* 0x000000848700720c */ /* 0x080fe40005746670 */
[----:B------:R-:W-:Y:S02]  /*5290*/  ISETP.GE.OR P1, PT, R134, R132, !P1 ;  /* 0x000000848600720c */ /* 0x000fe40004f26670 */
[----:B------:R-:W-:Y:S02]  /*52a0*/  IADD3 R132, R141, UR8, RZ ;  /* 0x000000088d847c10 */ /* 0x000fe4000fffe0ff */
[----:B------:R-:W-:Y:S02]  /*52b0*/  IMNMX R133, RZ, R133, !PT ;  /* 0x00000085ff857217 */ /* 0x000fe40007800200 */
[----:B------:R-:W-:Y:S02]  /*52c0*/  @P6 LOP3.LUT R208, R208, 0x10000, RZ, 0xfc, !PT ;  /* 0x00010000d0d06812 */ /* 0x000fe400078efcff */
[----:B------:R-:W-:Y:S02]  /*52d0*/  IMNMX R132, R132, UR6, PT ;  /* 0x0000000684847c17 */ /* 0x000fe4000b800200 */
[C---:B------:R-:W-:Y:S02]  /*52e0*/  LOP3.LUT P6, RZ, R208.reuse, 0x4, RZ, 0xc0, !PT ;  /* 0x00000004d0ff7812 */ /* 0x040fe400078cc0ff */
[----:B------:R-:W-:Y:S02]  /*52f0*/  LOP3.LUT R208, R208, 0xfffdffff, RZ, 0xc0, !PT ;  /* 0xfffdffffd0d07812 */ /* 0x000fe400078ec0ff */
[CC--:B------:R-:W-:Y:S02]  /*5300*/  ISETP.GE.AND P0, PT, R0.reuse, R133.reuse, PT ;  /* 0x000000850000720c */ /* 0x0c0fe40003f06270 */
[----:B------:R-:W-:Y:S02]  /*5310*/  FSEL R13, R13, -INF , !P5 ;  /* 0xff8000000d0d7808 */ /* 0x000fe40006800000 */
[-C--:B------:R-:W-:Y:S02]  /*5320*/  ISETP.GE.OR P0, PT, R0, R132.reuse, !P0 ;  /* 0x000000840000720c */ /* 0x080fe40004706670 */
[-C--:B------:R-:W-:Y:S02]  /*5330*/  ISETP.GE.AND P5, PT, R138, R133.reuse, PT ;  /* 0x000000858a00720c */ /* 0x080fe40003fa6270 */
[----:B------:R-:W-:Y:S02]  /*5340*/  FSEL R10, R10, -INF , !P0 ;  /* 0xff8000000a0a7808 */ /* 0x000fe40004000000 */
[----:B------:R-:W-:Y:S02]  /*5350*/  @P6 LOP3.LUT R208, R208, 0x20000, RZ, 0xfc, !PT ;  /* 0x00020000d0d06812 */ /* 0x000fe400078efcff */
[----:B------:R-:W-:Y:S02]  /*5360*/  FSEL R24, R24, -INF , !P4 ;  /* 0xff80000018187808 */ /* 0x000fe40006000000 */
[C---:B------:R-:W-:Y:S02]  /*5370*/  LOP3.LUT P6, RZ, R208.reuse, 0x8, RZ, 0xc0, !PT ;  /* 0x00000008d0ff7812 */ /* 0x040fe400078cc0ff */
[----:B------:R-:W-:Y:S02]  /*5380*/  LOP3.LUT R208, R208, 0xfffbffff, RZ, 0xc0, !PT ;  /* 0xfffbffffd0d07812 */ /* 0x000fe400078ec0ff */
[-C--:B------:R-:W-:Y:S02]  /*5390*/  ISETP.GE.AND P4, PT, R137, R133.reuse, PT ;  /* 0x000000858900720c */ /* 0x080fe40003f86270 */
[----:B------:R-:W-:Y:S02]  /*53a0*/  FSEL R25, R25, -INF , !P3 ;  /* 0xff80000019197808 */ /* 0x000fe40005800000 */
[-C--:B------:R-:W-:Y:S02]  /*53b0*/  ISETP.GE.AND P3, PT, R136, R133.reuse, PT ;  /* 0x000000858800720c */ /* 0x080fe40003f66270 */
[----:B------:R-:W-:Y:S02]  /*53c0*/  FSEL R28, R28, -INF , !P2 ;  /* 0xff8000001c1c7808 */ /* 0x000fe40005000000 */
[-C--:B------:R-:W-:Y:S02]  /*53d0*/  ISETP.GE.AND P2, PT, R135, R133.reuse, PT ;  /* 0x000000858700720c */ /* 0x080fe40003f46270 */
[----:B------:R-:W-:Y:S02]  /*53e0*/  @P6 LOP3.LUT R208, R208, 0x40000, RZ, 0xfc, !PT ;  /* 0x00040000d0d06812 */ /* 0x000fe400078efcff */
[----:B------:R-:W-:Y:S02]  /*53f0*/  FSEL R29, R29, -INF , !P1 ;  /* 0xff8000001d1d7808 */ /* 0x000fe40004800000 */
[C---:B------:R-:W-:Y:S02]  /*5400*/  LOP3.LUT P6, RZ, R208.reuse, 0x10, RZ, 0xc0, !PT ;  /* 0x00000010d0ff7812 */ /* 0x040fe400078cc0ff */
[----:B------:R-:W-:Y:S02]  /*5410*/  LOP3.LUT R208, R208, 0xfff7ffff, RZ, 0xc0, !PT ;  /* 0xfff7ffffd0d07812 */ /* 0x000fe400078ec0ff */
[-C--:B------:R-:W-:Y:S02]  /*5420*/  ISETP.GE.AND P1, PT, R134, R133.reuse, PT ;  /* 0x000000858600720c */ /* 0x080fe40003f26270 */
[-C--:B------:R-:W-:Y:S02]  /*5430*/  ISETP.GE.OR P5, PT, R138, R132.reuse, !P5 ;  /* 0x000000848a00720c */ /* 0x080fe40006fa6670 */
[-C--:B------:R-:W-:Y:S02]  /*5440*/  ISETP.GE.OR P4, PT, R137, R132.reuse, !P4 ;  /* 0x000000848900720c */ /* 0x080fe40006786670 */
[-C--:B------:R-:W-:Y:S02]  /*5450*/  ISETP.GE.OR P3, PT, R136, R132.reuse, !P3 ;  /* 0x000000848800720c */ /* 0x080fe40005f66670 */
[-C--:B------:R-:W-:Y:S02]  /*5460*/  ISETP.GE.OR P2, PT, R135, R132.reuse, !P2 ;  /* 0x000000848700720c */ /* 0x080fe40005746670 */
[----:B------:R-:W-:Y:S02]  /*5470*/  @P6 LOP3.LUT R208, R208, 0x80000, RZ, 0xfc, !PT ;  /* 0x00080000d0d06812 */ /* 0x000fe400078efcff */
[-C--:B------:R-:W-:Y:S02]  /*5480*/  ISETP.GE.OR P1, PT, R134, R132.reuse, !P1 ;  /* 0x000000848600720c */ /* 0x080fe40004f26670 */
[C---:B------:R-:W-:Y:S02]  /*5490*/  LOP3.LUT P6, RZ, R208.reuse, 0x20, RZ, 0xc0, !PT ;  /* 0x00000020d0ff7812 */ /* 0x040fe400078cc0ff */
[----:B------:R-:W-:Y:S02]  /*54a0*/  LOP3.LUT R208, R208, 0xffefffff, RZ, 0xc0, !PT ;  /* 0xffefffffd0d07812 */ /* 0x000fe400078ec0ff */
[----:B------:R-:W-:Y:S02]  /*54b0*/  FSEL R15, R15, -INF , !P5 ;  /* 0xff8000000f0f7808 */ /* 0x000fe40006800000 */
[----:B------:R-:W-:Y:S02]  /*54c0*/  FSEL R26, R26, -INF , !P4 ;  /* 0xff8000001a1a7808 */ /* 0x000fe40006000000 */
[----:B------:R-:W-:Y:S02]  /*54d0*/  FSEL R27, R27, -INF , !P3 ;  /* 0xff8000001b1b7808 */ /* 0x000fe40005800000 */
[----:B------:R-:W-:Y:S02]  /*54e0*/  FSEL R30, R30, -INF , !P2 ;  /* 0xff8000001e1e7808 */ /* 0x000fe40005000000 */
[----:B------:R-:W-:Y:S02]  /*54f0*/  FSEL R31, R31, -INF , !P1 ;  /* 0xff8000001f1f7808 */ /* 0x000fe40004800000 */
[----:B------:R-:W-:Y:S04]  /*5500*/  @P6 LOP3.LUT R208, R208, 0x100000, RZ, 0xfc, !PT ;  /* 0x00100000d0d06812 */ /* 0x000fe800078efcff */
[C---:B------:R-:W-:Y:S02]  /*5510*/  LOP3.LUT P6, RZ, R208.reuse, 0x40, RZ, 0xc0, !PT ;  /* 0x00000040d0ff7812 */ /* 0x040fe400078cc0ff */
[----:B------:R-:W-:Y:S11]  /*5520*/  LOP3.LUT R208, R208, 0xffdfffff, RZ, 0xc0, !PT ;  /* 0xffdfffffd0d07812 */ /* 0x000ff600078ec0ff */
        /* <DEDUP_REMOVED lines=23> */
[C---:B------:R-:W-:Y:S02]  /*56a0*/  LOP3.LUT P0, RZ, R208.reuse, 0x1, RZ, 0xc0, !PT ;  /* 0x00000001d0ff7812 */ /* 0x040fe4000780c0ff */
[----:B------:R-:W-:Y:S02]  /*56b0*/  FSEL R5, R5, -INF , !P6 ;  /* 0xff80000005057808 */ /* 0x000fe40007000000 */
[----:B------:R-:W-:Y:S02]  /*56c0*/  LOP3.LUT P6, RZ, R208, 0x10000000, RZ, 0xc0, !PT ;  /* 0x10000000d0ff7812 */ /* 0x000fe400078cc0ff */
[----:B------:R-:W-:Y:S02]  /*56d0*/  FSEL R9, R9, -INF , !P0 ;  /* 0xff80000009097808 */ /* 0x000fe40004000000 */
[----:B------:R-:W-:Y:S02]  /*56e0*/  FSEL R16, R16, -INF , !P6 ;  /* 0xff80000010107808 */ /* 0x000fe40007000000 */
[----:B------:R-:W-:Y:S02]  /*56f0*/  LOP3.LUT P6, RZ, R208, 0x8000000, RZ, 0xc0, !PT ;  /* 0x08000000d0ff7812 */ /* 0x000fe400078cc0ff */
[-C--:B------:R-:W-:Y:S02]  /*5700*/  ISETP.GE.AND P0, PT, R140, R133.reuse, PT ;  /* 0x000000858c00720c */ /* 0x080fe40003f06270 */
[----:B------:R-:W-:Y:S02]  /*5710*/  FSEL R17, R17, -INF , !P6 ;  /* 0xff80000011117808 */ /* 0x000fe40007000000 */
[----:B------:R-:W-:Y:S02]  /*5720*/  LOP3.LUT P6, RZ, R208, 0x4000000, RZ, 0xc0, !PT ;  /* 0x04000000d0ff7812 */ /* 0x000fe400078cc0ff */
[-C--:B------:R-:W-:Y:S02]  /*5730*/  ISETP.GE.OR P0, PT, R140, R132.reuse, !P0 ;  /* 0x000000848c00720c */ /* 0x080fe40004706670 */
[----:B------:R-:W-:Y:S02]  /*5740*/  FSEL R20, R20, -INF , !P6 ;  /* 0xff80000014147808 */ /* 0x000fe40007000000 */
[C---:B------:R-:W-:Y:S02]  /*5750*/  LOP3.LUT P6, RZ, R208.reuse, 0x2000000, RZ, 0xc0, !PT ;  /* 0x02000000d0ff7812 */ /* 0x040fe400078cc0ff */
[----:B------:R-:W-:Y:S02]  /*5760*/  FSEL R11, R11, -INF , !P0 ;  /* 0xff8000000b0b7808 */ /* 0x000fe40004000000 */
[----:B------:R-:W-:Y:S02]  /*5770*/  FSEL R21, R21, -INF , !P6 ;  /* 0xff80000015157808 */ /* 0x000fe40007000000 */
[----:B------:R-:W-:Y:S04]  /*5780*/  LOP3.LUT P6, RZ, R208, 0x1000000, RZ, 0xc0, !PT ;  /* 0x01000000d0ff7812 */ /* 0x000fe800078cc0ff */
[----:B------:R-:W-:Y:S02]  /*5790*/  FSEL R32, R32, -INF , !P6 ;  /* 0xff80000020207808 */ /* 0x000fe40007000000 */
[C---:B------:R-:W-:Y:S04]  /*57a0*/  LOP3.LUT P6, RZ, R208.reuse, 0x800000, RZ, 0xc0, !PT ;  /* 0x00800000d0ff7812 */ /* 0x040fe800078cc0ff */
[----:B------:R-:W-:Y:S02]  /*57b0*/  FSEL R33, R33, -INF , !P6 ;  /* 0xff80000021217808 */ /* 0x000fe40007000000 */
[C---:B------:R-:W-:Y:S04]  /*57c0*/  LOP3.LUT P6, RZ, R208.reuse, 0x400000, RZ, 0xc0, !PT ;  /* 0x00400000d0ff7812 */ /* 0x040fe800078cc0ff */
[----:B------:R-:W-:Y:S02]  /*57d0*/  FSEL R7, R7, -INF , !P6 ;  /* 0xff80000007077808 */ /* 0x000fe40007000000 */
[----:B------:R-:W-:Y:S04]  /*57e0*/  LOP3.LUT P6, RZ, R208, 0x200000, RZ, 0xc0, !PT ;  /* 0x00200000d0ff7812 */ /* 0x000fe800078cc0ff */
        /* <DEDUP_REMOVED lines=13> */
[C---:B------:R-:W-:Y:S04]  /*58c0*/  ISETP.GE.AND P6, PT, R139.reuse, R133, PT ;  /* 0x000000858b00720c */ /* 0x040fe80003fc6270 */
[----:B------:R-:W-:Y:S04]  /*58d0*/  ISETP.GE.OR P6, PT, R139, R132, !P6 ;  /* 0x000000848b00720c */ /* 0x000fe800077c6670 */
[----:B------:R-:W-:Y:S02]  /*58e0*/  FSEL R14, R14, -INF , !P6 ;  /* 0xff8000000e0e7808 */ /* 0x000fe40007000000 */
.L_x_427:
[----:B-1----:R-:W2:Y:S01]  /*58f0*/  LDL R132, [R1+0x8] ;  /* 0x0000080001847983 */ /* 0x002ea20000100800 */
[----:B------:R-:W-:Y:S03]  /*5900*/  UISETP.GT.AND UP2, UPT, UR7, UR18, UPT ;  /* 0x000000120700728c */ /* 0x000fe6000bf44270 */
[----:B------:R-:W3:Y:S04]  /*5910*/  LDL R0, [R1+0x4] ;  /* 0x0000040001007983 */ /* 0x000ee80000100800 */
[----:B------:R-:W4:Y:S04]  /*5920*/  LDL R134, [R1] ;  /* 0x0000000001867983 */ /* 0x000f280000100800 */
[----:B------:R-:W4:Y:S04]  /*5930*/  LDL R137, [R1+0x34] ;  /* 0x0000340001897983 */ /* 0x000f280000100800 */
[----:B------:R-:W1:Y:S08]  /*5940*/  S2R R136, SR_TID.X ;  /* 0x0000000000887919 */ /* 0x000e700000002100 */
[----:B------:R-:W1:Y:S02]  /*5950*/  S2R R135, SR_TID.X ;  /* 0x0000000000877919 */ /* 0x000e640000002100 */
[----:B-1----:R-:W-:Y:S04]  /*5960*/  SHF.R.S32.HI R135, RZ, 0x1f, R135 ;  /* 0x0000001fff877819 */ /* 0x002fe80000011487 */
[----:B------:R-:W-:Y:S04]  /*5970*/  LEA.HI R135, R135, R136, RZ, 0x6 ;  /* 0x0000008887877211 */ /* 0x000fe800078f30ff */
[----:B------:R-:W-:Y:S02]  /*5980*/  SHF.R.S32.HI R135, RZ, 0x6, R135 ;  /* 0x00000006ff877819 */ /* 0x000fe40000011487 */
[C---:B--2---:R-:W-:Y:S01]  /*5990*/  FSETP.NEU.FTZ.AND P0, PT, R132.reuse, -INF , PT ;  /* 0xff8000008400780b */ /* 0x044fe20003f1d000 */
[----:B------:R-:W-:Y:S02]  /*59a0*/  FMUL.FTZ R133, R132, 1.4426950216293334961 ;  /* 0x3fb8aa3b84857820 */ /* 0x000fe40000410000 */
[C---:B---3--:R-:W-:Y:S03]  /*59b0*/  FMUL.FTZ R132, R0.reuse, 1.4426950216293334961 ;  /* 0x3fb8aa3b00847820 */ /* 0x048fe60000410000 */
[----:B------:R-:W-:Y:S02]  /*59c0*/  FSEL R133, R133, RZ, P0 ;  /* 0x000000ff85857208 */ /* 0x000fe40000000000 */
[----:B------:R-:W-:Y:S01]  /*59d0*/  FSETP.NEU.FTZ.AND P0, PT, R0, -INF , PT ;  /* 0xff8000000000780b */ /* 0x000fe20003f1d000 */
[----:B----4-:R-:W-:Y:S02]  /*59e0*/  FMUL.FTZ R0, R134, 1.4426950216293334961 ;  /* 0x3fb8aa3b86007820 */ /* 0x010fe40000410000 */
[--C-:B------:R-:W-:Y:S01]  /*59f0*/  FFMA.FTZ R32, R32, c[0x0][0x23c], -R133.reuse ;  /* 0x00008f0020207a23 */ /* 0x100fe20000010885 */
[----:B------:R-:W-:Y:S01]  /*5a00*/  FSEL R132, R132, RZ, P0 ;  /* 0x000000ff84847208 */ /* 0x000fe20000000000 */
[--C-:B------:R-:W-:Y:S01]  /*5a10*/  FFMA.FTZ R33, R33, c[0x0][0x23c], -R133.reuse ;  /* 0x00008f0021217a23 */ /* 0x100fe20000010885 */
[----:B------:R-:W-:Y:S01]  /*5a20*/  FSETP.NEU.FTZ.AND P0, PT, R252, -INF , PT ;  /* 0xff800000fc00780b */ /* 0x000fe20003f1d000 */
[----:B------:R1:W2:Y:S01]  /*5a30*/  MUFU.EX2 R235, R32 ;  /* 0x0000002000eb7308 */ /* 0x0002a20000000800 */
[--C-:B------:R-:W-:Y:S02]  /*5a40*/  FFMA.FTZ R4, R4, c[0x0][0x23c], -R133.reuse ;  /* 0x00008f0004047a23 */ /* 0x100fe40000010885 */
[--C-:B------:R-:W-:Y:S02]  /*5a50*/  FFMA.FTZ R35, R35, c[0x0][0x23c], -R132.reuse ;  /* 0x00008f0023237a23 */ /* 0x100fe40000010884 */
[--C-:B------:R-:W-:Y:S02]  /*5a60*/  FFMA.FTZ R19, R19, c[0x0][0x23c], -R132.reuse ;  /* 0x00008f0013137a23 */ /* 0x100fe40000010884 */
[--C-:B------:R-:W-:Y:S02]  /*5a70*/  FFMA.FTZ R18, R18, c[0x0][0x23c], -R132.reuse ;  /* 0x00008f0012127a23 */ /* 0x100fe40000010884 */
[--C-:B------:R-:W-:Y:S01]  /*5a80*/  FFMA.FTZ R7, R7, c[0x0][0x23c], -R132.reuse ;  /* 0x00008f0007077a23 */ /* 0x100fe20000010884 */
[----:B------:R3:W4:Y:S01]  /*5a90*/  MUFU.EX2 R236, R35 ;  /* 0x0000002300ec7308 */ /* 0x0007220000000800 */
[--C-:B------:R-:W-:Y:S02]  /*5aa0*/  FFMA.FTZ R16, R16, c[0x0][0x23c], -R133.reuse ;  /* 0x00008f0010107a23 */ /* 0x100fe40000010885 */
[--C-:B------:R-:W-:Y:S02]  /*5ab0*/  FFMA.FTZ R20, R20, c[0x0][0x23c], -R133.reuse ;  /* 0x00008f0014147a23 */ /* 0x100fe40000010885 */
[--C-:B------:R-:W-:Y:S02]  /*5ac0*/  FFMA.FTZ R219, R6, c[0x0][0x23c], -R132.reuse ;  /* 0x00008f0006db7a23 */ /* 0x100fe40000010884 */
[--C-:B------:R-:W-:Y:S02]  /*5ad0*/  FFMA.FTZ R221, R17, c[0x0][0x23c], -R133.reuse ;  /* 0x00008f0011dd7a23 */ /* 0x100fe40000010885 */
[--C-:B------:R-:W-:Y:S01]  /*5ae0*/  FFMA.FTZ R216, R21, c[0x0][0x23c], -R133.reuse ;  /* 0x00008f0015d87a23 */ /* 0x100fe20000010885 */
[----:B------:R2:W-:Y:S01]  /*5af0*/  MUFU.EX2 R222, R4 ;  /* 0x0000000400de7308 */ /* 0x0005e20000000800 */
[----:B------:R-:W-:Y:S02]  /*5b00*/  FFMA.FTZ R133, R5, c[0x0][0x23c], -R133 ;  /* 0x00008f0005857a23 */ /* 0x000fe40000010885 */
[--C-:B------:R-:W-:Y:S02]  /*5b10*/  FFMA.FTZ R22, R22, c[0x0][0x23c], -R132.reuse ;  /* 0x00008f0016167a23 */ /* 0x100fe40000010884 */
[----:B-1----:R-:W-:Y:S02]  /*5b20*/  FMUL.FTZ R32, R252, 1.4426950216293334961 ;  /* 0x3fb8aa3bfc207820 */ /* 0x002fe40000410000 */
[--C-:B------:R-:W-:Y:S02]  /*5b30*/  FFMA.FTZ R23, R23, c[0x0][0x23c], -R132.reuse ;  /* 0x00008f0017177a23 */ /* 0x100fe40000010884 */
[----:B------:R-:W-:Y:S01]  /*5b40*/  FFMA.FTZ R132, R34, c[0x0][0x23c], -R132 ;  /* 0x00008f0022847a23 */ /* 0x000fe20000010884 */
[----:B------:R-:W-:Y:S01]  /*5b50*/  FSEL R32, R32, RZ, P0 ;  /* 0x000000ff20207208 */ /* 0x000fe20000000000 */
[----:B------:R-:W-:Y:S01]  /*5b60*/  MUFU.EX2 R228, R33 ;  /* 0x0000002100e47308 */ /* 0x000fe20000000800 */
[----:B------:R-:W-:Y:S02]  /*5b70*/  FSETP.NEU.FTZ.AND P0, PT, R134, -INF , PT ;  /* 0xff8000008600780b */ /* 0x000fe40003f1d000 */
[----:B------:R-:W4:Y:S01]  /*5b80*/  LDL R134, [R1+0x38] ;  /* 0x0000380001867983 */ /* 0x000f220000100800 */
[--C-:B------:R-:W-:Y:S01]  /*5b90*/  FFMA.FTZ R28, R28, c[0x0][0x23c], -R32.reuse ;  /* 0x00008f001c1c7a23 */ /* 0x100fe20000010820 */
[----:B------:R-:W-:Y:S01]  /*5ba0*/  FSEL R0, R0, RZ, P0 ;  /* 0x000000ff00007208 */ /* 0x000fe20000000000 */
[--C-:B------:R-:W-:Y:S01]  /*5bb0*/  FFMA.FTZ R12, R12, c[0x0][0x23c], -R32.reuse ;  /* 0x00008f000c0c7a23 */ /* 0x100fe20000010820 */
[----:B---3--:R-:W3:Y:S01]  /*5bc0*/  LDL R35, [R1+0x24] ;  /* 0x0000240001237983 */ /* 0x008ee20000100800 */
[----:B------:R-:W-:Y:S02]  /*5bd0*/  FFMA.FTZ R220, R8, c[0x0][0x23c], -R32 ;  /* 0x00008f0008dc7a23 */ /* 0x000fe40000010820 */
[----:B------:R-:W-:Y:S01]  /*5be0*/  MUFU.EX2 R229, R19 ;  /* 0x0000001300e57308 */ /* 0x000fe20000000800 */
[----:B------:R-:W-:Y:S02]  /*5bf0*/  FFMA.FTZ R15, R15, c[0x0][0x23c], -R0 ;  /* 0x00008f000f0f7a23 */ /* 0x000fe40000010800 */
[----:B--2---:R-:W-:Y:S02]  /*5c00*/  IMAD.U32 R4, RZ, RZ, UR35 ;  /* 0x00000023ff047e24 */ /* 0x004fe4000f8e00ff */
[--C-:B------:R-:W-:Y:S02]  /*5c10*/  FFMA.FTZ R141, R9, c[0x0][0x23c], -R32.reuse ;  /* 0x00008f00098d7a23 */ /* 0x100fe40000010820 */
[----:B------:R-:W-:Y:S02]  /*5c20*/  IMAD R4, R4, 0x4, R135 ;  /* 0x0000000404047824 */ /* 0x000fe400078e0287 */
[----:B------:R-:W-:Y:S01]  /*5c30*/  FFMA.FTZ R143, R13, c[0x0][0x23c], -R32 ;  /* 0x00008f000d8f7a23 */ /* 0x000fe20000010820 */
[----:B------:R1:W-:Y:S01]  /*5c40*/  MUFU.EX2 R227, R18 ;  /* 0x0000001200e37308 */ /* 0x0003e20000000800 */
[--C-:B------:R-:W-:Y:S02]  /*5c50*/  FFMA.FTZ R11, R11, c[0x0][0x23c], -R0.reuse ;  /* 0x00008f000b0b7a23 */ /* 0x100fe40000010800 */
[--C-:B------:R-:W-:Y:S02]  /*5c60*/  FFMA.FTZ R217, R14, c[0x0][0x23c], -R0.reuse ;  /* 0x00008f000ed97a23 */ /* 0x100fe40000010800 */
[--C-:B------:R-:W-:Y:S02]  /*5c70*/  FFMA.FTZ R142, R10, c[0x0][0x23c], -R0.reuse ;  /* 0x00008f000a8e7a23 */ /* 0x100fe40000010800 */
[--C-:B------:R-:W-:Y:S02]  /*5c80*/  FFMA.FTZ R31, R31, c[0x0][0x23c], -R0.reuse ;  /* 0x00008f001f1f7a23 */ /* 0x100fe40000010800 */
[--C-:B------:R-:W-:Y:S01]  /*5c90*/  FFMA.FTZ R27, R27, c[0x0][0x23c], -R0.reuse ;  /* 0x00008f001b1b7a23 */ /* 0x100fe20000010800 */
[----:B------:R2:W-:Y:S01]  /*5ca0*/  MUFU.EX2 R223, R7 ;  /* 0x0000000700df7308 */ /* 0x0005e20000000800 */
[--C-:B------:R-:W-:Y:S02]  /*5cb0*/  FFMA.FTZ R26, R26, c[0x0][0x23c], -R0.reuse ;  /* 0x00008f001a1a7a23 */ /* 0x100fe40000010800 */
[----:B------:R-:W-:Y:S02]  /*5cc0*/  FFMA.FTZ R0, R30, c[0x0][0x23c], -R0 ;  /* 0x00008f001e007a23 */ /* 0x000fe40000010800 */
[--C-:B------:R-:W-:Y:S02]  /*5cd0*/  FFMA.FTZ R24, R24, c[0x0][0x23c], -R32.reuse ;  /* 0x00008f0018187a23 */ /* 0x100fe40000010820 */
[--C-:B------:R-:W-:Y:S02]  /*5ce0*/  FFMA.FTZ R25, R25, c[0x0][0x23c], -R32.reuse ;  /* 0x00008f0019197a23 */ /* 0x100fe40000010820 */
[----:B------:R-:W-:Y:S01]  /*5cf0*/  FFMA.FTZ R32, R29, c[0x0][0x23c], -R32 ;  /* 0x00008f001d207a23 */ /* 0x000fe20000010820 */
[----:B------:R3:W-:Y:S01]  /*5d00*/  MUFU.EX2 R230, R16 ;  /* 0x0000001000e67308 */ /* 0x0007e20000000800 */
[----:B-1----:R-:W-:Y:S05]  /*5d10*/  IMAD.WIDE.U32 R18, R137, -0x2daee0ad, RZ ;  /* 0xd2511f5389127825 */ /* 0x002fea00078e00ff */
[----:B------:R-:W-:Y:S04]  /*5d20*/  LOP3.LUT R18, R18, UR31, RZ, 0x3c, !PT ;  /* 0x0000001f12127c12 */ /* 0x000fe8000f8e3cff */
[----:B------:R-:W-:Y:S01]  /*5d30*/  MUFU.EX2 R225, R12 ;  /* 0x0000000c00e17308 */ /* 0x000fe20000000800 */
[----:B--2---:R-:W-:Y:S01]  /*5d40*/  LOP3.LUT R7, R19, UR30, R4, 0x96, !PT ;  /* 0x0000001e13077c12 */ /* 0x004fe2000f8e9604 */
[----:B------:R-:W-:Y:S08]  /*5d50*/  IMAD.U32 R4, RZ, RZ, UR7 ;  /* 0x00000007ff047e24 */ /* 0x000ff0000f8e00ff */
[----:B------:R1:W-:Y:S10]  /*5d60*/  MUFU.EX2 R224, R15 ;  /* 0x0000000f00e07308 */ /* 0x0003f40000000800 */
[----:B------:R2:W-:Y:S10]  /*5d70*/  MUFU.EX2 R232, R20 ;  /* 0x0000001400e87308 */ /* 0x0005f40000000800 */
[----:B------:R1:W-:Y:S10]  /*5d80*/  MUFU.EX2 R226, R22 ;  /* 0x0000001600e27308 */ /* 0x0003f40000000800 */
[----:B------:R1:W-:Y:S10]  /*5d90*/  MUFU.EX2 R231, R23 ;  /* 0x0000001700e77308 */ /* 0x0003f40000000800 */
[----:B------:R1:W-:Y:S10]  /*5da0*/  MUFU.EX2 R218, R11 ;  /* 0x0000000b00da7308 */ /* 0x0003f40000000800 */
[----:B------:R-:W1:Y:S10]  /*5db0*/  MUFU.EX2 R234, R31 ;  /* 0x0000001f00ea7308 */ /* 0x000e740000000800 */
        /* <DEDUP_REMOVED lines=12> */
[----:B------:R-:W1:Y:S10]  /*5e80*/  MUFU.EX2 R214, R24 ;  /* 0x0000001800d67308 */ /* 0x000e740000000800 */
[----:B------:R-:W1:Y:S10]  /*5e90*/  MUFU.EX2 R213, R27 ;  /* 0x0000001b00d57308 */ /* 0x000e740000000800 */
[----:B------:R-:W-:Y:S10]  /*5ea0*/  MUFU.EX2 R212, R25 ;  /* 0x0000001900d47308 */ /* 0x000ff40000000800 */
[----:B------:R-:W1:Y:S10]  /*5eb0*/  MUFU.EX2 R211, R26 ;  /* 0x0000001a00d37308 */ /* 0x000e740000000800 */
[----:B------:R-:W1:Y:S01]  /*5ec0*/  MUFU.EX2 R147, R32 ;  /* 0x0000002000937308 */ /* 0x000e620000000800 */
[----:B----4-:R-:W-:Y:S04]  /*5ed0*/  IMAD R4, R4, 0x4, R134 ;  /* 0x0000000404047824 */ /* 0x010fe800078e0286 */
[C---:B------:R-:W-:Y:S01]  /*5ee0*/  IMAD.WIDE.U32 R8, R4.reuse, -0x326172a9, RZ ;  /* 0xcd9e8d5704087825 */ /* 0x040fe200078e00ff */
[----:B------:R-:W-:Y:S03]  /*5ef0*/  IADD3 R6, R4, 0x2, RZ ;  /* 0x0000000204067810 */ /* 0x000fe60007ffe0ff */
[----:B------:R-:W-:Y:S01]  /*5f00*/  IMAD.WIDE.U32 R4, R7, -0x326172a9, RZ ;  /* 0xcd9e8d5707047825 */ /* 0x000fe200078e00ff */
[-C--:B---3--:R-:W-:Y:S03]  /*5f10*/  LOP3.LUT R9, R9, R35.reuse, RZ, 0x3c, !PT ;  /* 0x0000002309097212 */ /* 0x088fe600078e3cff */
[----:B------:R-:W-:Y:S01]  /*5f20*/  IMAD.WIDE.U32 R6, R6, -0x326172a9, RZ ;  /* 0xcd9e8d5706067825 */ /* 0x000fe200078e00ff */
[----:B------:R-:W-:Y:S02]  /*5f30*/  LOP3.LUT R16, R5, UR28, R8, 0x96, !PT ;  /* 0x0000001c05107c12 */ /* 0x000fe4000f8e9608 */
[----:B-1----:R-:W-:Y:S01]  /*5f40*/  LOP3.LUT R15, R4, UR34, RZ, 0x3c, !PT ;  /* 0x00000022040f7c12 */ /* 0x002fe2000f8e3cff */
[----:B------:R-:W-:Y:S01]  /*5f50*/  IMAD.WIDE.U32 R8, R9, -0x2daee0ad, RZ ;  /* 0xd2511f5309087825 */ /* 0x000fe200078e00ff */
[----:B------:R-:W-:Y:S02]  /*5f60*/  LOP3.LUT R7, R7, R35, RZ, 0x3c, !PT ;  /* 0x0000002307077212 */ /* 0x000fe400078e3cff */
[----:B------:R-:W-:Y:S01]  /*5f70*/  LOP3.LUT R12, R5, UR28, R6, 0x96, !PT ;  /* 0x0000001c050c7c12 */ /* 0x000fe2000f8e9606 */
[----:B------:R-:W-:Y:S01]  /*5f80*/  IMAD.WIDE.U32 R16, R16, -0x2daee0ad, RZ ;  /* 0xd2511f5310107825 */ /* 0x000fe200078e00ff */
[----:B------:R-:W-:Y:S03]  /*5f90*/  LOP3.LUT R4, R18, R9, RZ, 0x3c, !PT ;  /* 0x0000000912047212 */ /* 0x000fe600078e3cff */
[----:B------:R-:W-:Y:S01]  /*5fa0*/  IMAD.WIDE.U32 R6, R7, -0x2daee0ad, RZ ;  /* 0xd2511f5307067825 */ /* 0x000fe200078e00ff */
[----:B--2---:R-:W-:Y:S03]  /*5fb0*/  LOP3.LUT R20, R17, UR27, R8, 0x96, !PT ;  /* 0x0000001b11147c12 */ /* 0x004fe6000f8e9608 */
[----:B------:R-:W-:Y:S01]  /*5fc0*/  IMAD.WIDE.U32 R12, R12, -0x2daee0ad, RZ ;  /* 0xd2511f530c0c7825 */ /* 0x000fe200078e00ff */
[----:B------:R-:W-:Y:S03]  /*5fd0*/  LOP3.LUT R5, R18, R7, RZ, 0x3c, !PT ;  /* 0x0000000712057212 */ /* 0x000fe600078e3cff */
[----:B------:R-:W-:Y:S01]  /*5fe0*/  IMAD.WIDE.U32 R20, R20, -0x326172a9, RZ ;  /* 0xcd9e8d5714147825 */ /* 0x000fe200078e00ff */
[----:B------:R-:W-:Y:S03]  /*5ff0*/  LOP3.LUT R8, R13, UR27, R6, 0x96, !PT ;  /* 0x0000001b0d087c12 */ /* 0x000fe6000f8e9606 */
[----:B------:R-:W-:Y:S04]  /*6000*/  IMAD.WIDE.U32 R6, R4, -0x326172a9, RZ ;  /* 0xcd9e8d5704067825 */ /* 0x000fe800078e00ff */
[----:B------:R-:W-:Y:S01]  /*6010*/  IMAD.WIDE.U32 R4, R5, -0x326172a9, RZ ;  /* 0xcd9e8d5705047825 */ /* 0x000fe200078e00ff */
[----:B------:R-:W-:Y:S02]  /*6020*/  LOP3.LUT R7, R15, R7, RZ, 0x3c, !PT ;  /* 0x000000070f077212 */ /* 0x000fe400078e3cff */
[----:B------:R-:W-:Y:S01]  /*6030*/  LOP3.LUT R18, R21, UR26, R6, 0x96, !PT ;  /* 0x0000001a15127c12 */ /* 0x000fe2000f8e9606 */
[----:B------:R-:W-:Y:S01]  /*6040*/  IMAD.WIDE.U32 R8, R8, -0x326172a9, RZ ;  /* 0xcd9e8d5708087825 */ /* 0x000fe200078e00ff */
[----:B------:R-:W-:Y:S03]  /*6050*/  LOP3.LUT R5, R15, R5, RZ, 0x3c, !PT ;  /* 0x000000050f057212 */ /* 0x000fe600078e3cff */
[----:B------:R-:W-:Y:S01]  /*6060*/  IMAD.WIDE.U32 R6, R7, -0x2daee0ad, RZ ;  /* 0xd2511f5307067825 */ /* 0x000fe200078e00ff */
[----:B------:R-:W-:Y:S03]  /*6070*/  LOP3.LUT R22, R9, UR26, R4, 0x96, !PT ;  /* 0x0000001a09167c12 */ /* 0x000fe6000f8e9604 */
        /* <DEDUP_REMOVED lines=19> */
[----:B------:R-:W-:Y:S02]  /*61b0*/  LOP3.LUT R15, R4, 0xff, RZ, 0xc0, !PT ;  /* 0x000000ff040f7812 */ /* 0x000fe400078ec0ff */
[----:B------:R-:W-:Y:S01]  /*61c0*/  SHF.R.U32.HI R16, RZ, 0x10, R4 ;  /* 0x00000010ff107819 */ /* 0x000fe20000011604 */
[----:B------:R-:W-:Y:S01]  /*61d0*/  IMAD.WIDE.U32 R6, R6, -0x2daee0ad, RZ ;  /* 0xd2511f5306067825 */ /* 0x000fe200078e00ff */
[----:B------:R-:W-:Y:S02]  /*61e0*/  LOP3.LUT R17, R4, 0xffff, RZ, 0xc0, !PT ;  /* 0x0000ffff04117812 */ /* 0x000fe400078ec0ff */
[----:B------:R-:W-:Y:S02]  /*61f0*/  ISETP.LE.U32.AND P3, PT, R15, UR11, PT ;  /* 0x0000000b0f007c0c */ /* 0x000fe4000bf63070 */
[----:B------:R-:W-:Y:S02]  /*6200*/  LOP3.LUT R9, R5, UR19, R8, 0x96, !PT ;  /* 0x0000001305097c12 */ /* 0x000fe4000f8e9608 */
[----:B------:R-:W-:Y:S01]  /*6210*/  SHF.R.U32.HI R13, RZ, 0x18, R4 ;  /* 0x00000018ff0d7819 */ /* 0x000fe20000011604 */
[----:B------:R-:W-:Y:S01]  /*6220*/  IMAD.WIDE.U32 R4, R18, -0x326172a9, RZ ;  /* 0xcd9e8d5712047825 */ /* 0x000fe200078e00ff */
[----:B------:R-:W-:Y:S02]  /*6230*/  LOP3.LUT R8, R7, UR19, R10, 0x96, !PT ;  /* 0x0000001307087c12 */ /* 0x000fe4000f8e960a */
[----:B------:R-:W-:Y:S02]  /*6240*/  SHF.R.U32.HI R10, RZ, 0x18, R6 ;  /* 0x00000018ff0a7819 */ /* 0x000fe40000011606 */
[----:B------:R-:W-:Y:S02]  /*6250*/  LOP3.LUT R22, R11, UR21, R22, 0x96, !PT ;  /* 0x000000150b167c12 */ /* 0x000fe4000f8e9616 */
[----:B------:R-:W-:Y:S01]  /*6260*/  ISETP.LE.U32.AND P2, PT, R13, UR11, PT ;  /* 0x0000000b0d007c0c */ /* 0x000fe2000bf43070 */
[----:B------:R-:W-:Y:S01]  /*6270*/  @!P3 FADD.FTZ R235, -R235, -RZ ;  /* 0x800000ffebebb221 */ /* 0x000fe20000010100 */
[----:B------:R-:W-:Y:S02]  /*6280*/  SHF.R.U32.HI R18, RZ, 0x10, R6 ;  /* 0x00000010ff127819 */ /* 0x000fe40000011606 */
[----:B------:R-:W-:Y:S02]  /*6290*/  LOP3.LUT R19, R6, 0xffff, RZ, 0xc0, !PT ;  /* 0x0000ffff06137812 */ /* 0x000fe400078ec0ff */
[----:B------:R-:W-:Y:S02]  /*62a0*/  ISETP.LE.U32.AND P0, PT, R10, UR11, PT ;  /* 0x0000000b0a007c0c */ /* 0x000fe4000bf03070 */
[----:B------:R-:W-:Y:S02]  /*62b0*/  LOP3.LUT R11, R6, 0xff, RZ, 0xc0, !PT ;  /* 0x000000ff060b7812 */ /* 0x000fe400078ec0ff */
[----:B------:R-:W-:Y:S02]  /*62c0*/  LOP3.LUT R10, R4, 0xff, RZ, 0xc0, !PT ;  /* 0x000000ff040a7812 */ /* 0x000fe400078ec0ff */
[----:B------:R-:W-:Y:S01]  /*62d0*/  SHF.R.U32.HI R6, RZ, 0x18, R4 ;  /* 0x00000018ff067819 */ /* 0x000fe20000011604 */
[----:B------:R-:W-:Y:S01]  /*62e0*/  @!P2 FADD.FTZ R236, -R236, -RZ ;  /* 0x800000ffececa221 */ /* 0x000fe20000010100 */
[----:B------:R-:W-:Y:S02]  /*62f0*/  LOP3.LUT R13, R4, 0xffff, RZ, 0xc0, !PT ;  /* 0x0000ffff040d7812 */ /* 0x000fe400078ec0ff */
[----:B------:R-:W-:Y:S02]  /*6300*/  LOP3.LUT R7, R5, UR20, R12, 0x96, !PT ;  /* 0x0000001405077c12 */ /* 0x000fe4000f8e960c */
[----:B------:R-:W-:Y:S01]  /*6310*/  SHF.R.U32.HI R12, RZ, 0x10, R4 ;  /* 0x00000010ff0c7819 */ /* 0x000fe20000011604 */
[----:B------:R-:W-:Y:S01]  /*6320*/  IMAD.WIDE.U32 R4, R22, -0x326172a9, RZ ;  /* 0xcd9e8d5716047825 */ /* 0x000fe200078e00ff */
[----:B------:R-:W-:Y:S02]  /*6330*/  ISETP.LE.U32.AND P6, PT, R10, UR11, PT ;  /* 0x0000000b0a007c0c */ /* 0x000fe4000bfc3070 */
[----:B------:R-:W-:Y:S01]  /*6340*/  ISETP.LE.U32.AND P5, PT, R6, UR11, PT ;  /* 0x0000000b06007c0c */ /* 0x000fe2000bfa3070 */
[----:B------:R-:W-:Y:S01]  /*6350*/  @!P0 FADD.FTZ R234, -R234, -RZ ;  /* 0x800000ffeaea8221 */ /* 0x000fe20000010100 */
[----:B------:R-:W-:Y:S02]  /*6360*/  LOP3.LUT R10, R9, 0xff, RZ, 0xc0, !PT ;  /* 0x000000ff090a7812 */ /* 0x000fe400078ec0ff */
[----:B------:R-:W-:Y:S02]  /*6370*/  SHF.R.U32.HI R6, RZ, 0x18, R9 ;  /* 0x00000018ff067819 */ /* 0x000fe40000011609 */
[----:B------:R-:W-:Y:S02]  /*6380*/  ISETP.LE.U32.AND P1, PT, R11, UR11, PT ;  /* 0x0000000b0b007c0c */ /* 0x000fe4000bf23070 */
[----:B------:R-:W-:Y:S02]  /*6390*/  ISETP.LE.U32.AND P4, PT, R10, UR11, PT ;  /* 0x0000000b0a007c0c */ /* 0x000fe4000bf83070 */
[----:B------:R-:W-:Y:S01]  /*63a0*/  ISETP.LE.U32.AND P3, PT, R6, UR11, PT ;  /* 0x0000000b06007c0c */ /* 0x000fe2000bf63070 */
[----:B------:R-:W-:Y:S01]  /*63b0*/  @!P6 FADD.FTZ R230, -R230, -RZ ;  /* 0x800000ffe6e6e221 */ /* 0x000fe20000010100 */
[----:B------:R-:W-:Y:S01]  /*63c0*/  SHF.R.U32.HI R11, RZ, 0x18, R4 ;  /* 0x00000018ff0b7819 */ /* 0x000fe20000011604 */
[----:B------:R-:W-:Y:S01]  /*63d0*/  @!P5 FADD.FTZ R229, -R229, -RZ ;  /* 0x800000ffe5e5d221 */ /* 0x000fe20000010100 */
[C---:B------:R-:W-:Y:S02]  /*63e0*/  LOP3.LUT R15, R4.reuse, 0xffff, RZ, 0xc0, !PT ;  /* 0x0000ffff040f7812 */ /* 0x040fe400078ec0ff */
[----:B------:R-:W-:Y:S02]  /*63f0*/  LOP3.LUT R6, R5, UR20, R14, 0x96, !PT ;  /* 0x0000001405067c12 */ /* 0x000fe4000f8e960e */
[----:B------:R-:W-:Y:S01]  /*6400*/  SHF.R.U32.HI R14, RZ, 0x10, R4 ;  /* 0x00000010ff0e7819 */ /* 0x000fe20000011604 */
[----:B------:R-:W-:Y:S01]  /*6410*/  @!P1 FADD.FTZ R233, -R233, -RZ ;  /* 0x800000ffe9e99221 */ /* 0x000fe20000010100 */
[----:B------:R-:W-:Y:S01]  /*6420*/  LOP3.LUT R10, R4, 0xff, RZ, 0xc0, !PT ;  /* 0x000000ff040a7812 */ /* 0x000fe200078ec0ff */
[----:B------:R-:W-:Y:S01]  /*6430*/  @!P4 FADD.FTZ R232, -R232, -RZ ;  /* 0x800000ffe8e8c221 */ /* 0x000fe20000010100 */
[----:B------:R-:W-:Y:S01]  /*6440*/  LOP3.LUT R4, R16, 0xff, RZ, 0xc0, !PT ;  /* 0x000000ff10047812 */ /* 0x000fe200078ec0ff */
[----:B------:R-:W-:Y:S01]  /*6450*/  @!P3 FADD.FTZ R231, -R231, -RZ ;  /* 0x800000ffe7e7b221 */ /* 0x000fe20000010100 */
[----:B------:R-:W-:Y:S02]  /*6460*/  LOP3.LUT R5, R8, 0xff, RZ, 0xc0, !PT ;  /* 0x000000ff08057812 */ /* 0x000fe400078ec0ff */
[----:B------:R-:W-:Y:S02]  /*6470*/  ISETP.LE.U32.AND P2, PT, R4, UR11, PT ;  /* 0x0000000b04007c0c */ /* 0x000fe4000bf43070 */
[----:B------:R-:W-:Y:S02]  /*6480*/  SHF.R.U32.HI R4, RZ, 0x18, R7 ;  /* 0x00000018ff047819 */ /* 0x000fe40000011607 */
[----:B------:R-:W-:Y:S02]  /*6490*/  ISETP.LE.U32.AND P1, PT, R5, UR11, PT ;  /* 0x0000000b05007c0c */ /* 0x000fe4000bf23070 */
[----:B------:R-:W-:Y:S02]  /*64a0*/  ISETP.LE.U32.AND P0, PT, R4, UR11, PT ;  /* 0x0000000b04007c0c */ /* 0x000fe4000bf03070 */
[----:B------:R-:W-:Y:S02]  /*64b0*/  LOP3.LUT R4, R7, 0xff, RZ, 0xc0, !PT ;  /* 0x000000ff07047812 */ /* 0x000fe400078ec0ff */
[----:B------:R-:W-:Y:S02]  /*64c0*/  SHF.R.U32.HI R5, RZ, 0x18, R8 ;  /* 0x00000018ff057819 */ /* 0x000fe40000011608 */
[----:B------:R-:W-:Y:S01]  /*64d0*/  ISETP.LE.U32.AND P6, PT, R4, UR11, PT ;  /* 0x0000000b04007c0c */ /* 0x000fe2000bfc3070 */
[----:B------:R-:W-:Y:S01]  /*64e0*/  @!P2 FADD.FTZ R215, -R215, -RZ ;  /* 0x800000ffd7d7a221 */ /* 0x000fe20000010100 */
[----:B------:R-:W-:Y:S02]  /*64f0*/  LOP3.LUT R4, R12, 0xff, RZ, 0xc0, !PT ;  /* 0x000000ff0c047812 */ /* 0x000fe400078ec0ff */
[----:B------:R-:W-:Y:S01]  /*6500*/  ISETP.LE.U32.AND P5, PT, R5, UR11, PT ;  /* 0x0000000b05007c0c */ /* 0x000fe2000bfa3070 */
[----:B------:R-:W-:Y:S01]  /*6510*/  @!P1 FADD.FTZ R214, -R214, -RZ ;  /* 0x800000ffd6d69221 */ /* 0x000fe20000010100 */
[----:B------:R-:W-:Y:S01]  /*6520*/  ISETP.LE.U32.AND P4, PT, R4, UR11, PT ;  /* 0x0000000b04007c0c */ /* 0x000fe2000bf83070 */
[----:B------:R-:W-:Y:S01]  /*6530*/  @!P0 FADD.FTZ R223, -R223, -RZ ;  /* 0x800000ffdfdf8221 */ /* 0x000fe20000010100 */
[----:B------:R-:W-:Y:S02]  /*6540*/  SHF.R.U32.HI R4, RZ, 0x10, R9 ;  /* 0x00000010ff047819 */ /* 0x000fe40000011609 */
[----:B------:R-:W-:Y:S02]  /*6550*/  ISETP.LE.U32.AND P3, PT, R10, UR11, PT ;  /* 0x0000000b0a007c0c */ /* 0x000fe4000bf63070 */
[----:B------:R-:W-:Y:S01]  /*6560*/  SHF.R.U32.HI R5, RZ, 0x8, R17 ;  /* 0x00000008ff057819 */ /* 0x000fe20000011611 */
[----:B------:R-:W-:Y:S01]  /*6570*/  @!P6 FADD.FTZ R222, -R222, -RZ ;  /* 0x800000ffdedee221 */ /* 0x000fe20000010100 */
[----:B------:R-:W-:Y:S02]  /*6580*/  LOP3.LUT R4, R4, 0xff, RZ, 0xc0, !PT ;  /* 0x000000ff04047812 */ /* 0x000fe400078ec0ff */
[----:B------:R-:W-:Y:S01]  /*6590*/  ISETP.LE.U32.AND P0, PT, R11, UR11, PT ;  /* 0x0000000b0b007c0c */ /* 0x000fe2000bf03070 */
[----:B------:R-:W-:Y:S01]  /*65a0*/  @!P5 FADD.FTZ R213, -R213, -RZ ;  /* 0x800000ffd5d5d221 */ /* 0x000fe20000010100 */
[----:B------:R-:W-:Y:S01]  /*65b0*/  ISETP.LE.U32.AND P6, PT, R4, UR11, PT ;  /* 0x0000000b04007c0c */ /* 0x000fe2000bfc3070 */
[----:B------:R-:W-:Y:S01]  /*65c0*/  @!P4 FADD.FTZ R227, -R227, -RZ ;  /* 0x800000ffe3e3c221 */ /* 0x000fe20000010100 */
[----:B------:R-:W-:Y:S02]  /*65d0*/  LOP3.LUT R4, R5, 0xffff, RZ, 0xc0, !PT ;  /* 0x0000ffff05047812 */ /* 0x000fe400078ec0ff */
[----:B------:R-:W-:Y:S01]  /*65e0*/  SHF.R.U32.HI R5, RZ, 0x10, R7 ;  /* 0x00000010ff057819 */ /* 0x000fe20000011607 */
[----:B------:R-:W-:Y:S01]  /*65f0*/  @!P3 FADD.FTZ R225, -R225, -RZ ;  /* 0x800000ffe1e1b221 */ /* 0x000fe20000010100 */
[----:B------:R-:W-:Y:S02]  /*6600*/  SHF.R.U32.HI R10, RZ, 0x8, R13 ;  /* 0x00000008ff0a7819 */ /* 0x000fe4000001160d */
[----:B------:R-:W-:Y:S02]  /*6610*/  ISETP.LE.U32.AND P4, PT, R4, UR11, PT ;  /* 0x0000000b04007c0c */ /* 0x000fe4000bf83070 */
[----:B------:R-:W-:Y:S01]  /*6620*/  LOP3.LUT R4, R5, 0xff, RZ, 0xc0, !PT ;  /* 0x000000ff05047812 */ /* 0x000fe200078ec0ff */
[----:B------:R-:W-:Y:S01]  /*6630*/  @!P0 FADD.FTZ R224, -R224, -RZ ;  /* 0x800000ffe0e08221 */ /* 0x000fe20000010100 */
[----:B------:R-:W-:Y:S01]  /*6640*/  LOP3.LUT R5, R10, 0xffff, RZ, 0xc0, !PT ;  /* 0x0000ffff0a057812 */ /* 0x000fe200078ec0ff */
[----:B------:R-:W-:Y:S01]  /*6650*/  @!P6 FADD.FTZ R226, -R226, -RZ ;  /* 0x800000ffe2e2e221 */ /* 0x000fe20000010100 */
[----:B------:R-:W-:Y:S02]  /*6660*/  ISETP.LE.U32.AND P3, PT, R4, UR11, PT ;  /* 0x0000000b04007c0c */ /* 0x000fe4000bf63070 */
[----:B------:R-:W-:Y:S02]  /*6670*/  LOP3.LUT R4, R6, 0xff, RZ, 0xc0, !PT ;  /* 0x000000ff06047812 */ /* 0x000fe400078ec0ff */
[----:B------:R-:W-:Y:S02]  /*6680*/  ISETP.LE.U32.AND P0, PT, R5, UR11, PT ;  /* 0x0000000b05007c0c */ /* 0x000fe4000bf03070 */
[----:B------:R-:W-:Y:S01]  /*6690*/  ISETP.LE.U32.AND P6, PT, R4, UR11, PT ;  /* 0x0000000b04007c0c */ /* 0x000fe2000bfc3070 */
[----:B------:R-:W-:Y:S01]  /*66a0*/  @!P4 FADD.FTZ R228, -R228, -RZ ;  /* 0x800000ffe4e4c221 */ /* 0x000fe20000010100 */
[--C-:B------:R-:W-:Y:S02]  /*66b0*/  SHF.R.U32.HI R4, RZ, 0x18, R6.reuse ;  /* 0x00000018ff047819 */ /* 0x100fe40000011606 */
[----:B------:R-:W-:Y:S02]  /*66c0*/  LOP3.LUT R9, R9, 0xffff, RZ, 0xc0, !PT ;  /* 0x0000ffff09097812 */ /* 0x000fe400078ec0ff */
[----:B------:R-:W-:Y:S01]  /*66d0*/  ISETP.LE.U32.AND P4, PT, R4, UR11, PT ;  /* 0x0000000b04007c0c */ /* 0x000fe2000bf83070 */
[----:B------:R-:W-:Y:S01]  /*66e0*/  @!P3 FADD.FTZ R219, -R219, -RZ ;  /* 0x800000ffdbdbb221 */ /* 0x000fe20000010100 */
[----:B------:R-:W-:Y:S02]  /*66f0*/  SHF.R.U32.HI R4, RZ, 0x8, R9 ;  /* 0x00000008ff047819 */ /* 0x000fe40000011609 */
[----:B------:R-:W-:Y:S01]  /*6700*/  LOP3.LUT R5, R14, 0xff, RZ, 0xc0, !PT ;  /* 0x000000ff0e057812 */ /* 0x000fe200078ec0ff */
[----:B------:R-:W-:Y:S01]  /*6710*/  @!P0 FADD.FTZ R221, -R221, -RZ ;  /* 0x800000ffdddd8221 */ /* 0x000fe20000010100 */
[----:B------:R-:W-:Y:S01]  /*6720*/  LOP3.LUT R4, R4, 0xffff, RZ, 0xc0, !PT ;  /* 0x0000ffff04047812 */ /* 0x000fe200078ec0ff */
[----:B------:R-:W-:Y:S01]  /*6730*/  @!P6 FADD.FTZ R220, -R220, -RZ ;  /* 0x800000ffdcdce221 */ /* 0x000fe20000010100 */
[----:B------:R-:W-:Y:S02]  /*6740*/  ISETP.LE.U32.AND P3, PT, R5, UR11, PT ;  /* 0x0000000b05007c0c */ /* 0x000fe4000bf63070 */
[----:B------:R-:W-:Y:S02]  /*6750*/  SHF.R.U32.HI R5, RZ, 0x10, R6 ;  /* 0x00000010ff057819 */ /* 0x000fe40000011606 */
[----:B------:R-:W-:Y:S01]  /*6760*/  ISETP.LE.U32.AND P0, PT, R4, UR11, PT ;  /* 0x0000000b04007c0c */ /* 0x000fe2000bf03070 */
[----:B------:R-:W-:Y:S01]  /*6770*/  @!P4 FADD.FTZ R218, -R218, -RZ ;  /* 0x800000ffdadac221 */ /* 0x000fe20000010100 */
[----:B------:R-:W-:Y:S02]  /*6780*/  LOP3.LUT R4, R5, 0xff, RZ, 0xc0, !PT ;  /* 0x000000ff05047812 */ /* 0x000fe400078ec0ff */
[----:B------:R-:W-:Y:S02]  /*6790*/  LOP3.LUT R7, R7, 0xffff, RZ, 0xc0, !PT ;  /* 0x0000ffff07077812 */ /* 0x000fe400078ec0ff */
[----:B------:R-:W-:Y:S02]  /*67a0*/  ISETP.LE.U32.AND P4, PT, R4, UR11, PT ;  /* 0x0000000b04007c0c */ /* 0x000fe4000bf83070 */
[----:B------:R-:W-:Y:S01]  /*67b0*/  SHF.R.U32.HI R4, RZ, 0x8, R15 ;  /* 0x00000008ff047819 */ /* 0x000fe2000001160f */
[----:B------:R-:W-:Y:S01]  /*67c0*/  @!P3 FADD.FTZ R217, -R217, -RZ ;  /* 0x800000ffd9d9b221 */ /* 0x000fe20000010100 */
[----:B------:R-:W-:Y:S02]  /*67d0*/  SHF.R.U32.HI R7, RZ, 0x8, R7 ;  /* 0x00000008ff077819 */ /* 0x000fe40000011607 */
[----:B------:R-:W-:Y:S01]  /*67e0*/  LOP3.LUT R4, R4, 0xffff, RZ, 0xc0, !PT ;  /* 0x0000ffff04047812 */ /* 0x000fe200078ec0ff */
[----:B------:R-:W-:Y:S01]  /*67f0*/  @!P0 FADD.FTZ R216, -R216, -RZ ;  /* 0x800000ffd8d88221 */ /* 0x000fe20000010100 */
[----:B------:R-:W-:Y:S02]  /*6800*/  LOP3.LUT R7, R7, 0xffff, RZ, 0xc0, !PT ;  /* 0x0000ffff07077812 */ /* 0x000fe400078ec0ff */
[----:B------:R-:W-:Y:S02]  /*6810*/  ISETP.LE.U32.AND P0, PT, R4, UR11, PT ;  /* 0x0000000b04007c0c */ /* 0x000fe4000bf03070 */
[----:B------:R-:W-:Y:S01]  /*6820*/  SHF.R.U32.HI R4, RZ, 0x10, R8 ;  /* 0x00000010ff047819 */ /* 0x000fe20000011608 */
[----:B------:R-:W-:Y:S01]  /*6830*/  @!P4 FADD.FTZ R142, -R142, -RZ ;  /* 0x800000ff8e8ec221 */ /* 0x000fe20000010100 */
[----:B------:R-:W-:Y:S02]  /*6840*/  ISETP.LE.U32.AND P6, PT, R7, UR11, PT ;  /* 0x0000000b07007c0c */ /* 0x000fe4000bfc3070 */
[----:B------:R-:W-:Y:S02]  /*6850*/  LOP3.LUT R4, R4, 0xff, RZ, 0xc0, !PT ;  /* 0x000000ff04047812 */ /* 0x000fe400078ec0ff */
[----:B------:R-:W-:Y:S02]  /*6860*/  LOP3.LUT R6, R6, 0xffff, RZ, 0xc0, !PT ;  /* 0x0000ffff06067812 */ /* 0x000fe400078ec0ff */
[----:B------:R-:W-:Y:S02]  /*6870*/  ISETP.LE.U32.AND P4, PT, R4, UR11, PT ;  /* 0x0000000b04007c0c */ /* 0x000fe4000bf83070 */
[----:B------:R-:W-:Y:S01]  /*6880*/  F2FP.RELU.BF16.PACK_AB R4, R223, R219 ;  /* 0x000000dbdf04723e */ /* 0x000fe200000018ff */
[----:B------:R-:W-:Y:S01]  /*6890*/  @!P0 FADD.FTZ R143, -R143, -RZ ;  /* 0x800000ff8f8f8221 */ /* 0x000fe20000010100 */
[----:B------:R-:W-:Y:S02]  /*68a0*/  SHF.R.U32.HI R5, RZ, 0x8, R6 ;  /* 0x00000008ff057819 */ /* 0x000fe40000011606 */
[----:B------:R-:W-:Y:S01]  /*68b0*/  LOP3.LUT R7, R18, 0xff, RZ, 0xc0, !PT ;  /* 0x000000ff12077812 */ /* 0x000fe200078ec0ff */
[----:B------:R1:W-:Y:S01]  /*68c0*/  STS [R240+0x13400], R4 ;  /* 0x01340004f0007388 */ /* 0x0003e20000000800 */
[----:B------:R-:W-:Y:S01]  /*68d0*/  LOP3.LUT R5, R5, 0xffff, RZ, 0xc0, !PT ;  /* 0x0000ffff05057812 */ /* 0x000fe200078ec0ff */
[----:B------:R-:W-:Y:S01]  /*68e0*/  @!P6 FADD.FTZ R140, -R140, -RZ ;  /* 0x800000ff8c8ce221 */ /* 0x000fe20000010100 */
[----:B------:R-:W-:Y:S02]  /*68f0*/  LOP3.LUT R8, R8, 0xffff, RZ, 0xc0, !PT ;  /* 0x0000ffff08087812 */ /* 0x000fe400078ec0ff */
[----:B------:R-:W-:Y:S01]  /*6900*/  ISETP.LE.U32.AND P6, PT, R5, UR11, PT ;  /* 0x0000000b05007c0c */ /* 0x000fe2000bfc3070 */
[----:B------:R-:W-:Y:S01]  /*6910*/  @!P4 FADD.FTZ R211, -R211, -RZ ;  /* 0x800000ffd3d3c221 */ /* 0x000fe20000010100 */
[----:B------:R-:W-:Y:S02]  /*6920*/  ISETP.LE.U32.AND P3, PT, R7, UR11, PT ;  /* 0x0000000b07007c0c */ /* 0x000fe4000bf63070 */
[----:B------:R-:W-:Y:S02]  /*6930*/  F2FP.RELU.BF16.PACK_AB R7, R140, R222 ;  /* 0x000000de8c07723e */ /* 0x000fe400000018ff */
[----:B------:R-:W-:Y:S02]  /*6940*/  SHF.R.U32.HI R6, RZ, 0x8, R8 ;  /* 0x00000008ff067819 */ /* 0x000fe40000011608 */
[----:B------:R-:W-:Y:S01]  /*6950*/  F2FP.RELU.BF16.PACK_AB R0, R229, R227 ;  /* 0x000000e3e500723e */ /* 0x000fe200000018ff */
[----:B------:R2:W-:Y:S01]  /*6960*/  STS [R240+0x13000], R7 ;  /* 0x01300007f0007388 */ /* 0x0005e20000000800 */
[----:B------:R-:W-:Y:S02]  /*6970*/  LOP3.LUT R6, R6, 0xffff, RZ, 0xc0, !PT ;  /* 0x0000ffff06067812 */ /* 0x000fe400078ec0ff */
[----:B------:R-:W-:Y:S01]  /*6980*/  SHF.R.U32.HI R5, RZ, 0x8, R19 ;  /* 0x00000008ff057819 */ /* 0x000fe20000011613 */
[----:B------:R-:W-:Y:S01]  /*6990*/  @!P6 FADD.FTZ R141, -R141, -RZ ;  /* 0x800000ff8d8de221 */ /* 0x000fe20000010100 */
[----:B------:R-:W-:Y:S01]  /*69a0*/  ISETP.LE.U32.AND P6, PT, R6, UR11, PT ;  /* 0x0000000b06007c0c */ /* 0x000fe2000bfc3070 */
[----:B------:R3:W-:Y:S01]  /*69b0*/  STS [R239+0x13400], R0 ;  /* 0x01340000ef007388 */ /* 0x0007e20000000800 */
[----:B------:R-:W-:Y:S01]  /*69c0*/  LOP3.LUT R5, R5, 0xffff, RZ, 0xc0, !PT ;  /* 0x0000ffff05057812 */ /* 0x000fe200078ec0ff */
[----:B------:R-:W-:Y:S01]  /*69d0*/  @!P3 FADD.FTZ R146, -R146, -RZ ;  /* 0x800000ff9292b221 */ /* 0x000fe20000010100 */
[----:B------:R-:W-:Y:S02]  /*69e0*/  F2FP.RELU.BF16.PACK_AB R6, R141, R220 ;  /* 0x000000dc8d06723e */ /* 0x000fe400000018ff */
[----:B-1----:R-:W-:Y:S02]  /*69f0*/  F2FP.RELU.BF16.PACK_AB R4, R221, R230 ;  /* 0x000000e6dd04723e */ /* 0x002fe400000018ff */
[----:B------:R-:W-:Y:S02]  /*6a00*/  ISETP.LE.U32.AND P0, PT, R5, UR11, PT ;  /* 0x0000000b05007c0c */ /* 0x000fe4000bf03070 */
[----:B------:R-:W-:Y:S01]  /*6a10*/  F2FP.RELU.BF16.PACK_AB R5, R218, R142 ;  /* 0x0000008eda05723e */ /* 0x000fe200000018ff */
[----:B------:R1:W-:Y:S01]  /*6a20*/  STS [R239+0x13000], R4 ;  /* 0x01300004ef007388 */ /* 0x0003e20000000800 */
[----:B------:R-:W-:Y:S01]  /*6a30*/  FSETP.GE.FTZ.AND P2, PT, R222, RZ, PT ;  /* 0x000000ffde00720b */ /* 0x000fe20003f56000 */
[----:B------:R-:W-:Y:S01]  /*6a40*/  @!P6 FADD.FTZ R212, -R212, -RZ ;  /* 0x800000ffd4d4e221 */ /* 0x000fe20000010100 */
[----:B------:R-:W-:Y:S01]  /*6a50*/  FSETP.GE.FTZ.AND P1, PT, R140, RZ, PT ;  /* 0x000000ff8c00720b */ /* 0x000fe20003f36000 */
[----:B------:R4:W-:Y:S01]  /*6a60*/  STS [R240+0x14000], R6 ;  /* 0x01400006f0007388 */ /* 0x0009e20000000800 */
[----:B------:R-:W-:Y:S03]  /*6a70*/  FSETP.GE.FTZ.AND P3, PT, R220, RZ, PT ;  /* 0x000000ffdc00720b */ /* 0x000fe60003f76000 */
[----:B------:R4:W-:Y:S01]  /*6a80*/  STS [R240+0x14400], R5 ;  /* 0x01440005f0007388 */ /* 0x0009e20000000800 */
[----:B--2---:R-:W-:Y:S01]  /*6a90*/  F2FP.RELU.BF16.PACK_AB R7, R143, R225 ;  /* 0x000000e18f07723e */ /* 0x004fe200000018ff */
[----:B------:R-:W-:Y:S01]  /*6aa0*/  @!P0 FADD.FTZ R147, -R147, -RZ ;  /* 0x800000ff93938221 */ /* 0x000fe20000010100 */
[----:B------:R-:W-:Y:S03]  /*6ab0*/  FSETP.GE.FTZ.AND P0, PT, R219, RZ, PT ;  /* 0x000000ffdb00720b */ /* 0x000fe60003f16000 */
[----:B------:R2:W-:Y:S01]  /*6ac0*/  STS [R239+0x14000], R7 ;  /* 0x01400007ef007388 */ /* 0x0005e20000000800 */
[----:B---3--:R-:W-:Y:S02]  /*6ad0*/  F2FP.RELU.BF16.PACK_AB R0, R228, R235 ;  /* 0x000000ebe400723e */ /* 0x008fe400000018ff */
[----:B-1----:R-:W-:Y:S02]  /*6ae0*/  F2FP.RELU.BF16.PACK_AB R4, R231, R226 ;  /* 0x000000e2e704723e */ /* 0x002fe400000018ff */
[----:B----4-:R-:W-:Y:S02]  /*6af0*/  F2FP.RELU.BF16.PACK_AB R6, R224, R217 ;  /* 0x000000d9e006723e */ /* 0x010fe400000018ff */
[----:B------:R-:W-:Y:S03]  /*6b00*/  F2FP.RELU.BF16.PACK_AB R5, R216, R232 ;  /* 0x000000e8d805723e */ /* 0x000fe600000018ff */
[----:B------:R1:W-:Y:S04]  /*6b10*/  STS [R239+0x14400], R6 ;  /* 0x01440006ef007388 */ /* 0x0003e80000000800 */
[----:B------:R3:W-:Y:S01]  /*6b20*/  STS [R241+0x13000], R5 ;  /* 0x01300005f1007388 */ /* 0x0007e20000000800 */
[----:B--2---:R-:W-:Y:S03]  /*6b30*/  F2FP.RELU.BF16.PACK_AB R7, R212, R214 ;  /* 0x000000d6d407723e */ /* 0x004fe600000018ff */
[----:B------:R2:W-:Y:S04]  /*6b40*/  STS [R241+0x13400], R4 ;  /* 0x01340004f1007388 */ /* 0x0005e80000000800 */
[----:B------:R4:W-:Y:S01]  /*6b50*/  STS [R238+0x13000], R0 ;  /* 0x01300000ee007388 */ /* 0x0009e20000000800 */
[----:B-1----:R-:W-:Y:S02]  /*6b60*/  F2FP.RELU.BF16.PACK_AB R6, R213, R211 ;  /* 0x000000d3d506723e */ /* 0x002fe400000018ff */
[----:B---3--:R-:W-:Y:S02]  /*6b70*/  F2FP.RELU.BF16.PACK_AB R5, R236, R215 ;  /* 0x000000d7ec05723e */ /* 0x008fe400000018ff */
[----:B--2---:R-:W-:Y:S03]  /*6b80*/  F2FP.RELU.BF16.PACK_AB R4, R147, R233 ;  /* 0x000000e99304723e */ /* 0x004fe600000018ff */
[----:B------:R-:W-:Y:S01]  /*6b90*/  STS [R238+0x13400], R5 ;  /* 0x01340005ee007388 */ /* 0x000fe20000000800 */
[----:B----4-:R-:W-:Y:S03]  /*6ba0*/  F2FP.RELU.BF16.PACK_AB R0, R234, R146 ;  /* 0x00000092ea00723e */ /* 0x010fe600000018ff */
        /* <DEDUP_REMOVED lines=52> */
[-C--:B------:R-:W-:Y:S08]  /*6ef0*/  HMMA.16816.F32.BF16 R28, R136, R186.reuse, R28 ;  /* 0x000000ba881c723c */ /* 0x080ff0000004181c */
[----:B------:R-:W-:Y:S01]  /*6f00*/  HMMA.16816.F32.BF16 R32, R132, R186, R32 ;  /* 0x000000ba8420723c */ /* 0x000fe20000041820 */
[----:B------:R-:W1:Y:S07]  /*6f10*/  LDSM.16.M88.4 R132, [R200+0x8000] ;  /* 0x00800000c884783b */ /* 0x000e6e0000000200 */
[-C--:B-1----:R-:W-:Y:S11]  /*6f20*/  HMMA.16816.F32.BF16 R4, R132, R188.reuse, R4 ;  /* 0x000000bc8404723c */ /* 0x082ff60000041804 */
[----:B------:R-:W-:Y:S11]  /*6f30*/  @!UPT UIADD3 URZ, URZ, URZ, URZ ;  /* 0x0000003f3f3ff290 */ /* 0x000ff6000fffe03f */
[----:B------:R-:W-:Y:S02]  /*6f40*/  @!UPT UIADD3 URZ, URZ, URZ, URZ ;  /* 0x0000003f3f3ff290 */ /* 0x000fe4000fffe03f */
[C---:B-----5:R-:W-:Y:S02]  /*6f50*/  FADD.FTZ R136, -R210.reuse, R4 ;  /* 0x00000004d2887221 */ /* 0x060fe40000010100 */
[----:B------:R-:W-:Y:S02]  /*6f60*/  FADD.FTZ R4, -R210, R5 ;  /* 0x00000005d2047221 */ /* 0x000fe40000010100 */
[C---:B------:R-:W-:Y:S01]  /*6f70*/  FADD.FTZ R0, -R209.reuse, R6 ;  /* 0x00000006d1007221 */ /* 0x040fe20000010100 */
[-C--:B------:R-:W-:Y:S01]  /*6f80*/  FSEL R5, R136, R210.reuse, P2 ;  /* 0x000000d288057208 */ /* 0x080fe20001000000 */
[----:B------:R-:W-:Y:S01]  /*6f90*/  FADD.FTZ R7, -R209, R7 ;  /* 0x00000007d1077221 */ /* 0x000fe20000010100 */
[----:B------:R-:W1:Y:S01]  /*6fa0*/  LDSM.16.M88.4 R136, [R200+0x8800] ;  /* 0x00880000c888783b */ /* 0x000e620000000200 */
[----:B------:R-:W-:Y:S02]  /*6fb0*/  FSETP.GE.FTZ.AND P2, PT, R141, RZ, PT ;  /* 0x000000ff8d00720b */ /* 0x000fe40003f56000 */
[----:B------:R-:W-:Y:S01]  /*6fc0*/  FMUL.FTZ R222, R222, R5 ;  /* 0x00000005dede7220 */ /* 0x000fe20000410000 */
[-C--:B------:R-:W-:Y:S02]  /*6fd0*/  FSEL R0, R0, R209.reuse, P0 ;  /* 0x000000d100007208 */ /* 0x080fe40000000000 */
[----:B------:R-:W-:Y:S02]  /*6fe0*/  FSETP.GE.FTZ.AND P0, PT, R223, RZ, PT ;  /* 0x000000ffdf00720b */ /* 0x000fe40003f16000 */
[----:B------:R-:W-:Y:S01]  /*6ff0*/  FSEL R4, R4, R210, P1 ;  /* 0x000000d204047208 */ /* 0x000fe20000800000 */
[----:B------:R-:W-:Y:S01]  /*7000*/  FMUL.FTZ R219, R219, R0 ;  /* 0x00000000dbdb7220 */ /* 0x000fe20000410000 */
[----:B------:R-:W-:Y:S02]  /*7010*/  FSEL R7, R7, R209, P0 ;  /* 0x000000d107077208 */ /* 0x000fe40000000000 */
[----:B------:R-:W-:Y:S01]  /*7020*/  FSETP.GE.FTZ.AND P0, PT, R218, RZ, PT ;  /* 0x000000ffda00720b */ /* 0x000fe20003f16000 */
[----:B------:R-:W-:Y:S01]  /*7030*/  FMUL.FTZ R140, R140, R4 ;  /* 0x000000048c8c7220 */ /* 0x000fe20000410000 */
[----:B------:R-:W-:Y:S01]  /*7040*/  FSETP.GE.FTZ.AND P1, PT, R142, RZ, PT ;  /* 0x000000ff8e00720b */ /* 0x000fe20003f36000 */
[----:B------:R-:W-:Y:S01]  /*7050*/  FMUL.FTZ R223, R223, R7 ;  /* 0x00000007dfdf7220 */ /* 0x000fe20000410000 */
[C---:B-1----:R-:W-:Y:S08]  /*7060*/  HMMA.16816.F32.BF16 R8, R136.reuse, R188, R8 ;  /* 0x000000bc8808723c */ /* 0x042ff00000041808 */
[-C--:B------:R-:W-:Y:S08]  /*7070*/  HMMA.16816.F32.BF16 R12, R136, R190.reuse, R12 ;  /* 0x000000be880c723c */ /* 0x080ff0000004180c */
[C---:B------:R-:W-:Y:S08]  /*7080*/  HMMA.16816.F32.BF16 R16, R132.reuse, R190, R16 ;  /* 0x000000be8410723c */ /* 0x040ff00000041810 */
[----:B------:R-:W-:Y:S01]  /*7090*/  FADD.FTZ R9, -R145, R9 ;  /* 0x0000000991097221 */ /* 0x000fe20000010100 */
[-C--:B------:R-:W-:Y:S03]  /*70a0*/  HMMA.16816.F32.BF16 R20, R132, R192.reuse, R20 ;  /* 0x000000c08414723c */ /* 0x080fe60000041814 */
[C---:B------:R-:W-:Y:S01]  /*70b0*/  FADD.FTZ R10, -R144.reuse, R10 ;  /* 0x0000000a900a7221 */ /* 0x040fe20000010100 */
[-C--:B------:R-:W-:Y:S01]  /*70c0*/  FSEL R9, R9, R145.reuse, P2 ;  /* 0x0000009109097208 */ /* 0x080fe20001000000 */
[----:B------:R-:W-:Y:S01]  /*70d0*/  FADD.FTZ R11, -R144, R11 ;  /* 0x0000000b900b7221 */ /* 0x000fe20000010100 */
[----:B------:R-:W-:Y:S01]  /*70e0*/  FSETP.GE.FTZ.AND P2, PT, R143, RZ, PT ;  /* 0x000000ff8f00720b */ /* 0x000fe20003f56000 */
[----:B------:R-:W-:Y:S01]  /*70f0*/  FADD.FTZ R5, -R145, R13 ;  /* 0x0000000d91057221 */ /* 0x000fe20000010100 */
[-C--:B------:R-:W-:Y:S01]  /*7100*/  FSEL R10, R10, R144.reuse, P1 ;  /* 0x000000900a0a7208 */ /* 0x080fe20000800000 */
[----:B------:R-:W-:Y:S01]  /*7110*/  FADD.FTZ R15, -R144, R15 ;  /* 0x0000000f900f7221 */ /* 0x000fe20000010100 */
[C---:B------:R-:W-:Y:S01]  /*7120*/  HMMA.16816.F32.BF16 R24, R136.reuse, R192, R24 ;  /* 0x000000c08818723c */ /* 0x040fe20000041818 */
[----:B------:R-:W-:Y:S01]  /*7130*/  FSETP.GE.FTZ.AND P1, PT, R217, RZ, PT ;  /* 0x000000ffd900720b */ /* 0x000fe20003f36000 */
[----:B------:R-:W-:Y:S01]  /*7140*/  FADD.FTZ R8, -R145, R8 ;  /* 0x0000000891087221 */ /* 0x000fe20000010100 */
[----:B------:R-:W-:Y:S01]  /*7150*/  FSEL R11, R11, R144, P0 ;  /* 0x000000900b0b7208 */ /* 0x000fe20000000000 */
[----:B------:R-:W-:Y:S01]  /*7160*/  FMUL.FTZ R142, R142, R10 ;  /* 0x0000000a8e8e7220 */ /* 0x000fe20000410000 */
[----:B------:R-:W-:Y:S01]  /*7170*/  FSEL R5, R5, R145, P2 ;  /* 0x0000009105057208 */ /* 0x000fe20001000000 */
[----:B------:R-:W-:Y:S01]  /*7180*/  FADD.FTZ R14, -R144, R14 ;  /* 0x0000000e900e7221 */ /* 0x000fe20000010100 */
[----:B------:R-:W-:Y:S01]  /*7190*/  FSETP.GE.FTZ.AND P0, PT, R224, RZ, PT ;  /* 0x000000ffe000720b */ /* 0x000fe20003f16000 */
[----:B------:R-:W-:Y:S01]  /*71a0*/  FMUL.FTZ R13, R218, R11 ;  /* 0x0000000bda0d7220 */ /* 0x000fe20000410000 */
[-C--:B------:R-:W-:Y:S01]  /*71b0*/  HMMA.16816.F32.BF16 R28, R136, R194.reuse, R28 ;  /* 0x000000c2881c723c */ /* 0x080fe2000004181c */
[----:B------:R1:W5:Y:S01]  /*71c0*/  LDL R218, [R1+0x10] ;  /* 0x0000100001da7983 */ /* 0x0003620000100800 */
[----:B------:R-:W-:Y:S01]  /*71d0*/  FSETP.GE.FTZ.AND P2, PT, R221, RZ, PT ;  /* 0x000000ffdd00720b */ /* 0x000fe20003f56000 */
[----:B------:R-:W-:Y:S01]  /*71e0*/  FMUL.FTZ R10, R143, R5 ;  /* 0x000000058f0a7220 */ /* 0x000fe20000410000 */
[-C--:B------:R-:W-:Y:S01]  /*71f0*/  FSEL R15, R15, R144.reuse, P0 ;  /* 0x000000900f0f7208 */ /* 0x080fe20000000000 */
[----:B------:R-:W-:Y:S01]  /*7200*/  FADD.FTZ R0, -R209, R19 ;  /* 0x00000013d1007221 */ /* 0x000fe20000010100 */
[----:B------:R1:W5:Y:S01]  /*7210*/  LDL R143, [R1+0xc] ;  /* 0x00000c00018f7983 */ /* 0x0003620000100800 */
[----:B------:R-:W-:Y:S01]  /*7220*/  FADD.FTZ R6, -R145, R12 ;  /* 0x0000000c91067221 */ /* 0x000fe20000010100 */
[----:B------:R-:W-:Y:S01]  /*7230*/  FSETP.GE.FTZ.AND P0, PT, R229, RZ, PT ;  /* 0x000000ffe500720b */ /* 0x000fe20003f16000 */
[C---:B------:R-:W-:Y:S01]  /*7240*/  FADD.FTZ R4, -R209.reuse, R18 ;  /* 0x00000012d1047221 */ /* 0x040fe20000010100 */
[----:B------:R-:W-:Y:S02]  /*7250*/  HMMA.16816.F32.BF16 R32, R132, R194, R32 ;  /* 0x000000c28420723c */ /* 0x000fe40000041820 */
[----:B------:R-:W-:Y:S01]  /*7260*/  FADD.FTZ R17, -R210, R17 ;  /* 0x00000011d2117221 */ /* 0x000fe20000010100 */
[----:B------:R-:W-:Y:S01]  /*7270*/  FSEL R8, R8, R145, P3 ;  /* 0x0000009108087208 */ /* 0x000fe20001800000 */
[----:B------:R-:W-:Y:S01]  /*7280*/  FADD.FTZ R23, -R209, R23 ;  /* 0x00000017d1177221 */ /* 0x000fe20000010100 */
[----:B------:R-:W-:Y:S01]  /*7290*/  FSETP.GE.FTZ.AND P3, PT, R225, RZ, PT ;  /* 0x000000ffe100720b */ /* 0x000fe20003f76000 */
[----:B------:R-:W-:Y:S01]  /*72a0*/  FADD.FTZ R16, -R210, R16 ;  /* 0x00000010d2107221 */ /* 0x000fe20000010100 */
[----:B------:R-:W-:Y:S01]  /*72b0*/  FSEL R14, R14, R144, P1 ;  /* 0x000000900e0e7208 */ /* 0x000fe20000800000 */
[----:B------:R-:W-:Y:S01]  /*72c0*/  FADD.FTZ R22, -R209, R22 ;  /* 0x00000016d1167221 */ /* 0x000fe20000010100 */
[----:B------:R-:W-:Y:S03]  /*72d0*/  FSETP.GE.FTZ.AND P1, PT, R227, RZ, PT ;  /* 0x000000ffe300720b */ /* 0x000fe60003f36000 */
[----:B------:R-:W-:Y:S01]  /*72e0*/  FADD.FTZ R21, -R210, R21 ;  /* 0x00000015d2157221 */ /* 0x000fe20000010100 */
[----:B------:R-:W-:Y:S01]  /*72f0*/  FSEL R0, R0, R209, P0 ;  /* 0x000000d100007208 */ /* 0x000fe20000000000 */
[----:B------:R-:W-:Y:S01]  /*7300*/  FADD.FTZ R24, -R145, R24 ;  /* 0x0000001891187221 */ /* 0x000fe20000010100 */
[----:B------:R-:W-:Y:S01]  /*7310*/  FSEL R6, R6, R145, P3 ;  /* 0x0000009106067208 */ /* 0x000fe20001800000 */
[----:B------:R-:W-:Y:S01]  /*7320*/  FADD.FTZ R20, -R210, R20 ;  /* 0x00000014d2147221 */ /* 0x000fe20000010100 */
[-C--:B------:R-:W-:Y:S01]  /*7330*/  FSEL R4, R4, R209.reuse, P1 ;  /* 0x000000d104047208 */ /* 0x080fe20000800000 */
[----:B------:R-:W-:Y:S01]  /*7340*/  FMUL.FTZ R11, R229, R0 ;  /* 0x00000000e50b7220 */ /* 0x000fe20000410000 */
[----:B------:R-:W-:Y:S01]  /*7350*/  FSETP.GE.FTZ.AND P0, PT, R231, RZ, PT ;  /* 0x000000ffe700720b */ /* 0x000fe20003f16000 */
[----:B------:R-:W-:Y:S01]  /*7360*/  FMUL.FTZ R225, R225, R6 ;  /* 0x00000006e1e17220 */ /* 0x000fe20000410000 */
[----:B------:R-:W-:Y:S01]  /*7370*/  FSETP.GE.FTZ.AND P3, PT, R230, RZ, PT ;  /* 0x000000ffe600720b */ /* 0x000fe20003f76000 */
[----:B------:R-:W-:Y:S01]  /*7380*/  FMUL.FTZ R227, R227, R4 ;  /* 0x00000004e3e37220 */ /* 0x000fe20000410000 */
[----:B------:R-:W-:Y:S01]  /*7390*/  FSETP.GE.FTZ.AND P1, PT, R226, RZ, PT ;  /* 0x000000ffe200720b */ /* 0x000fe20003f36000 */
[----:B------:R-:W-:Y:S01]  /*73a0*/  FADD.FTZ R26, -R144, R26 ;  /* 0x0000001a901a7221 */ /* 0x000fe20000010100 */
[----:B------:R-:W-:Y:S01]  /*73b0*/  FSEL R5, R17, R210, P2 ;  /* 0x000000d211057208 */ /* 0x000fe20001000000 */
[----:B------:R-:W-:Y:S01]  /*73c0*/  FADD.FTZ R25, -R145, R25 ;  /* 0x0000001991197221 */ /* 0x000fe20000010100 */
[----:B------:R-:W-:Y:S01]  /*73d0*/  FSETP.GE.FTZ.AND P2, PT, R216, RZ, PT ;  /* 0x000000ffd800720b */ /* 0x000fe20003f56000 */
[----:B------:R-:W-:Y:S01]  /*73e0*/  FMUL.FTZ R220, R220, R8 ;  /* 0x00000008dcdc7220 */ /* 0x000fe20000410000 */
[----:B------:R-:W-:Y:S01]  /*73f0*/  FSEL R0, R23, R209, P0 ;  /* 0x000000d117007208 */ /* 0x000fe20000000000 */
[----:B------:R-:W-:Y:S01]  /*7400*/  FMUL.FTZ R12, R221, R5 ;  /* 0x00000005dd0c7220 */ /* 0x000fe20000410000 */
[----:B------:R-:W-:Y:S01]  /*7410*/  FSEL R6, R16, R210, P3 ;  /* 0x000000d210067208 */ /* 0x000fe20001800000 */
[----:B------:R-:W-:Y:S01]  /*7420*/  FADD.FTZ R27, -R144, R27 ;  /* 0x0000001b901b7221 */ /* 0x000fe20000010100 */
[----:B------:R-:W-:Y:S01]  /*7430*/  FSEL R4, R22, R209, P1 ;  /* 0x000000d116047208 */ /* 0x000fe20000800000 */
[----:B------:R-:W-:Y:S01]  /*7440*/  FMUL.FTZ R231, R231, R0 ;  /* 0x00000000e7e77220 */ /* 0x000fe20000410000 */
[----:B------:R-:W-:Y:S01]  /*7450*/  FSETP.GE.FTZ.AND P1, PT, R214, RZ, PT ;  /* 0x000000ffd600720b */ /* 0x000fe20003f36000 */
[----:B------:R-:W-:Y:S01]  /*7460*/  FMUL.FTZ R230, R230, R6 ;  /* 0x00000006e6e67220 */ /* 0x000fe20000410000 */
[----:B------:R-:W-:Y:S01]  /*7470*/  FSETP.GE.FTZ.AND P3, PT, R232, RZ, PT ;  /* 0x000000ffe800720b */ /* 0x000fe20003f76000 */
[----:B------:R-:W-:Y:S01]  /*7480*/  FADD.FTZ R30, -R144, R30 ;  /* 0x0000001e901e7221 */ /* 0x000fe20000010100 */
[----:B------:R-:W-:Y:S01]  /*7490*/  FSEL R5, R21, R210, P2 ;  /* 0x000000d215057208 */ /* 0x000fe20001000000 */
[----:B------:R-:W-:Y:S01]  /*74a0*/  FMUL.FTZ R226, R226, R4 ;  /* 0x00000004e2e27220 */ /* 0x000fe20000410000 */
[----:B------:R-:W-:Y:S01]  /*74b0*/  FSETP.GE.FTZ.AND P0, PT, R211, RZ, PT ;  /* 0x000000ffd300720b */ /* 0x000fe20003f16000 */
[----:B------:R-:W-:Y:S01]  /*74c0*/  FMUL.FTZ R141, R141, R9 ;  /* 0x000000098d8d7220 */ /* 0x000fe20000410000 */
[----:B------:R-:W-:Y:S01]  /*74d0*/  FSEL R0, R24, R145, P1 ;  /* 0x0000009118007208 */ /* 0x000fe20000800000 */
[----:B------:R-:W-:Y:S01]  /*74e0*/  FMUL.FTZ R8, R216, R5 ;  /* 0x00000005d8087220 */ /* 0x000fe20000410000 */
[----:B------:R-:W-:Y:S01]  /*74f0*/  FSEL R6, R20, R210, P3 ;  /* 0x000000d214067208 */ /* 0x000fe20001800000 */
[----:B------:R-:W-:Y:S01]  /*7500*/  FMUL.FTZ R217, R217, R14 ;  /* 0x0000000ed9d97220 */ /* 0x000fe20000410000 */
[----:B------:R-:W-:Y:S01]  /*7510*/  FSETP.GE.FTZ.AND P3, PT, R212, RZ, PT ;  /* 0x000000ffd400720b */ /* 0x000fe20003f76000 */
[----:B------:R-:W-:Y:S01]  /*7520*/  FMUL.FTZ R214, R214, R0 ;  /* 0x00000000d6d67220 */ /* 0x000fe20000410000 */
[----:B------:R-:W-:Y:S01]  /*7530*/  FSEL R5, R26, R144, P0 ;  /* 0x000000901a057208 */ /* 0x000fe20000000000 */
[----:B------:R-:W-:Y:S01]  /*7540*/  FADD.FTZ R0, -R145, R28 ;  /* 0x0000001c91007221 */ /* 0x000fe20000010100 */
[----:B------:R-:W-:Y:S01]  /*7550*/  FSETP.GE.FTZ.AND P0, PT, R234, RZ, PT ;  /* 0x000000ffea00720b */ /* 0x000fe20003f16000 */
[----:B------:R-:W-:Y:S01]  /*7560*/  FMUL.FTZ R232, R232, R6 ;  /* 0x00000006e8e87220 */ /* 0x000fe20000410000 */
[----:B------:R-:W-:Y:S01]  /*7570*/  FSETP.GE.FTZ.AND P2, PT, R147, RZ, PT ;  /* 0x000000ff9300720b */ /* 0x000fe20003f56000 */
[----:B------:R-:W-:Y:S01]  /*7580*/  FMUL.FTZ R9, R224, R15 ;  /* 0x0000000fe0097220 */ /* 0x000fe20000410000 */
[----:B------:R-:W-:Y:S01]  /*7590*/  FSEL R6, R25, R145, P3 ;  /* 0x0000009119067208 */ /* 0x000fe20001800000 */
[----:B------:R-:W-:Y:S01]  /*75a0*/  FMUL.FTZ R211, R211, R5 ;  /* 0x00000005d3d37220 */ /* 0x000fe20000410000 */
[----:B------:R-:W-:Y:S02]  /*75b0*/  FSETP.GE.FTZ.AND P3, PT, R233, RZ, PT ;  /* 0x000000ffe900720b */ /* 0x000fe40003f76000 */
[----:B------:R-:W-:Y:S01]  /*75c0*/  FSETP.GE.FTZ.AND P1, PT, R213, RZ, PT ;  /* 0x000000ffd500720b */ /* 0x000fe20003f36000 */
[----:B------:R-:W-:Y:S01]  /*75d0*/  FMUL.FTZ R212, R212, R6 ;  /* 0x00000006d4d47220 */ /* 0x000fe20000410000 */
[----:B------:R-:W-:Y:S02]  /*75e0*/  FSEL R0, R0, R145, P3 ;  /* 0x0000009100007208 */ /* 0x000fe40001800000 */
[----:B------:R-:W-:Y:S02]  /*75f0*/  FSEL R4, R27, R144, P1 ;  /* 0x000000901b047208 */ /* 0x000fe40000800000 */
[----:B------:R-:W-:Y:S01]  /*7600*/  FSETP.GE.FTZ.AND P1, PT, R146, RZ, PT ;  /* 0x000000ff9200720b */ /* 0x000fe20003f36000 */
[----:B------:R-:W-:Y:S01]  /*7610*/  FMUL.FTZ R20, R233, R0 ;  /* 0x00000000e9147220 */ /* 0x000fe20000410000 */
[----:B------:R-:W-:Y:S01]  /*7620*/  FSETP.GE.FTZ.AND P3, PT, R228, RZ, PT ;  /* 0x000000ffe400720b */ /* 0x000fe20003f76000 */
[----:B------:R-:W-:Y:S01]  /*7630*/  FADD.FTZ R0, -R209, R34 ;  /* 0x00000022d1007221 */ /* 0x000fe20000010100 */
[----:B------:R-:W-:Y:S01]  /*7640*/  FSEL R30, R30, R144, P1 ;  /* 0x000000901e1e7208 */ /* 0x000fe20000800000 */
[----:B------:R-:W-:Y:S01]  /*7650*/  @P0 FADD.FTZ R144, -R144, R31 ;  /* 0x0000001f90900221 */ /* 0x000fe20000010100 */
[----:B------:R-:W-:Y:S01]  /*7660*/  FSETP.GE.FTZ.AND P0, PT, R215, RZ, PT ;  /* 0x000000ffd700720b */ /* 0x000fe20003f16000 */
[----:B------:R-:W-:Y:S01]  /*7670*/  @P2 FADD.FTZ R145, -R145, R29 ;  /* 0x0000001d91912221 */ /* 0x000fe20000010100 */
[----:B------:R-:W-:Y:S01]  /*7680*/  FSETP.GE.FTZ.AND P2, PT, R236, RZ, PT ;  /* 0x000000ffec00720b */ /* 0x000fe20003f56000 */
[----:B------:R-:W-:Y:S01]  /*7690*/  FMUL.FTZ R213, R213, R4 ;  /* 0x00000004d5d57220 */ /* 0x000fe20000410000 */
[----:B------:R-:W-:Y:S01]  /*76a0*/  FSEL R0, R0, R209, P0 ;  /* 0x000000d100007208 */ /* 0x000fe20000000000 */
[----:B------:R-:W-:Y:S01]  /*76b0*/  FADD.FTZ R4, -R210, R32 ;  /* 0x00000020d2047221 */ /* 0x000fe20000010100 */
[----:B------:R-:W-:Y:S01]  /*76c0*/  PLOP3.LUT P0, PT, PT, PT, UP2, 0x80, 0x0 ;  /* 0x000000000000781c */ /* 0x000fe20003f0f028 */
[----:B------:R-:W-:Y:S01]  /*76d0*/  FMUL.FTZ R30, R146, R30 ;  /* 0x0000001e921e7220 */ /* 0x000fe20000410000 */
[----:B------:R-:W-:Y:S01]  /*76e0*/  FSETP.GE.FTZ.AND P1, PT, R235, RZ, PT ;  /* 0x000000ffeb00720b */ /* 0x000fe20003f36000 */
[----:B------:R-:W-:Y:S02]  /*76f0*/  FMUL.FTZ R215, R215, R0 ;  /* 0x00000000d7d77220 */ /* 0x000fe40000410000 */
[----:B------:R-:W-:Y:S01]  /*7700*/  FMUL.FTZ R18, R147, R145 ;  /* 0x0000009193127220 */ /* 0x000fe20000410000 */
[----:B------:R-:W-:Y:S01]  /*7710*/  FSEL R4, R4, R210, P1 ;  /* 0x000000d204047208 */ /* 0x000fe20000800000 */
[----:B------:R-:W-:Y:S02]  /*7720*/  @P3 FADD.FTZ R210, -R210, R33 ;  /* 0x00000021d2d23221 */ /* 0x000fe40000010100 */
[----:B------:R-:W-:Y:S02]  /*7730*/  @P2 FADD.FTZ R209, -R209, R35 ;  /* 0x00000023d1d12221 */ /* 0x000fe40000010100 */
        /* <DEDUP_REMOVED lines=53> */
.L_x_428:
        /* <DEDUP_REMOVED lines=138> */
.L_x_429:
[----:B------:R2:W3:Y:S01]  /*8330*/  LDL R145, [R1+0x4] ;  /* 0x0000040001917983 */ /* 0x0004e20000100800 */
[----:B-1----:R-:W-:Y:S01]  /*8340*/  @P0 IADD3 R4, R249, -0x40, RZ ;  /* 0xffffffc0f9040810 */ /* 0x002fe20007ffe0ff */
[----:B------:R-:W-:Y:S01]  /*8350*/  IMAD.MOV.U32 R5, RZ, RZ, 0x4 ;  /* 0x00000004ff057424 */ /* 0x000fe200078e00ff */
[----:B------:R-:W-:Y:S01]  /*8360*/  @UP2 UIADD3 UR9, UP0, UR12, -0x100, URZ ;  /* 0xffffff000c092890 */ /* 0x000fe2000ff1e03f */
[----:B------:R2:W4:Y:S01]  /*8370*/  LDL R146, [R1] ;  /* 0x0000000001927983 */ /* 0x0005220000100800 */
[----:B------:R-:W-:Y:S01]  /*8380*/  IMAD.MOV.U32 R142, RZ, RZ, c[0x0][0x22c] ;  /* 0x00008b00ff8e7624 */ /* 0x000fe200078e00ff */
[----:B------:R-:W-:Y:S01]  /*8390*/  UISETP.GT.AND UP1, UPT, UR7, UR18, UPT ;  /* 0x000000120700728c */ /* 0x000fe2000bf24270 */
[----:B------:R-:W-:Y:S01]  /*83a0*/  @P0 IMAD.WIDE R140, R4, R5, UR12 ;  /* 0x0000000c048c0e25 */ /* 0x000fe2000f8e0205 */
[----:B------:R2:W2:Y:S01]  /*83b0*/  LDL R147, [R1+0x8] ;  /* 0x0000080001937983 */ /* 0x0004a20000100800 */
[----:B------:R-:W-:Y:S02]  /*83c0*/  @UP2 UIADD3.X UR8, UR13, -0x1, URZ, UP0, !UPT ;  /* 0xffffffff0d082890 */ /* 0x000fe400087fe43f */
[----:B------:R-:W-:Y:S01]  /*83d0*/  IMAD R142, R142, c[0x0][0x1c0], RZ ;  /* 0x000070008e8e7a24 */ /* 0x000fe200078e02ff */
[----:B------:R-:W-:Y:S01]  /*83e0*/  LDSM.16.M88.4 R24, [R201] ;  /* 0x00000000c918783b */ /* 0x000fe20000000200 */
[----:B------:R-:W-:Y:S01]  /*83f0*/  IMAD.MOV.U32 R209, RZ, RZ, c[0x0][0x22c] ;  /* 0x00008b00ffd17624 */ /* 0x000fe200078e00ff */
[----:B------:R-:W-:Y:S01]  /*8400*/  @UP2 UMOV UR12, UR9 ;  /* 0x00000009000c2c82 */ /* 0x000fe20008000000 */
[----:B------:R-:W-:Y:S01]  /*8410*/  IMAD.U32 R142, R142, -0x40, RZ ;  /* 0xffffffc08e8e7824 */ /* 0x000fe200078e00ff */
[----:B------:R-:W1:Y:S01]  /*8420*/  LDSM.16.MT88.4 R8, [R0+0x9000] ;  /* 0x009000000008783b */ /* 0x000e620000004200 */
[----:B------:R-:W-:Y:S01]  /*8430*/  IMAD R209, R209, c[0x0][0x1c0], RZ ;  /* 0x00007000d1d17a24 */ /* 0x000fe200078e02ff */
[----:B------:R-:W-:Y:S01]  /*8440*/  @UP2 UMOV UR13, UR8 ;  /* 0x00000008000d2c82 */ /* 0x000fe20008000000 */
[----:B------:R-:W-:Y:S01]  /*8450*/  IMAD.MOV.U32 R210, RZ, RZ, c[0x0][0x22c] ;  /* 0x00008b00ffd27624 */ /* 0x000fe200078e00ff */
[----:B------:R-:W1:Y:S01]  /*8460*/  LDSM.16.MT88.4 R16, [R0+0xb000] ;  /* 0x00b000000010783b */ /* 0x000e620000004200 */
[C---:B------:R-:W-:Y:S01]  /*8470*/  LEA R212, P1, R142.reuse, R246, 0x2 ;  /* 0x000000f68ed47211 */ /* 0x040fe200078210ff */
[----:B------:R-:W-:Y:S01]  /*8480*/  IMAD R209, R209, 0x18, RZ ;  /* 0x00000018d1d17824 */ /* 0x000fe200078e02ff */
[----:B------:R-:W-:Y:S01]  /*8490*/  ULOP3.LUT UR8, UR7, 0x1, URZ, 0xc0, !UPT ;  /* 0x0000000107087892 */ /* 0x000fe2000f8ec03f */
[----:B------:R-:W1:Y:S01]  /*84a0*/  LDSM.16.MT88.4 R28, [R0+0xd000] ;  /* 0x00d00000001c783b */ /* 0x000e620000004200 */
[----:B------:R-:W-:Y:S01]  /*84b0*/  LEA.HI.X.SX32 R211, R142, R247, 0x2, P1 ;  /* 0x000000f78ed37211 */ /* 0x000fe200008f16ff */
[----:B------:R-:W-:Y:S01]  /*84c0*/  IMAD.MOV.U32 R142, RZ, RZ, c[0x0][0x22c] ;  /* 0x00008b00ff8e7624 */ /* 0x000fe200078e00ff */
[----:B------:R-:W-:Y:S01]  /*84d0*/  UISETP.NE.U32.AND UP0, UPT, UR8, 0x1, UPT ;  /* 0x000000010800788c */ /* 0x000fe2000bf05070 */
[----:B------:R-:W-:Y:S01]  /*84e0*/  LDSM.16.M88.4 R32, [R202] ;  /* 0x00000000ca20783b */ /* 0x000fe20000000200 */
[----:B------:R-:W-:Y:S01]  /*84f0*/  IMAD R210, R210, c[0x0][0x1c0], RZ ;  /* 0x00007000d2d27a24 */ /* 0x000fe200078e02ff */
[----:B------:R-:W-:Y:S01]  /*8500*/  UIADD3 UR7, UR7, -0x1, URZ ;  /* 0xffffffff07077890 */ /* 0x000fe2000fffe03f */
[----:B------:R-:W-:Y:S01]  /*8510*/  IMAD R142, R142, c[0x0][0x1c0], RZ ;  /* 0x000070008e8e7a24 */ /* 0x000fe200078e02ff */
[----:B------:R-:W1:Y:S01]  /*8520*/  LDSM.16.MT88.4 R132, [R0+0x9400] ;  /* 0x009400000084783b */ /* 0x000e620000004200 */
[----:B------:R-:W-:Y:S02]  /*8530*/  IMAD.SHL.U32 R210, R210, 0x8, RZ ;  /* 0x00000008d2d27824 */ /* 0x000fe400078e00ff */
[----:B------:R-:W-:Y:S01]  /*8540*/  IMAD.SHL.U32 R142, R142, 0x8, RZ ;  /* 0x000000088e8e7824 */ /* 0x000fe200078e00ff */
[----:B------:R-:W1:Y:S04]  /*8550*/  LDSM.16.MT88.4 R136, [R0+0xb400] ;  /* 0x00b400000088783b */ /* 0x000e680000004200 */
[----:B------:R1:W5:Y:S02]  /*8560*/  @P0 LDG.E R252, [R140.64+0x80] ;  /* 0x000080048cfc0981 */ /* 0x000364000c1e1900 */
[C---:B-1----:R-:W-:Y:S08]  /*8570*/  HMMA.16816.F32.BF16 R4, R24.reuse, R8, RZ ;  /* 0x000000081804723c */ /* 0x042ff000000418ff */
[C---:B------:R-:W-:Y:S08]  /*8580*/  HMMA.16816.F32.BF16 R8, R24.reuse, R10, RZ ;  /* 0x0000000a1808723c */ /* 0x040ff000000418ff */
[C---:B------:R-:W-:Y:S08]  /*8590*/  HMMA.16816.F32.BF16 R12, R24.reuse, R16, RZ ;  /* 0x00000010180c723c */ /* 0x040ff000000418ff */
[C---:B------:R-:W-:Y:S08]  /*85a0*/  HMMA.16816.F32.BF16 R16, R24.reuse, R18, RZ ;  /* 0x000000121810723c */ /* 0x040ff000000418ff */
[C---:B------:R-:W-:Y:S08]  /*85b0*/  HMMA.16816.F32.BF16 R20, R24.reuse, R28, RZ ;  /* 0x0000001c1814723c */ /* 0x040ff000000418ff */
[----:B------:R-:W-:Y:S01]  /*85c0*/  HMMA.16816.F32.BF16 R24, R24, R30, RZ ;  /* 0x0000001e1818723c */ /* 0x000fe200000418ff */
[----:B------:R-:W1:Y:S07]  /*85d0*/  LDSM.16.MT88.4 R28, [R0+0xd400] ;  /* 0x00d40000001c783b */ /* 0x000e6e0000004200 */
[C---:B------:R-:W-:Y:S08]  /*85e0*/  HMMA.16816.F32.BF16 R4, R32.reuse, R132, R4 ;  /* 0x000000842004723c */ /* 0x040ff00000041804 */
[C---:B------:R-:W-:Y:S01]  /*85f0*/  HMMA.16816.F32.BF16 R8, R32.reuse, R134, R8 ;  /* 0x000000862008723c */ /* 0x040fe20000041808 */
[----:B------:R-:W-:Y:S07]  /*8600*/  LDSM.16.M88.4 R132, [R204] ;  /* 0x00000000cc84783b */ /* 0x000fee0000000200 */
[C---:B------:R-:W-:Y:S08]  /*8610*/  HMMA.16816.F32.BF16 R12, R32.reuse, R136, R12 ;  /* 0x00000088200c723c */ /* 0x040ff0000004180c */
[C---:B------:R-:W-:Y:S01]  /*8620*/  HMMA.16816.F32.BF16 R16, R32.reuse, R138, R16 ;  /* 0x0000008a2010723c */ /* 0x040fe20000041810 */
[----:B------:R-:W1:Y:S07]  /*8630*/  LDSM.16.MT88.4 R136, [R0+0x9800] ;  /* 0x009800000088783b */ /* 0x000e6e0000004200 */
[C---:B-1----:R-:W-:Y:S08]  /*8640*/  HMMA.16816.F32.BF16 R20, R32.reuse, R28, R20 ;  /* 0x0000001c2014723c */ /* 0x042ff00000041814 */
[----:B------:R-:W-:Y:S01]  /*8650*/  HMMA.16816.F32.BF16 R24, R32, R30, R24 ;  /* 0x0000001e2018723c */ /* 0x000fe20000041818 */
[----:B------:R-:W1:Y:S04]  /*8660*/  LDSM.16.MT88.4 R28, [R0+0xb800] ;  /* 0x00b80000001c783b */ /* 0x000e680000004200 */
[----:B------:R-:W1:Y:S03]  /*8670*/  LDSM.16.MT88.4 R32, [R0+0xd800] ;  /* 0x00d800000020783b */ /* 0x000e660000004200 */
[C---:B------:R-:W-:Y:S08]  /*8680*/  HMMA.16816.F32.BF16 R4, R132.reuse, R136, R4 ;  /* 0x000000888404723c */ /* 0x040ff00000041804 */
[C---:B------:R-:W-:Y:S01]  /*8690*/  HMMA.16816.F32.BF16 R8, R132.reuse, R138, R8 ;  /* 0x0000008a8408723c */ /* 0x040fe20000041808 */
[----:B------:R-:W-:Y:S07]  /*86a0*/  LDSM.16.MT88.4 R136, [R0+0x9c00] ;  /* 0x009c00000088783b */ /* 0x000fee0000004200 */
[C---:B-1----:R-:W-:Y:S08]  /*86b0*/  HMMA.16816.F32.BF16 R12, R132.reuse, R28, R12 ;  /* 0x0000001c840c723c */ /* 0x042ff0000004180c */
[C---:B------:R-:W-:Y:S01]  /*86c0*/  HMMA.16816.F32.BF16 R16, R132.reuse, R30, R16 ;  /* 0x0000001e8410723c */ /* 0x040fe20000041810 */
[----:B------:R-:W1:Y:S07]  /*86d0*/  LDSM.16.M88.4 R28, [R203] ;  /* 0x00000000cb1c783b */ /* 0x000e6e0000000200 */
[C---:B------:R-:W-:Y:S08]  /*86e0*/  HMMA.16816.F32.BF16 R20, R132.reuse, R32, R20 ;  /* 0x000000208414723c */ /* 0x040ff00000041814 */
[----:B------:R-:W-:Y:S01]  /*86f0*/  HMMA.16816.F32.BF16 R24, R132, R34, R24 ;  /* 0x000000228418723c */ /* 0x000fe20000041818 */
[----:B------:R-:W1:Y:S04]  /*8700*/  LDSM.16.MT88.4 R32, [R0+0xbc00] ;  /* 0x00bc00000020783b */ /* 0x000e680000004200 */
[----:B------:R-:W1:Y:S03]  /*8710*/  LDSM.16.MT88.4 R132, [R0+0xdc00] ;  /* 0x00dc00000084783b */ /* 0x000e660000004200 */
[C---:B-1----:R-:W-:Y:S08]  /*8720*/  HMMA.16816.F32.BF16 R4, R28.reuse, R136, R4 ;  /* 0x000000881c04723c */ /* 0x042ff00000041804 */
[C---:B------:R-:W-:Y:S01]  /*8730*/  HMMA.16816.F32.BF16 R8, R28.reuse, R138, R8 ;  /* 0x0000008a1c08723c */ /* 0x040fe20000041808 */
[----:B------:R-:W-:Y:S07]  /*8740*/  LDSM.16.MT88.4 R136, [R0+0xa000] ;  /* 0x00a000000088783b */ /* 0x000fee0000004200 */
[C---:B------:R-:W-:Y:S08]  /*8750*/  HMMA.16816.F32.BF16 R12, R28.reuse, R32, R12 ;  /* 0x000000201c0c723c */ /* 0x040ff0000004180c */
[C---:B------:R-:W-:Y:S01]  /*8760*/  HMMA.16816.F32.BF16 R16, R28.reuse, R34, R16 ;  /* 0x000000221c10723c */ /* 0x040fe20000041810 */
[----:B------:R-:W1:Y:S07]  /*8770*/  LDSM.16.M88.4 R32, [R201+0x2000] ;  /* 0x00200000c920783b */ /* 0x000e6e0000000200 */
[C---:B------:R-:W-:Y:S08]  /*8780*/  HMMA.16816.F32.BF16 R20, R28.reuse, R132, R20 ;  /* 0x000000841c14723c */ /* 0x040ff00000041814 */
[----:B------:R-:W-:Y:S01]  /*8790*/  HMMA.16816.F32.BF16 R24, R28, R134, R24 ;  /* 0x000000861c18723c */ /* 0x000fe20000041818 */
[----:B------:R-:W2:Y:S04]  /*87a0*/  LDSM.16.MT88.4 R28, [R0+0xc000] ;  /* 0x00c00000001c783b */ /* 0x000ea80000004200 */
[----:B------:R-:W2:Y:S03]  /*87b0*/  LDSM.16.MT88.4 R132, [R0+0xe000] ;  /* 0x00e000000084783b */ /* 0x000ea60000004200 */
[C---:B-1----:R-:W-:Y:S01]  /*87c0*/  HMMA.16816.F32.BF16 R4, R32.reuse, R136, R4 ;  /* 0x000000882004723c */ /* 0x042fe20000041804 */
[----:B---3--:R-:W3:Y:S04]  /*87d0*/  @P0 LDG.E R145, [R140.64+0x20] ;  /* 0x000020048c910981 */ /* 0x008ee8000c1e1900 */
[----:B----4-:R-:W4:Y:S03]  /*87e0*/  @P0 LDG.E R146, [R140.64+0xa0] ;  /* 0x0000a0048c920981 */ /* 0x010f26000c1e1900 */
[C---:B------:R-:W-:Y:S01]  /*87f0*/  HMMA.16816.F32.BF16 R8, R32.reuse, R138, R8 ;  /* 0x0000008a2008723c */ /* 0x040fe20000041808 */
[----:B--2---:R-:W2:Y:S04]  /*8800*/  @P0 LDG.E R147, [R140.64] ;  /* 0x000000048c930981 */ /* 0x004ea8000c1e1900 */
[----:B------:R-:W-:Y:S03]  /*8810*/  LDSM.16.MT88.4 R136, [R0+0xa400] ;  /* 0x00a400000088783b */ /* 0x000fe60000004200 */
[C---:B------:R-:W-:Y:S08]  /*8820*/  HMMA.16816.F32.BF16 R12, R32.reuse, R28, R12 ;  /* 0x0000001c200c723c */ /* 0x040ff0000004180c */
[C---:B------:R-:W-:Y:S01]  /*8830*/  HMMA.16816.F32.BF16 R16, R32.reuse, R30, R16 ;  /* 0x0000001e2010723c */ /* 0x040fe20000041810 */
[----:B------:R-:W1:Y:S07]  /*8840*/  LDSM.16.M88.4 R28, [R202+0x2000] ;  /* 0x00200000ca1c783b */ /* 0x000e6e0000000200 */
        /* <DEDUP_REMOVED lines=23> */
[----:B------:R1:W1:Y:S03]  /*89c0*/  LDSM.16.MT88.4 R132, [R0+0xec00] ;  /* 0x00ec00000084783b */ /* 0x0002660000004200 */
[C---:B-1----:R-:W-:Y:S01]  /*89d0*/  HMMA.16816.F32.BF16 R4, R28.reuse, R136, R4 ;  /* 0x000000881c04723c */ /* 0x042fe20000041804 */
[----:B------:R-:W-:Y:S04]  /*89e0*/  IMAD.MOV.U32 R0, RZ, RZ, c[0x0][0x22c] ;  /* 0x00008b00ff007624 */ /* 0x000fe800078e00ff */
[----:B------:R-:W-:Y:S03]  /*89f0*/  IMAD R0, R0, c[0x0][0x1c0], RZ ;  /* 0x0000700000007a24 */ /* 0x000fe600078e02ff */
[C---:B------:R-:W-:Y:S04]  /*8a00*/  HMMA.16816.F32.BF16 R8, R28.reuse, R138, R8 ;  /* 0x0000008a1c08723c */ /* 0x040fe80000041808 */
[----:B------:R-:W-:Y:S04]  /*8a10*/  IMAD R0, R0, 0x30, RZ ;  /* 0x0000003000007824 */ /* 0x000fe800078e02ff */
[C---:B------:R-:W-:Y:S07]  /*8a20*/  HMMA.16816.F32.BF16 R12, R28.reuse, R32, R12 ;  /* 0x000000201c0c723c */ /* 0x040fee000004180c */
[----:B------:R-:W-:Y:S01]  /*8a30*/  IMAD.MOV.U32 R32, RZ, RZ, R212 ;  /* 0x000000ffff207224 */ /* 0x000fe200078e00d4 */
[C---:B------:R-:W-:Y:S04]  /*8a40*/  HMMA.16816.F32.BF16 R16, R28.reuse, R34, R16 ;  /* 0x000000221c10723c */ /* 0x040fe80000041810 */
[----:B------:R-:W-:Y:S03]  /*8a50*/  IMAD.MOV.U32 R33, RZ, RZ, R211 ;  /* 0x000000ffff217224 */ /* 0x000fe600078e00d3 */
[CC--:B------:R-:W-:Y:S01]  /*8a60*/  LEA R34, P1, R142.reuse, R32.reuse, 0x2 ;  /* 0x000000208e227211 */ /* 0x0c0fe200078210ff */
[C---:B------:R-:W-:Y:S01]  /*8a70*/  HMMA.16816.F32.BF16 R20, R28.reuse, R132, R20 ;  /* 0x000000841c14723c */ /* 0x040fe20000041814 */
[----:B------:R1:W-:Y:S03]  /*8a80*/  RED.E.ADD.F32.FTZ.RN.STRONG.GPU [R32.64], R4 ;  /* 0x000000042000798e */ /* 0x0003e6000c10e784 */
[-C--:B------:R-:W-:Y:S03]  /*8a90*/  LEA.HI.X.SX32 R35, R142, R33.reuse, 0x2, P1 ;  /* 0x000000218e237211 */ /* 0x080fe600008f16ff */
[CC--:B------:R-:W-:Y:S01]  /*8aa0*/  LEA R132, P1, R209.reuse, R32.reuse, 0x2 ;  /* 0x00000020d1847211 */ /* 0x0c0fe200078210ff */
[----:B------:R-:W-:Y:S01]  /*8ab0*/  HMMA.16816.F32.BF16 R24, R28, R134, R24 ;  /* 0x000000861c18723c */ /* 0x000fe20000041818 */
[----:B------:R1:W-:Y:S03]  /*8ac0*/  RED.E.ADD.F32.FTZ.RN.STRONG.GPU [R34.64], R5 ;  /* 0x000000052200798e */ /* 0x0003e6000c10e784 */
[-C--:B------:R-:W-:Y:S01]  /*8ad0*/  LEA.HI.X.SX32 R133, R209, R33.reuse, 0x2, P1 ;  /* 0x00000021d1857211 */ /* 0x080fe200008f16ff */
[----:B------:R-:W-:Y:S04]  /*8ae0*/  IMAD.MOV.U32 R209, RZ, RZ, c[0x0][0x22c] ;  /* 0x00008b00ffd17624 */ /* 0x000fe800078e00ff */
[----:B------:R-:W-:Y:S04]  /*8af0*/  IMAD R209, R209, c[0x0][0x1c0], RZ ;  /* 0x00007000d1d17a24 */ /* 0x000fe800078e02ff */
[----:B------:R-:W-:Y:S01]  /*8b00*/  IMAD R209, R209, 0x38, RZ ;  /* 0x00000038d1d17824 */ /* 0x000fe200078e02ff */
[CC--:B-1----:R-:W-:Y:S04]  /*8b10*/  LEA R4, P1, R0.reuse, R32.reuse, 0x2 ;  /* 0x0000002000047211 */ /* 0x0c2fe800078210ff */
[-C--:B------:R-:W-:Y:S01]  /*8b20*/  LEA.HI.X.SX32 R5, R0, R33.reuse, 0x2, P1 ;  /* 0x0000002100057211 */ /* 0x080fe200008f16ff */
[----:B---3--:R1:W-:Y:S04]  /*8b30*/  @P0 STL [R1+0x4], R145 ;  /* 0x0000049101000387 */ /* 0x0083e80000100800 */
[----:B------:R-:W3:Y:S04]  /*8b40*/  LDL R139, [R1+0x18] ;  /* 0x00001800018b7983 */ /* 0x000ee80000100800 */
[----:B------:R-:W3:Y:S04]  /*8b50*/  LDL R138, [R1+0x20] ;  /* 0x00002000018a7983 */ /* 0x000ee80000100800 */
[----:B----4-:R4:W-:Y:S04]  /*8b60*/  @P0 STL [R1], R146 ;  /* 0x0000009201000387 */ /* 0x0109e80000100800 */
[----:B--2---:R2:W-:Y:S04]  /*8b70*/  @P0 STL [R1+0x8], R147 ;  /* 0x0000089301000387 */ /* 0x0045e80000100800 */
[----:B------:R-:W3:Y:S01]  /*8b80*/  LDL R0, [R1+0x1c] ;  /* 0x00001c0001007983 */ /* 0x000ee20000100800 */
[----:B-1----:R-:W-:Y:S04]  /*8b90*/  IMAD.MOV.U32 R145, RZ, RZ, c[0x0][0x22c] ;  /* 0x00008b00ff917624 */ /* 0x002fe800078e00ff */
[----:B------:R-:W-:Y:S04]  /*8ba0*/  IMAD R145, R145, c[0x0][0x1c0], RZ ;  /* 0x0000700091917a24 */ /* 0x000fe800078e02ff */
[----:B------:R-:W-:Y:S02]  /*8bb0*/  IMAD.SHL.U32 R145, R145, 0x10, RZ ;  /* 0x0000001091917824 */ /* 0x000fe400078e00ff */
[----:B----4-:R-:W-:Y:S03]  /*8bc0*/  IMAD.MOV.U32 R146, RZ, RZ, c[0x0][0x22c] ;  /* 0x00008b00ff927624 */ /* 0x010fe600078e00ff */
[CC--:B------:R-:W-:Y:S02]  /*8bd0*/  LEA R136, P0, R145.reuse, R32.reuse, 0x2 ;  /* 0x0000002091887211 */ /* 0x0c0fe400078010ff */
[C---:B------:R-:W-:Y:S01]  /*8be0*/  IADD3 R134, R145.reuse, 0x40, RZ ;  /* 0x0000004091867810 */ /* 0x040fe20007ffe0ff */
[----:B--2---:R-:W-:Y:S01]  /*8bf0*/  IMAD.MOV.U32 R147, RZ, RZ, c[0x0][0x22c] ;  /* 0x00008b00ff937624 */ /* 0x004fe200078e00ff */
[-C--:B------:R-:W-:Y:S01]  /*8c00*/  LEA.HI.X.SX32 R137, R145, R33.reuse, 0x2, P0 ;  /* 0x0000002191897211 */ /* 0x080fe200000f16ff */
[----:B------:R-:W-:Y:S02]  /*8c10*/  IMAD R146, R146, c[0x0][0x1c0], RZ ;  /* 0x0000700092927a24 */ /* 0x000fe400078e02ff */
[----:B------:R-:W-:Y:S02]  /*8c20*/  IMAD R147, R147, c[0x0][0x1c0], RZ ;  /* 0x0000700093937a24 */ /* 0x000fe400078e02ff */
[----:B------:R1:W-:Y:S01]  /*8c30*/  RED.E.ADD.F32.FTZ.RN.STRONG.GPU [R136.64], R6 ;  /* 0x000000068800798e */ /* 0x0003e2000c10e784 */
[----:B------:R-:W-:Y:S02]  /*8c40*/  IMAD R146, R146, 0x28, RZ ;  /* 0x0000002892927824 */ /* 0x000fe400078e02ff */
[----:B------:R-:W-:Y:S01]  /*8c50*/  IMAD.SHL.U32 R147, R147, 0x20, RZ ;  /* 0x0000002093937824 */ /* 0x000fe200078e00ff */
[----:B------:R2:W-:Y:S02]  /*8c60*/  RED.E.ADD.F32.FTZ.RN.STRONG.GPU [R132.64], R7 ;  /* 0x000000078400798e */ /* 0x0005e4000c10e784 */
[CC--:B------:R-:W-:Y:S02]  /*8c70*/  LEA R28, P2, R146.reuse, R32.reuse, 0x2 ;  /* 0x00000020921c7211 */ /* 0x0c0fe400078410ff */
[CC--:B------:R-:W-:Y:S02]  /*8c80*/  LEA R30, P0, R147.reuse, R32.reuse, 0x2 ;  /* 0x00000020931e7211 */ /* 0x0c0fe400078010ff */
[-C--:B------:R-:W-:Y:S01]  /*8c90*/  LEA.HI.X.SX32 R29, R146, R33.reuse, 0x2, P2 ;  /* 0x00000021921d7211 */ /* 0x080fe200010f16ff */
[----:B------:R-:W-:Y:S01]  /*8ca0*/  IMAD.MOV.U32 R146, RZ, RZ, c[0x0][0x22c] ;  /* 0x00008b00ff927624 */ /* 0x000fe200078e00ff */
[-C--:B------:R-:W-:Y:S01]  /*8cb0*/  LEA.HI.X.SX32 R31, R147, R33.reuse, 0x2, P0 ;  /* 0x00000021931f7211 */ /* 0x080fe200000f16ff */
[----:B------:R-:W-:Y:S02]  /*8cc0*/  IMAD.MOV.U32 R147, RZ, RZ, c[0x0][0x22c] ;  /* 0x00008b00ff937624 */ /* 0x000fe400078e00ff */
[----:B------:R-:W-:Y:S02]  /*8cd0*/  IMAD R146, R146, c[0x0][0x1c0], RZ ;  /* 0x0000700092927a24 */ /* 0x000fe400078e02ff */
[----:B------:R4:W-:Y:S01]  /*8ce0*/  RED.E.ADD.F32.FTZ.RN.STRONG.GPU [R30.64], R8 ;  /* 0x000000081e00798e */ /* 0x0009e2000c10e784 */
[----:B------:R-:W-:Y:S02]  /*8cf0*/  IMAD R147, R147, c[0x0][0x1c0], RZ ;  /* 0x0000700093937a24 */ /* 0x000fe400078e02ff */
[----:B------:R-:W-:Y:S01]  /*8d00*/  IMAD.SHL.U32 R146, R146, 0x10, RZ ;  /* 0x0000001092927824 */ /* 0x000fe200078e00ff */
[----:B------:R4:W-:Y:S01]  /*8d10*/  RED.E.ADD.F32.FTZ.RN.STRONG.GPU [R28.64], R9 ;  /* 0x000000091c00798e */ /* 0x0009e2000c10e784 */
[----:B------:R-:W-:Y:S03]  /*8d20*/  IMAD.SHL.U32 R147, R147, 0x10, RZ ;  /* 0x0000001093937824 */ /* 0x000fe600078e00ff */
[----:B------:R4:W-:Y:S01]  /*8d30*/  RED.E.ADD.F32.FTZ.RN.STRONG.GPU [R4.64], R10 ;  /* 0x0000000a0400798e */ /* 0x0009e2000c10e784 */
[----:B------:R-:W-:Y:S02]  /*8d40*/  IADD3 R146, R146, 0x20, RZ ;  /* 0x0000002092927810 */ /* 0x000fe40007ffe0ff */
[CC--:B-1----:R-:W-:Y:S01]  /*8d50*/  LEA R6, P0, R209.reuse, R32.reuse, 0x2 ;  /* 0x00000020d1067211 */ /* 0x0c2fe200078010ff */
[----:B--2---:R-:W2:Y:S03]  /*8d60*/  LDL R132, [R1+0x14] ;  /* 0x0000140001847983 */ /* 0x004ea60000100800 */
[-C--:B------:R-:W-:Y:S02]  /*8d70*/  LEA.HI.X.SX32 R7, R209, R33.reuse, 0x2, P0 ;  /* 0x00000021d1077211 */ /* 0x080fe400000f16ff */
[----:B------:R-:W-:Y:S02]  /*8d80*/  IADD3 R209, R147, 0x20, RZ ;  /* 0x0000002093d17810 */ /* 0x000fe40007ffe0ff */
[C---:B------:R-:W-:Y:S01]  /*8d90*/  IADD3 R133, R145.reuse, 0x40, RZ ;  /* 0x0000004091857810 */ /* 0x040fe20007ffe0ff */
[----:B------:R-:W-:Y:S02]  /*8da0*/  RED.E.ADD.F32.FTZ.RN.STRONG.GPU [R6.64], R11 ;  /* 0x0000000b0600798e */ /* 0x000fe4000c10e784 */
[----:B------:R-:W-:Y:S02]  /*8db0*/  IMAD.IADD R209, R210, 0x1, R209 ;  /* 0x00000001d2d17824 */ /* 0x000fe400078e02d1 */
[----:B------:R1:W-:Y:S01]  /*8dc0*/  RED.E.ADD.F32.FTZ.RN.STRONG.GPU [R32.64+0x80], R12 ;  /* 0x0000800c2000798e */ /* 0x0003e2000c10e784 */
[C---:B------:R-:W-:Y:S01]  /*8dd0*/  IMAD.IADD R133, R142.reuse, 0x1, R133 ;  /* 0x000000018e857824 */ /* 0x040fe200078e0285 */
[C---:B----4-:R-:W-:Y:S02]  /*8de0*/  IADD3 R31, R145.reuse, 0x40, RZ ;  /* 0x00000040911f7810 */ /* 0x050fe40007ffe0ff */
[----:B------:R4:W-:Y:S01]  /*8df0*/  RED.E.ADD.F32.FTZ.RN.STRONG.GPU [R34.64+0x80], R13 ;  /* 0x0000800d2200798e */ /* 0x0009e2000c10e784 */
[----:B------:R-:W-:Y:S01]  /*8e00*/  IADD3 R30, R145, 0x40, RZ ;  /* 0x00000040911e7810 */ /* 0x000fe20007ffe0ff */
[C---:B------:R-:W-:Y:S01]  /*8e10*/  IMAD.IADD R133, R142.reuse, 0x1, R133 ;  /* 0x000000018e857824 */ /* 0x040fe200078e0285 */
[CC--:B------:R-:W-:Y:S01]  /*8e20*/  LEA R28, P1, R209.reuse, R32.reuse, 0x2 ;  /* 0x00000020d11c7211 */ /* 0x0c0fe200078210ff */
[C---:B------:R-:W-:Y:S02]  /*8e30*/  IMAD.IADD R31, R142.reuse, 0x1, R31 ;  /* 0x000000018e1f7824 */ /* 0x040fe400078e021f */
[----:B------:R-:W-:Y:S01]  /*8e40*/  IMAD.IADD R30, R142, 0x1, R30 ;  /* 0x000000018e1e7824 */ /* 0x000fe200078e021e */
[-C--:B------:R-:W-:Y:S01]  /*8e50*/  LEA R4, P0, R146, R32.reuse, 0x2 ;  /* 0x0000002092047211 */ /* 0x080fe200078010ff */
[C---:B------:R-:W-:Y:S01]  /*8e60*/  IMAD.IADD R133, R142.reuse, 0x1, R133 ;  /* 0x000000018e857824 */ /* 0x040fe200078e0285 */
[-C--:B------:R-:W-:Y:S01]  /*8e70*/  LEA.HI.X.SX32 R29, R209, R33.reuse, 0x2, P1 ;  /* 0x00000021d11d7211 */ /* 0x080fe200008f16ff */
[----:B------:R-:W-:Y:S01]  /*8e80*/  IMAD.IADD R30, R142, 0x1, R30 ;  /* 0x000000018e1e7824 */ /* 0x000fe200078e021e */
[-C--:B------:R-:W-:Y:S02]  /*8e90*/  LEA.HI.X.SX32 R5, R146, R33.reuse, 0x2, P0 ;  /* 0x0000002192057211 */ /* 0x080fe400000f16ff */
[C---:B------:R-:W-:Y:S02]  /*8ea0*/  IADD3 R146, R147.reuse, 0x20, RZ ;  /* 0x0000002093927810 */ /* 0x040fe40007ffe0ff */
[----:B------:R-:W-:Y:S01]  /*8eb0*/  IADD3 R147, R147, 0x20, RZ ;  /* 0x0000002093937810 */ /* 0x000fe20007ffe0ff */
[----:B------:R4:W-:Y:S02]  /*8ec0*/  RED.E.ADD.F32.FTZ.RN.STRONG.GPU [R4.64], R14 ;  /* 0x0000000e0400798e */ /* 0x0009e4000c10e784 */
[C---:B------:R-:W-:Y:S02]  /*8ed0*/  IMAD.IADD R146, R210.reuse, 0x1, R146 ;  /* 0x00000001d2927824 */ /* 0x040fe400078e0292 */
[C---:B------:R-:W-:Y:S01]  /*8ee0*/  IMAD.IADD R147, R210.reuse, 0x1, R147 ;  /* 0x00000001d2937824 */ /* 0x040fe200078e0293 */
[----:B------:R4:W-:Y:S01]  /*8ef0*/  RED.E.ADD.F32.FTZ.RN.STRONG.GPU [R28.64], R15 ;  /* 0x0000000f1c00798e */ /* 0x0009e2000c10e784 */
[C---:B------:R-:W-:Y:S01]  /*8f00*/  IMAD.IADD R146, R210.reuse, 0x1, R146 ;  /* 0x00000001d2927824 */ /* 0x040fe200078e0292 */
[CC--:B-1----:R-:W-:Y:S01]  /*8f10*/  LEA R12, P4, R31.reuse, R32.reuse, 0x2 ;  /* 0x000000201f0c7211 */ /* 0x0c2fe200078810ff */
[C---:B------:R-:W-:Y:S02]  /*8f20*/  IMAD.IADD R147, R210.reuse, 0x1, R147 ;  /* 0x00000001d2937824 */ /* 0x040fe400078e0293 */
[----:B------:R-:W-:Y:S01]  /*8f30*/  IMAD.IADD R146, R210, 0x1, R146 ;  /* 0x00000001d2927824 */ /* 0x000fe200078e0292 */
[-C--:B----4-:R-:W-:Y:S02]  /*8f40*/  LEA.HI.X.SX32 R13, R31, R33.reuse, 0x2, P4 ;  /* 0x000000211f0d7211 */ /* 0x090fe400020f16ff */
[CC--:B------:R-:W-:Y:S02]  /*8f50*/  LEA R10, P0, R147.reuse, R32.reuse, 0x2 ;  /* 0x00000020930a7211 */ /* 0x0c0fe400078010ff */
[CC--:B------:R-:W-:Y:S02]  /*8f60*/  LEA R8, P2, R146.reuse, R32.reuse, 0x2 ;  /* 0x0000002092087211 */ /* 0x0c0fe400078410ff */
[-C--:B------:R-:W-:Y:S02]  /*8f70*/  LEA.HI.X.SX32 R11, R147, R33.reuse, 0x2, P0 ;  /* 0x00000021930b7211 */ /* 0x080fe400000f16ff */
[-C--:B------:R-:W-:Y:S03]  /*8f80*/  LEA.HI.X.SX32 R9, R146, R33.reuse, 0x2, P2 ;  /* 0x0000002192097211 */ /* 0x080fe600010f16ff */
[----:B------:R1:W-:Y:S04]  /*8f90*/  RED.E.ADD.F32.FTZ.RN.STRONG.GPU [R10.64], R16 ;  /* 0x000000100a00798e */ /* 0x0003e8000c10e784 */
[----:B------:R4:W-:Y:S01]  /*8fa0*/  RED.E.ADD.F32.FTZ.RN.STRONG.GPU [R8.64], R17 ;  /* 0x000000110800798e */ /* 0x0009e2000c10e784 */
[CC--:B------:R-:W-:Y:S04]  /*8fb0*/  LEA R14, P5, R134.reuse, R32.reuse, 0x2 ;  /* 0x00000020860e7211 */ /* 0x0c0fe800078a10ff */
[-C--:B------:R-:W-:Y:S02]  /*8fc0*/  LEA.HI.X.SX32 R15, R134, R33.reuse, 0x2, P5 ;  /* 0x00000021860f7211 */ /* 0x080fe400028f16ff */
[CC--:B-1----:R-:W-:Y:S02]  /*8fd0*/  LEA R10, P3, R30.reuse, R32.reuse, 0x2 ;  /* 0x000000201e0a7211 */ /* 0x0c2fe400078610ff */
[CC--:B----4-:R-:W-:Y:S02]  /*8fe0*/  LEA R8, P2, R133.reuse, R32.reuse, 0x2 ;  /* 0x0000002085087211 */ /* 0x0d0fe400078410ff */
[-C--:B------:R-:W-:Y:S02]  /*8ff0*/  LEA.HI.X.SX32 R11, R30, R33.reuse, 0x2, P3 ;  /* 0x000000211e0b7211 */ /* 0x080fe400018f16ff */
[-C--:B------:R-:W-:Y:S01]  /*9000*/  LEA.HI.X.SX32 R9, R133, R33.reuse, 0x2, P2 ;  /* 0x0000002185097211 */ /* 0x080fe200010f16ff */
[----:B------:R-:W-:Y:S01]  /*9010*/  LDSM.16.MT88.4 R28, [R3+0x2000] ;  /* 0x00200000031c783b */ /* 0x000fe20000004200 */
        /* <DEDUP_REMOVED lines=12> */
[----:B------:R-:W-:Y:S01]  /*90e0*/  RED.E.ADD.F32.FTZ.RN.STRONG.GPU [R8.64], R25 ;  /* 0x000000190800798e */ /* 0x000fe2000c10e784 */
[CC--:B-1----:R-:W-:Y:S03]  /*90f0*/  LEA R4, P0, R0.reuse, R32.reuse, 0x2 ;  /* 0x0000002000047211 */ /* 0x0c2fe600078010ff */
[----:B------:R-:W-:Y:S01]  /*9100*/  LDSM.16.MT88.4 R8, [R3] ;  /* 0x000000000308783b */ /* 0x000fe20000004200 */
[-C--:B------:R-:W-:Y:S03]  /*9110*/  LEA.HI.X.SX32 R5, R0, R33.reuse, 0x2, P0 ;  /* 0x0000002100057211 */ /* 0x080fe600000f16ff */
[----:B------:R-:W-:Y:S01]  /*9120*/  LDSM.16.MT88.4 R12, [R2+0x11000] ;  /* 0x01100000020c783b */ /* 0x000fe20000004200 */
[----:B------:R-:W-:Y:S02]  /*9130*/  PLOP3.LUT P0, PT, PT, PT, UP1, 0x80, 0x0 ;  /* 0x000000000000781c */ /* 0x000fe40003f0f018 */
[C---:B------:R-:W-:Y:S01]  /*9140*/  IADD3 R0, R3.reuse, -0x3000, RZ ;  /* 0xffffd00003007810 */ /* 0x040fe20007ffe0ff */
[----:B------:R-:W-:Y:S04]  /*9150*/  LDSM.16.MT88.4 R16, [R3+0x1000] ;  /* 0x001000000310783b */ /* 0x000fe80000004200 */
[----:B------:R-:W-:Y:S01]  /*9160*/  LDSM.16.MT88.4 R20, [R3+0x400] ;  /* 0x000400000314783b */ /* 0x000fe20000004200 */
        /* <DEDUP_REMOVED lines=81> */
[----:B------:R-:W-:Y:S01]  /*9680*/  FMUL.FTZ R47, R85, c[0x0][0x2e0] ;  /* 0x0000b800552f7a20 */ /* 0x000fe20000410000 */
[----:B------:R-:W-:Y:S01]  /*9690*/  F2FP.BF16.PACK_AB R18, R18, R48 ;  /* 0x000000301212723e */ /* 0x000fe200000010ff */
        /* <DEDUP_REMOVED lines=10> */
[----:B------:R-:W-:Y:S01]  /*9740*/  F2FP.BF16.PACK_AB R22, R22, R133 ;  /* 0x000000851616723e */ /* 0x000fe200000010ff */
[----:B------:R-:W-:Y:S01]  /*9750*/  FMUL.FTZ R21, R49, c[0x0][0x2dc] ;  /* 0x0000b70031157a20 */ /* 0x000fe20000410000 */
[----:B------:R-:W-:Y:S01]  /*9760*/  @UP0 UIMAD.WIDE.U32 UR8, UR7, UR12, URZ ;  /* 0x0000000c070802a5 */ /* 0x000fe2000f8e003f */
[----:B------:R-:W-:Y:S01]  /*9770*/  FMUL.FTZ R19, R45, c[0x0][0x2dc] ;  /* 0x0000b7002d137a20 */ /* 0x000fe20000410000 */
[----:B------:R-:W-:Y:S01]  /*9780*/  F2FP.BF16.PACK_AB R43, R43, R96 ;  /* 0x000000602b2b723e */ /* 0x000fe200000010ff */
[----:B------:R-:W-:Y:S01]  /*9790*/  FMUL.FTZ R98, R98, c[0x0][0x2e0] ;  /* 0x0000b80062627a20 */ /* 0x000fe20000410000 */
[----:B------:R-:W-:Y:S01]  /*97a0*/  F2FP.BF16.PACK_AB R21, R21, R132 ;  /* 0x000000841515723e */ /* 0x000fe200000010ff */
[----:B------:R-:W-:Y:S01]  /*97b0*/  FMUL.FTZ R42, R99, c[0x0][0x2e0] ;  /* 0x0000b800632a7a20 */ /* 0x000fe20000410000 */
[----:B------:R-:W-:Y:S01]  /*97c0*/  @UP0 UIMAD UR15, UR7, UR13, UR9 ;  /* 0x0000000d070f02a4 */ /* 0x000fe2000f8e0209 */
        /* <DEDUP_REMOVED lines=186> */
.L_x_431:
        /* <DEDUP_REMOVED lines=19> */
.L_x_432:
        /* <DEDUP_REMOVED lines=55> */
.L_x_434:
[----:B------:R-:W-:Y:S05]  /*a810*/  BSYNC B0 ;  /* 0x0000000000007941 */ /* 0x000fea0003800000 */
.L_x_433:
        /* <DEDUP_REMOVED lines=20> */
.L_x_436:
[----:B------:R-:W-:Y:S05]  /*a960*/  BSYNC B0 ;  /* 0x0000000000007941 */ /* 0x000fea0003800000 */
.L_x_435:
        /* <DEDUP_REMOVED lines=31> */
.L_x_438:
[----:B------:R-:W-:Y:S05]  /*ab60*/  BSYNC B0 ;  /* 0x0000000000007941 */ /* 0x000fea0003800000 */
.L_x_437:
        /* <DEDUP_REMOVED lines=16> */
.L_x_412:
[----:B------:R-:W-:Y:S05]  /*ac70*/  BSYNC B1 ;  /* 0x0000000000017941 */ /* 0x000fea0003800000 */
.L_x_398:
        /* <DEDUP_REMOVED lines=11> */
.L_x_439:
[----:B------:R-:W-:Y:S05]  /*ad30*/  EXIT ;  /* 0x000000000000794d */ /* 0x000fea0003800000 */
.L_x_441:
        /* <DEDUP_REMOVED lines=12> */
.L_x_1286:


//--------------------- .text._ZN5flash44flash_bwd_dq_dk_dv_loop_seqk_parallel_kernelI23Flash_bwd_kernel_traitsILi96ELi64ELi128ELi8ELi2ELi4ELi4ELb1ELb0EN7cutlass10bfloat16_tE19Flash_kernel_traitsILi96ELi64ELi128ELi8ES3_EELb0ELb0ELb1ELb0ELb0ELb0ELb1EEEvNS_16Flash_bwd_paramsE --------------------------
	.section	.text._ZN5flash44flash_bwd_dq_dk_dv_loop_seqk_parallel_kernelI23Flash_bwd_kernel_traitsILi96ELi64ELi128ELi8ELi2ELi4ELi4ELb1ELb0EN7cutlass10bfloat16_tE19Flash_kernel_traitsILi96ELi64ELi128ELi8ES3_EELb0ELb0ELb1ELb0ELb0ELb0ELb1EEEvNS_16Flash_bwd_paramsE,"ax",@progbits
	.sectioninfo	@"SHI_REGISTERS=255"
	.align	128
        .global         _ZN5flash44flash_bwd_dq_dk_dv_loop_seqk_parallel_kernelI23Flash_bwd_kernel_traitsILi96ELi64ELi128ELi8ELi2ELi4ELi4ELb1ELb0EN7cutlass10bfloat16_tE19Flash_kernel_traitsILi96ELi64ELi128ELi8ES3_EELb0ELb0ELb1ELb0ELb0ELb0ELb1EEEvNS_16Flash_bwd_paramsE
        .type           _ZN5flash44flash_bwd_dq_dk_dv_loop_seqk_parallel_kernelI23Flash_bwd_kernel_traitsILi96ELi64ELi128ELi8ELi2ELi4ELi4ELb1ELb0EN7cutlass10bfloat16_tE19Flash_kernel_traitsILi96ELi64ELi128ELi8ES3_EELb0ELb0ELb1ELb0ELb0ELb0ELb1EEEvNS_16Flash_bwd_paramsE,@function
        .size           _ZN5flash44flash_bwd_dq_dk_dv_loop_seqk_parallel_kernelI23Flash_bwd_kernel_traitsILi96ELi64ELi128ELi8ELi2ELi4ELi4ELb1ELb0EN7cutlass10bfloat16_tE19Flash_kernel_traitsILi96ELi64ELi128ELi8ES3_EELb0ELb0ELb1ELb0ELb0ELb0ELb1EEEvNS_16Flash_bwd_paramsE,(.L_x_1287 - _ZN5flash44flash_bwd_dq_dk_dv_loop_seqk_parallel_kernelI23Flash_bwd_kernel_traitsILi96ELi64ELi128ELi8ELi2ELi4ELi4ELb1ELb0EN7cutlass10bfloat16_tE19Flash_kernel_traitsILi96ELi64ELi128ELi8ES3_EELb0ELb0ELb1ELb0ELb0ELb0ELb1EEEvNS_16Flash_bwd_paramsE)
        .other          _ZN5flash44flash_bwd_dq_dk_dv_loop_seqk_parallel_kernelI23Flash_bwd_kernel_traitsILi96ELi64ELi128ELi8ELi2ELi4ELi4ELb1ELb0EN7cutlass10bfloat16_tE19Flash_kernel_traitsILi96ELi64ELi128ELi8ES3_EELb0ELb0ELb1ELb0ELb0ELb0ELb1EEEvNS_16Flash_bwd_paramsE,@"STO_CUDA_ENTRY STV_DEFAULT"
_ZN5flash44flash_bwd_dq_dk_dv_loop_seqk_parallel_kernelI23Flash_bwd_kernel_traitsILi96ELi64ELi128ELi8ELi2ELi4ELi4ELb1ELb0EN7cutlass10bfloat16_tE19Flash_kernel_traitsILi96ELi64ELi128ELi8ES3_EELb0ELb0ELb1ELb0ELb0ELb0ELb1EEEvNS_16Flash_bwd_paramsE:
.text._ZN5flash44flash_bwd_dq_dk_dv_loop_seqk_parallel_kernelI23Flash_bwd_kernel_traitsILi96ELi64ELi128ELi8ELi2ELi4ELi4ELb1ELb0EN7cutlass10bfloat16_tE19Flash_kernel_traitsILi96ELi64ELi128ELi8ES3_EELb0ELb0ELb1ELb0ELb0ELb0ELb1EEEvNS_16Flash_bwd_paramsE:
        /* <DEDUP_REMOVED lines=35> */
[----:B------:R-:W-:Y:S01]  /*0230*/  LEA.HI R12, R20, R21, RZ, 0x4 ;  /* 0x00000015140c7211 */ /* 0x000fe200078f20ff */
[----:B---3--:R-:W-:Y:S01]  /*0240*/  UIMAD UR51, UR40, UR50, URZ ;  /* 0x00000032283372a4 */ /* 0x008fe2000f8e023f */
[--C-:B------:R-:W-:Y:S01]  /*0250*/  SHF.R.S32.HI R6, RZ, 0x2, R5.reuse ;  /* 0x00000002ff067819 */ /* 0x100fe20000011405 */
[----:B------:R-:W-:Y:S01]  /*0260*/  UIMAD UR50, UR50, UR12, URZ ;  /* 0x0000000c323272a4 */ /* 0x000fe2000f8e023f */
[----:B------:R-:W-:Y:S01]  /*0270*/  SHF.R.S32.HI R0, RZ, 0x1f, R5 ;  /* 0x0000001fff007819 */ /* 0x000fe20000011405 */
[----:B------:R-:W-:Y:S01]  /*0280*/  ULDC UR13, c[0x0][0x1c0] ;  /* 0x00007000000d7ab9 */ /* 0x000fe20000000800 */
[----:B------:R-:W-:Y:S01]  /*0290*/  LOP3.LUT R3, R11, 0xffffffe0, RZ, 0xc0, !PT ;  /* 0xffffffe00b037812 */ /* 0x000fe200078ec0ff */
[----:B------:R-:W-:Y:S01]  /*02a0*/  ULDC UR11, c[0x0][0x1c0] ;  /* 0x00007000000b7ab9 */ /* 0x000fe20000000800 */
[----:B------:R-:W-:Y:S01]  /*02b0*/  SHF.R.S32.HI R7, RZ, 0x4, R12 ;  /* 0x00000004ff077819 */ /* 0x000fe2000001140c */
[----:B------:R-:W-:Y:S01]  /*02c0*/  UIMAD UR56, UR7, UR36, URZ ;  /* 0x00000024073872a4 */ /* 0x000fe2000f8e023f */
[-C--:B------:R-:W-:Y:S01]  /*02d0*/  LEA.HI R2, R0, R6.reuse, RZ, 0x3 ;  /* 0x0000000600027211 */ /* 0x080fe200078f18ff */
[----:B------:R-:W-:Y:S01]  /*02e0*/  IMAD.IADD R0, R21, 0x1, -R3 ;  /* 0x0000000115007824 */ /* 0x000fe200078e0a03 */
[----:B------:R-:W-:Y:S01]  /*02f0*/  LEA.HI R4, R12, R7, RZ, 0x1 ;  /* 0x000000070c047211 */ /* 0x000fe200078f08ff */
[----:B------:R-:W-:Y:S01]  /*0300*/  UIMAD UR6, UR36, UR11, UR40 ;  /* 0x0000000b240672a4 */ /* 0x000fe2000f8e0228 */
[----:B------:R-:W-:Y:S01]  /*0310*/  LEA.HI R8, R5, R6, RZ, 0x1 ;  /* 0x0000000605087211 */ /* 0x000fe200078f08ff */
[----:B------:R-:W-:Y:S01]  /*0320*/  @!UP5 UIMAD UR7, UR36, UR13, UR40 ;  /* 0x0000000d2407d2a4 */ /* 0x000fe2000f8e0228 */
[----:B------:R-:W-:Y:S01]  /*0330*/  LOP3.LUT R2, R2, 0xfffffff8, RZ, 0xc0, !PT ;  /* 0xfffffff802027812 */ /* 0x000fe200078ec0ff */
[----:B------:R-:W-:Y:S01]  /*0340*/  USHF.L.U32 UR45, UR50, 0x6, URZ ;  /* 0x00000006322d7899 */ /* 0x000fe2000800063f */
[----:B------:R-:W-:Y:S01]  /*0350*/  SHF.R.S32.HI R10, RZ, 0x1f, R0 ;  /* 0x0000001fff0a7819 */ /* 0x000fe20000011400 */
[----:B------:R-:W-:Y:S01]  /*0360*/  ULDC UR53, c[0x0][0x214] ;  /* 0x0000850000357ab9 */ /* 0x000fe20000000800 */
[----:B------:R-:W-:Y:S01]  /*0370*/  LOP3.LUT R3, R4, 0xfffffffe, RZ, 0xc0, !PT ;  /* 0xfffffffe04037812 */ /* 0x000fe200078ec0ff */
[----:B------:R-:W-:Y:S01]  /*0380*/  ULDC UR60, c[0x0][0x1c8] ;  /* 0x00007200003c7ab9 */ /* 0x000fe20000000800 */
[----:B------:R-:W-:Y:S01]  /*0390*/  LOP3.LUT R4, R8, 0x7fffffe, RZ, 0xc0, !PT ;  /* 0x07fffffe08047812 */ /* 0x000fe200078ec0ff */
[----:B------:R-:W-:Y:S01]  /*03a0*/  IMAD.IADD R8, R6, 0x1, -R2 ;  /* 0x0000000106087824 */ /* 0x000fe200078e0a02 */
[----:B------:R-:W-:Y:S01]  /*03b0*/  LEA.HI R22, R10, R0, RZ, 0x2 ;  /* 0x000000000a167211 */ /* 0x000fe200078f10ff */
[----:B------:R-:W-:Y:S01]  /*03c0*/  IMAD.IADD R15, R7, 0x1, -R3 ;  /* 0x00000001070f7824 */ /* 0x000fe200078e0a03 */
[--C-:B------:R-:W-:Y:S01]  /*03d0*/  SHF.R.S32.HI R0, RZ, 0x5, R11.reuse ;  /* 0x00000005ff007819 */ /* 0x100fe2000001140b */
[----:B------:R-:W-:Y:S01]  /*03e0*/  IMAD.IADD R9, R6, 0x1, -R4 ;  /* 0x0000000106097824 */ /* 0x000fe200078e0a04 */
[-C--:B------:R-:W-:Y:S01]  /*03f0*/  LEA.HI R16, R20, R21.reuse, RZ, 0x3 ;  /* 0x0000001514107211 */ /* 0x080fe200078f18ff */
[----:B------:R-:W-:Y:S01]  /*0400*/  ULDC.U8 UR10, c[0x0][0x3d0] ;  /* 0x0000f400000a7ab9 */ /* 0x000fe20000000000 */
[----:B------:R-:W-:Y:S01]  /*0410*/  SHF.R.S32.HI R2, RZ, 0x1f, R11 ;  /* 0x0000001fff027819 */ /* 0x000fe2000001140b */
[----:B------:R-:W-:Y:S01]  /*0420*/  IMAD R9, R0, 0x8, R9 ;  /* 0x0000000800097824 */ /* 0x000fe200078e0209 */
[----:B------:R-:W-:Y:S01]  /*0430*/  LOP3.LUT R5, R5, 0xfffffffc, RZ, 0xc0, !PT ;  /* 0xfffffffc05057812 */ /* 0x000fe200078ec0ff */
[----:B------:R-:W-:Y:S01]  /*0440*/  ULDC UR54, c[0x0][0x224] ;  /* 0x0000890000367ab9 */ /* 0x000fe20000000800 */
[-C--:B------:R-:W-:Y:S01]  /*0450*/  LEA.HI R4, R11, R0.reuse, RZ, 0x1 ;  /* 0x000000000b047211 */ /* 0x080fe200078f08ff */
[----:B------:R-:W-:Y:S01]  /*0460*/  @UP5 UIMAD UR58, UR36, UR53, URZ ;  /* 0x00000035243a52a4 */ /* 0x000fe2000f8e023f */
[----:B------:R-:W-:Y:S01]  /*0470*/  SHF.R.S32.HI R3, RZ, 0x3, R16 ;  /* 0x00000003ff037819 */ /* 0x000fe20000011410 */
[----:B------:R-:W-:Y:S01]  /*0480*/  IMAD.IADD R17, R21, 0x1, -R5 ;  /* 0x0000000115117824 */ /* 0x000fe200078e0a05 */
[----:B------:R-:W-:Y:S01]  /*0490*/  LEA.HI R2, R2, R0, RZ, 0x2 ;  /* 0x0000000002027211 */ /* 0x000fe200078f10ff */
[----:B------:R-:W-:Y:S01]  /*04a0*/  ULDC.64 UR4, c[0x0][0x118] ;  /* 0x0000460000047ab9 */ /* 0x000fe20000000a00 */
        /* <DEDUP_REMOVED lines=11> */
[----:B------:R-:W-:Y:S01]  /*0560*/  ULDC UR44, c[0x0][0x2e8] ;  /* 0x0000ba00002c7ab9 */ /* 0x000fe20000000800 */
[----:B------:R-:W-:Y:S01]  /*0570*/  SHF.R.U32.HI R2, RZ, 0x3, R2 ;  /* 0x00000003ff027819 */ /* 0x000fe20000011602 */
[----:B------:R-:W-:Y:S01]  /*0580*/  IMAD.IADD R0, R21, 0x1, -R0 ;  /* 0x0000000115007824 */ /* 0x000fe200078e0a00 */
[----:B------:R-:W-:Y:S01]  /*0590*/  SHF.R.S32.HI R10, RZ, 0x6, R10 ;  /* 0x00000006ff0a7819 */ /* 0x000fe2000001140a */
[----:B------:R-:W-:Y:S01]  /*05a0*/  ULOP3.LUT UR60, UR40, UR60, URZ, 0x3c, !UPT ;  /* 0x0000003c283c7292 */ /* 0x000fe2000f8e3c3f */
[----:B------:R-:W-:Y:S01]  /*05b0*/  LOP3.LUT R7, R3, R2, RZ, 0x3c, !PT ;  /* 0x0000000203077212 */ /* 0x000fe200078e3cff */
[----:B------:R-:W-:Y:S01]  /*05c0*/  USHF.R.S32.HI UR61, URZ, 0x1f, UR40 ;  /* 0x0000001f3f3d7899 */ /* 0x000fe20008011428 */
[----:B------:R-:W-:Y:S01]  /*05d0*/  SHF.R.S32.HI R4, RZ, 0x1f, R0 ;  /* 0x0000001fff047819 */ /* 0x000fe20000011400 */
[----:B------:R-:W-:Y:S01]  /*05e0*/  UISETP.NE.AND UP6, UPT, UR10, URZ, UPT ;  /* 0x0000003f0a00728c */ /* 0x000fe2000bfc5270 */
[----:B------:R-:W-:Y:S01]  /*05f0*/  LOP3.LUT R3, R16, 0xfffffff8, RZ, 0xc0, !PT ;  /* 0xfffffff810037812 */ /* 0x000fe200078ec0ff */
[----:B------:R-:W-:Y:S01]  /*0600*/  UIMAD.WIDE.U32 UR46, UR38, UR48, URZ ;  /* 0x00000030262e72a5 */ /* 0x000fe2000f8e003f */
[-C--:B------:R-:W-:Y:S01]  /*0610*/  LEA.HI R2, R0, R0.reuse, RZ, 0x1 ;  /* 0x0000000000027211 */ /* 0x080fe200078f08ff */
[----:B------:R-:W-:Y:S01]  /*0620*/  UIMAD UR55, UR39, UR48, URZ ;  /* 0x00000030273772a4 */ /* 0x000fe2000f8e023f */
[----:B------:R-:W-:Y:S01]  /*0630*/  LEA.HI R12, R4, R0, RZ, 0x3 ;  /* 0x00000000040c7211 */ /* 0x000fe200078f18ff */
[----:B------:R-:W-:Y:S01]  /*0640*/  IMAD.IADD R3, R21, 0x1, -R3 ;  /* 0x0000000115037824 */ /* 0x000fe200078e0a03 */
[----:B------:R-:W-:Y:S01]  /*0650*/  LOP3.LUT R5, R2, 0x7fffffe, RZ, 0xc0, !PT ;  /* 0x07fffffe02057812 */ /* 0x000fe200078ec0ff */
[----:B------:R-:W-:Y:S01]  /*0660*/  USHF.R.S32.HI UR57, URZ, 0x1f, UR51 ;  /* 0x0000001f3f397899 */ /* 0x000fe20008011433 */
        /* <DEDUP_REMOVED lines=9> */
[----:B------:R-:W-:Y:S01]  /*0700*/  @!UP5 UIMAD UR53, UR7, UR53, URZ ;  /* 0x000000350735d2a4 */ /* 0x000fe2000f8e023f */
        /* <DEDUP_REMOVED lines=9> */
[----:B------:R-:W-:Y:S01]  /*07a0*/  IMAD.SHL.U32 R6, R17, 0x2, RZ ;  /* 0x0000000211067824 */ /* 0x000fe200078e00ff */
[----:B------:R-:W-:Y:S01]  /*07b0*/  LEA.HI R5, R2, R7, RZ, 0x2 ;  /* 0x0000000702057211 */ /* 0x000fe200078f10ff */
[----:B------:R-:W-:Y:S01]  /*07c0*/  IMAD.SHL.U32 R2, R3, 0x40, RZ ;  /* 0x0000004003027824 */ /* 0x000fe200078e00ff */
[----:B------:R-:W-:Y:S01]  /*07d0*/  LOP3.LUT P4, RZ, R0, 0x2, RZ, 0xc0, !PT ;  /* 0x0000000200ff7812 */ /* 0x000fe2000788c0ff */
[----:B------:R-:W-:Y:S01]  /*07e0*/  IMAD.SHL.U32 R3, R11, 0x10, RZ ;  /* 0x000000100b037824 */ /* 0x000fe200078e00ff */
[----:B------:R-:W-:Y:S01]  /*07f0*/  LOP3.LUT R5, R5, 0xfffffffc, RZ, 0xc0, !PT ;  /* 0xfffffffc05057812 */ /* 0x000fe200078ec0ff */
[----:B------:R-:W-:Y:S01]  /*0800*/  USHF.R.S32.HI UR52, URZ, 0x1f, UR45 ;  /* 0x0000001f3f347899 */ /* 0x000fe2000801142d */
[----:B------:R-:W-:Y:S01]  /*0810*/  LOP3.LUT P6, RZ, R14, 0x4, RZ, 0xc0, !PT ;  /* 0x000000040eff7812 */ /* 0x000fe200078cc0ff */
[----:B------:R-:W-:Y:S01]  /*0820*/  UMOV UR43, 0xffffd000 ;  /* 0xffffd000002b7882 */ /* 0x000fe20000000000 */
[C---:B------:R-:W-:Y:S01]  /*0830*/  SEL R202, R206.reuse, 0xffffffe0, !P5 ;  /* 0xffffffe0ceca7807 */ /* 0x040fe20006800000 */
[----:B------:R-:W-:Y:S01]  /*0840*/  IMAD.IADD R13, R7, 0x1, -R5 ;  /* 0x00000001070d7824 */ /* 0x000fe200078e0a05 */
        /* <DEDUP_REMOVED lines=14> */
[----:B------:R-:W-:Y:S02]  /*0930*/  LOP3.LUT R198, R5, R4, RZ, 0x3c, !PT ;  /* 0x0000000405c67212 */ /* 0x000fe400078e3cff */
[----:B------:R-:W-:Y:S02]  /*0940*/  SHF.R.U32.HI R0, RZ, 0x3, R0 ;  /* 0x00000003ff007819 */ /* 0x000fe40000011600 */
[----:B------:R-:W-:Y:S01]  /*0950*/  LEA.HI R4, R8, R8, RZ, 0x1 ;  /* 0x0000000808047211 */ /* 0x000fe200078f08ff */
[----:B------:R-:W-:Y:S01]  /*0960*/  IMAD.U32 R198, R18, 0x20, R198 ;  /* 0x0000002012c67824 */ /* 0x000fe200078e00c6 */
[----:B------:R-:W-:Y:S01]  /*0970*/  LOP3.LUT R16, R2, R0, RZ, 0x3c, !PT ;  /* 0x0000000002107212 */ /* 0x000fe200078e3cff */
[----:B------:R-:W-:Y:S01]  /*0980*/  IMAD.SHL.U32 R2, R8, 0x40, RZ ;  /* 0x0000004008027824 */ /* 0x000fe200078e00ff */
[----:B------:R-:W-:Y:S01]  /*0990*/  LOP3.LUT R0, R4, 0x3fffffe, RZ, 0xc0, !PT ;  /* 0x03fffffe04007812 */ /* 0x000fe200078ec0ff */
[C---:B------:R-:W-:Y:S01]  /*09a0*/  IMAD R197, R198.reuse, 0x2, R197 ;  /* 0x00000002c6c57824 */ /* 0x040fe200078e02c5 */
[----:B------:R-:W-:Y:S01]  /*09b0*/  SHF.R.S32.HI R3, RZ, 0x3, R12 ;  /* 0x00000003ff037819 */ /* 0x000fe2000001140c */
[----:B------:R-:W-:Y:S01]  /*09c0*/  IMAD.SHL.U32 R198, R198, 0x2, RZ ;  /* 0x00000002c6c67824 */ /* 0x000fe200078e00ff */
[----:B------:R-:W-:Y:S01]  /*09d0*/  LOP3.LUT R2, R2, 0x1c0, RZ, 0xc0, !PT ;  /* 0x000001c002027812 */ /* 0x000fe200078ec0ff */
[----:B------:R-:W-:-:S02]  /*09e0*/  IMAD.IADD R7, R8, 0x1, -R0 ;  /* 0x0000000108077824 */ /* 0x000fc400078e0a00 */
[----:B------:R-:W-:Y:S02]  /*09f0*/  IMAD.SHL.U32 R0, R10, 0x20, RZ ;  /* 0x000000200a007824 */ /* 0x000fe400078e00ff */
[----:B------:R-:W-:Y:S02]  /*0a00*/  IMAD R12, R3, 0x8, R19 ;  /* 0x00000008030c7824 */ /* 0x000fe400078e0213 */
[C---:B------:R-:W-:Y:S01]  /*0a10*/  IMAD R201, R11.reuse, 0x2, R3 ;  /* 0x000000020bc97824 */ /* 0x040fe200078e0203 */
[----:B------:R-:W-:Y:S02]  /*0a20*/  LOP3.LUT R8, R0, 0x6, R21, 0xf8, !PT ;  /* 0x0000000600087812 */ /* 0x000fe400078ef815 */
[----:B------:R-:W-:Y:S01]  /*0a30*/  LOP3.LUT R5, R2, 0x20, R0, 0xf8, !PT ;  /* 0x0000002002057812 */ /* 0x000fe200078ef800 */
[----:B------:R-:W-:Y:S01]  /*0a40*/  IMAD R0, R11, 0x200, R6 ;  /* 0x000002000b007824 */ /* 0x000fe200078e0206 */
[----:B------:R-:W-:Y:S01]  /*0a50*/  SHF.R.U32.HI R2, RZ, 0x3, R2 ;  /* 0x00000003ff027819 */ /* 0x000fe20000011602 */
[----:B------:R1:W-:Y:S02]  /*0a60*/  STL [R1+0x5c], R8 ;  /* 0x00005c0801007387 */ /* 0x0003e40000100800 */
[----:B------:R-:W-:Y:S01]  /*0a70*/  IMAD R10, R7, 0x20, R0 ;  /* 0x00000020070a7824 */ /* 0x000fe200078e0200 */
[----:B------:R-:W-:Y:S01]  /*0a80*/  SHF.R.S32.HI R0, RZ, 0x1, R4 ;  /* 0x00000001ff007819 */ /* 0x000fe20000011404 */
[----:B------:R-:W-:-:S02]  /*0a90*/  IMAD.U32 R4, RZ, RZ, UR14 ;  /* 0x0000000eff047e24 */ /* 0x000fc4000f8e00ff */
[----:B------:R-:W-:Y:S01]  /*0aa0*/  IMAD.SHL.U32 R4, R15, 0x10, RZ ;  /* 0x000000100f047824 */ /* 0x000fe200078e00ff */
[C---:B------:R-:W-:Y:S01]  /*0ab0*/  LOP3.LUT P1, RZ, R0.reuse, 0x2, RZ, 0xc0, !PT ;  /* 0x0000000200ff7812 */ /* 0x040fe2000782c0ff */
[----:B------:R-:W-:-:S05]  /*0ac0*/  IMAD.SHL.U32 R0, R0, 0x40, RZ ;  /* 0x0000004000007824 */ /* 0x000fca00078e00ff */
[----:B------:R-:W-:Y:S02]  /*0ad0*/  LOP3.LUT R0, R0, 0xc0, RZ, 0xc0, !PT ;  /* 0x000000c000007812 */ /* 0x000fe400078ec0ff */
[----:B-1----:R-:W-:Y:S02]  /*0ae0*/  LOP3.LUT R8, R5, R2, RZ, 0x3c, !PT ;  /* 0x0000000205087212 */ /* 0x002fe400078e3cff */
        /* <DEDUP_REMOVED lines=29> */
[----:B------:R-:W-:Y:S01]  /*0cc0*/  IADD3 R249, R248, 0x20, RZ ;  /* 0x00000020f8f97810 */ /* 0x000fe20007ffe0ff */
[----:B------:R-:W-:Y:S01]  /*0cd0*/  IMAD.IADD R205, R0, 0x1, R2 ;  /* 0x0000000100cd7824 */ /* 0x000fe200078e0202 */
[----:B------:R-:W-:Y:S01]  /*0ce0*/  LEA R201, R201, 0xf000, 0x1 ;  /* 0x0000f000c9c97811 */ /* 0x000fe200078e08ff */
[C---:B------:R-:W-:Y:S01]  /*0cf0*/  IMAD R4, R207.reuse, 0x10, R4 ;  /* 0x00000010cf047824 */ /* 0x040fe200078e0204 */
[----:B------:R-:W-:Y:S01]  /*0d00*/  @P2 IADD3 R249, R248, -0x20, RZ ;  /* 0xffffffe0f8f92810 */ /* 0x000fe20007ffe0ff */
[----:B------:R-:W-:-:S02]  /*0d10*/  IMAD R207, R207, 0x200, R0 ;  /* 0x00000200cfcf7824 */ /* 0x000fc400078e0200 */
        /* <DEDUP_REMOVED lines=25> */
.L_x_485:
        /* <DEDUP_REMOVED lines=53> */
.L_x_442:
        /* <DEDUP_REMOVED lines=67> */
.L_x_444:
        /* <DEDUP_REMOVED lines=18> */
.L_x_445:
        /* <DEDUP_REMOVED lines=71> */
.L_x_446:
[----:B------:R-:W-:Y:S02]  /*1bc0*/  UMOV UR11, UR54 ;  /* 0x00000036000b7c82 */ /* 0x000fe40008000000 */
.L_x_447:
[----:B------:R-:W2:Y:S04]  /*1bd0*/  LDL.64 R4, [R1+0x10] ;  /* 0x0000100001047983 */ /* 0x000ea80000100a00 */
[----:B------:R1:W2:Y:S01]  /*1be0*/  LDL.64 R20, [R1+0x10] ;  /* 0x0000100001147983 */ /* 0x0002a20000100a00 */
[----:B------:R-:W-:Y:S01]  /*1bf0*/  UIADD3 UR8, UP4, UP3, UR8, UR45, UR51 ;  /* 0x0000002d08087290 */ /* 0x000fe2000fb9e033 */
[----:B------:R-:W-:Y:S01]  /*1c00*/  IMAD.U32 R10, RZ, RZ, UR5 ;  /* 0x00000005ff0a7e24 */ /* 0x000fe2000f8e00ff */
[----:B------:R-:W-:Y:S01]  /*1c10*/  BSSY B1, `(.L_x_443) ;  /* 0x0000874000017945 */ /* 0x000fe20003800000 */
[----:B------:R-:W3:Y:S01]  /*1c20*/  S2R R11, SR_TID.X ;  /* 0x00000000000b7919 */ /* 0x000ee20000002100 */
[----:B------:R-:W-:Y:S01]  /*1c30*/  UIADD3 UR30, UP2, UP1, UR15, UR8, UR16 ;  /* 0x000000080f1e7290 */ /* 0x000fe2000f95e010 */
[----:B------:R-:W-:Y:S01]  /*1c40*/  IMAD.U32 R8, RZ, RZ, UR4 ;  /* 0x00000004ff087e24 */ /* 0x000fe2000f8e00ff */
[----:B------:R-:W-:Y:S01]  /*1c50*/  UIADD3.X UR7, UR10, UR52, UR57, UP4, UP3 ;  /* 0x000000340a077290 */ /* 0x000fe2000a7e6439 */
[----:B------:R-:W-:Y:S01]  /*1c60*/  IMAD.U32 R9, RZ, RZ, UR20 ;  /* 0x00000014ff097e24 */ /* 0x000fe2000f8e00ff */
[----:B------:R-:W-:-:S02]  /*1c70*/  ULDC.64 UR8, c[0x0][0x1a8] ;  /* 0x00006a0000087ab9 */ /* 0x000fc40000000a00 */
[----:B------:R-:W-:Y:S02]  /*1c80*/  UIADD3.X UR28, UR13, UR7, UR14, UP2, UP1 ;  /* 0x000000070d1c7290 */ /* 0x000fe400097e240e */
[----:B------:R-:W-:Y:S02]  /*1c90*/  UIMAD UR7, UR61, UR8, URZ ;  /* 0x000000083d0772a4 */ /* 0x000fe4000f8e023f */
[----:B------:R-:W-:Y:S02]  /*1ca0*/  UMOV UR14, 0x4 ;  /* 0x00000004000e7882 */ /* 0x000fe40000000000 */
[----:B------:R-:W-:Y:S02]  /*1cb0*/  UIMAD UR24, UR40, UR9, UR7 ;  /* 0x00000009281872a4 */ /* 0x000fe4000f8e0207 */
[----:B------:R-:W-:Y:S02]  /*1cc0*/  ULDC.64 UR4, c[0x0][0x3c8] ;  /* 0x0000f20000047ab9 */ /* 0x000fe40000000a00 */
[----:B------:R-:W-:-:S02]  /*1cd0*/  ULDC.64 UR8, c[0x0][0x378] ;  /* 0x0000de0000087ab9 */ /* 0x000fc40000000a00 */
[----:B------:R-:W-:-:S04]  /*1ce0*/  UIMAD UR7, UR61, UR8, URZ ;  /* 0x000000083d0772a4 */ /* 0x000fc8000f8e023f */
[----:B------:R-:W-:Y:S01]  /*1cf0*/  UIMAD UR18, UR40, UR9, UR7 ;  /* 0x00000009281272a4 */ /* 0x000fe2000f8e0207 */
[----:B---3--:R-:W-:Y:S02]  /*1d00*/  SHF.R.S32.HI R12, RZ, 0x1f, R11 ;  /* 0x0000001fff0c7819 */ /* 0x008fe4000001140b */
[----:B------:R-:W-:Y:S02]  /*1d10*/  ULDC.64 UR8, c[0x0][0x370] ;  /* 0x0000dc0000087ab9 */ /* 0x000fe40000000a00 */
[----:B------:R-:W-:Y:S01]  /*1d20*/  LEA.HI R3, R12, R11, RZ, 0x2 ;  /* 0x0000000b0c037211 */ /* 0x000fe200078f10ff */
[----:B------:R-:W-:Y:S02]  /*1d30*/  UIMAD UR7, UR32, UR8, URZ ;  /* 0x00000008200772a4 */ /* 0x000fe4000f8e023f */
[----:B------:R-:W-:Y:S01]  /*1d40*/  UIADD3 UR8, UR20, UR11, URZ ;  /* 0x0000000b14087290 */ /* 0x000fe2000fffe03f */
[----:B------:R-:W-:Y:S01]  /*1d50*/  SHF.R.S32.HI R3, RZ, 0x2, R3 ;  /* 0x00000002ff037819 */ /* 0x000fe20000011403 */
[----:B------:R-:W-:-:S02]  /*1d60*/  UIMAD UR10, UR20, UR9, UR7 ;  /* 0x00000009140a72a4 */ /* 0x000fc4000f8e0207 */
[----:B------:R-:W-:Y:S01]  /*1d70*/  UIMAD.WIDE UR8, UR8, UR14, UR4 ;  /* 0x0000000e080872a5 */ /* 0x000fe2000f8e0204 */
[----:B------:R-:W-:Y:S01]  /*1d80*/  SHF.R.S32.HI R17, RZ, 0x1f, R3 ;  /* 0x0000001fff117819 */ /* 0x000fe20000011403 */
[----:B------:R-:W-:Y:S01]  /*1d90*/  UIADD3 UR7, -UR6, UR12, UR23 ;  /* 0x0000000c06077290 */ /* 0x000fe2000fffe117 */
[----:B------:R-:W-:Y:S01]  /*1da0*/  IADD3 R0, P0, R3, UR20, RZ ;  /* 0x0000001403007c10 */ /* 0x000fe2000ff1e0ff */
[----:B------:R-:W-:-:S03]  /*1db0*/  ULDC.64 UR4, c[0x0][0x200] ;  /* 0x0000800000047ab9 */ /* 0x000fc60000000a00 */
[----:B------:R-:W-:Y:S01]  /*1dc0*/  IADD3.X R7, R17, UR32, RZ, P0, !PT ;  /* 0x0000002011077c10 */ /* 0x000fe200087fe4ff */
[----:B------:R-:W-:Y:S02]  /*1dd0*/  UMOV UR16, UR8 ;  /* 0x0000000800107c82 */ /* 0x000fe40008000000 */
[----:B------:R-:W-:Y:S02]  /*1de0*/  UIADD3 UR8, UR20, UR17, URZ ;  /* 0x0000001114087290 */ /* 0x000fe4000fffe03f */
[----:B------:R-:W-:Y:S01]  /*1df0*/  IMAD R7, R7, c[0x0][0x190], RZ ;  /* 0x0000640007077a24 */ /* 0x000fe200078e02ff */
[----:B------:R-:W-:Y:S02]  /*1e00*/  UMOV UR15, UR9 ;  /* 0x00000009000f7c82 */ /* 0x000fe40008000000 */
[----:B------:R-:W-:Y:S01]  /*1e10*/  UIMAD.WIDE UR8, UR8, UR14, UR4 ;  /* 0x0000000e080872a5 */ /* 0x000fe2000f8e0204 */
[----:B------:R3:W4:Y:S01]  /*1e20*/  R2UR UR4, R8 ;  /* 0x00000000080473c2 */ /* 0x00072200000e0000 */
[----:B------:R-:W-:-:S02]  /*1e30*/  ULDC UR32, c[0x0][0x2e8] ;  /* 0x0000ba0000207ab9 */ /* 0x000fc40000000800 */
[----:B------:R-:W-:-:S03]  /*1e40*/  UIADD3 UR7, UR7, -UR32, URZ ;  /* 0x8000002007077290 */ /* 0x000fc6000fffe03f */
[----:B------:R-:W-:Y:S02]  /*1e50*/  UMOV UR14, UR8 ;  /* 0x00000008000e7c82 */ /* 0x000fe40008000000 */
[----:B------:R-:W-:Y:S01]  /*1e60*/  USHF.R.S32.HI UR17, URZ, 0x1f, UR7 ;  /* 0x0000001f3f117899 */ /* 0x000fe20008011407 */
[----:B------:R1:W1:Y:S01]  /*1e70*/  R2UR UR5, R10 ;  /* 0x000000000a0573c2 */ /* 0x00026200000e0000 */
[----:B------:R-:W-:Y:S02]  /*1e80*/  UMOV UR13, UR9 ;  /* 0x00000009000d7c82 */ /* 0x000fe40008000000 */
[----:B------:R-:W-:Y:S02]  /*1e90*/  ULEA.HI UR17, UR17, UR7, URZ, 0x6 ;  /* 0x0000000711117291 */ /* 0x000fe4000f8f303f */
[----:B------:R-:W-:Y:S02]  /*1ea0*/  UIADD3 UR7, UR33, -0x1, URZ ;  /* 0xffffffff21077890 */ /* 0x000fe4000fffe03f */
[----:B------:R-:W-:-:S04]  /*1eb0*/  USHF.R.S32.HI UR17, URZ, 0x6, UR17 ;  /* 0x000000063f117899 */ /* 0x000fc80008011411 */
[----:B------:R-:W-:-:S04]  /*1ec0*/  UISETP.LT.AND UP1, UPT, URZ, UR17, UPT ;  /* 0x000000113f00728c */ /* 0x000fc8000bf21270 */
[----:B------:R-:W-:-:S04]  /*1ed0*/  USEL UR17, URZ, UR17, !UP1 ;  /* 0x000000113f117287 */ /* 0x000fc8000c800000 */
[----:B------:R-:W-:Y:S01]  /*1ee0*/  UISETP.GT.AND UP1, UPT, UR33, UR17, UPT ;  /* 0x000000112100728c */ /* 0x000fe2000bf24270 */
[----:B--2---:R-:W-:-:S05]  /*1ef0*/  IMAD.MOV.U32 R20, RZ, RZ, R4 ;  /* 0x000000ffff147224 */ /* 0x004fca00078e0004 */
[----:B------:R-:W-:-:S05]  /*1f00*/  SHF.R.S32.HI R21, RZ, 0x1f, R20 ;  /* 0x0000001fff157819 */ /* 0x000fca0000011414 */
[C---:B------:R-:W-:Y:S01]  /*1f10*/  IMAD.WIDE.U32 R4, R0.reuse, c[0x0][0x190], R20 ;  /* 0x0000640000047a25 */ /* 0x040fe200078e0014 */
[----:B------:R2:W-:Y:S03]  /*1f20*/  STL [R1+0x14], R21 ;  /* 0x0000141501007387 */ /* 0x0005e60000100800 */
[----:B------:R-:W-:Y:S01]  /*1f30*/  IMAD R0, R0, c[0x0][0x194], R7 ;  /* 0x0000650000007a24 */ /* 0x000fe200078e0207 */
[----:B------:R-:W-:-:S04]  /*1f40*/  IADD3 R6, P0, R4, UR41, RZ ;  /* 0x0000002904067c10 */ /* 0x000fc8000ff1e0ff */
[----:B------:R-:W-:Y:S02]  /*1f50*/  IADD3.X R7, R5, UR37, R0, P0, !PT ;  /* 0x0000002505077c10 */ /* 0x000fe400087fe400 */
[----:B------:R-:W-:Y:S02]  /*1f60*/  LEA.HI R0, R12, R11, RZ, 0x5 ;  /* 0x0000000b0c007211 */ /* 0x000fe400078f28ff */
[----:B------:R-:W-:Y:S02]  /*1f70*/  IADD3 R4, P0, R20, UR29, RZ ;  /* 0x0000001d14047c10 */ /* 0x000fe4000ff1e0ff */
[----:B---3--:R-:W-:Y:S02]  /*1f80*/  LOP3.LUT R8, R0, 0xffffffe0, RZ, 0xc0, !PT ;  /* 0xffffffe000087812 */ /* 0x008fe400078ec0ff */
[----:B------:R-:W-:Y:S02]  /*1f90*/  SHF.R.S32.HI R0, RZ, 0x5, R0 ;  /* 0x00000005ff007819 */ /* 0x000fe40000011400 */
[----:B------:R-:W-:Y:S01]  /*1fa0*/  IADD3.X R5, R21, UR31, RZ, P0, !PT ;  /* 0x0000001f15057c10 */ /* 0x000fe200087fe4ff */
[----:B------:R-:W-:-:S04]  /*1fb0*/  IMAD.IADD R8, R11, 0x1, -R8 ;  /* 0x000000010b087824 */ /* 0x000fc800078e0a08 */
[----:B------:R-:W-:Y:S02]  /*1fc0*/  IMAD R0, R0, UR50, R8 ;  /* 0x0000003200007c24 */ /* 0x000fe4000f8e0208 */
[----:B------:R-:W-:-:S03]  /*1fd0*/  IMAD.WIDE.U32 R4, R9, c[0x0][0x370], R4 ;  /* 0x0000dc0009047a25 */ /* 0x000fc600078e0004 */
[C---:B------:R-:W-:Y:S02]  /*1fe0*/  IADD3 R8, P0, R0.reuse, UR30, RZ ;  /* 0x0000001e00087c10 */ /* 0x040fe4000ff1e0ff */
[----:B------:R-:W-:Y:S02]  /*1ff0*/  IADD3 R5, R5, UR10, RZ ;  /* 0x0000000a05057c10 */ /* 0x000fe4000fffe0ff */
        /* <DEDUP_REMOVED lines=15> */
[----:B------:R-:W-:Y:S02]  /*20f0*/  IMAD.IADD R0, R5, 0x1, R0 ;  /* 0x0000000105007824 */ /* 0x000fe400078e0200 */
[----:B------:R2:W-:Y:S03]  /*2100*/  STL [R1], R18 ;  /* 0x0000001201007387 */ /* 0x0005e60000100800 */
[----:B------:R-:W-:Y:S01]  /*2110*/  LEA.HI.X R251, R4, c[0x0][0x334], R0, 0x1, P3 ;  /* 0x0000cd0004fb7a11 */ /* 0x000fe200018f0c00 */
[----:B-1--4-:R-:W-:Y:S05]  /*2120*/  @P0 BRA `(.L_x_448) ;  /* 0x000008c000000947 */ /* 0x012fea0003800000 */
[----:B------:R-:W-:Y:S02]  /*2130*/  @UP0 UIADD3 UR7, UR21, UR25, URZ ;  /* 0x0000001915070290 */ /* 0x000fe4000fffe03f */
[----:B------:R-:W-:-:S02]  /*2140*/  ULDC.64 UR10, c[0x0][0x3a0] ;  /* 0x0000e800000a7ab9 */ /* 0x000fc40000000a00 */
        /* <DEDUP_REMOVED lines=16> */
.L_x_449:
        /* <DEDUP_REMOVED lines=18> */
.L_x_450:
        /* <DEDUP_REMOVED lines=34> */
.L_x_452:
[----:B-1----:R-:W-:Y:S05]  /*2590*/  BSYNC B0 ;  /* 0x0000000000007941 */ /* 0x002fea0003800000 */
.L_x_451:
        /* <DEDUP_REMOVED lines=19> */
.L_x_454:
[----:B------:R-:W-:Y:S05]  /*26d0*/  BSYNC B0 ;  /* 0x0000000000007941 */ /* 0x000fea0003800000 */
.L_x_453:
        /* <DEDUP_REMOVED lines=30> */
.L_x_456:
[----:B------:R-:W-:Y:S05]  /*28c0*/  BSYNC B0 ;  /* 0x0000000000007941 */ /* 0x000fea0003800000 */
.L_x_455:
        /* <DEDUP_REMOVED lines=18> */
.L_x_448:
[----:B------:R-:W3:Y:S01]  /*29f0*/  LDL R16, [R1+0x40] ;  /* 0x0000400001107983 */ /* 0x000ee20000100800 */
        /* <DEDUP_REMOVED lines=21> */
[----:B---3--:R-:W-:-:S09]  /*2b50*/  SHF.L.U32 R0, R16, 0x1, RZ ;  /* 0x0000000110007819 */ /* 0x008fd200000006ff */
[----:B------:R1:W-:Y:S04]  /*2b60*/  @P1 STS [R0+0xf000], RZ ;  /* 0x00f000ff00001388 */ /* 0x0003e80000000800 */
[----:B------:R1:W-:Y:S04]  /*2b70*/  @P1 STS [R0+0xf004], RZ ;  /* 0x00f004ff00001388 */ /* 0x0003e80000000800 */
[----:B------:R1:W-:Y:S04]  /*2b80*/  @P1 STS.64 [R0+0xf008], RZ ;  /* 0x00f008ff00001388 */ /* 0x0003e80000000a00 */
[----:B------:R1:W-:Y:S04]  /*2b90*/  @P1 STS.128 [R0+0x11000], RZ ;  /* 0x011000ff00001388 */ /* 0x0003e80000000c00 */
[----:B------:R1:W-:Y:S01]  /*2ba0*/  @P1 STS.128 [R0+0x13000], RZ ;  /* 0x013000ff00001388 */ /* 0x0003e20000000c00 */
[----:B------:R-:W-:Y:S05]  /*2bb0*/  @P1 BRA `(.L_x_459) ;  /* 0x0000023000001947 */ /* 0x000fea0003800000 */
[----:B------:R-:W3:Y:S04]  /*2bc0*/  LDL R8, [R1+0x24] ;  /* 0x0000240001087983 */ /* 0x000ee80000100800 */
[----:B------:R-:W4:Y:S01]  /*2bd0*/  LDL R10, [R1+0x28] ;  /* 0x00002800010a7983 */ /* 0x000f220000100800 */
        /* <DEDUP_REMOVED lines=8> */
[----:B---3--:R-:W-:Y:S01]  /*2c60*/  ISETP.GE.AND P4, PT, R8, c[0x0][0x220], PT ;  /* 0x0000880008007a0c */ /* 0x008fe20003f86270 */
[----:B------:R-:W-:Y:S01]  /*2c70*/  IMAD R8, R17, c[0x0][0x1a0], RZ ;  /* 0x0000680011087a24 */ /* 0x000fe200078e02ff */
[----:B----4-:R-:W-:-:S03]  /*2c80*/  ISETP.GE.AND P3, PT, R10, c[0x0][0x220], PT ;  /* 0x000088000a007a0c */ /* 0x010fc60003f66270 */
        /* <DEDUP_REMOVED lines=22> */
.L_x_459:
[----:B------:R-:W-:Y:S05]  /*2df0*/  BSYNC B0 ;  /* 0x0000000000007941 */ /* 0x000fea0003800000 */
.L_x_458:
[----:B------:R-:W-:Y:S01]  /*2e00*/  IADD3 R4, R3, 0x40, RZ ;  /* 0x0000004003047810 */ /* 0x000fe20007ffe0ff */
[----:B------:R-:W-:Y:S03]  /*2e10*/  BSSY B0, `(.L_x_460) ;  /* 0x0000028000007945 */ /* 0x000fe60003800000 */
[----:B------:R-:W-:-:S13]  /*2e20*/  ISETP.GE.AND P5, PT, R4, UR8, PT ;  /* 0x0000000804007c0c */ /* 0x000fda000bfa6270 */
[----:B------:R3:W-:Y:S04]  /*2e30*/  @P5 STS.128 [R0+0x10000], RZ ;  /* 0x010000ff00005388 */ /* 0x0007e80000000c00 */
        /* <DEDUP_REMOVED lines=37> */
.L_x_461:
[----:B------:R-:W-:Y:S05]  /*3090*/  BSYNC B0 ;  /* 0x0000000000007941 */ /* 0x000fea0003800000 */
.L_x_460:
        /* <DEDUP_REMOVED lines=39> */
.L_x_463:
[----:B------:R-:W-:Y:S05]  /*3310*/  BSYNC B0 ;  /* 0x0000000000007941 */ /* 0x000fea0003800000 */
.L_x_462:
        /* <DEDUP_REMOVED lines=19> */
.L_x_465:
        /* <DEDUP_REMOVED lines=36> */
.L_x_466:
[----:B------:R-:W-:Y:S05]  /*3690*/  BSYNC B0 ;  /* 0x0000000000007941 */ /* 0x000fea0003800000 */
.L_x_464:
[----:B--2---:R-:W2:Y:S01]  /*36a0*/  LDL R18, [R1+0x3c] ;  /* 0x00003c0001127983 */ /* 0x004ea20000100800 */
[----:B------:R-:W-:Y:S02]  /*36b0*/  IMAD.MOV.U32 R11, RZ, RZ, 0x7f800000 ;  /* 0x7f800000ff0b7424 */ /* 0x000fe400078e00ff */
        /* <DEDUP_REMOVED lines=17> */
[----:B------:R1:W2:Y:S01]  /*37d0*/  @!P4 LDG.E R11, [R6.64] ;  /* 0x00000004060bc981 */ /* 0x0002a2000c1e1900 */
[----:B------:R-:W-:Y:S01]  /*37e0*/  ISETP.GE.AND P2, PT, R18, UR8, PT ;  /* 0x0000000812007c0c */ /* 0x000fe2000bf46270 */
[----:B------:R-:W-:Y:S02]  /*37f0*/  ULDC.64 UR8, c[0x0][0x198] ;  /* 0x0000660000087ab9 */ /* 0x000fe40000000a00 */
[----:B---3--:R5:W3:Y:S08]  /*3800*/  @!P6 LDG.E R13, [R4.64+0x20] ;  /* 0x00002004040de981 */ /* 0x008af0000c1e1900 */
[----:B----4-:R5:W4:Y:S04]  /*3810*/  @!P3 LDG.E R12, [R4.64+0x80] ;  /* 0x00008004040cb981 */ /* 0x010b28000c1e1900 */
[----:B------:R5:W3:Y:S01]  /*3820*/  @!P2 LDG.E R19, [R4.64] ;  /* 0x000000040413a981 */ /* 0x000ae2000c1e1900 */
[----:B------:R-:W-:-:S03]  /*3830*/  UIMAD UR8, UR19, UR8, URZ ;  /* 0x00000008130872a4 */ /* 0x000fc6000f8e023f */
[----:B------:R1:W-:Y:S01]  /*3840*/  @P1 STS [R0+0x9000], RZ ;  /* 0x009000ff00001388 */ /* 0x0003e20000000800 */
[----:B------:R-:W-:-:S03]  /*3850*/  UIMAD UR8, UR23, UR9, UR8 ;  /* 0x00000009170872a4 */ /* 0x000fc6000f8e0208 */
[----:B------:R1:W-:Y:S04]  /*3860*/  @P1 STS [R0+0x9004], RZ ;  /* 0x009004ff00001388 */ /* 0x0003e80000000800 */
[----:B------:R2:W-:Y:S04]  /*3870*/  @P1 STS.64 [R0+0x9008], RZ ;  /* 0x009008ff00001388 */ /* 0x0005e80000000a00 */
[----:B------:R2:W-:Y:S04]  /*3880*/  @P1 STS.128 [R0+0xb000], RZ ;  /* 0x00b000ff00001388 */ /* 0x0005e80000000c00 */
[----:B------:R2:W-:Y:S01]  /*3890*/  @P1 STS.128 [R0+0xd000], RZ ;  /* 0x00d000ff00001388 */ /* 0x0005e20000000c00 */
[----:B-----5:R-:W-:-:S04]  /*38a0*/  IMAD.U32 R4, RZ, RZ, UR23 ;  /* 0x00000017ff047e24 */ /* 0x020fc8000f8e00ff */
        /* <DEDUP_REMOVED lines=9> */
[----:B--2---:R1:W-:Y:S04]  /*3940*/  STL [R1+0x18], R11 ;  /* 0x0000180b01007387 */ /* 0x0043e80000100800 */
[----:B----4-:R1:W-:Y:S04]  /*3950*/  STL [R1+0x8], R12 ;  /* 0x0000080c01007387 */ /* 0x0103e80000100800 */
[----:B---3--:R1:W-:Y:S04]  /*3960*/  STL [R1+0x20], R13 ;  /* 0x0000200d01007387 */ /* 0x0083e80000100800 */
        /* <DEDUP_REMOVED lines=37> */
.L_x_468:
[----:B------:R-:W-:Y:S05]  /*3bc0*/  BSYNC B0 ;  /* 0x0000000000007941 */ /* 0x000fea0003800000 */
.L_x_467:
        /* <DEDUP_REMOVED lines=39> */
.L_x_470:
[----:B------:R-:W-:Y:S05]  /*3e40*/  BSYNC B0 ;  /* 0x0000000000007941 */ /* 0x000fea0003800000 */
.L_x_469:
[----:B------:R-:W0:Y:S01]  /*3e50*/  LDGDEPBAR ;  /* 0x00000000000079af */ /* 0x000e220000000000 */
[----:B------:R-:W-:Y:S01]  /*3e60*/  IADD3 R3, R207, 0x1800, RZ ;  /* 0x00001800cf037810 */ /* 0x000fe20007ffe0ff */
[----:B-1----:R-:W-:Y:S01]  /*3e70*/  IMAD.SHL.U32 R7, R18, 0x4, RZ ;  /* 0x0000000412077824 */ /* 0x002fe200078e00ff */
[----:B--2---:R-:W-:Y:S01]  /*3e80*/  IADD3 R0, R205, 0x1800, RZ ;  /* 0x00001800cd007810 */ /* 0x004fe20007ffe0ff */
[----:B------:R-:W-:Y:S01]  /*3e90*/  STL [R1+0x4], R210 ;  /* 0x000004d201007387 */ /* 0x000fe20000100800 */
[----:B------:R-:W-:Y:S01]  /*3ea0*/  SEL R3, R3, R207, !P0 ;  /* 0x000000cf03037207 */ /* 0x000fe20004000000 */
[----:B------:R-:W-:Y:S01]  /*3eb0*/  UIADD3 UR18, UR23, UR12, URZ ;  /* 0x0000000c17127290 */ /* 0x000fe2000fffe03f */
[----:B------:R-:W-:Y:S01]  /*3ec0*/  SEL R0, R0, R205, !P0 ;  /* 0x000000cd00007207 */ /* 0x000fe20004000000 */
[----:B------:R-:W-:Y:S01]  /*3ed0*/  CS2R R126, SRZ ;  /* 0x00000000007e7805 */ /* 0x000fe2000001ff00 */
[----:B------:R-:W-:Y:S01]  /*3ee0*/  CS2R R124, SRZ ;  /* 0x00000000007c7805 */ /* 0x000fe2000001ff00 */
[----:B------:R-:W-:Y:S01]  /*3ef0*/  IMAD.SHL.U32 R196, R3, 0x2, RZ ;  /* 0x0000000203c47824 */ /* 0x000fe200078e00ff */
[----:B------:R-:W-:Y:S01]  /*3f00*/  UIADD3 UR19, -UR6, 0x80, UR18 ;  /* 0x0000008006137890 */ /* 0x000fe2000fffe112 */
        /* <DEDUP_REMOVED lines=19> */
[----:B------:R-:W-:Y:S01]  /*4040*/  SHF.L.U64.HI R6, R18, 0x2, R16 ;  /* 0x0000000212067819 */ /* 0x000fe20000010210 */
[----:B------:R-:W-:Y:S01]  /*4050*/  CS2R R106, SRZ ;  /* 0x00000000006a7805 */ /* 0x000fe2000001ff00 */
[C---:B------:R-:W-:Y:S01]  /*4060*/  IADD3 R5, R4.reuse, R5, RZ ;  /* 0x0000000504057210 */ /* 0x040fe20007ffe0ff */
[C---:B------:R-:W-:Y:S01]  /*4070*/  IMAD.IADD R0, R4.reuse, 0x1, R0 ;  /* 0x0000000104007824 */ /* 0x040fe200078e0200 */
[----:B------:R-:W-:Y:S01]  /*4080*/  CS2R R104, SRZ ;  /* 0x0000000000687805 */ /* 0x000fe2000001ff00 */
[----:B------:R1:W-:Y:S01]  /*4090*/  STL [R1+0x50], R6 ;  /* 0x0000500601007387 */ /* 0x0003e20000100800 */
[----:B------:R-:W-:Y:S01]  /*40a0*/  CS2R R102, SRZ ;  /* 0x0000000000667805 */ /* 0x000fe2000001ff00 */
[----:B------:R-:W-:Y:S01]  /*40b0*/  CS2R R100, SRZ ;  /* 0x0000000000647805 */ /* 0x000fe2000001ff00 */
[----:B------:R-:W-:Y:S01]  /*40c0*/  CS2R R94, SRZ ;  /* 0x00000000005e7805 */ /* 0x000fe2000001ff00 */
[----:B------:R-:W-:Y:S01]  /*40d0*/  STL [R1+0x4c], R7 ;  /* 0x00004c0701007387 */ /* 0x000fe20000100800 */
        /* <DEDUP_REMOVED lines=8> */
[----:B------:R-:W2:Y:S01]  /*4160*/  LDSM.16.M88.4 R148, [R198+0xf000] ;  /* 0x00f00000c694783b */ /* 0x000ea20000000200 */
        /* <DEDUP_REMOVED lines=11> */
[C---:B-1----:R-:W-:Y:S01]  /*4220*/  IADD3 R6, R4.reuse, R5, RZ ;  /* 0x0000000504067210 */ /* 0x042fe20007ffe0ff */
[C---:B------:R-:W-:Y:S01]  /*4230*/  IMAD.IADD R5, R4.reuse, 0x1, R0 ;  /* 0x0000000104057824 */ /* 0x040fe200078e0200 */
[----:B------:R-:W1:Y:S01]  /*4240*/  LDSM.16.M88.4 R160, [R197+0xf400] ;  /* 0x00f40000c5a0783b */ /* 0x000e620000000200 */
[----:B------:R-:W-:Y:S01]  /*4250*/  CS2R R66, SRZ ;  /* 0x0000000000427805 */ /* 0x000fe2000001ff00 */
[----:B------:R-:W-:Y:S01]  /*4260*/  CS2R R64, SRZ ;  /* 0x0000000000407805 */ /* 0x000fe2000001ff00 */
[C---:B------:R-:W-:Y:S01]  /*4270*/  IMAD.IADD R6, R4.reuse, 0x1, R6 ;  /* 0x0000000104067824 */ /* 0x040fe200078e0206 */
[----:B------:R-:W1:Y:S01]  /*4280*/  LDSM.16.M88.4 R164, [R198+0x11000] ;  /* 0x01100000c6a4783b */ /* 0x000e620000000200 */
[C---:B------:R-:W-:Y:S01]  /*4290*/  IADD3 R5, R4.reuse, R5, RZ ;  /* 0x0000000504057210 */ /* 0x040fe20007ffe0ff */
[----:B------:R-:W-:Y:S01]  /*42a0*/  CS2R R58, SRZ ;  /* 0x00000000003a7805 */ /* 0x000fe2000001ff00 */
[C---:B------:R-:W-:Y:S01]  /*42b0*/  IMAD.IADD R6, R4.reuse, 0x1, R6 ;  /* 0x0000000104067824 */ /* 0x040fe200078e0206 */
        /* <DEDUP_REMOVED lines=18> */
[----:B------:R-:W-:-:S02]  /*43e0*/  ULDC UR8, c[0x0][0x2e8] ;  /* 0x0000ba0000087ab9 */ /* 0x000fc40000000800 */
[----:B------:R-:W1:Y:S01]  /*43f0*/  LDSM.16.M88.4 R188, [R197+0x13000] ;  /* 0x01300000c5bc783b */ /* 0x000e620000000200 */
[----:B------:R-:W-:Y:S02]  /*4400*/  UIADD3 UR20, UR23, 0x80, URZ ;  /* 0x0000008017147890 */ /* 0x000fe4000fffe03f */
[----:B------:R-:W-:Y:S01]  /*4410*/  UIADD3 UR19, UR19, -UR8, URZ ;  /* 0x8000000813137290 */ /* 0x000fe2000fffe03f */
[----:B------:R-:W1:Y:S01]  /*4420*/  LDSM.16.M88.4 R192, [R197+0x13400] ;  /* 0x01340000c5c0783b */ /* 0x000e620000000200 */
[----:B------:R-:W-:-:S03]  /*4430*/  ULDC UR11, c[0x0][0x2e4] ;  /* 0x0000b900000b7ab9 */ /* 0x000fc60000000800 */
[----:B------:R5:W-:Y:S04]  /*4440*/  STL [R1+0x30], R6 ;  /* 0x0000300601007387 */ /* 0x000be80000100800 */
[----:B------:R1:W-:Y:S01]  /*4450*/  STL [R1+0x2c], R5 ;  /* 0x00002c0501007387 */ /* 0x0003e20000100800 */
[----:B-----5:R-:W-:-:S05]  /*4460*/  IMAD.IADD R6, R4, 0x1, R6 ;  /* 0x0000000104067824 */ /* 0x020fca00078e0206 */
[----:B------:R1:W-:Y:S04]  /*4470*/  STL [R1+0x38], R6 ;  /* 0x0000380601007387 */ /* 0x0003e80000100800 */
[----:B--234-:R1:W-:Y:S02]  /*4480*/  STL [R1+0x34], R0 ;  /* 0x0000340001007387 */ /* 0x01c3e40000100800 */
.L_x_475:
[----:B------:R-:W0:Y:S01]  /*4490*/  LDGDEPBAR ;  /* 0x00000000000079af */ /* 0x000e220000000000 */
[----:B-1----:R-:W-:Y:S01]  /*44a0*/  IADD3 R0, R206, R196, RZ ;  /* 0x000000c4ce007210 */ /* 0x002fe20007ffe0ff */
[----:B------:R-:W-:Y:S01]  /*44b0*/  USHF.L.U32 UR8, UR7, 0x6, URZ ;  /* 0x0000000607087899 */ /* 0x000fe2000800063f */
[----:B------:R-:W-:Y:S01]  /*44c0*/  MOV R245, R243 ;  /* 0x000000f300f57202 */ /* 0x000fe20000000f00 */
[----:B------:R-:W-:Y:S02]  /*44d0*/  ULDC UR9, c[0x0][0x2e4] ;  /* 0x0000b90000097ab9 */ /* 0x000fe40000000800 */
[----:B------:R-:W-:Y:S02]  /*44e0*/  UISETP.GE.AND UP0, UPT, UR8, UR19, UPT ;  /* 0x000000130800728c */ /* 0x000fe4000bf06270 */
[----:B------:R-:W2:Y:S04]  /*44f0*/  LDL R209, [R1+0x4c] ;  /* 0x00004c0001d17983 */ /* 0x000ea80000100800 */
[----:B------:R-:W3:Y:S01]  /*4500*/  LDL R208, [R1+0x50] ;  /* 0x0000500001d07983 */ /* 0x000ee20000100800 */
[----:B------:R-:W-:Y:S04]  /*4510*/  DEPBAR.LE SB0, 0x0 ;  /* 0x000080000000791a */ /* 0x000fe80000000000 */
[----:B------:R-:W-:Y:S08]  /*4520*/  BAR.SYNC.DEFER_BLOCKING 0x0 ;  /* 0x0000000000007b1d */ /* 0x000ff00000010000 */
[----:B------:R-:W-:Y:S08]  /*4530*/  LDSM.16.M88.4 R32, [R196] ;  /* 0x00000000c420783b */ /* 0x000ff00000000200 */
[----:B------:R-:W1:Y:S08]  /*4540*/  LDSM.16.M88.4 R16, [R198+0x9000] ;  /* 0x00900000c610783b */ /* 0x000e700000000200 */
[----:B------:R-:W4:Y:S08]  /*4550*/  LDSM.16.M88.4 R28, [R196+0x800] ;  /* 0x00080000c41c783b */ /* 0x000f300000000200 */
[----:B------:R-:W4:Y:S08]  /*4560*/  LDSM.16.M88.4 R132, [R198+0x9400] ;  /* 0x00940000c684783b */ /* 0x000f300000000200 */
[----:B------:R-:W-:Y:S08]  /*4570*/  LDSM.16.M88.4 R136, [R0] ;  /* 0x000000000088783b */ /* 0x000ff00000000200 */
[----:B------:R-:W4:Y:S01]  /*4580*/  LDSM.16.M88.4 R140, [R197+0x9000] ;  /* 0x00900000c58c783b */ /* 0x000f220000000200 */
[-C--:B-1----:R-:W-:Y:S07]  /*4590*/  HMMA.16816.F32.BF16 R4, R32, R16.reuse, RZ ;  /* 0x000000102004723c */ /* 0x082fee00000418ff */
[----:B------:R-:W-:Y:S01]  /*45a0*/  LDSM.16.M88.4 R144, [R197+0xd400] ;  /* 0x00d40000c590783b */ /* 0x000fe20000000200 */
[C---:B----4-:R-:W-:Y:S08]  /*45b0*/  HMMA.16816.F32.BF16 R8, R28.reuse, R16, RZ ;  /* 0x000000101c08723c */ /* 0x050ff000000418ff */
        /* <DEDUP_REMOVED lines=18> */
[----:B------:R-:W4:Y:S01]  /*46e0*/  LDSM.16.M88.4 R140, [R196+0x1800] ;  /* 0x00180000c48c783b */ /* 0x000f220000000200 */
        /* <DEDUP_REMOVED lines=37> */
[C---:B----4-:R-:W-:Y:S07]  /*4940*/  HMMA.16816.F32.BF16 R8, R136.reuse, R132, R8 ;  /* 0x000000848808723c */ /* 0x050fee0000041808 */
[----:B--2---:R-:W-:Y:S01]  /*4950*/  IADD3 R132, P0, R209, UR16, RZ ;  /* 0x00000010d1847c10 */ /* 0x004fe2000ff1e0ff */
[-C--:B------:R-:W-:Y:S04]  /*4960*/  HMMA.16816.F32.BF16 R12, R136, R134.reuse, R12 ;  /* 0x00000086880c723c */ /* 0x080fe8000004180c */
[----:B---3--:R-:W-:Y:S02]  /*4970*/  IADD3.X R133, R208, UR15, RZ, P0, !PT ;  /* 0x0000000fd0857c10 */ /* 0x008fe400087fe4ff */
[----:B------:R-:W-:Y:S02]  /*4980*/  PLOP3.LUT P0, PT, PT, PT, UP0, 0x80, 0x0 ;  /* 0x000000000000781c */ /* 0x000fe40003f0f008 */
[C---:B------:R-:W-:Y:S01]  /*4990*/  HMMA.16816.F32.BF16 R16, R140.reuse, R134, R16 ;  /* 0x000000868c10723c */ /* 0x040fe20000041810 */
[----:B------:R1:W5:Y:S03]  /*49a0*/  LDG.E R209, [R132.64] ;  /* 0x0000000484d17981 */ /* 0x000366000c1e1900 */
[----:B------:R-:W-:Y:S01]  /*49b0*/  FMUL.FTZ R4, R4, c[0x0][0x2ec] ;  /* 0x0000bb0004047a20 */ /* 0x000fe20000410000 */
[----:B------:R1:W5:Y:S01]  /*49c0*/  LDG.E R208, [R132.64+0x20] ;  /* 0x0000200484d07981 */ /* 0x000362000c1e1900 */
[----:B------:R-:W-:Y:S02]  /*49d0*/  FMUL.FTZ R5, R5, c[0x0][0x2ec] ;  /* 0x0000bb0005057a20 */ /* 0x000fe40000410000 */
[----:B------:R1:W2:Y:S01]  /*49e0*/  MUFU.TANH R214, R4 ;  /* 0x0000000400d67308 */ /* 0x0002a20000002400 */
[-C--:B------:R-:W-:Y:S03]  /*49f0*/  HMMA.16816.F32.BF16 R20, R140, R144.reuse, R20 ;  /* 0x000000908c14723c */ /* 0x080fe60000041814 */
[----:B------:R-:W-:Y:S02]  /*4a00*/  FMUL.FTZ R6, R6, c[0x0][0x2ec] ;  /* 0x0000bb0006067a20 */ /* 0x000fe40000410000 */
[----:B------:R-:W-:Y:S02]  /*4a10*/  FMUL.FTZ R7, R7, c[0x0][0x2ec] ;  /* 0x0000bb0007077a20 */ /* 0x000fe40000410000 */
[----:B------:R-:W-:Y:S01]  /*4a20*/  FMUL.FTZ R8, R8, c[0x0][0x2ec] ;  /* 0x0000bb0008087a20 */ /* 0x000fe20000410000 */
[C---:B------:R-:W-:Y:S01]  /*4a30*/  HMMA.16816.F32.BF16 R24, R136.reuse, R144, R24 ;  /* 0x000000908818723c */ /* 0x040fe20000041818 */
[----:B------:R1:W3:Y:S01]  /*4a40*/  MUFU.TANH R213, R5 ;  /* 0x0000000500d57308 */ /* 0x0002e20000002400 */
[----:B------:R1:W5:Y:S02]  /*4a50*/  LDG.E R145, [R132.64+0x80] ;  /* 0x0000800484917981 */ /* 0x000364000c1e1900 */
[----:B------:R-:W-:Y:S02]  /*4a60*/  FMUL.FTZ R9, R9, c[0x0][0x2ec] ;  /* 0x0000bb0009097a20 */ /* 0x000fe40000410000 */
[----:B------:R1:W5:Y:S01]  /*4a70*/  LDG.E R144, [R132.64+0xa0] ;  /* 0x0000a00484907981 */ /* 0x000362000c1e1900 */
[----:B------:R-:W-:Y:S01]  /*4a80*/  FMUL.FTZ R10, R10, c[0x0][0x2ec] ;  /* 0x0000bb000a0a7a20 */ /* 0x000fe20000410000 */
[-C--:B------:R-:W-:Y:S03]  /*4a90*/  HMMA.16816.F32.BF16 R28, R136, R146.reuse, R28 ;  /* 0x00000092881c723c */ /* 0x080fe6000004181c */
[----:B------:R1:W4:Y:S01]  /*4aa0*/  MUFU.TANH R212, R6 ;  /* 0x0000000600d47308 */ /* 0x0003220000002400 */
[----:B------:R-:W-:Y:S02]  /*4ab0*/  FMUL.FTZ R11, R11, c[0x0][0x2ec] ;  /* 0x0000bb000b0b7a20 */ /* 0x000fe40000410000 */
[----:B------:R-:W-:Y:S02]  /*4ac0*/  FMUL.FTZ R12, R12, c[0x0][0x2ec] ;  /* 0x0000bb000c0c7a20 */ /* 0x000fe40000410000 */
[----:B------:R-:W-:Y:S04]  /*4ad0*/  HMMA.16816.F32.BF16 R32, R140, R146, R32 ;  /* 0x000000928c20723c */ /* 0x000fe80000041820 */
[----:B------:R-:W-:Y:S01]  /*4ae0*/  FMUL.FTZ R13, R13, c[0x0][0x2ec] ;  /* 0x0000bb000d0d7a20 */ /* 0x000fe20000410000 */
[----:B------:R1:W1:Y:S01]  /*4af0*/  MUFU.TANH R211, R7 ;  /* 0x0000000700d37308 */ /* 0x0002620000002400 */
[----:B------:R-:W-:Y:S02]  /*4b00*/  FMUL.FTZ R14, R14, c[0x0][0x2ec] ;  /* 0x0000bb000e0e7a20 */ /* 0x000fe40000410000 */
[----:B------:R-:W-:Y:S04]  /*4b10*/  FMUL.FTZ R15, R15, c[0x0][0x2ec] ;  /* 0x0000bb000f0f7a20 */ /* 0x000fe80000410000 */
[----:B------:R-:W-:Y:S02]  /*4b20*/  FMUL.FTZ R16, R16, c[0x0][0x2ec] ;  /* 0x0000bb0010107a20 */ /* 0x000fe40000410000 */
[----:B------:R-:W-:Y:S01]  /*4b30*/  FMUL.FTZ R17, R17, c[0x0][0x2ec] ;  /* 0x0000bb0011117a20 */ /* 0x000fe20000410000 */
[----:B------:R1:W1:Y:S01]  /*4b40*/  MUFU.TANH R218, R8 ;  /* 0x0000000800da7308 */ /* 0x0002620000002400 */
[----:B------:R-:W-:Y:S02]  /*4b50*/  FMUL.FTZ R18, R18, c[0x0][0x2ec] ;  /* 0x0000bb0012127a20 */ /* 0x000fe40000410000 */
[----:B------:R-:W-:Y:S02]  /*4b60*/  FMUL.FTZ R19, R19, c[0x0][0x2ec] ;  /* 0x0000bb0013137a20 */ /* 0x000fe40000410000 */
[----:B------:R-:W-:Y:S02]  /*4b70*/  FMUL.FTZ R20, R20, c[0x0][0x2ec] ;  /* 0x0000bb0014147a20 */ /* 0x000fe40000410000 */
        /* <DEDUP_REMOVED lines=17> */
[----:B------:R-:W-:Y:S05]  /*4c90*/  FMUL.FTZ R35, R35, c[0x0][0x2ec] ;  /* 0x0000bb0023237a20 */ /* 0x000fea0000410000 */
[----:B------:R1:W1:Y:S10]  /*4ca0*/  MUFU.TANH R222, R12 ;  /* 0x0000000c00de7308 */ /* 0x0002740000002400 */
        /* <DEDUP_REMOVED lines=22> */
[----:B------:R1:W1:Y:S01]  /*4e10*/  MUFU.TANH R235, R35 ;  /* 0x0000002300eb7308 */ /* 0x0002620000002400 */
[----:B------:R-:W-:-:S05]  /*4e20*/  @!P0 BRA `(.L_x_471) ;  /* 0x0000029000008947 */ /* 0x000fca0003800000 */
[----:B-1234-:R-:W-:Y:S01]  /*4e30*/  MOV R13, R231 ;  /* 0x000000e7000d7202 */ /* 0x01efe20000000f00 */
[----:B------:R-:W-:Y:S01]  /*4e40*/  UIADD3 UR10, UR11, UR18, -UR6 ;  /* 0x000000120b0a7290 */ /* 0x000fe2000fffe806 */
[----:B------:R-:W-:Y:S01]  /*4e50*/  MOV R17, R233 ;  /* 0x000000e900117202 */ /* 0x000fe20000000f00 */
[----:B------:R-:W-:Y:S01]  /*4e60*/  IMAD.U32 R0, RZ, RZ, UR20 ;  /* 0x00000014ff007e24 */ /* 0x000fe2000f8e00ff */
[----:B------:R-:W-:Y:S01]  /*4e70*/  MOV R30, R235 ;  /* 0x000000eb001e7202 */ /* 0x000fe20000000f00 */
[----:B------:R-:W-:Y:S01]  /*4e80*/  IMAD.MOV.U32 R12, RZ, RZ, R232 ;  /* 0x000000ffff0c7224 */ /* 0x000fe200078e00e8 */
[----:B------:R-:W-:Y:S01]  /*4e90*/  MOV R134, R237 ;  /* 0x000000ed00867202 */ /* 0x000fe20000000f00 */
[----:B------:R-:W-:Y:S01]  /*4ea0*/  IMAD.MOV.U32 R16, RZ, RZ, R234 ;  /* 0x000000ffff107224 */ /* 0x000fe200078e00ea */
[----:B------:R-:W-:Y:S01]  /*4eb0*/  ISETP.LT.AND P0, PT, R0, UR6, PT ;  /* 0x0000000600007c0c */ /* 0x000fe2000bf01270 */
[----:B------:R-:W-:Y:S01]  /*4ec0*/  IMAD.MOV.U32 R29, RZ, RZ, R236 ;  /* 0x000000ffff1d7224 */ /* 0x000fe200078e00ec */
[----:B------:R-:W-:Y:S01]  /*4ed0*/  MOV R11, R239 ;  /* 0x000000ef000b7202 */ /* 0x000fe20000000f00 */
        /* <DEDUP_REMOVED lines=19> */
[----:B------:R-:W-:Y:S01]  /*5010*/  UIADD3 UR9, UR8, 0x40, URZ ;  /* 0x0000004008097890 */ /* 0x000fe2000fffe03f */
[----:B------:R-:W-:Y:S01]  /*5020*/  MOV R22, R211 ;  /* 0x000000d300167202 */ /* 0x000fe20000000f00 */
[----:B------:R-:W-:Y:S01]  /*5030*/  IMAD.MOV.U32 R25, RZ, RZ, R218 ;  /* 0x000000ffff197224 */ /* 0x000fe200078e00da */
[----:B------:R-:W-:Y:S01]  /*5040*/  MOV R26, R213 ;  /* 0x000000d5001a7202 */ /* 0x000fe20000000f00 */
[----:B------:R-:W-:Y:S01]  /*5050*/  UISETP.GE.AND UP0, UPT, UR9, UR10, UPT ;  /* 0x0000000a0900728c */ /* 0x000fe2000bf06270 */
[----:B------:R-:W-:Y:S02]  /*5060*/  IMAD.MOV.U32 R31, RZ, RZ, R212 ;  /* 0x000000ffff1f7224 */ /* 0x000fe400078e00d4 */
[----:B------:R-:W-:Y:S01]  /*5070*/  UMOV UR9, UR11 ;  /* 0x0000000b00097c82 */ /* 0x000fe20008000000 */
[----:B------:R-:W-:Y:S02]  /*5080*/  IMAD.MOV.U32 R34, RZ, RZ, R214 ;  /* 0x000000ffff227224 */ /* 0x000fe400078e00d6 */
[----:B------:R-:W-:Y:S11]  /*5090*/  PLOP3.LUT P1, PT, PT, PT, UP0, 0x80, 0x0 ;  /* 0x000000000000781c */ /* 0x000ff60003f2f008 */
[----:B------:R-:W-:Y:S02]  /*50a0*/  @!UPT UIADD3 URZ, URZ, URZ, URZ ;  /* 0x0000003f3f3ff290 */ /* 0x000fe4000fffe03f */
[----:B------:R-:W-:-:S05]  /*50b0*/  @!P1 BRA P0, `(.L_x_472) ;  /* 0x0000083000009947 */ /* 0x000fca0000000000 */
.L_x_471:
[----:B--234-:R-:W2:Y:S01]  /*50c0*/  LDL R0, [R1+0x3c] ;  /* 0x00003c0001007983 */ /* 0x01cea20000100800 */
[----:B------:R-:W-:Y:S03]  /*50d0*/  UMOV UR11, UR9 ;  /* 0x00000009000b7c82 */ /* 0x000fe60008000000 */
[----:B------:R-:W3:Y:S01]  /*50e0*/  LDL R135, [R1+0x5c] ;  /* 0x00005c0001877983 */ /* 0x000ee20000100800 */
[----:B-12---:R-:W-:Y:S01]  /*50f0*/  IADD3 R4, R0, UR8, RZ ;  /* 0x0000000800047c10 */ /* 0x006fe2000fffe0ff */
[----:B------:R-:W-:Y:S01]  /*5100*/  UIADD3 UR8, -UR9, UR6, -UR12 ;  /* 0x0000000609087290 */ /* 0x000fe2000fffe90c */
[----:B------:R-:W-:Y:S02]  /*5110*/  IMAD.U32 R0, RZ, RZ, UR22 ;  /* 0x00000016ff007e24 */ /* 0x000fe4000f8e00ff */
[C---:B------:R-:W-:Y:S02]  /*5120*/  IADD3 R6, R4.reuse, 0x8, RZ ;  /* 0x0000000804067810 */ /* 0x040fe40007ffe0ff */
[----:B------:R-:W-:Y:S01]  /*5130*/  IADD3 R14, R4, 0x20, RZ ;  /* 0x00000020040e7810 */ /* 0x000fe20007ffe0ff */
[----:B---3--:R-:W-:Y:S01]  /*5140*/  IMAD R0, R0, 0x80, R135 ;  /* 0x0000008000007824 */ /* 0x008fe200078e0287 */
[C---:B------:R-:W-:Y:S02]  /*5150*/  IADD3 R15, R4.reuse, 0x28, RZ ;  /* 0x00000028040f7810 */ /* 0x040fe40007ffe0ff */
[----:B------:R-:W-:Y:S02]  /*5160*/  IADD3 R5, R4, UR8, RZ ;  /* 0x0000000804057c10 */ /* 0x000fe4000fffe0ff */
[----:B------:R-:W-:Y:S02]  /*5170*/  IADD3 R17, R6, UR8, RZ ;  /* 0x0000000806117c10 */ /* 0x000fe4000fffe0ff */
[----:B------:R-:W-:Y:S02]  /*5180*/  IADD3 R18, R14, UR8, RZ ;  /* 0x000000080e127c10 */ /* 0x000fe4000fffe0ff */
[----:B------:R-:W-:Y:S01]  /*5190*/  IADD3 R19, R15, UR8, RZ ;  /* 0x000000080f137c10 */ /* 0x000fe2000fffe0ff */
[----:B------:R-:W-:Y:S01]  /*51a0*/  UIADD3 UR8, UR6, 0x1, -UR12 ;  /* 0x0000000106087890 */ /* 0x000fe2000fffe80c */
[C---:B------:R-:W-:Y:S02]  /*51b0*/  IADD3 R13, R0.reuse, 0x1, RZ ;  /* 0x00000001000d7810 */ /* 0x040fe40007ffe0ff */
[C---:B------:R-:W-:Y:S01]  /*51c0*/  IADD3 R12, R0.reuse, 0x8, RZ ;  /* 0x00000008000c7810 */ /* 0x040fe20007ffe0ff */
[----:B------:R-:W-:Y:S01]  /*51d0*/  UIADD3 UR8, UR8, UR44, URZ ;  /* 0x0000002c08087290 */ /* 0x000fe2000fffe03f */
[C---:B------:R-:W-:Y:S02]  /*51e0*/  IADD3 R11, R0.reuse, 0x9, RZ ;  /* 0x00000009000b7810 */ /* 0x040fe40007ffe0ff */
[C---:B------:R-:W-:Y:S02]  /*51f0*/  IADD3 R10, R0.reuse, 0x10, RZ ;  /* 0x00000010000a7810 */ /* 0x040fe40007ffe0ff */
[----:B------:R-:W-:Y:S02]  /*5200*/  IADD3 R9, R0, 0x11, RZ ;  /* 0x0000001100097810 */ /* 0x000fe40007ffe0ff */
[----:B------:R-:W-:Y:S02]  /*5210*/  IADD3 R16, R4, UR8, RZ ;  /* 0x0000000804107c10 */ /* 0x000fe4000fffe0ff */
[----:B------:R-:W-:Y:S02]  /*5220*/  IMNMX R4, RZ, R5, !PT ;  /* 0x00000005ff047217 */ /* 0x000fe40007800200 */
[----:B------:R-:W-:Y:S02]  /*5230*/  IMNMX R5, R16, UR6, PT ;  /* 0x0000000610057c17 */ /* 0x000fe4000b800200 */
[CC--:B------:R-:W-:Y:S02]  /*5240*/  ISETP.GE.AND P3, PT, R0.reuse, R4.reuse, PT ;  /* 0x000000040000720c */ /* 0x0c0fe40003f66270 */
[C---:B------:R-:W-:Y:S02]  /*5250*/  IADD3 R8, R0.reuse, 0x18, RZ ;  /* 0x0000001800087810 */ /* 0x040fe40007ffe0ff */
[C---:B------:R-:W-:Y:S02]  /*5260*/  IADD3 R7, R0.reuse, 0x19, RZ ;  /* 0x0000001900077810 */ /* 0x040fe40007ffe0ff */
[-C--:B------:R-:W-:Y:S02]  /*5270*/  ISETP.GE.AND P2, PT, R13, R4.reuse, PT ;  /* 0x000000040d00720c */ /* 0x080fe40003f46270 */
        /* <DEDUP_REMOVED lines=8> */
[----:B------:R-:W-:Y:S02]  /*5300*/  IADD3 R6, R6, UR8, RZ ;  /* 0x0000000806067c10 */ /* 0x000fe4000fffe0ff */
[----:B------:R-:W-:Y:S02]  /*5310*/  IMNMX R4, RZ, R17, !PT ;  /* 0x00000011ff047217 */ /* 0x000fe40007800200 */
[-C--:B------:R-:W-:Y:S02]  /*5320*/  ISETP.GE.OR P2, PT, R13, R5.reuse, !P2 ;  /* 0x000000050d00720c */ /* 0x080fe40005746670 */
[-C--:B------:R-:W-:Y:S02]  /*5330*/  ISETP.GE.OR P1, PT, R12, R5.reuse, !P1 ;  /* 0x000000050c00720c */ /* 0x080fe40004f26670 */
[-C--:B------:R-:W-:Y:S02]  /*5340*/  ISETP.GE.OR P0, PT, R11, R5.reuse, !P0 ;  /* 0x000000050b00720c */ /* 0x080fe40004706670 */
[-C--:B------:R-:W-:Y:S02]  /*5350*/  ISETP.GE.OR P6, PT, R10, R5.reuse, !P6 ;  /* 0x000000050a00720c */ /* 0x080fe400077c6670 */
[-C--:B------:R-:W-:Y:S02]  /*5360*/  ISETP.GE.OR P5, PT, R9, R5.reuse, !P5 ;  /* 0x000000050900720c */ /* 0x080fe40006fa6670 */
[-C--:B------:R-:W-:Y:S02]  /*5370*/  ISETP.GE.OR P4, PT, R8, R5.reuse, !P4 ;  /* 0x000000050800720c */ /* 0x080fe40006786670 */
[----:B------:R-:W-:Y:S02]  /*5380*/  ISETP.GE.OR P3, PT, R7, R5, !P3 ;  /* 0x000000050700720c */ /* 0x000fe40005f66670 */
[----:B------:R-:W-:Y:S02]  /*5390*/  IMNMX R5, R6, UR6, PT ;  /* 0x0000000606057c17 */ /* 0x000fe4000b800200 */
[----:B------:R-:W-:Y:S02]  /*53a0*/  FSEL R26, R213, -INF , !P2 ;  /* 0xff800000d51a7808 */ /* 0x000fe40005000000 */
[-C--:B------:R-:W-:Y:S02]  /*53b0*/  ISETP.GE.AND P2, PT, R0, R4.reuse, PT ;  /* 0x000000040000720c */ /* 0x080fe40003f46270 */
[----:B------:R-:W-:Y:S02]  /*53c0*/  FSEL R32, R226, -INF , !P1 ;  /* 0xff800000e2207808 */ /* 0x000fe40004800000 */
[-C--:B------:R-:W-:Y:S02]  /*53d0*/  ISETP.GE.AND P1, PT, R13, R4.reuse, PT ;  /* 0x000000040d00720c */ /* 0x080fe40003f26270 */
        /* <DEDUP_REMOVED lines=14> */
[----:B------:R-:W-:Y:S02]  /*54c0*/  IMNMX R4, RZ, R18, !PT ;  /* 0x00000012ff047217 */ /* 0x000fe40007800200 */
[-C--:B------:R-:W-:Y:S02]  /*54d0*/  ISETP.GE.OR P1, PT, R13, R5.reuse, !P1 ;  /* 0x000000050d00720c */ /* 0x080fe40004f26670 */
[-C--:B------:R-:W-:Y:S02]  /*54e0*/  ISETP.GE.OR P0, PT, R12, R5.reuse, !P0 ;  /* 0x000000050c00720c */ /* 0x080fe40004706670 */
[----:B------:R-:W-:Y:S02]  /*54f0*/  IMNMX R6, R6, UR6, PT ;  /* 0x0000000606067c17 */ /* 0x000fe4000b800200 */
[----:B------:R-:W-:Y:S02]  /*5500*/  FSEL R22, R211, -INF , !P1 ;  /* 0xff800000d3167808 */ /* 0x000fe40004800000 */
[-C--:B------:R-:W-:Y:S02]  /*5510*/  ISETP.GE.AND P1, PT, R0, R4.reuse, PT ;  /* 0x000000040000720c */ /* 0x080fe40003f26270 */
[-C--:B------:R-:W-:Y:S02]  /*5520*/  ISETP.GE.OR P6, PT, R11, R5.reuse, !P6 ;  /* 0x000000050b00720c */ /* 0x080fe400077c6670 */
[-C--:B------:R-:W-:Y:S02]  /*5530*/  ISETP.GE.OR P5, PT, R10, R5.reuse, !P5 ;  /* 0x000000050a00720c */ /* 0x080fe40006fa6670 */
[-C--:B------:R-:W-:Y:S02]  /*5540*/  ISETP.GE.OR P4, PT, R9, R5.reuse, !P4 ;  /* 0x000000050900720c */ /* 0x080fe40006786670 */
[-C--:B------:R-:W-:Y:S02]  /*5550*/  ISETP.GE.OR P3, PT, R8, R5.reuse, !P3 ;  /* 0x000000050800720c */ /* 0x080fe40005f66670 */
[----:B------:R-:W-:Y:S02]  /*5560*/  ISETP.GE.OR P2, PT, R7, R5, !P2 ;  /* 0x000000050700720c */ /* 0x000fe40005746670 */
[----:B------:R-:W-:Y:S02]  /*5570*/  FSEL R23, R224, -INF , !P0 ;  /* 0xff800000e0177808 */ /* 0x000fe40004000000 */
[----:B------:R-:W-:Y:S02]  /*5580*/  ISETP.GE.AND P0, PT, R13, R4, PT ;  /* 0x000000040d00720c */ /* 0x000fe40003f06270 */
        /* <DEDUP_REMOVED lines=54> */
.L_x_472:
[----:B------:R-:W2:Y:S01]  /*58f0*/  LDL R0, [R1+0x1c] ;  /* 0x00001c0001007983 */ /* 0x000ea20000100800 */
[----:B------:R-:W-:Y:S03]  /*5900*/  UISETP.GT.AND UP3, UPT, UR7, UR17, UPT ;  /* 0x000000110700728c */ /* 0x000fe6000bf64270 */
[----:B------:R-:W3:Y:S04]  /*5910*/  LDL R4, [R1+0x20] ;  /* 0x0000200001047983 */ /* 0x000ee80000100800 */
[----:B------:R-:W4:Y:S04]  /*5920*/  LDL R136, [R1+0x8] ;  /* 0x0000080001887983 */ /* 0x000f280000100800 */
[----:B------:R-:W4:Y:S04]  /*5930*/  LDL R135, [R1+0x18] ;  /* 0x0000180001877983 */ /* 0x000f280000100800 */
[----:B------:R1:W-:Y:S04]  /*5940*/  STL [R1+0xc0], R58 ;  /* 0x0000c03a01007387 */ /* 0x0003e80000100800 */
[----:B------:R-:W-:Y:S04]  /*5950*/  STL [R1+0xbc], R57 ;  /* 0x0000bc3901007387 */ /* 0x000fe80000100800 */
[----:B------:R-:W-:Y:S04]  /*5960*/  STL [R1+0xb8], R56 ;  /* 0x0000b83801007387 */ /* 0x000fe80000100800 */
[----:B------:R-:W-:Y:S04]  /*5970*/  STL [R1+0xb4], R55 ;  /* 0x0000b43701007387 */ /* 0x000fe80000100800 */
[----:B------:R-:W-:Y:S04]  /*5980*/  STL [R1+0xb0], R54 ;  /* 0x0000b03601007387 */ /* 0x000fe80000100800 */
[----:B------:R1:W-:Y:S04]  /*5990*/  STL [R1+0xac], R53 ;  /* 0x0000ac3501007387 */ /* 0x0003e80000100800 */
[----:B------:R1:W-:Y:S04]  /*59a0*/  STL [R1+0xa8], R52 ;  /* 0x0000a83401007387 */ /* 0x0003e80000100800 */
[----:B------:R1:W-:Y:S04]  /*59b0*/  STL [R1+0xa4], R51 ;  /* 0x0000a43301007387 */ /* 0x0003e80000100800 */
[----:B------:R1:W-:Y:S04]  /*59c0*/  STL [R1+0xa0], R50 ;  /* 0x0000a03201007387 */ /* 0x0003e80000100800 */
[----:B------:R1:W-:Y:S04]  /*59d0*/  STL [R1+0x9c], R49 ;  /* 0x00009c3101007387 */ /* 0x0003e80000100800 */
[----:B------:R1:W-:Y:S04]  /*59e0*/  STL [R1+0x98], R48 ;  /* 0x0000983001007387 */ /* 0x0003e80000100800 */
[----:B------:R1:W-:Y:S04]  /*59f0*/  STL [R1+0x94], R47 ;  /* 0x0000942f01007387 */ /* 0x0003e80000100800 */
[----:B------:R1:W-:Y:S04]  /*5a00*/  STL [R1+0x90], R46 ;  /* 0x0000902e01007387 */ /* 0x0003e80000100800 */
        /* <DEDUP_REMOVED lines=9> */
[----:B------:R1:W-:Y:S04]  /*5aa0*/  STL [R1+0x68], R36 ;  /* 0x0000682401007387 */ /* 0x0003e80000100800 */
[----:B------:R1:W-:Y:S04]  /*5ab0*/  STL [R1+0x64], R3 ;  /* 0x0000640301007387 */ /* 0x0003e80000100800 */
[----:B------:R1:W-:Y:S01]  /*5ac0*/  STL [R1+0x60], R2 ;  /* 0x0000600201007387 */ /* 0x0003e20000100800 */
[C---:B--2---:R-:W-:Y:S01]  /*5ad0*/  FMUL.FTZ R6, R0.reuse, 1.4426950216293334961 ;  /* 0x3fb8aa3b00067820 */ /* 0x044fe20000410000 */
[----:B------:R-:W-:Y:S01]  /*5ae0*/  FSETP.NEU.FTZ.AND P0, PT, R0, -INF , PT ;  /* 0xff8000000000780b */ /* 0x000fe20003f1d000 */
[----:B---3--:R-:W-:Y:S03]  /*5af0*/  FMUL.FTZ R5, R4, 1.4426950216293334961 ;  /* 0x3fb8aa3b04057820 */ /* 0x008fe60000410000 */
[----:B------:R-:W-:Y:S02]  /*5b00*/  FSEL R6, R6, RZ, P0 ;  /* 0x000000ff06067208 */ /* 0x000fe40000000000 */
[----:B------:R-:W-:Y:S01]  /*5b10*/  FSETP.NEU.FTZ.AND P0, PT, R4, -INF , PT ;  /* 0xff8000000400780b */ /* 0x000fe20003f1d000 */
[----:B----4-:R-:W-:Y:S02]  /*5b20*/  FMUL.FTZ R4, R136, 1.4426950216293334961 ;  /* 0x3fb8aa3b88047820 */ /* 0x010fe40000410000 */
[--C-:B------:R-:W-:Y:S01]  /*5b30*/  FFMA.FTZ R0, R34, c[0x0][0x23c], -R6.reuse ;  /* 0x00008f0022007a23 */ /* 0x100fe20000010806 */
[----:B------:R-:W-:Y:S02]  /*5b40*/  FSEL R5, R5, RZ, P0 ;  /* 0x000000ff05057208 */ /* 0x000fe40000000000 */
[----:B------:R-:W-:Y:S01]  /*5b50*/  FSETP.NEU.FTZ.AND P0, PT, R136, -INF , PT ;  /* 0xff8000008800780b */ /* 0x000fe20003f1d000 */
[----:B------:R2:W-:Y:S03]  /*5b60*/  MUFU.EX2 R243, R0 ;  /* 0x0000000000f37308 */ /* 0x0005e60000000800 */
[----:B------:R-:W-:Y:S02]  /*5b70*/  FSEL R4, R4, RZ, P0 ;  /* 0x000000ff04047208 */ /* 0x000fe40000000000 */
[----:B------:R-:W-:Y:S01]  /*5b80*/  FSETP.NEU.FTZ.AND P0, PT, R135, -INF , PT ;  /* 0xff8000008700780b */ /* 0x000fe20003f1d000 */
[--C-:B--2---:R-:W-:Y:S04]  /*5b90*/  FFMA.FTZ R0, R26, c[0x0][0x23c], -R6.reuse ;  /* 0x00008f001a007a23 */ /* 0x104fe80000010806 */
[----:B------:R2:W-:Y:S02]  /*5ba0*/  MUFU.EX2 R140, R0 ;  /* 0x00000000008c7308 */ /* 0x0005e40000000800 */
[--C-:B--2---:R-:W-:Y:S08]  /*5bb0*/  FFMA.FTZ R0, R31, c[0x0][0x23c], -R5.reuse ;  /* 0x00008f001f007a23 */ /* 0x104ff00000010805 */
[----:B------:R2:W-:Y:S02]  /*5bc0*/  MUFU.EX2 R141, R0 ;  /* 0x00000000008d7308 */ /* 0x0005e40000000800 */
[--C-:B--2---:R-:W-:Y:S02]  /*5bd0*/  FFMA.FTZ R0, R22, c[0x0][0x23c], -R5.reuse ;  /* 0x00008f0016007a23 */ /* 0x104fe40000010805 */
[----:B------:R-:W-:Y:S06]  /*5be0*/  FMUL.FTZ R22, R135, 1.4426950216293334961 ;  /* 0x3fb8aa3b87167820 */ /* 0x000fec0000410000 */
[----:B-1----:R1:W2:Y:S02]  /*5bf0*/  MUFU.EX2 R58, R0 ;  /* 0x00000000003a7308 */ /* 0x0022a40000000800 */
[--C-:B-1----:R-:W-:Y:S08]  /*5c00*/  FFMA.FTZ R0, R32, c[0x0][0x23c], -R6.reuse ;  /* 0x00008f0020007a23 */ /* 0x102ff00000010806 */
[----:B------:R1:W-:Y:S02]  /*5c10*/  MUFU.EX2 R53, R0 ;  /* 0x0000000000357308 */ /* 0x0003e40000000800 */
[----:B-1----:R-:W-:Y:S08]  /*5c20*/  FFMA.FTZ R0, R33, c[0x0][0x23c], -R6 ;  /* 0x00008f0021007a23 */ /* 0x002ff00000010806 */
[----:B------:R1:W-:Y:S02]  /*5c30*/  MUFU.EX2 R52, R0 ;  /* 0x0000000000347308 */ /* 0x0003e40000000800 */
[--C-:B-1----:R-:W-:Y:S08]  /*5c40*/  FFMA.FTZ R0, R23, c[0x0][0x23c], -R5.reuse ;  /* 0x00008f0017007a23 */ /* 0x102ff00000010805 */
[----:B------:R1:W-:Y:S02]  /*5c50*/  MUFU.EX2 R51, R0 ;  /* 0x0000000000337308 */ /* 0x0003e40000000800 */
[--C-:B-1----:R-:W-:Y:S08]  /*5c60*/  FFMA.FTZ R0, R24, c[0x0][0x23c], -R5.reuse ;  /* 0x00008f0018007a23 */ /* 0x102ff00000010805 */
[----:B------:R1:W-:Y:S02]  /*5c70*/  MUFU.EX2 R50, R0 ;  /* 0x0000000000327308 */ /* 0x0003e40000000800 */
[--C-:B-1----:R-:W-:Y:S08]  /*5c80*/  FFMA.FTZ R0, R25, c[0x0][0x23c], -R4.reuse ;  /* 0x00008f0019007a23 */ /* 0x102ff00000010804 */
[----:B------:R1:W-:Y:S02]  /*5c90*/  MUFU.EX2 R147, R0 ;  /* 0x0000000000937308 */ /* 0x0003e40000000800 */
[----:B-1----:R-:W-:Y:S08]  /*5ca0*/  FFMA.FTZ R0, R18, c[0x0][0x23c], -R4 ;  /* 0x00008f0012007a23 */ /* 0x002ff00000010804 */
[----:B------:R1:W3:Y:S02]  /*5cb0*/  MUFU.EX2 R142, R0 ;  /* 0x00000000008e7308 */ /* 0x0002e40000000800 */
[----:B-1----:R-:W-:Y:S02]  /*5cc0*/  FSEL R0, R22, RZ, P0 ;  /* 0x000000ff16007208 */ /* 0x002fe40000000000 */
[----:B------:R-:W-:Y:S03]  /*5cd0*/  PLOP3.LUT P0, PT, PT, PT, UP3, 0x80, 0x0 ;  /* 0x000000000000781c */ /* 0x000fe60003f0f038 */
[--C-:B------:R-:W-:Y:S02]  /*5ce0*/  FFMA.FTZ R7, R7, c[0x0][0x23c], -R0.reuse ;  /* 0x00008f0007077a23 */ /* 0x100fe40000010800 */
[----:B------:R-:W-:Y:S02]  /*5cf0*/  FFMA.FTZ R14, R14, c[0x0][0x23c], -R0 ;  /* 0x00008f000e0e7a23 */ /* 0x000fe40000010800 */
[----:B------:R1:W-:Y:S10]  /*5d00*/  MUFU.EX2 R143, R7 ;  /* 0x00000007008f7308 */ /* 0x0003f40000000800 */
[----:B------:R-:W-:Y:S01]  /*5d10*/  MUFU.EX2 R146, R14 ;  /* 0x0000000e00927308 */ /* 0x000fe20000000800 */
[--C-:B-1----:R-:W-:Y:S09]  /*5d20*/  FFMA.FTZ R7, R19, c[0x0][0x23c], -R4.reuse ;  /* 0x00008f0013077a23 */ /* 0x102ff20000010804 */
[----:B------:R1:W-:Y:S02]  /*5d30*/  MUFU.EX2 R57, R7 ;  /* 0x0000000700397308 */ /* 0x0003e40000000800 */
[----:B-1----:R-:W-:Y:S08]  /*5d40*/  FFMA.FTZ R7, R20, c[0x0][0x23c], -R4 ;  /* 0x00008f0014077a23 */ /* 0x002ff00000010804 */
[----:B------:R1:W4:Y:S02]  /*5d50*/  MUFU.EX2 R56, R7 ;  /* 0x0000000700387308 */ /* 0x0003240000000800 */
        /* <DEDUP_REMOVED lines=10> */
[--C-:B-1----:R-:W-:Y:S08]  /*5e00*/  FFMA.FTZ R7, R28, c[0x0][0x23c], -R5.reuse ;  /* 0x00008f001c077a23 */ /* 0x102ff00000010805 */
[----:B------:R1:W-:Y:S02]  /*5e10*/  MUFU.EX2 R46, R7 ;  /* 0x00000007002e7308 */ /* 0x0003e40000000800 */
[--C-:B-1----:R-:W-:Y:S02]  /*5e20*/  FFMA.FTZ R7, R133, c[0x0][0x23c], -R6.reuse ;  /* 0x00008f0085077a23 */ /* 0x102fe40000010806 */
[----:B------:R-:W-:Y:S06]  /*5e30*/  FFMA.FTZ R6, R134, c[0x0][0x23c], -R6 ;  /* 0x00008f0086067a23 */ /* 0x000fec0000010806 */
[----:B------:R1:W-:Y:S10]  /*5e40*/  MUFU.EX2 R37, R7 ;  /* 0x0000000700257308 */ /* 0x0003f40000000800 */
[----:B------:R2:W2:Y:S01]  /*5e50*/  MUFU.EX2 R36, R6 ;  /* 0x0000000600247308 */ /* 0x0004a20000000800 */
[--C-:B-1----:R-:W-:Y:S09]  /*5e60*/  FFMA.FTZ R7, R21, c[0x0][0x23c], -R4.reuse ;  /* 0x00008f0015077a23 */ /* 0x102ff20000010804 */
[----:B------:R1:W-:Y:S01]  /*5e70*/  MUFU.EX2 R45, R7 ;  /* 0x00000007002d7308 */ /* 0x0003e20000000800 */
[--C-:B--2---:R-:W-:Y:S02]  /*5e80*/  FFMA.FTZ R6, R29, c[0x0][0x23c], -R5.reuse ;  /* 0x00008f001d067a23 */ /* 0x104fe40000010805 */
[----:B------:R-:W-:Y:S07]  /*5e90*/  FFMA.FTZ R5, R30, c[0x0][0x23c], -R5 ;  /* 0x00008f001e057a23 */ /* 0x000fee0000010805 */
[----:B------:R3:W-:Y:S10]  /*5ea0*/  MUFU.EX2 R3, R6 ;  /* 0x0000000600037308 */ /* 0x0007f40000000800 */
[----:B------:R2:W-:Y:S01]  /*5eb0*/  MUFU.EX2 R2, R5 ;  /* 0x0000000500027308 */ /* 0x0005e20000000800 */
[----:B-1----:R-:W-:Y:S05]  /*5ec0*/  F2FP.BF16.PACK_AB R7, R58, R141 ;  /* 0x0000008d3a07723e */ /* 0x002fea00000010ff */
[----:B------:R4:W-:Y:S01]  /*5ed0*/  STS [R248+0x13400], R7 ;  /* 0x01340007f8007388 */ /* 0x0009e20000000800 */
[----:B---3--:R-:W-:Y:S01]  /*5ee0*/  F2FP.BF16.PACK_AB R6, R142, R147 ;  /* 0x000000938e06723e */ /* 0x008fe200000010ff */
[----:B--2---:R-:W-:Y:S04]  /*5ef0*/  FFMA.FTZ R5, R15, c[0x0][0x23c], -R4 ;  /* 0x00008f000f057a23 */ /* 0x004fe80000010804 */
[----:B------:R1:W2:Y:S01]  /*5f00*/  MUFU.EX2 R44, R5 ;  /* 0x00000005002c7308 */ /* 0x0002a20000000800 */
[----:B----4-:R-:W-:Y:S01]  /*5f10*/  F2FP.BF16.PACK_AB R7, R56, R57 ;  /* 0x000000393807723e */ /* 0x010fe200000010ff */
[--C-:B-1----:R-:W-:Y:S08]  /*5f20*/  FFMA.FTZ R5, R10, c[0x0][0x23c], -R0.reuse ;  /* 0x00008f000a057a23 */ /* 0x102ff00000010800 */
[----:B------:R1:W-:Y:S02]  /*5f30*/  MUFU.EX2 R43, R5 ;  /* 0x00000005002b7308 */ /* 0x0003e40000000800 */
[----:B-1----:R-:W-:Y:S08]  /*5f40*/  FFMA.FTZ R5, R11, c[0x0][0x23c], -R0 ;  /* 0x00008f000b057a23 */ /* 0x002ff00000010800 */
[----:B------:R1:W3:Y:S02]  /*5f50*/  MUFU.EX2 R42, R5 ;  /* 0x00000005002a7308 */ /* 0x0002e40000000800 */
[--C-:B-1----:R-:W-:Y:S02]  /*5f60*/  FFMA.FTZ R5, R16, c[0x0][0x23c], -R4.reuse ;  /* 0x00008f0010057a23 */ /* 0x102fe40000010804 */
[----:B------:R-:W-:Y:S06]  /*5f70*/  FFMA.FTZ R4, R17, c[0x0][0x23c], -R4 ;  /* 0x00008f0011047a23 */ /* 0x000fec0000010804 */
[----:B------:R1:W-:Y:S10]  /*5f80*/  MUFU.EX2 R41, R5 ;  /* 0x0000000500297308 */ /* 0x0003f40000000800 */
[----:B------:R4:W2:Y:S01]  /*5f90*/  MUFU.EX2 R40, R4 ;  /* 0x0000000400287308 */ /* 0x0008a20000000800 */
[----:B-1----:R-:W-:Y:S01]  /*5fa0*/  F2FP.BF16.PACK_AB R5, R143, R146 ;  /* 0x000000928f05723e */ /* 0x002fe200000010ff */
[--C-:B----4-:R-:W-:Y:S02]  /*5fb0*/  FFMA.FTZ R4, R12, c[0x0][0x23c], -R0.reuse ;  /* 0x00008f000c047a23 */ /* 0x110fe40000010800 */
[----:B------:R-:W-:Y:S06]  /*5fc0*/  FFMA.FTZ R0, R13, c[0x0][0x23c], -R0 ;  /* 0x00008f000d007a23 */ /* 0x000fec0000010800 */
[----:B------:R1:W-:Y:S10]  /*5fd0*/  MUFU.EX2 R39, R4 ;  /* 0x0000000400277308 */ /* 0x0003f40000000800 */
[----:B------:R4:W2:Y:S01]  /*5fe0*/  MUFU.EX2 R38, R0 ;  /* 0x0000000000267308 */ /* 0x0008a20000000800 */
[----:B-1----:R-:W-:Y:S05]  /*5ff0*/  F2FP.BF16.PACK_AB R4, R140, R243 ;  /* 0x000000f38c04723e */ /* 0x002fea00000010ff */
[----:B------:R1:W-:Y:S01]  /*6000*/  STS [R248+0x13000], R4 ;  /* 0x01300004f8007388 */ /* 0x0003e20000000800 */
[----:B----4-:R-:W-:Y:S05]  /*6010*/  F2FP.BF16.PACK_AB R0, R50, R51 ;  /* 0x000000333200723e */ /* 0x010fea00000010ff */
[----:B------:R4:W-:Y:S01]  /*6020*/  STS [R247+0x13400], R0 ;  /* 0x01340000f7007388 */ /* 0x0009e20000000800 */
[----:B-1----:R-:W-:Y:S05]  /*6030*/  F2FP.BF16.PACK_AB R4, R52, R53 ;  /* 0x000000353404723e */ /* 0x002fea00000010ff */
[----:B------:R1:W-:Y:S04]  /*6040*/  STS [R247+0x13000], R4 ;  /* 0x01300004f7007388 */ /* 0x0003e80000000800 */
[----:B------:R2:W-:Y:S01]  /*6050*/  STS [R248+0x14000], R6 ;  /* 0x01400006f8007388 */ /* 0x0005e20000000800 */
[----:B----4-:R-:W-:Y:S03]  /*6060*/  F2FP.BF16.PACK_AB R0, R36, R37 ;  /* 0x000000252400723e */ /* 0x010fe600000010ff */
[----:B------:R4:W-:Y:S04]  /*6070*/  STS [R248+0x14400], R5 ;  /* 0x01440005f8007388 */ /* 0x0009e80000000800 */
[----:B------:R3:W-:Y:S01]  /*6080*/  STS [R247+0x14000], R7 ;  /* 0x01400007f7007388 */ /* 0x0007e20000000800 */
[----:B-1----:R-:W-:Y:S02]  /*6090*/  F2FP.BF16.PACK_AB R4, R46, R47 ;  /* 0x0000002f2e04723e */ /* 0x002fe400000010ff */
[----:B--2---:R-:W-:Y:S02]  /*60a0*/  F2FP.BF16.PACK_AB R6, R54, R55 ;  /* 0x000000373606723e */ /* 0x004fe400000010ff */
[----:B----4-:R-:W-:Y:S03]  /*60b0*/  F2FP.BF16.PACK_AB R5, R48, R49 ;  /* 0x000000313005723e */ /* 0x010fe600000010ff */
        /* <DEDUP_REMOVED lines=13> */
[----:B------:R1:W-:Y:S04]  /*6190*/  STS [R246+0x14400], R0 ;  /* 0x01440000f6007388 */ /* 0x0003e80000000800 */
[----:B------:R-:W2:Y:S08]  /*61a0*/  LDSM.16.M88.4 R32, [R199+0x6000] ;  /* 0x00600000c720783b */ /* 0x000eb00000000200 */
[----:B------:R-:W3:Y:S08]  /*61b0*/  LDSM.16.M88.4 R28, [R199+0x6800] ;  /* 0x00680000c71c783b */ /* 0x000ef00000000200 */
[----:B------:R-:W4:Y:S01]  /*61c0*/  LDSM.16.M88.4 R132, [R200+0x6000] ;  /* 0x00600000c884783b */ /* 0x000f220000000200 */
[----:B-1----:R-:W-:Y:S07]  /*61d0*/  FFMA.FTZ R0, -R214, R214, 1 ;  /* 0x3f800000d6007423 */ /* 0x002fee00000101d6 */
        /* <DEDUP_REMOVED lines=10> */
[C---:B-1----:R-:W-:Y:S08]  /*6280*/  HMMA.16816.F32.BF16 R8, R136.reuse, R156, R8 ;  /* 0x0000009c8808723c */ /* 0x042ff00000041808 */
        /* <DEDUP_REMOVED lines=42> */
[C---:B------:R-:W-:Y:S03]  /*6530*/  HMMA.16816.F32.BF16 R16, R132.reuse, R190, R16 ;  /* 0x000000be8410723c */ /* 0x040fe60000041810 */
[C---:B------:R-:W-:Y:S02]  /*6540*/  FADD.FTZ R7, -R208.reuse, R7 ;  /* 0x00000007d0077221 */ /* 0x040fe40000010100 */
[----:B------:R-:W-:Y:S02]  /*6550*/  FADD.FTZ R4, -R209, R4 ;  /* 0x00000004d1047221 */ /* 0x000fe40000010100 */
[----:B------:R-:W-:Y:S01]  /*6560*/  FADD.FTZ R6, -R208, R6 ;  /* 0x00000006d0067221 */ /* 0x000fe20000010100 */
[-C--:B------:R-:W-:Y:S01]  /*6570*/  HMMA.16816.F32.BF16 R20, R132, R192.reuse, R20 ;  /* 0x000000c08414723c */ /* 0x080fe20000041814 */
[----:B------:R-:W-:Y:S03]  /*6580*/  FMUL.FTZ R140, R140, R5 ;  /* 0x000000058c8c7220 */ /* 0x000fe60000410000 */
[----:B------:R-:W-:Y:S02]  /*6590*/  FMUL.FTZ R7, R58, R7 ;  /* 0x000000073a077220 */ /* 0x000fe40000410000 */
[----:B------:R-:W-:Y:S01]  /*65a0*/  FFMA.FTZ R5, -R213, R213, 1 ;  /* 0x3f800000d5057423 */ /* 0x000fe200000101d5 */
[----:B------:R1:W5:Y:S01]  /*65b0*/  LDL.LU R58, [R1+0xc0] ;  /* 0x0000c000013a7983 */ /* 0x0003620000300800 */
[----:B------:R-:W-:Y:S01]  /*65c0*/  FADD.FTZ R12, -R145, R12 ;  /* 0x0000000c910c7221 */ /* 0x000fe20000010100 */
[C---:B------:R-:W-:Y:S03]  /*65d0*/  HMMA.16816.F32.BF16 R24, R136.reuse, R192, R24 ;  /* 0x000000c08818723c */ /* 0x040fe60000041818 */
[----:B------:R-:W-:Y:S02]  /*65e0*/  FMUL.FTZ R243, R243, R4 ;  /* 0x00000004f3f37220 */ /* 0x000fe40000410000 */
[----:B------:R-:W-:Y:S02]  /*65f0*/  FMUL.FTZ R6, R141, R6 ;  /* 0x000000068d067220 */ /* 0x000fe40000410000 */
[----:B------:R-:W-:Y:S01]  /*6600*/  FFMA.FTZ R4, -R212, R212, 1 ;  /* 0x3f800000d4047423 */ /* 0x000fe200000101d4 */
[-C--:B------:R-:W-:Y:S01]  /*6610*/  HMMA.16816.F32.BF16 R28, R136, R194.reuse, R28 ;  /* 0x000000c2881c723c */ /* 0x080fe2000004181c */
[----:B------:R-:W-:Y:S03]  /*6620*/  FMUL.FTZ R5, R5, c[0x0][0x2ec] ;  /* 0x0000bb0005057a20 */ /* 0x000fe60000410000 */
[----:B------:R-:W-:Y:S02]  /*6630*/  FADD.FTZ R13, -R145, R13 ;  /* 0x0000000d910d7221 */ /* 0x000fe40000010100 */
[----:B------:R-:W-:Y:S02]  /*6640*/  FMUL.FTZ R141, R57, R12 ;  /* 0x0000000c398d7220 */ /* 0x000fe40000410000 */
[----:B------:R-:W-:Y:S01]  /*6650*/  FADD.FTZ R9, -R145, R9 ;  /* 0x0000000991097221 */ /* 0x000fe20000010100 */
[----:B------:R1:W5:Y:S01]  /*6660*/  LDL.LU R57, [R1+0xbc] ;  /* 0x0000bc0001397983 */ /* 0x0003620000300800 */
[----:B------:R-:W-:Y:S02]  /*6670*/  HMMA.16816.F32.BF16 R32, R132, R194, R32 ;  /* 0x000000c28420723c */ /* 0x000fe40000041820 */
[----:B------:R-:W-:Y:S02]  /*6680*/  FADD.FTZ R11, -R144, R11 ;  /* 0x0000000b900b7221 */ /* 0x000fe40000010100 */
[----:B------:R-:W-:Y:S02]  /*6690*/  FMUL.FTZ R4, R4, c[0x0][0x2ec] ;  /* 0x0000bb0004047a20 */ /* 0x000fe40000410000 */
[----:B------:R-:W-:Y:S02]  /*66a0*/  FMUL.FTZ R214, R140, R5 ;  /* 0x000000058cd67220 */ /* 0x000fe40000410000 */
[----:B------:R-:W-:Y:S04]  /*66b0*/  FADD.FTZ R14, -R144, R14 ;  /* 0x0000000e900e7221 */ /* 0x000fe80000010100 */
[----:B------:R-:W-:Y:S02]  /*66c0*/  FMUL.FTZ R140, R56, R13 ;  /* 0x0000000d388c7220 */ /* 0x000fe40000410000 */
[----:B------:R-:W-:Y:S01]  /*66d0*/  FADD.FTZ R10, -R144, R10 ;  /* 0x0000000a900a7221 */ /* 0x000fe20000010100 */
[----:B------:R1:W5:Y:S01]  /*66e0*/  LDL.LU R56, [R1+0xb8] ;  /* 0x0000b80001387983 */ /* 0x0003620000300800 */
[----:B------:R-:W-:Y:S02]  /*66f0*/  FMUL.FTZ R142, R142, R9 ;  /* 0x000000098e8e7220 */ /* 0x000fe40000410000 */
[----:B------:R-:W-:Y:S02]  /*6700*/  FMUL.FTZ R11, R143, R11 ;  /* 0x0000000b8f0b7220 */ /* 0x000fe40000410000 */
[----:B------:R-:W-:Y:S02]  /*6710*/  FMUL.FTZ R9, R0, c[0x0][0x2ec] ;  /* 0x0000bb0000097a20 */ /* 0x000fe40000410000 */
[----:B------:R-:W-:Y:S02]  /*6720*/  FFMA.FTZ R0, -R211, R211, 1 ;  /* 0x3f800000d3007423 */ /* 0x000fe400000101d3 */
[----:B------:R-:W-:Y:S02]  /*6730*/  FMUL.FTZ R213, R6, R4 ;  /* 0x0000000406d57220 */ /* 0x000fe40000410000 */
[----:B------:R-:W-:Y:S02]  /*6740*/  FADD.FTZ R15, -R144, R15 ;  /* 0x0000000f900f7221 */ /* 0x000fe40000010100 */
[----:B------:R-:W-:Y:S02]  /*6750*/  FMUL.FTZ R143, R55, R14 ;  /* 0x0000000e378f7220 */ /* 0x000fe40000410000 */
[----:B------:R-:W-:Y:S01]  /*6760*/  FFMA.FTZ R4, -R216, R216, 1 ;  /* 0x3f800000d8047423 */ /* 0x000fe200000101d8 */
[----:B------:R1:W5:Y:S01]  /*6770*/  LDL.LU R55, [R1+0xb4] ;  /* 0x0000b40001377983 */ /* 0x0003620000300800 */
[----:B------:R-:W-:Y:S02]  /*6780*/  FADD.FTZ R8, -R145, R8 ;  /* 0x0000000891087221 */ /* 0x000fe40000010100 */
[----:B------:R-:W-:Y:S02]  /*6790*/  FMUL.FTZ R10, R146, R10 ;  /* 0x0000000a920a7220 */ /* 0x000fe40000410000 */
[----:B------:R-:W-:Y:S02]  /*67a0*/  FMUL.FTZ R0, R0, c[0x0][0x2ec] ;  /* 0x0000bb0000007a20 */ /* 0x000fe40000410000 */
[----:B------:R-:W-:Y:S02]  /*67b0*/  FMUL.FTZ R15, R54, R15 ;  /* 0x0000000f360f7220 */ /* 0x000fe40000410000 */
[----:B------:R-:W-:Y:S01]  /*67c0*/  FMUL.FTZ R4, R4, c[0x0][0x2ec] ;  /* 0x0000bb0004047a20 */ /* 0x000fe20000410000 */
[----:B------:R1:W5:Y:S01]  /*67d0*/  LDL.LU R54, [R1+0xb0] ;  /* 0x0000b00001367983 */ /* 0x0003620000300800 */
[----:B------:R-:W-:Y:S02]  /*67e0*/  FADD.FTZ R16, -R209, R16 ;  /* 0x00000010d1107221 */ /* 0x000fe40000010100 */
[----:B------:R-:W-:Y:S02]  /*67f0*/  FMUL.FTZ R8, R147, R8 ;  /* 0x0000000893087220 */ /* 0x000fe40000410000 */
[----:B------:R-:W-:Y:S02]  /*6800*/  FMUL.FTZ R212, R7, R0 ;  /* 0x0000000007d47220 */ /* 0x000fe40000410000 */
[----:B------:R-:W-:Y:S02]  /*6810*/  FFMA.FTZ R0, -R218, R218, 1 ;  /* 0x3f800000da007423 */ /* 0x000fe400000101da */
[----:B------:R-:W-:Y:S02]  /*6820*/  FMUL.FTZ R147, R10, R4 ;  /* 0x000000040a937220 */ /* 0x000fe40000410000 */
[----:B------:R-:W-:Y:S02]  /*6830*/  FADD.FTZ R17, -R209, R17 ;  /* 0x00000011d1117221 */ /* 0x000fe40000010100 */
[----:B------:R-:W-:Y:S02]  /*6840*/  FMUL.FTZ R10, R53, R16 ;  /* 0x00000010350a7220 */ /* 0x000fe40000410000 */
[----:B------:R-:W-:Y:S01]  /*6850*/  FMUL.FTZ R211, R0, c[0x0][0x2ec] ;  /* 0x0000bb0000d37a20 */ /* 0x000fe20000410000 */
[----:B------:R1:W5:Y:S01]  /*6860*/  LDL.LU R53, [R1+0xac] ;  /* 0x0000ac0001357983 */ /* 0x0003620000300800 */
[----:B------:R-:W-:Y:S02]  /*6870*/  FFMA.FTZ R0, -R215, R215, 1 ;  /* 0x3f800000d7007423 */ /* 0x000fe400000101d7 */
[----:B------:R-:W-:Y:S02]  /*6880*/  FADD.FTZ R18, -R208, R18 ;  /* 0x00000012d0127221 */ /* 0x000fe40000010100 */
[----:B------:R-:W-:Y:S02]  /*6890*/  FMUL.FTZ R12, R52, R17 ;  /* 0x00000011340c7220 */ /* 0x000fe40000410000 */
[----:B------:R-:W-:Y:S01]  /*68a0*/  FMUL.FTZ R0, R0, c[0x0][0x2ec] ;  /* 0x0000bb0000007a20 */ /* 0x000fe20000410000 */
[----:B------:R1:W5:Y:S01]  /*68b0*/  LDL.LU R52, [R1+0xa8] ;  /* 0x0000a80001347983 */ /* 0x0003620000300800 */
[----:B------:R-:W-:Y:S02]  /*68c0*/  FADD.FTZ R19, -R208, R19 ;  /* 0x00000013d0137221 */ /* 0x000fe40000010100 */
[----:B------:R-:W-:Y:S02]  /*68d0*/  FMUL.FTZ R13, R51, R18 ;  /* 0x00000012330d7220 */ /* 0x000fe40000410000 */
[----:B------:R-:W-:Y:S01]  /*68e0*/  FMUL.FTZ R146, R11, R0 ;  /* 0x000000000b927220 */ /* 0x000fe20000410000 */
[----:B------:R1:W5:Y:S01]  /*68f0*/  LDL.LU R51, [R1+0xa4] ;  /* 0x0000a40001337983 */ /* 0x0003620000300800 */
[----:B------:R-:W-:Y:S02]  /*6900*/  FMUL.FTZ R11, R50, R19 ;  /* 0x00000013320b7220 */ /* 0x000fe40000410000 */
[C---:B------:R-:W-:Y:S01]  /*6910*/  FADD.FTZ R20, -R209.reuse, R20 ;  /* 0x00000014d1147221 */ /* 0x040fe20000010100 */
[----:B------:R1:W5:Y:S01]  /*6920*/  LDL.LU R50, [R1+0xa0] ;  /* 0x0000a00001327983 */ /* 0x0003620000300800 */
[----:B------:R-:W-:Y:S02]  /*6930*/  FADD.FTZ R21, -R209, R21 ;  /* 0x00000015d1157221 */ /* 0x000fe40000010100 */
[----:B------:R-:W-:Y:S02]  /*6940*/  FMUL.FTZ R20, R49, R20 ;  /* 0x0000001431147220 */ /* 0x000fe40000410000 */
[----:B------:R-:W-:Y:S01]  /*6950*/  FFMA.FTZ R5, -R217, R217, 1 ;  /* 0x3f800000d9057423 */ /* 0x000fe200000101d9 */
[----:B------:R1:W5:Y:S01]  /*6960*/  LDL.LU R49, [R1+0x9c] ;  /* 0x00009c0001317983 */ /* 0x0003620000300800 */
[----:B------:R-:W-:Y:S02]  /*6970*/  FADD.FTZ R22, -R208, R22 ;  /* 0x00000016d0167221 */ /* 0x000fe40000010100 */
[----:B------:R-:W-:Y:S02]  /*6980*/  FMUL.FTZ R21, R48, R21 ;  /* 0x0000001530157220 */ /* 0x000fe40000410000 */
[----:B------:R-:W-:Y:S01]  /*6990*/  FMUL.FTZ R5, R5, c[0x0][0x2ec] ;  /* 0x0000bb0005057a20 */ /* 0x000fe20000410000 */
[----:B------:R1:W5:Y:S01]  /*69a0*/  LDL.LU R48, [R1+0x98] ;  /* 0x0000980001307983 */ /* 0x0003620000300800 */
[----:B------:R-:W-:Y:S02]  /*69b0*/  FFMA.FTZ R4, -R219, R219, 1 ;  /* 0x3f800000db047423 */ /* 0x000fe400000101db */
[----:B------:R-:W-:Y:S02]  /*69c0*/  FADD.FTZ R23, -R208, R23 ;  /* 0x00000017d0177221 */ /* 0x000fe40000010100 */
[----:B------:R-:W-:Y:S02]  /*69d0*/  FMUL.FTZ R22, R47, R22 ;  /* 0x000000162f167220 */ /* 0x000fe40000410000 */
[----:B------:R-:W-:Y:S01]  /*69e0*/  FMUL.FTZ R14, R142, R5 ;  /* 0x000000058e0e7220 */ /* 0x000fe20000410000 */
[----:B------:R1:W5:Y:S01]  /*69f0*/  LDL.LU R47, [R1+0x94] ;  /* 0x00009400012f7983 */ /* 0x0003620000300800 */
[----:B------:R-:W-:Y:S02]  /*6a00*/  FFMA.FTZ R5, -R220, R220, 1 ;  /* 0x3f800000dc057423 */ /* 0x000fe400000101dc */
[----:B------:R-:W-:Y:S02]  /*6a10*/  FMUL.FTZ R4, R4, c[0x0][0x2ec] ;  /* 0x0000bb0004047a20 */ /* 0x000fe40000410000 */
[----:B------:R-:W-:Y:S02]  /*6a20*/  FMUL.FTZ R23, R46, R23 ;  /* 0x000000172e177220 */ /* 0x000fe40000410000 */
[----:B------:R-:W-:Y:S01]  /*6a30*/  FADD.FTZ R24, -R145, R24 ;  /* 0x0000001891187221 */ /* 0x000fe20000010100 */
[----:B------:R1:W5:Y:S01]  /*6a40*/  LDL.LU R46, [R1+0x90] ;  /* 0x00009000012e7983 */ /* 0x0003620000300800 */
[----:B------:R-:W-:Y:S02]  /*6a50*/  FMUL.FTZ R211, R8, R211 ;  /* 0x000000d308d37220 */ /* 0x000fe40000410000 */
[----:B------:R-:W-:Y:S02]  /*6a60*/  FMUL.FTZ R5, R5, c[0x0][0x2ec] ;  /* 0x0000bb0005057a20 */ /* 0x000fe40000410000 */
[----:B------:R-:W-:Y:S02]  /*6a70*/  FMUL.FTZ R142, R15, R4 ;  /* 0x000000040f8e7220 */ /* 0x000fe40000410000 */
[----:B------:R-:W-:Y:S02]  /*6a80*/  FFMA.FTZ R4, -R224, R224, 1 ;  /* 0x3f800000e0047423 */ /* 0x000fe400000101e0 */
[----:B------:R-:W-:Y:S02]  /*6a90*/  FADD.FTZ R25, -R145, R25 ;  /* 0x0000001991197221 */ /* 0x000fe40000010100 */
[----:B------:R-:W-:Y:S02]  /*6aa0*/  FMUL.FTZ R8, R45, R24 ;  /* 0x000000182d087220 */ /* 0x000fe40000410000 */
[----:B------:R-:W-:Y:S01]  /*6ab0*/  FFMA.FTZ R0, -R222, R222, 1 ;  /* 0x3f800000de007423 */ /* 0x000fe200000101de */
[----:B------:R1:W5:Y:S01]  /*6ac0*/  LDL.LU R45, [R1+0x8c] ;  /* 0x00008c00012d7983 */ /* 0x0003620000300800 */
[----:B------:R-:W-:Y:S02]  /*6ad0*/  FMUL.FTZ R143, R143, R5 ;  /* 0x000000058f8f7220 */ /* 0x000fe40000410000 */
[----:B------:R-:W-:Y:S02]  /*6ae0*/  FFMA.FTZ R5, -R225, R225, 1 ;  /* 0x3f800000e1057423 */ /* 0x000fe400000101e1 */
[----:B------:R-:W-:Y:S02]  /*6af0*/  FMUL.FTZ R4, R4, c[0x0][0x2ec] ;  /* 0x0000bb0004047a20 */ /* 0x000fe40000410000 */
[----:B------:R-:W-:Y:S02]  /*6b00*/  FADD.FTZ R26, -R144, R26 ;  /* 0x0000001a901a7221 */ /* 0x000fe40000010100 */
[----:B------:R-:W-:Y:S02]  /*6b10*/  FMUL.FTZ R25, R44, R25 ;  /* 0x000000192c197220 */ /* 0x000fe40000410000 */
[----:B------:R-:W-:Y:S01]  /*6b20*/  FMUL.FTZ R0, R0, c[0x0][0x2ec] ;  /* 0x0000bb0000007a20 */ /* 0x000fe20000410000 */
[----:B------:R1:W5:Y:S01]  /*6b30*/  LDL.LU R44, [R1+0x88] ;  /* 0x00008800012c7983 */ /* 0x0003620000300800 */
[----:B------:R-:W-:Y:S02]  /*6b40*/  FMUL.FTZ R5, R5, c[0x0][0x2ec] ;  /* 0x0000bb0005057a20 */ /* 0x000fe40000410000 */
[----:B------:R-:W-:Y:S02]  /*6b50*/  FMUL.FTZ R13, R13, R4 ;  /* 0x000000040d0d7220 */ /* 0x000fe40000410000 */
[----:B------:R-:W-:Y:S02]  /*6b60*/  FADD.FTZ R27, -R144, R27 ;  /* 0x0000001b901b7221 */ /* 0x000fe40000010100 */
[----:B------:R-:W-:Y:S02]  /*6b70*/  FMUL.FTZ R7, R43, R26 ;  /* 0x0000001a2b077220 */ /* 0x000fe40000410000 */
[----:B------:R-:W-:Y:S01]  /*6b80*/  FFMA.FTZ R4, -R228, R228, 1 ;  /* 0x3f800000e4047423 */ /* 0x000fe200000101e4 */
[----:B------:R1:W5:Y:S01]  /*6b90*/  LDL.LU R43, [R1+0x84] ;  /* 0x00008400012b7983 */ /* 0x0003620000300800 */
[----:B------:R-:W-:Y:S02]  /*6ba0*/  FMUL.FTZ R141, R141, R0 ;  /* 0x000000008d8d7220 */ /* 0x000fe40000410000 */
[----:B------:R-:W-:Y:S02]  /*6bb0*/  FFMA.FTZ R0, -R223, R223, 1 ;  /* 0x3f800000df007423 */ /* 0x000fe400000101df */
[----:B------:R-:W-:Y:S02]  /*6bc0*/  FMUL.FTZ R12, R12, R5 ;  /* 0x000000050c0c7220 */ /* 0x000fe40000410000 */
[----:B------:R-:W-:Y:S02]  /*6bd0*/  FADD.FTZ R28, -R145, R28 ;  /* 0x0000001c911c7221 */ /* 0x000fe40000010100 */
[----:B------:R-:W-:Y:S02]  /*6be0*/  FMUL.FTZ R27, R42, R27 ;  /* 0x0000001b2a1b7220 */ /* 0x000fe40000410000 */
[----:B------:R-:W-:Y:S01]  /*6bf0*/  FFMA.FTZ R5, -R229, R229, 1 ;  /* 0x3f800000e5057423 */ /* 0x000fe200000101e5 */
[----:B------:R1:W5:Y:S01]  /*6c00*/  LDL.LU R42, [R1+0x80] ;  /* 0x00008000012a7983 */ /* 0x0003620000300800 */
[----:B------:R-:W-:Y:S02]  /*6c10*/  FMUL.FTZ R4, R4, c[0x0][0x2ec] ;  /* 0x0000bb0004047a20 */ /* 0x000fe40000410000 */
[----:B------:R-:W-:Y:S02]  /*6c20*/  FFMA.FTZ R6, -R221, R221, 1 ;  /* 0x3f800000dd067423 */ /* 0x000fe400000101dd */
[----:B------:R-:W-:Y:S02]  /*6c30*/  FMUL.FTZ R0, R0, c[0x0][0x2ec] ;  /* 0x0000bb0000007a20 */ /* 0x000fe40000410000 */
[----:B------:R-:W-:Y:S02]  /*6c40*/  FADD.FTZ R29, -R145, R29 ;  /* 0x0000001d911d7221 */ /* 0x000fe40000010100 */
[----:B------:R-:W-:Y:S02]  /*6c50*/  FMUL.FTZ R5, R5, c[0x0][0x2ec] ;  /* 0x0000bb0005057a20 */ /* 0x000fe40000410000 */
[----:B------:R-:W-:Y:S02]  /*6c60*/  FMUL.FTZ R135, R22, R4 ;  /* 0x0000000416877220 */ /* 0x000fe40000410000 */
[----:B------:R-:W-:Y:S02]  /*6c70*/  FMUL.FTZ R22, R41, R28 ;  /* 0x0000001c29167220 */ /* 0x000fe40000410000 */
[----:B------:R-:W-:Y:S01]  /*6c80*/  FMUL.FTZ R6, R6, c[0x0][0x2ec] ;  /* 0x0000bb0006067a20 */ /* 0x000fe20000410000 */
[----:B------:R1:W5:Y:S01]  /*6c90*/  LDL.LU R41, [R1+0x7c] ;  /* 0x00007c0001297983 */ /* 0x0003620000300800 */
[----:B------:R-:W-:Y:S02]  /*6ca0*/  FMUL.FTZ R11, R11, R0 ;  /* 0x000000000b0b7220 */ /* 0x000fe40000410000 */
[----:B------:R-:W-:Y:S02]  /*6cb0*/  FADD.FTZ R30, -R144, R30 ;  /* 0x0000001e901e7221 */ /* 0x000fe40000010100 */
[----:B------:R-:W-:Y:S02]  /*6cc0*/  FFMA.FTZ R0, -R227, R227, 1 ;  /* 0x3f800000e3007423 */ /* 0x000fe400000101e3 */
[----:B------:R-:W-:Y:S02]  /*6cd0*/  FMUL.FTZ R132, R21, R5 ;  /* 0x0000000515847220 */ /* 0x000fe40000410000 */
[----:B------:R-:W-:Y:S02]  /*6ce0*/  FMUL.FTZ R21, R40, R29 ;  /* 0x0000001d28157220 */ /* 0x000fe40000410000 */
[----:B------:R-:W-:Y:S01]  /*6cf0*/  FMUL.FTZ R140, R140, R6 ;  /* 0x000000068c8c7220 */ /* 0x000fe20000410000 */
[----:B------:R1:W5:Y:S01]  /*6d00*/  LDL.LU R40, [R1+0x78] ;  /* 0x0000780001287983 */ /* 0x0003620000300800 */
[----:B------:R-:W-:Y:S02]  /*6d10*/  FFMA.FTZ R6, -R226, R226, 1 ;  /* 0x3f800000e2067423 */ /* 0x000fe400000101e2 */
[----:B------:R-:W-:Y:S02]  /*6d20*/  FADD.FTZ R31, -R144, R31 ;  /* 0x0000001f901f7221 */ /* 0x000fe40000010100 */
[----:B------:R-:W-:Y:S02]  /*6d30*/  FMUL.FTZ R0, R0, c[0x0][0x2ec] ;  /* 0x0000bb0000007a20 */ /* 0x000fe40000410000 */
        /* <DEDUP_REMOVED lines=22> */
[----:B------:R-:W-:Y:S01]  /*6ea0*/  FFMA.FTZ R5, -R241, R241, 1 ;  /* 0x3f800000f1057423 */ /* 0x000fe200000101f1 */
[----:B------:R1:W5:Y:S01]  /*6eb0*/  LDL.LU R2, [R1+0x60] ;  /* 0x0000600001027983 */ /* 0x0003620000300800 */
[----:B------:R-:W-:Y:S02]  /*6ec0*/  FFMA.FTZ R4, -R240, R240, 1 ;  /* 0x3f800000f0047423 */ /* 0x000fe400000101f0 */
[----:B------:R-:W-:Y:S01]  /*6ed0*/  FFMA.FTZ R0, -R239, R239, 1 ;  /* 0x3f800000ef007423 */ /* 0x000fe200000101ef */
[----:B------:R1:W5:Y:S01]  /*6ee0*/  LDL.64 R208, [R1+0x10] ;  /* 0x0000100001d07983 */ /* 0x0003620000100a00 */
[----:B------:R-:W-:Y:S02]  /*6ef0*/  FMUL.FTZ R6, R6, c[0x0][0x2ec] ;  /* 0x0000bb0006067a20 */ /* 0x000fe40000410000 */
[----:B------:R-:W-:Y:S02]  /*6f00*/  FMUL.FTZ R5, R5, c[0x0][0x2ec] ;  /* 0x0000bb0005057a20 */ /* 0x000fe40000410000 */
[----:B------:R-:W-:Y:S01]  /*6f10*/  FMUL.FTZ R4, R4, c[0x0][0x2ec] ;  /* 0x0000bb0004047a20 */ /* 0x000fe20000410000 */
[----:B------:R1:W5:Y:S01]  /*6f20*/  LDL R145, [R1+0x24] ;  /* 0x0000240001917983 */ /* 0x0003620000100800 */
[----:B------:R-:W-:Y:S02]  /*6f30*/  FMUL.FTZ R0, R0, c[0x0][0x2ec] ;  /* 0x0000bb0000007a20 */ /* 0x000fe40000410000 */
[----:B------:R-:W-:Y:S01]  /*6f40*/  FMUL.FTZ R26, R8, R6 ;  /* 0x00000006081a7220 */ /* 0x000fe20000410000 */
[----:B------:R1:W5:Y:S01]  /*6f50*/  LDL R144, [R1+0x28] ;  /* 0x0000280001907983 */ /* 0x0003620000100800 */
[----:B------:R-:W-:Y:S02]  /*6f60*/  FMUL.FTZ R25, R25, R5 ;  /* 0x0000000519197220 */ /* 0x000fe40000410000 */
[----:B------:R-:W-:Y:S02]  /*6f70*/  FMUL.FTZ R28, R7, R4 ;  /* 0x00000004071c7220 */ /* 0x000fe40000410000 */
[----:B------:R-:W-:Y:S02]  /*6f80*/  FMUL.FTZ R27, R27, R0 ;  /* 0x000000001b1b7220 */ /* 0x000fe40000410000 */
[----:B------:R-:W-:Y:S02]  /*6f90*/  FFMA.FTZ R6, -R234, R234, 1 ;  /* 0x3f800000ea067423 */ /* 0x000fe400000101ea */
[----:B------:R-:W-:Y:S02]  /*6fa0*/  FFMA.FTZ R5, -R233, R233, 1 ;  /* 0x3f800000e9057423 */ /* 0x000fe400000101e9 */
[----:B------:R-:W-:Y:S02]  /*6fb0*/  FFMA.FTZ R4, -R232, R232, 1 ;  /* 0x3f800000e8047423 */ /* 0x000fe400000101e8 */
[----:B------:R-:W-:Y:S02]  /*6fc0*/  FFMA.FTZ R0, -R231, R231, 1 ;  /* 0x3f800000e7007423 */ /* 0x000fe400000101e7 */
        /* <DEDUP_REMOVED lines=20> */
[----:B------:R-:W-:Y:S01]  /*7110*/  FMUL.FTZ R19, R19, R0 ;  /* 0x0000000013137220 */ /* 0x000fe20000410000 */
[----:B------:R-:W-:-:S05]  /*7120*/  @!P0 BRA `(.L_x_473) ;  /* 0x0000031000008947 */ /* 0x000fca0003800000 */
[----:B-1----:R-:W2:Y:S01]  /*7130*/  LDL.LU R7, [R1+0x4] ;  /* 0x0000040001077983 */ /* 0x002ea20000300800 */
        /* <DEDUP_REMOVED lines=15> */
[----:B------:R-:W-:Y:S02]  /*7230*/  @!P2 IMAD.MOV.U32 R6, RZ, RZ, R252 ;  /* 0x000000ffff06a224 */ /* 0x000fe400078e00fc */
        /* <DEDUP_REMOVED lines=11> */
[----:B------:R-:W-:Y:S03]  /*72f0*/  @!P2 IMAD.MOV.U32 R7, RZ, RZ, R250 ;  /* 0x000000ffff07a224 */ /* 0x000fe600078e00fa */
        /* <DEDUP_REMOVED lines=19> */
[----:B------:R1:W-:Y:S02]  /*7430*/  STL [R1+0x4], R0 ;  /* 0x0000040001007387 */ /* 0x0003e40000100800 */
.L_x_473:
        /* <DEDUP_REMOVED lines=105> */
[----:B------:R-:W2:Y:S01]  /*7ad0*/  LDL.LU R216, [R1] ;  /* 0x0000000001d87983 */ /* 0x000ea20000300800 */
[----:B------:R-:W-:Y:S01]  /*7ae0*/  IMAD.MOV.U32 R5, RZ, RZ, c[0x0][0x370] ;  /* 0x0000dc00ff057624 */ /* 0x000fe200078e00ff */
[----:B------:R-:W-:Y:S01]  /*7af0*/  ISETP.GE.AND P3, PT, R208, c[0x0][0x220], PT ;  /* 0x00008800d0007a0c */ /* 0x000fe20003f66270 */
[----:B------:R-:W-:Y:S01]  /*7b00*/  IMAD.SHL.U32 R4, R215, 0x2, RZ ;  /* 0x00000002d7047824 */ /* 0x000fe200078e00ff */
[----:B------:R-:W-:Y:S01]  /*7b10*/  ISETP.GE.AND P2, PT, R145, c[0x0][0x220], PT ;  /* 0x0000880091007a0c */ /* 0x000fe20003f46270 */
[----:B------:R-:W-:Y:S01]  /*7b20*/  IMAD.U32 R5, R5, -0x40, RZ ;  /* 0xffffffc005057824 */ /* 0x000fe200078e00ff */
[----:B------:R-:W-:Y:S04]  /*7b30*/  ISETP.GE.AND P1, PT, R144, c[0x0][0x220], PT ;  /* 0x0000880090007a0c */ /* 0x000fe80003f26270 */
[----:B------:R-:W-:Y:S05]  /*7b40*/  SHF.R.S32.HI R6, RZ, 0x1f, R5 ;  /* 0x0000001fff067819 */ /* 0x000fea0000011405 */
[----:B------:R1:W-:Y:S04]  /*7b50*/  @P3 STS [R4+0x6000], RZ ;  /* 0x006000ff04003388 */ /* 0x0003e80000000800 */
[----:B------:R1:W-:Y:S04]  /*7b60*/  @P3 STS [R4+0x6004], RZ ;  /* 0x006004ff04003388 */ /* 0x0003e80000000800 */
[----:B------:R1:W-:Y:S01]  /*7b70*/  @P3 STS.64 [R4+0x6008], RZ ;  /* 0x006008ff04003388 */ /* 0x0003e20000000a00 */
[C---:B--2---:R-:W-:Y:S04]  /*7b80*/  LEA R216, P4, R5.reuse, R216, 0x1 ;  /* 0x000000d805d87211 */ /* 0x044fe800078808ff */
[----:B------:R-:W-:Y:S01]  /*7b90*/  LEA.HI.X R251, R5, R251, R6, 0x1, P4 ;  /* 0x000000fb05fb7211 */ /* 0x000fe200020f0c06 */
[----:B------:R1:W-:Y:S01]  /*7ba0*/  STL [R1], R216 ;  /* 0x000000d801007387 */ /* 0x0003e20000100800 */
[----:B------:R-:W-:Y:S01]  /*7bb0*/  @!P3 MOV R10, R216 ;  /* 0x000000d8000ab202 */ /* 0x000fe20000000f00 */
[--C-:B------:R-:W-:Y:S01]  /*7bc0*/  @!P2 IMAD.MOV.U32 R8, RZ, RZ, R216.reuse ;  /* 0x000000ffff08a224 */ /* 0x100fe200078e00d8 */
[-C--:B------:R-:W-:Y:S01]  /*7bd0*/  @!P2 MOV R9, R251.reuse ;  /* 0x000000fb0009a202 */ /* 0x080fe20000000f00 */
[----:B------:R-:W-:Y:S01]  /*7be0*/  @!P3 IMAD.MOV.U32 R11, RZ, RZ, R251 ;  /* 0x000000ffff0bb224 */ /* 0x000fe200078e00fb */
[----:B------:R-:W-:Y:S01]  /*7bf0*/  @!P1 MOV R7, R251 ;  /* 0x000000fb00079202 */ /* 0x000fe20000000f00 */
        /* <DEDUP_REMOVED lines=16> */
.L_x_474:
        /* <DEDUP_REMOVED lines=8> */
[----:B------:R-:W-:Y:S02]  /*7d80*/  UISETP.GT.AND UP2, UPT, UR7, UR17, UPT ;  /* 0x000000110700728c */ /* 0x000fe4000bf44270 */
        /* <DEDUP_REMOVED lines=221> */
[C---:B---3--:R-:W-:Y:S04]  /*8b60*/  LEA R6, P1, R132.reuse, R32, 0x2 ;  /* 0x0000002084067211 */ /* 0x048fe800078210ff */
        /* <DEDUP_REMOVED lines=238> */
.L_x_476:
        /* <DEDUP_REMOVED lines=19> */
.L_x_477:
[----:B------:R-:W-:Y:S01]  /*9b80*/  BAR.SYNC.DEFER_BLOCKING 0x0 ;  /* 0x0000000000007b1d */ /* 0x000fe20000010000 */
[----:B-1----:R-:W-:Y:S01]  /*9b90*/  IMAD.SHL.U32 R3, R215, 0x2, RZ ;  /* 0x00000002d7037824 */ /* 0x002fe200078e00ff */
        /* <DEDUP_REMOVED lines=53> */
.L_x_479:
[----:B------:R-:W-:Y:S05]  /*9ef0*/  BSYNC B0 ;  /* 0x0000000000007941 */ /* 0x000fea0003800000 */
.L_x_478:
        /* <DEDUP_REMOVED lines=20> */
.L_x_481:
[----:B------:R-:W-:Y:S05]  /*a040*/  BSYNC B0 ;  /* 0x0000000000007941 */ /* 0x000fea0003800000 */
.L_x_480:
        /* <DEDUP_REMOVED lines=31> */
.L_x_483:
[----:B------:R-:W-:Y:S05]  /*a240*/  BSYNC B0 ;  /* 0x0000000000007941 */ /* 0x000fea0003800000 */
.L_x_482:
        /* <DEDUP_REMOVED lines=16> */
.L_x_457:
[----:B------:R-:W-:Y:S05]  /*a350*/  BSYNC B1 ;  /* 0x0000000000017941 */ /* 0x000fea0003800000 */
.L_x_443:
        /* <DEDUP_REMOVED lines=11> */
.L_x_484:
[----:B------:R-:W-:Y:S05]  /*a410*/  EXIT ;  /* 0x000000000000794d */ /* 0x000fea0003800000 */
.L_x_486:
        /* <DEDUP_REMOVED lines=14> */
.L_x_1287:


//--------------------- .text._ZN5flash44flash_bwd_dq_dk_dv_loop_seqk_parallel_kernelI23Flash_bwd_kernel_traitsILi96ELi64ELi128ELi8ELi2ELi4ELi4ELb1ELb0EN7cutlass10bfloat16_tE19Flash_kernel_traitsILi96ELi64ELi128ELi8ES3_EELb1ELb0ELb0ELb0ELb1ELb1ELb0EEEvNS_16Flash_bwd_paramsE --------------------------
	.section	.text._ZN5flash44flash_bwd_dq_dk_dv_loop_seqk_parallel_kernelI23Flash_bwd_kernel_traitsILi96ELi64ELi128ELi8ELi2ELi4ELi4ELb1ELb0EN7cutlass10bfloat16_tE19Flash_kernel_traitsILi96ELi64ELi128ELi8ES3_EELb1ELb0ELb0ELb0ELb1ELb1ELb0EEEvNS_16Flash_bwd_paramsE,"ax",@progbits
	.sectioninfo	@"SHI_REGISTERS=255"
	.align	128
        .global         _ZN5flash44flash_bwd_dq_dk_dv_loop_seqk_parallel_kernelI23Flash_bwd_kernel_traitsILi96ELi64ELi128ELi8ELi2ELi4ELi4ELb1ELb0EN7cutlass10bfloat16_tE19Flash_kernel_traitsILi96ELi64ELi128ELi8ES3_EELb1ELb0ELb0ELb0ELb1ELb1ELb0EEEvNS_16Flash_bwd_paramsE
        .type           _ZN5flash44flash_bwd_dq_dk_dv_loop_seqk_parallel_kernelI23Flash_bwd_kernel_traitsILi96ELi64ELi128ELi8ELi2ELi4ELi4ELb1ELb0EN7cutlass10bfloat16_tE19Flash_kernel_traitsILi96ELi64ELi128ELi8ES3_EELb1ELb0ELb0ELb0ELb1ELb1ELb0EEEvNS_16Flash_bwd_paramsE,@function
        .size           _ZN5flash44flash_bwd_dq_dk_dv_loop_seqk_parallel_kernelI23Flash_bwd_kernel_traitsILi96ELi64ELi128ELi8ELi2ELi4ELi4ELb1ELb0EN7cutlass10bfloat16_tE19Flash_kernel_traitsILi96ELi64ELi128ELi8ES3_EELb1ELb0ELb0ELb0ELb1ELb1ELb0EEEvNS_16Flash_bwd_paramsE,(.L_x_1288 - _ZN5flash44flash_bwd_dq_dk_dv_loop_seqk_parallel_kernelI23Flash_bwd_kernel_traitsILi96ELi64ELi128ELi8ELi2ELi4ELi4ELb1ELb0EN7cutlass10bfloat16_tE19Flash_kernel_traitsILi96ELi64ELi128ELi8ES3_EELb1ELb0ELb0ELb0ELb1ELb1ELb0EEEvNS_16Flash_bwd_paramsE)
        .other          _ZN5flash44flash_bwd_dq_dk_dv_loop_seqk_parallel_kernelI23Flash_bwd_kernel_traitsILi96ELi64ELi128ELi8ELi2ELi4ELi4ELb1ELb0EN7cutlass10bfloat16_tE19Flash_kernel_traitsILi96ELi64ELi128ELi8ES3_EELb1ELb0ELb0ELb0ELb1ELb1ELb0EEEvNS_16Flash_bwd_paramsE,@"STO_CUDA_ENTRY STV_DEFAULT"
_ZN5flash44flash_bwd_dq_dk_dv_loop_seqk_parallel_kernelI23Flash_bwd_kernel_traitsILi96ELi64ELi128ELi8ELi2ELi4ELi4ELb1ELb0EN7cutlass10bfloat16_tE19Flash_kernel_traitsILi96ELi64ELi128ELi8ES3_EELb1ELb0ELb0ELb0ELb1ELb1ELb0EEEvNS_16Flash_bwd_paramsE:
.text._ZN5flash44flash_bwd_dq_dk_dv_loop_seqk_parallel_kernelI23Flash_bwd_kernel_traitsILi96ELi64ELi128ELi8ELi2ELi4ELi4ELb1ELb0EN7cutlass10bfloat16_tE19Flash_kernel_traitsILi96ELi64ELi128ELi8ES3_EELb1ELb0ELb0ELb0ELb1ELb1ELb0EEEvNS_16Flash_bwd_paramsE:
        /* <DEDUP_REMOVED lines=16> */
[----:B------:R-:W-:Y:S01]  /*0100*/  IMAD.MOV.U32 R227, RZ, RZ, 0x40 ;  /* 0x00000040ffe37424 */ /* 0x000fe200078e00ff */
        /* <DEDUP_REMOVED lines=24> */
[----:B------:R-:W-:Y:S01]  /*0290*/  SHF.R.S32.HI R0, RZ, 0x4, R4 ;  /* 0x00000004ff007819 */ /* 0x000fe20000011404 */
[----:B------:R-:W-:Y:S01]  /*02a0*/  ULDC UR9, c[0x0][0x22c] ;  /* 0x00008b0000097ab9 */ /* 0x000fe20000000800 */
[C---:B------:R-:W-:Y:S01]  /*02b0*/  LOP3.LUT R5, R4.reuse, 0xfffffff0, RZ, 0xc0, !PT ;  /* 0xfffffff004057812 */ /* 0x040fe200078ec0ff */
[----:B------:R-:W-:Y:S01]  /*02c0*/  ULDC UR8, c[0x0][0x1c0] ;  /* 0x0000700000087ab9 */ /* 0x000fe20000000800 */
[----:B------:R-:W-:Y:S01]  /*02d0*/  LEA.HI R4, R4, R0, RZ, 0x1 ;  /* 0x0000000004047211 */ /* 0x000fe200078f08ff */
[----:B------:R-:W-:Y:S01]  /*02e0*/  UIMAD UR17, UR4, UR17, URZ ;  /* 0x00000011041172a4 */ /* 0x000fe2000f8e023f */
[----:B------:R-:W-:Y:S01]  /*02f0*/  SHF.R.S32.HI R2, RZ, 0x2, R9 ;  /* 0x00000002ff027819 */ /* 0x000fe20000011409 */
[----:B------:R-:W-:Y:S01]  /*0300*/  IMAD.IADD R8, R10, 0x1, -R5 ;  /* 0x000000010a087824 */ /* 0x000fe200078e0a05 */
[----:B------:R-:W-:Y:S01]  /*0310*/  SHF.R.S32.HI R6, RZ, 0x1f, R9 ;  /* 0x0000001fff067819 */ /* 0x000fe20000011409 */
[----:B------:R-:W-:Y:S01]  /*0320*/  USHF.R.S32.HI UR18, URZ, 0x1f, UR19 ;  /* 0x0000001f3f127899 */ /* 0x000fe20008011413 */
[----:B------:R-:W-:Y:S01]  /*0330*/  LOP3.LUT R7, R9, 0xfffffffc, RZ, 0xc0, !PT ;  /* 0xfffffffc09077812 */ /* 0x000fe200078ec0ff */
[----:B------:R-:W-:Y:S01]  /*0340*/  UMOV UR16, 0xffffd000 ;  /* 0xffffd00000107882 */ /* 0x000fe20000000000 */
[----:B------:R-:W-:-:S02]  /*0350*/  LOP3.LUT R5, R4, 0xfffffffe, RZ, 0xc0, !PT ;  /* 0xfffffffe04057812 */ /* 0x000fc400078ec0ff */
[-C--:B------:R-:W-:Y:S01]  /*0360*/  LEA.HI R9, R9, R2.reuse, RZ, 0x1 ;  /* 0x0000000209097211 */ /* 0x080fe200078f08ff */
[----:B------:R-:W-:Y:S01]  /*0370*/  IMAD.IADD R18, R10, 0x1, -R7 ;  /* 0x000000010a127824 */ /* 0x000fe200078e0a07 */
[----:B------:R-:W-:Y:S01]  /*0380*/  LEA.HI R4, R6, R2, RZ, 0x3 ;  /* 0x0000000206047211 */ /* 0x000fe200078f18ff */
[----:B------:R-:W-:Y:S01]  /*0390*/  IMAD.IADD R15, R0, 0x1, -R5 ;  /* 0x00000001000f7824 */ /* 0x000fe200078e0a05 */
[----:B------:R-:W-:Y:S01]  /*03a0*/  LOP3.LUT R12, R3, 0xffffffe0, RZ, 0xc0, !PT ;  /* 0xffffffe0030c7812 */ /* 0x000fe200078ec0ff */
[----:B------:R-:W-:Y:S01]  /*03b0*/  IMAD.SHL.U32 R16, R18, 0x8, RZ ;  /* 0x0000000812107824 */ /* 0x000fe200078e00ff */
[----:B------:R-:W-:Y:S02]  /*03c0*/  LOP3.LUT R6, R9, 0x7fffffe, RZ, 0xc0, !PT ;  /* 0x07fffffe09067812 */ /* 0x000fe400078ec0ff */
[----:B------:R-:W-:Y:S01]  /*03d0*/  LOP3.LUT R4, R4, 0xfffffff8, RZ, 0xc0, !PT ;  /* 0xfffffff804047812 */ /* 0x000fe200078ec0ff */
[----:B------:R-:W-:Y:S01]  /*03e0*/  IMAD.IADD R7, R10, 0x1, -R12 ;  /* 0x000000010a077824 */ /* 0x000fe200078e0a0c */
[----:B------:R-:W-:Y:S01]  /*03f0*/  LOP3.LUT R11, R13, 0xfffffff8, RZ, 0xc0, !PT ;  /* 0xfffffff80d0b7812 */ /* 0x000fe200078ec0ff */
[C---:B------:R-:W-:Y:S01]  /*0400*/  IMAD.IADD R6, R2.reuse, 0x1, -R6 ;  /* 0x0000000102067824 */ /* 0x040fe200078e0a06 */
[--C-:B------:R-:W-:Y:S01]  /*0410*/  SHF.R.S32.HI R0, RZ, 0x5, R3.reuse ;  /* 0x00000005ff007819 */ /* 0x100fe20000011403 */
[----:B------:R-:W-:Y:S01]  /*0420*/  IMAD.IADD R9, R2, 0x1, -R4 ;  /* 0x0000000102097824 */ /* 0x000fe200078e0a04 */
[----:B------:R-:W-:Y:S01]  /*0430*/  SHF.R.S32.HI R5, RZ, 0x1f, R3 ;  /* 0x0000001fff057819 */ /* 0x000fe20000011403 */
[----:B------:R-:W-:Y:S01]  /*0440*/  IMAD.IADD R11, R10, 0x1, -R11 ;  /* 0x000000010a0b7824 */ /* 0x000fe200078e0a0b */
[----:B------:R-:W-:-:S02]  /*0450*/  LEA.HI R3, R3, R0, RZ, 0x1 ;  /* 0x0000000003037211 */ /* 0x000fc400078f08ff */
[----:B------:R-:W-:Y:S02]  /*0460*/  LEA.HI R2, R5, R0, RZ, 0x2 ;  /* 0x0000000005027211 */ /* 0x000fe400078f10ff */
[----:B------:R-:W-:Y:S02]  /*0470*/  SHF.R.S32.HI R5, RZ, 0x1f, R7 ;  /* 0x0000001fff057819 */ /* 0x000fe40000011407 */
[----:B------:R-:W-:Y:S02]  /*0480*/  SHF.R.S32.HI R10, RZ, 0x3, R13 ;  /* 0x00000003ff0a7819 */ /* 0x000fe4000001140d */
[----:B------:R-:W-:Y:S02]  /*0490*/  LOP3.LUT R4, R3, 0xfffffffe, RZ, 0xc0, !PT ;  /* 0xfffffffe03047812 */ /* 0x000fe400078ec0ff */
[----:B------:R-:W-:Y:S01]  /*04a0*/  LOP3.LUT R2, R2, 0xfffffffc, RZ, 0xc0, !PT ;  /* 0xfffffffc02027812 */ /* 0x000fe200078ec0ff */
[----:B------:R-:W-:Y:S01]  /*04b0*/  IMAD.SHL.U32 R3, R10, 0x40, RZ ;  /* 0x000000400a037824 */ /* 0x000fe200078e00ff */
[----:B------:R-:W-:Y:S01]  /*04c0*/  LEA.HI R21, R5, R7, RZ, 0x2 ;  /* 0x0000000705157211 */ /* 0x000fe200078f10ff */
[C---:B------:R-:W-:Y:S01]  /*04d0*/  IMAD R7, R0.reuse, 0x8, R6 ;  /* 0x0000000800077824 */ /* 0x040fe200078e0206 */
[----:B------:R-:W-:Y:S01]  /*04e0*/  LEA.HI R6, R11, R11, RZ, 0x1 ;  /* 0x0000000b0b067211 */ /* 0x000fe200078f08ff */
[C---:B------:R-:W-:Y:S01]  /*04f0*/  IMAD.IADD R22, R0.reuse, 0x1, -R4 ;  /* 0x0000000100167824 */ /* 0x040fe200078e0a04 */
[----:B------:R-:W-:Y:S01]  /*0500*/  SHF.R.S32.HI R14, RZ, 0x6, R14 ;  /* 0x00000006ff0e7819 */ /* 0x000fe2000001140e */
[----:B------:R-:W-:Y:S01]  /*0510*/  IMAD.IADD R10, R0, 0x1, -R2 ;  /* 0x00000001000a7824 */ /* 0x000fe200078e0a02 */
[----:B------:R-:W-:-:S02]  /*0520*/  LOP3.LUT R0, R3, 0xc0, RZ, 0xc0, !PT ;  /* 0x000000c003007812 */ /* 0x000fc400078ec0ff */
[----:B------:R-:W-:Y:S01]  /*0530*/  LOP3.LUT R2, R6, 0x7fffffe, RZ, 0xc0, !PT ;  /* 0x07fffffe06027812 */ /* 0x000fe200078ec0ff */
[----:B------:R-:W-:Y:S01]  /*0540*/  STL [R1+0x40], R22 ;  /* 0x0000401601007387 */ /* 0x000fe20000100800 */
[----:B------:R-:W-:Y:S02]  /*0550*/  SHF.R.S32.HI R12, RZ, 0x1f, R8 ;  /* 0x0000001fff0c7819 */ /* 0x000fe40000011408 */
[----:B------:R-:W-:Y:S01]  /*0560*/  SHF.R.U32.HI R5, RZ, 0x3, R0 ;  /* 0x00000003ff057819 */ /* 0x000fe20000011600 */
[----:B------:R-:W-:Y:S01]  /*0570*/  IMAD.IADD R2, R11, 0x1, -R2 ;  /* 0x000000010b027824 */ /* 0x000fe200078e0a02 */
[----:B------:R-:W-:Y:S01]  /*0580*/  LOP3.LUT R3, R0, 0x18, R16, 0xf8, !PT ;  /* 0x0000001800037812 */ /* 0x000fe200078ef810 */
[----:B------:R-:W-:Y:S01]  /*0590*/  IMAD R0, R14, 0x4, R15 ;  /* 0x000000040e007824 */ /* 0x000fe200078e020f */
[-C--:B------:R-:W-:Y:S01]  /*05a0*/  LEA.HI R12, R12, R8.reuse, RZ, 0x3 ;  /* 0x000000080c0c7211 */ /* 0x080fe200078f18ff */
[----:B------:R1:W-:Y:S01]  /*05b0*/  STL [R1+0x48], R16 ;  /* 0x0000481001007387 */ /* 0x0003e20000100800 */
[----:B------:R-:W-:Y:S01]  /*05c0*/  LEA.HI R4, R8, R8, RZ, 0x1 ;  /* 0x0000000808047211 */ /* 0x000fe200078f08ff */
[----:B------:R-:W-:Y:S01]  /*05d0*/  IMAD R19, R0, 0x8, R2 ;  /* 0x0000000800137824 */ /* 0x000fe200078e0202 */
[----:B------:R-:W-:-:S02]  /*05e0*/  LOP3.LUT R0, R12, 0xfffffff8, RZ, 0xc0, !PT ;  /* 0xfffffff80c007812 */ /* 0x000fc400078ec0ff */
[----:B------:R-:W-:Y:S02]  /*05f0*/  LOP3.LUT R5, R3, R5, RZ, 0x3c, !PT ;  /* 0x0000000503057212 */ /* 0x000fe400078e3cff */
[----:B------:R-:W-:Y:S02]  /*0600*/  LOP3.LUT R2, R9, 0x1, RZ, 0xc0, !PT ;  /* 0x0000000109027812 */ /* 0x000fe400078ec0ff */
[----:B------:R-:W-:Y:S01]  /*0610*/  LOP3.LUT R3, R4, 0x7fffffe, RZ, 0xc0, !PT ;  /* 0x07fffffe04037812 */ /* 0x000fe200078ec0ff */
[----:B------:R-:W-:Y:S01]  /*0620*/  IMAD.U32 R5, R7, 0x20, R5 ;  /* 0x0000002007057824 */ /* 0x000fe200078e0005 */
[----:B------:R-:W-:Y:S01]  /*0630*/  ISETP.NE.U32.AND P5, PT, R2, 0x1, PT ;  /* 0x000000010200780c */ /* 0x000fe20003fa5070 */
[----:B------:R-:W-:Y:S01]  /*0640*/  IMAD.SHL.U32 R2, R11, 0x40, RZ ;  /* 0x000000400b027824 */ /* 0x000fe200078e00ff */
[----:B------:R-:W-:Y:S01]  /*0650*/  LOP3.LUT P4, RZ, R9, 0x2, RZ, 0xc0, !PT ;  /* 0x0000000209ff7812 */ /* 0x000fe2000788c0ff */
[C---:B------:R-:W-:Y:S01]  /*0660*/  IMAD.IADD R17, R8.reuse, 0x1, -R3 ;  /* 0x0000000108117824 */ /* 0x040fe200078e0a03 */
[----:B------:R2:W-:Y:S01]  /*0670*/  STL [R1+0x30], R5 ;  /* 0x0000300501007387 */ /* 0x0005e20000100800 */
[----:B------:R-:W-:Y:S01]  /*0680*/  SEL R241, R241, 0x10, !P5 ;  /* 0x00000010f1f17807 */ /* 0x000fe20006800000 */
[----:B-1----:R-:W-:Y:S01]  /*0690*/  IMAD.IADD R16, R8, 0x1, -R0 ;  /* 0x0000000108107824 */ /* 0x002fe200078e0a00 */
[----:B------:R-:W-:-:S02]  /*06a0*/  SHF.R.S32.HI R0, RZ, 0x1, R6 ;  /* 0x00000001ff007819 */ /* 0x000fc40000011406 */
[--C-:B------:R-:W-:Y:S02]  /*06b0*/  SHF.R.S32.HI R6, RZ, 0x1, R4.reuse ;  /* 0x00000001ff067819 */ /* 0x100fe40000011404 */
[C---:B------:R-:W-:Y:S01]  /*06c0*/  LOP3.LUT P6, RZ, R0.reuse, 0x2, RZ, 0xc0, !PT ;  /* 0x0000000200ff7812 */ /* 0x040fe200078cc0ff */
[----:B------:R-:W-:Y:S01]  /*06d0*/  IMAD.SHL.U32 R3, R0, 0x40, RZ ;  /* 0x0000004000037824 */ /* 0x000fe200078e00ff */
[----:B------:R-:W-:Y:S01]  /*06e0*/  SHF.R.S32.HI R4, RZ, 0x1f, R4 ;  /* 0x0000001fff047819 */ /* 0x000fe20000011404 */
[----:B------:R-:W-:Y:S01]  /*06f0*/  IMAD.SHL.U32 R0, R10, 0x10, RZ ;  /* 0x000000100a007824 */ /* 0x000fe200078e00ff */
[----:B------:R-:W-:Y:S02]  /*0700*/  LEA.HI R8, R9, R9, RZ, 0x1 ;  /* 0x0000000909087211 */ /* 0x000fe400078f08ff */
[----:B------:R-:W-:Y:S02]  /*0710*/  LEA.HI R4, R4, R6, RZ, 0x2 ;  /* 0x0000000604047211 */ /* 0x000fe400078f10ff */
[----:B------:R-:W-:-:S02]  /*0720*/  SEL R222, R230, 0xffffffe0, !P6 ;  /* 0xffffffe0e6de7807 */ /* 0x000fc40007000000 */
[----:B--2---:R-:W-:Y:S02]  /*0730*/  LOP3.LUT R5, R2, 0x1c0, RZ, 0xc0, !PT ;  /* 0x000001c002057812 */ /* 0x004fe400078ec0ff */
[----:B------:R-:W-:Y:S02]  /*0740*/  LOP3.LUT R4, R4, 0xfffffffc, RZ, 0xc0, !PT ;  /* 0xfffffffc04047812 */ /* 0x000fe400078ec0ff */
[----:B------:R-:W-:Y:S02]  /*0750*/  LOP3.LUT R0, R5, 0x30, R0, 0xf8, !PT ;  /* 0x0000003005007812 */ /* 0x000fe400078ef800 */
[----:B------:R-:W-:Y:S01]  /*0760*/  LOP3.LUT R2, R3, 0xc0, RZ, 0xc0, !PT ;  /* 0x000000c003027812 */ /* 0x000fe200078ec0ff */
[----:B------:R-:W-:Y:S01]  /*0770*/  IMAD.IADD R11, R6, 0x1, -R4 ;  /* 0x00000001060b7824 */ /* 0x000fe200078e0a04 */
[----:B------:R-:W-:Y:S01]  /*0780*/  LOP3.LUT R7, R0, 0x8, R13, 0xf8, !PT ;  /* 0x0000000800077812 */ /* 0x000fe200078ef80d */
[----:B------:R-:W-:Y:S01]  /*0790*/  IMAD.SHL.U32 R4, R14, 0x20, RZ ;  /* 0x000000200e047824 */ /* 0x000fe200078e00ff */
[----:B------:R-:W-:-:S02]  /*07a0*/  LOP3.LUT R0, R8, 0x3fffffe, RZ, 0xc0, !PT ;  /* 0x03fffffe08007812 */ /* 0x000fc400078ec0ff */
[----:B------:R-:W-:Y:S02]  /*07b0*/  LOP3.LUT R3, R2, 0x8, R13, 0xf8, !PT ;  /* 0x0000000802037812 */ /* 0x000fe400078ef80d */
[----:B------:R-:W-:Y:S01]  /*07c0*/  SHF.R.U32.HI R2, RZ, 0x3, R2 ;  /* 0x00000003ff027819 */ /* 0x000fe20000011602 */
[C---:B------:R-:W-:Y:S02]  /*07d0*/  IMAD.IADD R6, R9.reuse, 0x1, -R0 ;  /* 0x0000000109067824 */ /* 0x040fe400078e0a00 */
[----:B------:R-:W-:Y:S01]  /*07e0*/  IMAD.SHL.U32 R0, R9, 0x40, RZ ;  /* 0x0000004009007824 */ /* 0x000fe200078e00ff */
[----:B------:R-:W-:Y:S02]  /*07f0*/  LOP3.LUT R221, R3, R2, RZ, 0x3c, !PT ;  /* 0x0000000203dd7212 */ /* 0x000fe400078e3cff */
[----:B------:R-:W-:Y:S01]  /*0800*/  SHF.R.U32.HI R3, RZ, 0x3, R5 ;  /* 0x00000003ff037819 */ /* 0x000fe20000011605 */
[----:B------:R-:W-:Y:S01]  /*0810*/  IMAD.SHL.U32 R5, R18, 0x2, RZ ;  /* 0x0000000212057824 */ /* 0x000fe200078e00ff */
[----:B------:R-:W-:Y:S01]  /*0820*/  LOP3.LUT R0, R0, 0x1c0, RZ, 0xc0, !PT ;  /* 0x000001c000007812 */ /* 0x000fe200078ec0ff */
[----:B------:R-:W-:Y:S01]  /*0830*/  IMAD.U32 R221, R19, 0x20, R221 ;  /* 0x0000002013dd7824 */ /* 0x000fe200078e00dd */
[----:B------:R-:W-:-:S02]  /*0840*/  SHF.R.S32.HI R2, RZ, 0x3, R12 ;  /* 0x00000003ff027819 */ /* 0x000fc4000001140c */
[----:B------:R-:W-:Y:S01]  /*0850*/  LOP3.LUT R9, R7, R3, RZ, 0x3c, !PT ;  /* 0x0000000307097212 */ /* 0x000fe200078e3cff */
[----:B------:R-:W-:Y:S01]  /*0860*/  IMAD.SHL.U32 R221, R221, 0x2, RZ ;  /* 0x00000002dddd7824 */ /* 0x000fe200078e00ff */
[----:B------:R-:W-:Y:S01]  /*0870*/  LOP3.LUT R4, R0, 0x20, R4, 0xf8, !PT ;  /* 0x0000002000047812 */ /* 0x000fe200078ef804 */
[C---:B------:R-:W-:Y:S01]  /*0880*/  IMAD R225, R10.reuse, 0x2, R2 ;  /* 0x000000020ae17824 */ /* 0x040fe200078e0202 */
[----:B------:R-:W-:Y:S01]  /*0890*/  SHF.R.U32.HI R3, RZ, 0x3, R0 ;  /* 0x00000003ff037819 */ /* 0x000fe20000011600 */
[----:B------:R-:W-:Y:S02]  /*08a0*/  IMAD R0, R10, 0x200, R5 ;  /* 0x000002000a007824 */ /* 0x000fe400078e0205 */
[----:B------:R-:W-:Y:S01]  /*08b0*/  IMAD R17, R2, 0x8, R17 ;  /* 0x0000000802117824 */ /* 0x000fe200078e0211 */
[----:B------:R-:W-:Y:S01]  /*08c0*/  SHF.R.S32.HI R2, RZ, 0x7, R20 ;  /* 0x00000007ff027819 */ /* 0x000fe20000011414 */
[----:B------:R-:W-:Y:S01]  /*08d0*/  IMAD R10, R6, 0x20, R0 ;  /* 0x00000020060a7824 */ /* 0x000fe200078e0200 */
[----:B------:R-:W-:Y:S01]  /*08e0*/  SHF.R.S32.HI R0, RZ, 0x1, R8 ;  /* 0x00000001ff007819 */ /* 0x000fe20000011408 */
[----:B------:R-:W-:Y:S01]  /*08f0*/  IMAD.IADD R222, R221, 0x1, R222 ;  /* 0x00000001ddde7824 */ /* 0x000fe200078e02de */
[----:B------:R-:W-:Y:S01]  /*0900*/  LOP3.LUT R7, R4, R3, RZ, 0x3c, !PT ;  /* 0x0000000304077212 */ /* 0x000fe200078e3cff */
[----:B------:R-:W-:Y:S01]  /*0910*/  IMAD R3, R2, 0x1000, R5 ;  /* 0x0000100002037824 */ /* 0x000fe200078e0205 */
[C---:B------:R-:W-:Y:S01]  /*0920*/  LOP3.LUT P3, RZ, R0.reuse, 0x2, RZ, 0xc0, !PT ;  /* 0x0000000200ff7812 */ /* 0x040fe2000786c0ff */
[----:B------:R-:W-:-:S02]  /*0930*/  IMAD.SHL.U32 R0, R0, 0x40, RZ ;  /* 0x0000004000007824 */ /* 0x000fc400078e00ff */
[----:B------:R-:W-:Y:S01]  /*0940*/  IMAD.SHL.U32 R2, R2, 0x8, RZ ;  /* 0x0000000802027824 */ /* 0x000fe200078e00ff */
[----:B------:R-:W-:Y:S01]  /*0950*/  R2P PR, R16, 0x6 ;  /* 0x0000000610007804 */ /* 0x000fe20000000000 */
[----:B------:R-:W-:Y:S01]  /*0960*/  IMAD R5, R22, 0x400, R3 ;  /* 0x0000040016057824 */ /* 0x000fe200078e0203 */
[----:B------:R-:W-:Y:S01]  /*0970*/  LOP3.LUT R0, R0, 0xc0, RZ, 0xc0, !PT ;  /* 0x000000c000007812 */ /* 0x000fe200078ec0ff */
[----:B------:R-:W-:Y:S01]  /*0980*/  IMAD.SHL.U32 R4, R15, 0x10, RZ ;  /* 0x000000100f047824 */ /* 0x000fe200078e00ff */
        /* <DEDUP_REMOVED lines=31> */
[----:B------:R-:W-:Y:S01]  /*0b80*/  IADD3 R243, R244, 0x20, RZ ;  /* 0x00000020f4f37810 */ /* 0x000fe20007ffe0ff */
[----:B------:R-:W-:Y:S01]  /*0b90*/  IMAD R0, R22, 0x10, R0 ;  /* 0x0000001016007824 */ /* 0x000fe200078e0200 */
[----:B------:R-:W-:Y:S01]  /*0ba0*/  @P4 IADD3 R243, R244, -0x20, RZ ;  /* 0xffffffe0f4f34810 */ /* 0x000fe20007ffe0ff */
[----:B------:R-:W-:Y:S01]  /*0bb0*/  IMAD.IADD R226, R225, 0x1, R226 ;  /* 0x00000001e1e27824 */ /* 0x000fe200078e02e2 */
[----:B------:R-:W-:Y:S01]  /*0bc0*/  LOP3.LUT P0, RZ, R11, 0x2, RZ, 0xc0, !PT ;  /* 0x000000020bff7812 */ /* 0x000fe2000780c0ff */
[----:B------:R-:W-:Y:S01]  /*0bd0*/  IMAD.IADD R228, R225, 0x1, R227 ;  /* 0x00000001e1e47824 */ /* 0x000fe200078e02e3 */
[----:B------:R1:W-:Y:S01]  /*0be0*/  STL [R1+0x10], R0 ;  /* 0x0000100001007387 */ /* 0x0003e20000100800 */
[----:B------:R-:W-:Y:S01]  /*0bf0*/  IMAD.IADD R241, R241, 0x1, R243 ;  /* 0x00000001f1f17824 */ /* 0x000fe200078e02f3 */
[----:B------:R-:W-:Y:S01]  /*0c00*/  SEL R230, R230, 0xffffffe0, !P0 ;  /* 0xffffffe0e6e67807 */ /* 0x000fe20004000000 */
[----:B------:R-:W-:Y:S01]  /*0c10*/  IMAD.IADD R227, R226, 0x1, R227 ;  /* 0x00000001e2e37824 */ /* 0x000fe200078e02e3 */
[----:B------:R2:W-:Y:S01]  /*0c20*/  STL [R1+0x28], R4 ;  /* 0x0000280401007387 */ /* 0x0005e20000100800 */
[----:B-1----:R-:W-:-:S02]  /*0c30*/  IADD3 R0, R4, 0x20, RZ ;  /* 0x0000002004007810 */ /* 0x002fc40007ffe0ff */
[----:B------:R-:W-:-:S05]  /*0c40*/  @P3 IADD3 R0, R4, -0x20, RZ ;  /* 0xffffffe004003810 */ /* 0x000fca0007ffe0ff */
[----:B------:R2:W-:Y:S02]  /*0c50*/  STL [R1+0x2c], R0 ;  /* 0x00002c0001007387 */ /* 0x0005e40000100800 */
.L_x_495:
        /* <DEDUP_REMOVED lines=10> */
[----:B--2---:R-:W2:Y:S01]  /*0d00*/  @P0 S2R R0, SR_CTAID.Y ;  /* 0x0000000000000919 */ /* 0x004ea20000002600 */
        /* <DEDUP_REMOVED lines=22> */
[----:B------:R-:W1:Y:S01]  /*0e70*/  S2UR UR37, SR_CTAID.Z ;  /* 0x00000000002579c3 */ /* 0x000e620000002700 */
[----:B------:R-:W-:Y:S01]  /*0e80*/  ULDC UR45, c[0x0][0x1c8] ;  /* 0x00007200002d7ab9 */ /* 0x000fe20000000800 */
[----:B------:R-:W-:Y:S01]  /*0e90*/  ISETP.NE.AND P2, PT, RZ, c[0x0][0x1c8], PT ;  /* 0x00007200ff007a0c */ /* 0x000fe20003f45270 */
[----:B------:R-:W2:Y:S01]  /*0ea0*/  I2F.RP R4, R6 ;  /* 0x0000000600047306 */ /* 0x000ea20000209400 */
[----:B------:R-:W-:Y:S02]  /*0eb0*/  ULDC UR31, c[0x0][0x214] ;  /* 0x00008500001f7ab9 */ /* 0x000fe40000000800 */
[----:B------:R-:W-:Y:S02]  /*0ec0*/  ULDC.U8 UR34, c[0x0][0x328] ;  /* 0x0000ca0000227ab9 */ /* 0x000fe40000000000 */
[----:B------:R-:W3:Y:S01]  /*0ed0*/  S2UR UR30, SR_CTAID.Y ;  /* 0x00000000001e79c3 */ /* 0x000ee20000002600 */
[----:B------:R-:W-:-:S02]  /*0ee0*/  UIADD3 UR33, UR31, 0x3f, URZ ;  /* 0x0000003f1f217890 */ /* 0x000fc4000fffe03f */
[----:B------:R-:W-:Y:S02]  /*0ef0*/  ULDC.64 UR4, c[0x0][0x240] ;  /* 0x0000900000047ab9 */ /* 0x000fe40000000a00 */
[----:B------:R-:W-:Y:S02]  /*0f00*/  UISETP.NE.AND UP0, UPT, UR34, URZ, UPT ;  /* 0x0000003f2200728c */ /* 0x000fe4000bf05270 */
[----:B------:R-:W-:Y:S02]  /*0f10*/  UISETP.NE.U32.AND UP1, UPT, URZ, UR4, UPT ;  /* 0x000000043f00728c */ /* 0x000fe4000bf25070 */
[----:B------:R-:W-:Y:S01]  /*0f20*/  USHF.R.S32.HI UR43, URZ, 0x1f, UR33 ;  /* 0x0000001f3f2b7899 */ /* 0x000fe20008011421 */
[----:B--2---:R-:W2:Y:S01]  /*0f30*/  MUFU.RCP R4, R4 ;  /* 0x0000000400047308 */ /* 0x004ea20000001000 */
[----:B------:R-:W-:Y:S02]  /*0f40*/  UISETP.NE.AND.EX UP1, UPT, URZ, UR5, UPT, UP1 ;  /* 0x000000053f00728c */ /* 0x000fe4000bf25310 */
[----:B------:R-:W-:Y:S01]  /*0f50*/  ULEA.HI UR43, UR43, UR33, URZ, 0x6 ;  /* 0x000000212b2b7291 */ /* 0x000fe2000f8f303f */
[----:B-1----:R-:W-:Y:S01]  /*0f60*/  IABS R3, UR37 ;  /* 0x0000002500037c13 */ /* 0x002fe20008000000 */
[----:B------:R-:W-:-:S02]  /*0f70*/  ULOP3.LUT UR45, UR37, UR45, URZ, 0x3c, !UPT ;  /* 0x0000002d252d7292 */ /* 0x000fc4000f8e3c3f */
[----:B------:R-:W-:Y:S02]  /*0f80*/  ULDC UR5, c[0x0][0x214] ;  /* 0x0000850000057ab9 */ /* 0x000fe40000000800 */
[----:B------:R-:W-:Y:S02]  /*0f90*/  ULDC UR42, c[0x0][0x22c] ;  /* 0x00008b00002a7ab9 */ /* 0x000fe40000000800 */
[----:B------:R-:W-:Y:S01]  /*0fa0*/  ISETP.LE.AND P1, PT, RZ, UR45, PT ;  /* 0x0000002dff007c0c */ /* 0x000fe2000bf23270 */
[----:B---3--:R-:W-:Y:S02]  /*0fb0*/  UIMAD.WIDE UR46, UR30, 0x80, URZ ;  /* 0x000000801e2e78a5 */ /* 0x008fe4000f8e023f */
[----:B------:R-:W-:Y:S01]  /*0fc0*/  ULDC UR7, c[0x0][0x1c0] ;  /* 0x0000700000077ab9 */ /* 0x000fe20000000800 */
[----:B--2---:R-:W-:Y:S01]  /*0fd0*/  IADD3 R4, R4, 0xffffffe, RZ ;  /* 0x0ffffffe04047810 */ /* 0x004fe20007ffe0ff */
[----:B------:R-:W-:Y:S02]  /*0fe0*/  USEL UR33, UR46, URZ, UP1 ;  /* 0x0000003f2e217287 */ /* 0x000fe40008800000 */
[----:B------:R-:W-:Y:S01]  /*0ff0*/  ULOP3.LUT UR46, UR43, 0xffffffc0, URZ, 0xc0, !UPT ;  /* 0xffffffc02b2e7892 */ /* 0x000fe2000f8ec03f */
[----:B------:R-:W1:Y:S01]  /*1000*/  F2I.FTZ.U32.TRUNC.NTZ R5, R4 ;  /* 0x0000000400057305 */ /* 0x000e62000021f000 */
[----:B------:R-:W-:-:S02]  /*1010*/  @UP0 UIMAD UR40, UR30, UR5, URZ ;  /* 0x000000051e2802a4 */ /* 0x000fc4000f8e023f */
[----:B------:R-:W-:Y:S02]  /*1020*/  ULDC.U8 UR32, c[0x0][0x3d0] ;  /* 0x0000f40000207ab9 */ /* 0x000fe40000000000 */
[----:B------:R-:W-:Y:S02]  /*1030*/  UIMAD UR42, UR37, UR42, URZ ;  /* 0x0000002a252a72a4 */ /* 0x000fe4000f8e023f */
[----:B------:R-:W-:Y:S02]  /*1040*/  @!UP0 UIMAD UR7, UR30, UR7, UR37 ;  /* 0x000000071e0782a4 */ /* 0x000fe4000f8e0225 */
[----:B------:R-:W-:Y:S02]  /*1050*/  UIADD3 UR46, UR46, -0x40, URZ ;  /* 0xffffffc02e2e7890 */ /* 0x000fe4000fffe03f */
[----:B------:R-:W-:Y:S02]  /*1060*/  ULDC UR41, c[0x0][0x234] ;  /* 0x00008d0000297ab9 */ /* 0x000fe40000000800 */
[----:B------:R-:W-:-:S02]  /*1070*/  ULDC UR35, c[0x0][0x1c0] ;  /* 0x0000700000237ab9 */ /* 0x000fc40000000800 */
        /* <DEDUP_REMOVED lines=10> */
[----:B------:R-:W-:Y:S02]  /*1120*/  USHF.R.S32.HI UR34, URZ, 0x1f, UR42 ;  /* 0x0000001f3f227899 */ /* 0x000fe4000801142a */
[----:B------:R-:W-:Y:S01]  /*1130*/  @!UP0 UIMAD UR41, UR7, UR5, URZ ;  /* 0x00000005072982a4 */ /* 0x000fe2000f8e023f */
[----:B------:R-:W-:-:S04]  /*1140*/  IMAD.HI.U32 R0, R0, R3, RZ ;  /* 0x0000000300007227 */ /* 0x000fc800078e00ff */
[----:B------:R-:W-:-:S04]  /*1150*/  IMAD.MOV R4, RZ, RZ, -R0 ;  /* 0x000000ffff047224 */ /* 0x000fc800078e0a00 */
[C---:B------:R-:W-:Y:S02]  /*1160*/  IMAD R3, R6.reuse, R4, R3 ;  /* 0x0000000406037224 */ /* 0x040fe400078e0203 */
[----:B------:R-:W1:Y:S03]  /*1170*/  S2R R4, SR_CTAID.X ;  /* 0x0000000000047919 */ /* 0x000e660000002500 */
[----:B------:R-:W-:-:S13]  /*1180*/  ISETP.GT.U32.AND P3, PT, R6, R3, PT ;  /* 0x000000030600720c */ /* 0x000fda0003f64070 */
[----:B------:R-:W-:Y:S01]  /*1190*/  @!P3 IMAD.IADD R3, R3, 0x1, -R6 ;  /* 0x000000010303b824 */ /* 0x000fe200078e0a06 */
[----:B------:R-:W-:Y:S02]  /*11a0*/  @!P3 IADD3 R0, R0, 0x1, RZ ;  /* 0x000000010000b810 */ /* 0x000fe40007ffe0ff */
[----:B------:R-:W-:Y:S01]  /*11b0*/  ISETP.NE.AND P3, PT, RZ, UR32, PT ;  /* 0x00000020ff007c0c */ /* 0x000fe2000bf65270 */
[----:B------:R-:W-:Y:S01]  /*11c0*/  USEL UR32, UR47, URZ, UP1 ;  /* 0x0000003f2f207287 */ /* 0x000fe20008800000 */
[----:B------:R-:W-:Y:S01]  /*11d0*/  ISETP.GE.U32.AND P0, PT, R3, R6, PT ;  /* 0x000000060300720c */ /* 0x000fe20003f06070 */
[----:B------:R-:W-:Y:S01]  /*11e0*/  USHF.R.S32.HI UR47, URZ, 0x1f, UR46 ;  /* 0x0000001f3f2f7899 */ /* 0x000fe2000801142e */
[----:B-1----:R-:W-:-:S04]  /*11f0*/  IMAD.WIDE.U32 R20, R4, c[0x0][0x3d8], RZ ;  /* 0x0000f60004147a25 */ /* 0x002fc800078e00ff */
[----:B------:R-:W-:Y:S01]  /*1200*/  IMAD R3, R4, c[0x0][0x3dc], R21 ;  /* 0x0000f70004037a24 */ /* 0x000fe200078e0215 */
[----:B------:R-:W-:-:S04]  /*1210*/  SEL R20, R20, RZ, P3 ;  /* 0x000000ff14147207 */ /* 0x000fc80001800000 */
[----:B------:R-:W-:Y:S02]  /*1220*/  SEL R19, R3, RZ, P3 ;  /* 0x000000ff03137207 */ /* 0x000fe40001800000 */
        /* <DEDUP_REMOVED lines=9> */
.L_x_488:
[----:B------:R-:W-:-:S04]  /*12c0*/  UIMAD UR40, UR30, UR12, UR37 ;  /* 0x0000000c1e2872a4 */ /* 0x000fc8000f8e0225 */
[----:B------:R-:W-:Y:S02]  /*12d0*/  UIMAD UR40, UR40, UR11, URZ ;  /* 0x0000000b282872a4 */ /* 0x000fe4000f8e023f */
.L_x_489:
[----:B------:R-:W2:Y:S04]  /*12e0*/  LDL.64 R4, [R1+0x48] ;  /* 0x0000480001047983 */ /* 0x000ea80000100a00 */
[----:B------:R1:W2:Y:S01]  /*12f0*/  LDL.64 R24, [R1+0x48] ;  /* 0x0000480001187983 */ /* 0x0002a20000100a00 */
[----:B------:R-:W-:Y:S01]  /*1300*/  UIADD3 UR15, UP0, UR6, UR15, URZ ;  /* 0x0000000f060f7290 */ /* 0x000fe2000ff1e03f */
[----:B------:R-:W-:Y:S01]  /*1310*/  MOV R12, UR30 ;  /* 0x0000001e000c7c02 */ /* 0x000fe20008000f00 */
[----:B------:R-:W-:Y:S01]  /*1320*/  IMAD.U32 R11, RZ, RZ, UR30 ;  /* 0x0000001eff0b7e24 */ /* 0x000fe2000f8e00ff */
[----:B------:R-:W3:Y:S01]  /*1330*/  S2R R21, SR_TID.X ;  /* 0x0000000000157919 */ /* 0x000ee20000002100 */
[----:B------:R-:W-:Y:S01]  /*1340*/  UIADD3.X UR14, UR4, UR14, URZ, UP0, !UPT ;  /* 0x0000000e040e7290 */ /* 0x000fe200087fe43f */
[----:B------:R-:W-:Y:S01]  /*1350*/  IMAD.U32 R8, RZ, RZ, UR30 ;  /* 0x0000001eff087e24 */ /* 0x000fe2000f8e00ff */
[----:B------:R-:W-:Y:S01]  /*1360*/  ULDC.64 UR6, c[0x0][0x368] ;  /* 0x0000da0000067ab9 */ /* 0x000fe20000000a00 */
[----:B------:R-:W-:Y:S01]  /*1370*/  MOV R6, UR15 ;  /* 0x0000000f00067c02 */ /* 0x000fe20008000f00 */
[----:B------:R-:W-:-:S02]  /*1380*/  ULDC.64 UR4, c[0x0][0x1a0] ;  /* 0x0000680000047ab9 */ /* 0x000fc40000000a00 */
[----:B------:R-:W-:Y:S02]  /*1390*/  UIMAD UR4, UR14, UR4, URZ ;  /* 0x000000040e0472a4 */ /* 0x000fe4000f8e023f */
[----:B------:R-:W-:-:S04]  /*13a0*/  UIMAD UR6, UR44, UR6, URZ ;  /* 0x000000062c0672a4 */ /* 0x000fc8000f8e023f */
[----:B------:R-:W-:Y:S02]  /*13b0*/  UIMAD UR7, UR30, UR7, UR6 ;  /* 0x000000071e0772a4 */ /* 0x000fe4000f8e0206 */
[----:B------:R-:W-:-:S03]  /*13c0*/  UIMAD UR6, UR15, UR5, UR4 ;  /* 0x000000050f0672a4 */ /* 0x000fc6000f8e0204 */
[----:B------:R-:W-:Y:S02]  /*13d0*/  ULDC.64 UR4, c[0x0][0x198] ;  /* 0x0000660000047ab9 */ /* 0x000fe40000000a00 */
[----:B------:R-:W-:Y:S01]  /*13e0*/  UIMAD UR4, UR14, UR4, URZ ;  /* 0x000000040e0472a4 */ /* 0x000fe2000f8e023f */
[----:B---3--:R-:W-:-:S03]  /*13f0*/  SHF.R.S32.HI R22, RZ, 0x1f, R21 ;  /* 0x0000001fff167819 */ /* 0x008fc60000011415 */
[----:B------:R-:W-:Y:S01]  /*1400*/  UIMAD UR4, UR15, UR5, UR4 ;  /* 0x000000050f0472a4 */ /* 0x000fe2000f8e0204 */
[----:B------:R-:W-:-:S04]  /*1410*/  LEA.HI R16, R22, R21, RZ, 0x2 ;  /* 0x0000001516107211 */ /* 0x000fc800078f10ff */
[----:B------:R-:W-:-:S04]  /*1420*/  SHF.R.S32.HI R16, RZ, 0x2, R16 ;  /* 0x00000002ff107819 */ /* 0x000fc80000011410 */
[----:B------:R-:W-:Y:S02]  /*1430*/  SHF.R.S32.HI R17, RZ, 0x1f, R16 ;  /* 0x0000001fff117819 */ /* 0x000fe40000011410 */
[----:B------:R-:W-:-:S04]  /*1440*/  IADD3 R3, P0, R16, UR46, RZ ;  /* 0x0000002e10037c10 */ /* 0x000fc8000ff1e0ff */
[----:B------:R-:W-:-:S05]  /*1450*/  IADD3.X R10, R17, UR47, RZ, P0, !PT ;  /* 0x0000002f110a7c10 */ /* 0x000fca00087fe4ff */
[----:B------:R-:W-:Y:S01]  /*1460*/  IMAD R13, R10, c[0x0][0x190], RZ ;  /* 0x000064000a0d7a24 */ /* 0x000fe200078e02ff */
[----:B------:R-:W-:Y:S01]  /*1470*/  ULEA.HI.SX32 UR43, UR43, 0xffffffff, 0x1a ;  /* 0xffffffff2b2b7891 */ /* 0x000fe2000f8fd23f */
[----:B------:R-:W-:Y:S01]  /*1480*/  IMAD.U32 R18, RZ, RZ, UR37 ;  /* 0x00000025ff127e24 */ /* 0x000fe2000f8e00ff */
[----:B------:R-:W-:Y:S01]  /*1490*/  UIADD3 UR41, UR46, UR41, URZ ;  /* 0x000000292e297290 */ /* 0x000fe2000fffe03f */
[----:B------:R-:W-:Y:S01]  /*14a0*/  @P3 BAR.SYNC.DEFER_BLOCKING 0x0 ;  /* 0x0000000000003b1d */ /* 0x000fe20000010000 */
[----:B--2---:R-:W-:Y:S02]  /*14b0*/  IMAD.MOV.U32 R24, RZ, RZ, R4 ;  /* 0x000000ffff187224 */ /* 0x004fe400078e0004 */
[----:B------:R-:W-:-:S03]  /*14c0*/  IMAD.U32 R4, RZ, RZ, UR15 ;  /* 0x0000000fff047e24 */ /* 0x000fc6000f8e00ff */
[----:B------:R-:W-:-:S05]  /*14d0*/  SHF.R.S32.HI R25, RZ, 0x1f, R24 ;  /* 0x0000001fff197819 */ /* 0x000fca0000011418 */
[--C-:B------:R-:W-:Y:S01]  /*14e0*/  IMAD.WIDE.U32 R4, R4, c[0x0][0x198], R24.reuse ;  /* 0x0000660004047a25 */ /* 0x100fe200078e0018 */
[----:B------:R1:W-:Y:S03]  /*14f0*/  STL [R1+0x4c], R25 ;  /* 0x00004c1901007387 */ /* 0x0003e60000100800 */
[--C-:B------:R-:W-:Y:S01]  /*1500*/  IMAD.WIDE.U32 R6, R6, c[0x0][0x1a0], R24.reuse ;  /* 0x0000680006067a25 */ /* 0x100fe200078e0018 */
[----:B------:R-:W-:Y:S01]  /*1510*/  IADD3 R5, R5, UR4, RZ ;  /* 0x0000000405057c10 */ /* 0x000fe2000fffe0ff */
[----:B------:R-:W2:Y:S01]  /*1520*/  LDL R23, [R1+0x10] ;  /* 0x0000100001177983 */ /* 0x000ea20000100800 */
[----:B------:R-:W-:Y:S01]  /*1530*/  ULDC.64 UR4, c[0x0][0x180] ;  /* 0x0000600000047ab9 */ /* 0x000fe20000000a00 */
[----:B------:R-:W-:Y:S01]  /*1540*/  IMAD.WIDE.U32 R8, R8, c[0x0][0x368], R24 ;  /* 0x0000da0008087a25 */ /* 0x000fe200078e0018 */
[----:B------:R-:W-:Y:S01]  /*1550*/  IADD3 R7, R7, UR6, RZ ;  /* 0x0000000607077c10 */ /* 0x000fe2000fffe0ff */
[----:B------:R-:W-:-:S02]  /*1560*/  UIMAD UR4, UR44, UR4, URZ ;  /* 0x000000042c0472a4 */ /* 0x000fc4000f8e023f */
[----:B------:R-:W-:Y:S01]  /*1570*/  IMAD.WIDE.U32 R4, R12, c[0x0][0x180], R4 ;  /* 0x000060000c047a25 */ /* 0x000fe200078e0004 */
[----:B------:R-:W-:Y:S01]  /*1580*/  IADD3 R9, R9, UR7, RZ ;  /* 0x0000000709097c10 */ /* 0x000fe2000fffe0ff */
[----:B------:R-:W-:Y:S02]  /*1590*/  UIMAD UR4, UR30, UR5, UR4 ;  /* 0x000000051e0472a4 */ /* 0x000fe4000f8e0204 */
[----:B------:R-:W-:Y:S01]  /*15a0*/  IMAD.WIDE.U32 R6, R11, c[0x0][0x188], R6 ;  /* 0x000062000b067a25 */ /* 0x000fe200078e0006 */
[----:B------:R-:W-:Y:S02]  /*15b0*/  ULDC.64 UR6, c[0x0][0x188] ;  /* 0x0000620000067ab9 */ /* 0x000fe40000000a00 */
[----:B------:R-:W-:Y:S01]  /*15c0*/  UIMAD UR6, UR44, UR6, URZ ;  /* 0x000000062c0672a4 */ /* 0x000fe2000f8e023f */
[----:B------:R-:W-:Y:S02]  /*15d0*/  IMAD R12, R10, c[0x0][0x370], RZ ;  /* 0x0000dc000a0c7a24 */ /* 0x000fe400078e02ff */
[----:B------:R-:W-:Y:S01]  /*15e0*/  IMAD.WIDE.U32 R10, R3, c[0x0][0x190], R24 ;  /* 0x00006400030a7a25 */ /* 0x000fe200078e0018 */
[----:B------:R-:W-:Y:S01]  /*15f0*/  IADD3 R5, R5, UR4, RZ ;  /* 0x0000000405057c10 */ /* 0x000fe2000fffe0ff */
[----:B------:R-:W3:Y:S01]  /*1600*/  LDL R24, [R1+0x30] ;  /* 0x0000300001187983 */ /* 0x000ee20000100800 */
[----:B------:R-:W-:-:S02]  /*1610*/  ULDC.64 UR4, c[0x0][0x378] ;  /* 0x0000de0000047ab9 */ /* 0x000fc40000000a00 */
[----:B------:R-:W-:Y:S02]  /*1620*/  UIMAD UR6, UR30, UR7, UR6 ;  /* 0x000000071e0672a4 */ /* 0x000fe4000f8e0206 */
[----:B------:R-:W-:Y:S01]  /*1630*/  UIMAD UR4, UR36, UR4, URZ ;  /* 0x00000004240472a4 */ /* 0x000fe2000f8e023f */
[C---:B------:R-:W-:Y:S02]  /*1640*/  IMAD R13, R3.reuse, c[0x0][0x194], R13 ;  /* 0x00006500030d7a24 */ /* 0x040fe400078e020d */
[----:B------:R-:W-:Y:S01]  /*1650*/  IMAD.WIDE.U32 R8, R3, c[0x0][0x370], R8 ;  /* 0x0000dc0003087a25 */ /* 0x000fe200078e0008 */
[----:B------:R-:W-:-:S03]  /*1660*/  IADD3 R7, R7, UR6, RZ ;  /* 0x0000000607077c10 */ /* 0x000fc6000fffe0ff */
[----:B------:R-:W-:Y:S01]  /*1670*/  IMAD R12, R3, c[0x0][0x374], R12 ;  /* 0x0000dd00030c7a24 */ /* 0x000fe200078e020c */
[----:B------:R-:W-:Y:S01]  /*1680*/  UIMAD UR6, UR37, UR5, UR4 ;  /* 0x00000005250672a4 */ /* 0x000fe2000f8e0204 */
[----:B------:R-:W-:Y:S02]  /*1690*/  IMAD.IADD R11, R11, 0x1, R13 ;  /* 0x000000010b0b7824 */ /* 0x000fe400078e020d */
[----:B------:R-:W-:Y:S01]  /*16a0*/  IMAD.IADD R9, R9, 0x1, R12 ;  /* 0x0000000109097824 */ /* 0x000fe200078e020c */
[----:B------:R-:W-:Y:S01]  /*16b0*/  ULDC.64 UR4, c[0x0][0x178] ;  /* 0x00005e0000047ab9 */ /* 0x000fe20000000a00 */
[----:B------:R-:W-:Y:S01]  /*16c0*/  IMAD.U32 R13, RZ, RZ, UR37 ;  /* 0x00000025ff0d7e24 */ /* 0x000fe2000f8e00ff */
[----:B------:R-:W-:Y:S01]  /*16d0*/  UIMAD UR4, UR44, UR4, URZ ;  /* 0x000000042c0472a4 */ /* 0x000fe2000f8e023f */
[C---:B------:R-:W-:Y:S02]  /*16e0*/  IMAD R12, R14.reuse, c[0x0][0x1b8], RZ ;  /* 0x00006e000e0c7a24 */ /* 0x040fe400078e02ff */
[----:B------:R-:W-:Y:S01]  /*16f0*/  IMAD R3, R14, c[0x0][0x1b0], RZ ;  /* 0x00006c000e037a24 */ /* 0x000fe200078e02ff */
[----:B------:R-:W-:Y:S01]  /*1700*/  MOV R14, UR30 ;  /* 0x0000001e000e7c02 */ /* 0x000fe20008000f00 */
[----:B------:R-:W-:Y:S01]  /*1710*/  IMAD.WIDE.U32 R8, R13, c[0x0][0x378], R8 ;  /* 0x0000de000d087a25 */ /* 0x000fe200078e0008 */
[----:B------:R-:W-:-:S03]  /*1720*/  UIMAD UR4, UR30, UR5, UR4 ;  /* 0x000000051e0472a4 */ /* 0x000fc6000f8e0204 */
[C---:B------:R-:W-:Y:S02]  /*1730*/  IMAD R3, R0.reuse, c[0x0][0x1b4], R3 ;  /* 0x00006d0000037a24 */ /* 0x040fe400078e0203 */
[----:B------:R-:W-:Y:S01]  /*1740*/  IMAD.WIDE.U32 R4, R0, c[0x0][0x1b0], R4 ;  /* 0x00006c0000047a25 */ /* 0x000fe200078e0004 */
[----:B------:R-:W-:-:S03]  /*1750*/  LEA R248, P0, R8, c[0x0][0x330], 0x1 ;  /* 0x0000cc0008f87a11 */ /* 0x000fc600078008ff */
[----:B------:R-:W-:Y:S01]  /*1760*/  IMAD.WIDE.U32 R14, R14, c[0x0][0x178], R10 ;  /* 0x00005e000e0e7a25 */ /* 0x000fe200078e000a */
[----:B------:R-:W-:-:S03]  /*1770*/  IADD3 R5, R5, R3, RZ ;  /* 0x0000000305057210 */ /* 0x000fc60007ffe0ff */
[C---:B------:R-:W-:Y:S02]  /*1780*/  IMAD R12, R0.reuse, c[0x0][0x1bc], R12 ;  /* 0x00006f00000c7a24 */ /* 0x040fe400078e020c */
[----:B------:R-:W-:Y:S01]  /*1790*/  IMAD.WIDE.U32 R6, R0, c[0x0][0x1b8], R6 ;  /* 0x00006e0000067a25 */ /* 0x000fe200078e0006 */
[----:B------:R-:W-:Y:S02]  /*17a0*/  IADD3 R0, R9, UR6, RZ ;  /* 0x0000000609007c10 */ /* 0x000fe4000fffe0ff */
[----:B------:R-:W-:Y:S01]  /*17b0*/  IADD3 R9, R15, UR4, RZ ;  /* 0x000000040f097c10 */ /* 0x000fe2000fffe0ff */
[----:B------:R-:W-:Y:S01]  /*17c0*/  IMAD.IADD R7, R7, 0x1, R12 ;  /* 0x0000000107077824 */ /* 0x000fe200078e020c */
[----:B------:R-:W-:Y:S01]  /*17d0*/  LEA.HI.X R249, R8, c[0x0][0x334], R0, 0x1, P0 ;  /* 0x0000cd0008f97a11 */ /* 0x000fe200000f0c00 */
[C---:B------:R-:W-:Y:S01]  /*17e0*/  IMAD R3, R17.reuse, c[0x0][0x1a0], RZ ;  /* 0x0000680011037a24 */ /* 0x040fe200078e02ff */
[----:B------:R-:W-:Y:S01]  /*17f0*/  ULDC.64 UR4, c[0x0][0x1a8] ;  /* 0x00006a0000047ab9 */ /* 0x000fe20000000a00 */
[----:B------:R-:W-:Y:S01]  /*1800*/  IMAD R0, R17, c[0x0][0x198], RZ ;  /* 0x0000660011007a24 */ /* 0x000fe200078e02ff */
[----:B------:R-:W-:Y:S01]  /*1810*/  UIMAD UR4, UR36, UR4, URZ ;  /* 0x00000004240472a4 */ /* 0x000fe2000f8e023f */
[----:B------:R-:W-:-:S02]  /*1820*/  IMAD R3, R16, c[0x0][0x1a4], R3 ;  /* 0x0000690010037a24 */ /* 0x000fc400078e0203 */
[----:B------:R-:W-:Y:S01]  /*1830*/  IMAD.WIDE.U32 R12, R16, c[0x0][0x1a0], R6 ;  /* 0x00006800100c7a25 */ /* 0x000fe200078e0006 */
[----:B------:R-:W-:-:S03]  /*1840*/  UIMAD UR4, UR37, UR5, UR4 ;  /* 0x00000005250472a4 */ /* 0x000fc6000f8e0204 */
[C---:B------:R-:W-:Y:S02]  /*1850*/  IMAD R17, R16.reuse, c[0x0][0x19c], R0 ;  /* 0x0000670010117a24 */ /* 0x040fe400078e0200 */
[----:B------:R-:W-:Y:S01]  /*1860*/  IMAD.WIDE.U32 R10, R16, c[0x0][0x198], R4 ;  /* 0x00006600100a7a25 */ /* 0x000fe200078e0004 */
[----:B------:R-:W-:Y:S01]  /*1870*/  ULEA.HI UR5, UR43, UR43, URZ, 0x1 ;  /* 0x0000002b2b057291 */ /* 0x000fe2000f8f083f */
[----:B------:R-:W-:Y:S02]  /*1880*/  IADD3 R0, R13, R3, RZ ;  /* 0x000000030d007210 */ /* 0x000fe40007ffe0ff */
[----:B------:R-:W-:Y:S01]  /*1890*/  IMAD.IADD R3, R11, 0x1, R17 ;  /* 0x000000010b037824 */ /* 0x000fe200078e0211 */
[----:B------:R-:W-:Y:S01]  /*18a0*/  LEA R4, P0, R10, c[0x0][0x168], 0x1 ;  /* 0x00005a000a047a11 */ /* 0x000fe200078008ff */
[----:B------:R-:W-:Y:S01]  /*18b0*/  IMAD.MOV.U32 R8, RZ, RZ, R14 ;  /* 0x000000ffff087224 */ /* 0x000fe200078e000e */
[----:B------:R-:W-:Y:S01]  /*18c0*/  ULOP3.LUT UR5, UR5, 0xfffffffe, URZ, 0xc0, !UPT ;  /* 0xfffffffe05057892 */ /* 0x000fe2000f8ec03f */
[----:B------:R-:W-:-:S02]  /*18d0*/  LEA R6, P1, R12, c[0x0][0x170], 0x1 ;  /* 0x00005c000c067a11 */ /* 0x000fc400078208ff */
[----:B------:R-:W-:Y:S01]  /*18e0*/  IMAD.WIDE.U32 R14, R18, c[0x0][0x1a8], R8 ;  /* 0x00006a00120e7a25 */ /* 0x000fe200078e0008 */
[----:B------:R-:W-:Y:S01]  /*18f0*/  LEA.HI.X R5, R10, c[0x0][0x16c], R3, 0x1, P0 ;  /* 0x00005b000a057a11 */ /* 0x000fe200000f0c03 */
[----:B------:R-:W-:Y:S02]  /*1900*/  UIADD3 UR5, UR43, -UR5, URZ ;  /* 0x800000052b057290 */ /* 0x000fe4000fffe03f */
[----:B------:R-:W-:Y:S01]  /*1910*/  IMAD.MOV.U32 R3, RZ, RZ, c[0x0][0x198] ;  /* 0x00006600ff037624 */ /* 0x000fe200078e00ff */
[----:B------:R-:W-:Y:S01]  /*1920*/  LEA.HI.X R7, R12, c[0x0][0x174], R0, 0x1, P1 ;  /* 0x00005d000c077a11 */ /* 0x000fe200008f0c00 */
[----:B------:R-:W-:Y:S01]  /*1930*/  IMAD.MOV.U32 R9, RZ, RZ, c[0x0][0x1a0] ;  /* 0x00006800ff097624 */ /* 0x000fe200078e00ff */
[----:B------:R-:W-:Y:S01]  /*1940*/  IADD3 R0, R15, UR4, RZ ;  /* 0x000000040f007c10 */ /* 0x000fe2000fffe0ff */
[----:B------:R-:W-:Y:S01]  /*1950*/  IMAD.MOV.U32 R11, RZ, RZ, c[0x0][0x19c] ;  /* 0x00006700ff0b7624 */ /* 0x000fe200078e00ff */
[----:B------:R-:W-:Y:S01]  /*1960*/  LEA R246, P2, R14, c[0x0][0x160], 0x1 ;  /* 0x000058000ef67a11 */ /* 0x000fe200078408ff */
[----:B------:R-:W-:Y:S01]  /*1970*/  UISETP.NE.AND UP0, UPT, UR5, 0x1, UPT ;  /* 0x000000010500788c */ /* 0x000fe2000bf05270 */
[----:B------:R-:W-:-:S02]  /*1980*/  LEA R10, P0, R3, R4, 0x7 ;  /* 0x00000004030a7211 */ /* 0x000fc400078038ff */
[----:B------:R-:W-:Y:S02]  /*1990*/  MOV R12, c[0x0][0x1a4] ;  /* 0x00006900000c7a02 */ /* 0x000fe40000000f00 */
[----:B------:R-:W-:Y:S02]  /*19a0*/  LEA R8, P1, R9, R6, 0x7 ;  /* 0x0000000609087211 */ /* 0x000fe400078238ff */
[----:B------:R-:W-:Y:S02]  /*19b0*/  LEA.HI.X R247, R14, c[0x0][0x164], R0, 0x1, P2 ;  /* 0x000059000ef77a11 */ /* 0x000fe400010f0c00 */
[----:B------:R-:W-:Y:S02]  /*19c0*/  LEA.HI.X R11, R3, R5, R11, 0x7, P0 ;  /* 0x00000005030b7211 */ /* 0x000fe400000f3c0b */
[----:B------:R-:W-:Y:S02]  /*19d0*/  PLOP3.LUT P0, PT, PT, PT, UP0, 0x80, 0x0 ;  /* 0x000000000000781c */ /* 0x000fe40003f0f008 */
[----:B------:R-:W-:Y:S01]  /*19e0*/  LEA.HI.X R9, R9, R7, R12, 0x7, P1 ;  /* 0x0000000709097211 */ /* 0x000fe200008f3c0c */
[----:B------:R-:W-:-:S02]  /*19f0*/  UIMAD.WIDE UR4, UR41, UR13, UR26 ;  /* 0x0000000d290472a5 */ /* 0x000fc4000f8e021a */
[----:B------:R-:W-:Y:S02]  /*1a00*/  UIMAD.WIDE UR6, UR30, UR10, UR46 ;  /* 0x0000000a1e0672a5 */ /* 0x000fe4000f8e022e */
[----:B------:R-:W-:Y:S02]  /*1a10*/  UIMAD UR35, UR35, UR9, UR17 ;  /* 0x00000009232372a4 */ /* 0x000fe4000f8e0211 */
[----:B------:R-:W-:Y:S02]  /*1a20*/  UIADD3 UR33, UP0, UR6, UR33, URZ ;  /* 0x0000002106217290 */ /* 0x000fe4000ff1e03f */
[----:B------:R-:W-:Y:S02]  /*1a30*/  UIADD3 UR35, UR29, UR35, URZ ;  /* 0x000000231d237290 */ /* 0x000fe4000fffe03f */
[----:B------:R-:W-:Y:S02]  /*1a40*/  UIADD3.X UR32, UR7, UR32, URZ, UP0, !UPT ;  /* 0x0000002007207290 */ /* 0x000fe400087fe43f */
[----:B------:R-:W-:-:S04]  /*1a50*/  UIMAD UR35, UR35, UR33, URZ ;  /* 0x00000021232372a4 */ /* 0x000fc8000f8e023f */
[----:B------:R-:W-:Y:S02]  /*1a60*/  UIMAD UR32, UR32, UR28, UR35 ;  /* 0x0000001c202072a4 */ /* 0x000fe4000f8e0223 */
[----:B------:R-:W-:Y:S01]  /*1a70*/  UISETP.GE.AND UP0, UPT, UR31, 0x1, UPT ;  /* 0x000000011f00788c */ /* 0x000fe2000bf06270 */
        /* <DEDUP_REMOVED lines=48> */
[----:B---3--:R-:W-:-:S02]  /*1d80*/  SHF.L.U32 R0, R24, 0x1, RZ ;  /* 0x0000000118007819 */ /* 0x008fc400000006ff */
[----:B------:R-:W-:-:S03]  /*1d90*/  IADD3 R3, R24, 0x1800, RZ ;  /* 0x0000180018037810 */ /* 0x000fc60007ffe0ff */
[----:B------:R-:W-:Y:S01]  /*1da0*/  @!PT LDS RZ, [RZ] ;  /* 0x00000000fffff984 */ /* 0x000fe20000000800 */
[----:B------:R-:W-:Y:S01]  /*1db0*/  @!PT LDS RZ, [RZ] ;  /* 0x00000000fffff984 */ /* 0x000fe20000000800 */
[----:B------:R-:W-:Y:S01]  /*1dc0*/  @!PT LDS RZ, [RZ] ;  /* 0x00000000fffff984 */ /* 0x000fe20000000800 */
[----:B------:R3:W-:Y:S01]  /*1dd0*/  LDGSTS.E.BYPASS.LTC128B.128 [R0+0xf000], [R6.64] ;  /* 0x0f00000006007fae */ /* 0x0007e2000b901d66 */
[----:B------:R-:W-:-:S03]  /*1de0*/  SEL R3, R3, R24, !P0 ;  /* 0x0000001803037207 */ /* 0x000fc60004000000 */
[----:B------:R3:W-:Y:S04]  /*1df0*/  LDGSTS.E.BYPASS.LTC128B.128 [R0+0x11000], [R6.64+0x40] ;  /* 0x1100004006007fae */ /* 0x0007e8000b901d66 */
[----:B------:R3:W-:Y:S01]  /*1e00*/  LDGSTS.E.BYPASS.LTC128B.128 [R0+0x13000], [R6.64+0x80] ;  /* 0x1300008006007fae */ /* 0x0007e2000b901d66 */
[----:B------:R-:W-:-:S03]  /*1e10*/  IMAD.SHL.U32 R245, R3, 0x2, RZ ;  /* 0x0000000203f57824 */ /* 0x000fc600078e00ff */
        /* <DEDUP_REMOVED lines=16> */
[----:B------:R-:W0:Y:S01]  /*1f20*/  LDGDEPBAR ;  /* 0x00000000000079af */ /* 0x000e220000000000 */
[----:B---3--:R-:W-:Y:S01]  /*1f30*/  IMAD.MOV.U32 R6, RZ, RZ, 0x4 ;  /* 0x00000004ff067424 */ /* 0x008fe200078e00ff */
[----:B----4-:R-:W-:Y:S01]  /*1f40*/  LEA.HI R0, R22, R21, RZ, 0x5 ;  /* 0x0000001516007211 */ /* 0x010fe200078f28ff */
[----:B------:R-:W-:Y:S01]  /*1f50*/  IMAD.U32 R4, RZ, RZ, UR42 ;  /* 0x0000002aff047e24 */ /* 0x000fe2000f8e00ff */
[----:B------:R-:W-:-:S04]  /*1f60*/  DEPBAR.LE SB0, 0x1 ;  /* 0x000080400000791a */ /* 0x000fc80000000000 */
[----:B------:R-:W-:Y:S02]  /*1f70*/  LOP3.LUT R3, R0, 0xffffffe0, RZ, 0xc0, !PT ;  /* 0xffffffe000037812 */ /* 0x000fe400078ec0ff */
[----:B------:R-:W-:Y:S02]  /*1f80*/  SHF.R.S32.HI R0, RZ, 0x5, R0 ;  /* 0x00000005ff007819 */ /* 0x000fe40000011400 */
[----:B------:R-:W-:-:S05]  /*1f90*/  IADD3 R8, -R3, R21, RZ ;  /* 0x0000001503087210 */ /* 0x000fca0007ffe1ff */
[----:B------:R-:W-:Y:S02]  /*1fa0*/  IMAD R0, R0, UR20, R8 ;  /* 0x0000001400007c24 */ /* 0x000fe4000f8e0208 */
[----:B------:R-:W-:-:S03]  /*1fb0*/  IMAD.U32 R3, RZ, RZ, UR34 ;  /* 0x00000022ff037e24 */ /* 0x000fc6000f8e00ff */
[----:B------:R-:W-:Y:S02]  /*1fc0*/  IADD3 R4, P2, P1, R0, UR19, R4 ;  /* 0x0000001300047c10 */ /* 0x000fe4000f95e004 */
[----:B------:R-:W-:Y:S01]  /*1fd0*/  SHF.R.S32.HI R0, RZ, 0x1f, R0 ;  /* 0x0000001fff007819 */ /* 0x000fe20000011400 */
[----:B--2---:R-:W-:-:S03]  /*1fe0*/  IMAD.WIDE R6, R23, R6, UR4 ;  /* 0x0000000417067e25 */ /* 0x004fc6000f8e0206 */
[----:B------:R-:W-:Y:S02]  /*1ff0*/  IADD3.X R0, R0, UR18, R3, P2, P1 ;  /* 0x0000001200007c10 */ /* 0x000fe400097e2403 */
[----:B------:R-:W-:Y:S01]  /*2000*/  IADD3 R4, P1, R4, R20, RZ ;  /* 0x0000001404047210 */ /* 0x000fe20007f3e0ff */
[----:B------:R2:W5:Y:S03]  /*2010*/  LDG.E R9, [R6.64] ;  /* 0x0000002606097981 */ /* 0x000566000c1e1900 */
[----:B------:R-:W-:Y:S01]  /*2020*/  IADD3.X R5, R0, R19, RZ, P1, !PT ;  /* 0x0000001300057210 */ /* 0x000fe20000ffe4ff */
[----:B------:R2:W5:Y:S04]  /*2030*/  LDG.E R252, [R6.64+0x20] ;  /* 0x0000202606fc7981 */ /* 0x000568000c1e1900 */
[----:B------:R2:W5:Y:S04]  /*2040*/  LDG.E R251, [R6.64+0x80] ;  /* 0x0000802606fb7981 */ /* 0x000568000c1e1900 */
[----:B------:R2:W5:Y:S04]  /*2050*/  LDG.E R250, [R6.64+0xa0] ;  /* 0x0000a02606fa7981 */ /* 0x000568000c1e1900 */
[----:B------:R-:W-:Y:S01]  /*2060*/  BAR.SYNC.DEFER_BLOCKING 0x0 ;  /* 0x0000000000007b1d */ /* 0x000fe20000010000 */
[----:B--2---:R-:W-:Y:S01]  /*2070*/  IMAD.U32 R6, RZ, RZ, UR28 ;  /* 0x0000001cff067e24 */ /* 0x004fe2000f8e00ff */
[----:B------:R-:W-:-:S04]  /*2080*/  MOV R7, UR29 ;  /* 0x0000001d00077c02 */ /* 0x000fc80008000f00 */
[----:B------:R1:W2:Y:S01]  /*2090*/  LDSM.16.M88.4 R172, [R221+0xf000] ;  /* 0x00f00000ddac783b */ /* 0x0002a20000000200 */
[----:B------:R-:W-:-:S03]  /*20a0*/  IMAD.WIDE.U32 R4, R6, UR33, R4 ;  /* 0x0000002106047c25 */ /* 0x000fc6000f8e0004 */
[----:B------:R1:W3:Y:S02]  /*20b0*/  LDSM.16.M88.4 R176, [R221+0xf400] ;  /* 0x00f40000ddb0783b */ /* 0x0002e40000000200 */
[----:B------:R-:W-:Y:S02]  /*20c0*/  IADD3 R0, R5, UR32, RZ ;  /* 0x0000002005007c10 */ /* 0x000fe4000fffe0ff */
[C---:B------:R-:W-:Y:S01]  /*20d0*/  LEA R232, P1, R4.reuse, c[0x0][0x350], 0x2 ;  /* 0x0000d40004e87a11 */ /* 0x040fe200078210ff */
[----:B------:R1:W4:Y:S03]  /*20e0*/  LDSM.16.M88.4 R180, [R222+0xf000] ;  /* 0x00f00000deb4783b */ /* 0x0003260000000200 */
[----:B------:R-:W-:Y:S01]  /*20f0*/  LEA.HI.X R233, R4, c[0x0][0x354], R0, 0x2, P1 ;  /* 0x0000d50004e97a11 */ /* 0x000fe200008f1400 */
[----:B------:R1:W1:Y:S01]  /*2100*/  LDSM.16.M88.4 R184, [R222+0xf400] ;  /* 0x00f40000deb8783b */ /* 0x0002620000000200 */
[----:B------:R-:W-:Y:S01]  /*2110*/  PLOP3.LUT P1, PT, PT, PT, UP0, 0x80, 0x0 ;  /* 0x000000000000781c */ /* 0x000fe20003f2f008 */
[----:B------:R-:W-:-:S02]  /*2120*/  UIADD3 UR32, UR46, UR40, URZ ;  /* 0x000000282e207290 */ /* 0x000fc4000fffe03f */
[----:B------:R1:W1:Y:S02]  /*2130*/  LDSM.16.M88.4 R188, [R221+0x11000] ;  /* 0x01100000ddbc783b */ /* 0x0002640000000200 */
[----:B------:R-:W-:Y:S02]  /*2140*/  UIMAD.WIDE UR32, UR32, UR13, UR24 ;  /* 0x0000000d202072a5 */ /* 0x000fe4000f8e0218 */
        /* <DEDUP_REMOVED lines=8> */
[----:B--23--:R-:W-:Y:S02]  /*21d0*/  IMAD.MOV.U32 R4, RZ, RZ, c[0x0][0x308] ;  /* 0x0000c200ff047624 */ /* 0x00cfe400078e00ff */
[----:B------:R-:W-:-:S05]  /*21e0*/  IMAD.MOV.U32 R5, RZ, RZ, c[0x0][0x30c] ;  /* 0x0000c300ff057624 */ /* 0x000fca00078e00ff */
[----:B------:R2:W3:Y:S04]  /*21f0*/  LDG.E.64 R6, [R4.64] ;  /* 0x0000002604067981 */ /* 0x0004e8000c1e1b00 */
[----:B--2---:R-:W2:Y:S01]  /*2200*/  LDG.E.64 R4, [R4.64+0x8] ;  /* 0x0000082604047981 */ /* 0x004ea2000c1e1b00 */
[----:B------:R-:W-:Y:S01]  /*2210*/  UIMAD UR7, UR30, UR8, UR37 ;  /* 0x000000081e0772a4 */ /* 0x000fe2000f8e0225 */
[----:B------:R-:W-:Y:S01]  /*2220*/  LEA.HI R3, R22, R21, RZ, 0x6 ;  /* 0x0000001516037211 */ /* 0x000fe200078f30ff */
[----:B------:R-:W-:Y:S01]  /*2230*/  IMAD.U32 R0, RZ, RZ, UR23 ;  /* 0x00000017ff007e24 */ /* 0x000fe2000f8e00ff */
[----:B-----5:R4:W-:Y:S01]  /*2240*/  STL [R1], R9 ;  /* 0x0000000901007387 */ /* 0x0209e20000100800 */
[----:B------:R-:W-:Y:S01]  /*2250*/  USHF.L.U32 UR7, UR7, 0x5, URZ ;  /* 0x0000000507077899 */ /* 0x000fe2000800063f */
[----:B------:R-:W-:Y:S01]  /*2260*/  SHF.R.S32.HI R3, RZ, 0x6, R3 ;  /* 0x00000006ff037819 */ /* 0x000fe20000011403 */
[----:B------:R-:W-:-:S02]  /*2270*/  IMAD.MOV.U32 R127, RZ, RZ, RZ ;  /* 0x000000ffff7f7224 */ /* 0x000fc400078e00ff */
[----:B------:R-:W-:Y:S01]  /*2280*/  USHF.R.S32.HI UR6, URZ, 0x1f, UR7 ;  /* 0x0000001f3f067899 */ /* 0x000fe20008011407 */
[----:B---3--:R3:W1:Y:S08]  /*2290*/  R2UR UR35, R6 ;  /* 0x00000000062373c2 */ /* 0x00867000000e0000 */
[----:B------:R1:W1:Y:S01]  /*22a0*/  R2UR UR34, R7 ;  /* 0x00000000072273c2 */ /* 0x00026200000e0000 */
[----:B---3--:R-:W-:Y:S01]  /*22b0*/  IMAD R6, R0, 0x4, R3 ;  /* 0x0000000400067824 */ /* 0x008fe200078e0203 */
[----:B------:R-:W-:-:S02]  /*22c0*/  IADD3 R0, R229, 0x1800, RZ ;  /* 0x00001800e5007810 */ /* 0x000fc40007ffe0ff */
[----:B------:R-:W-:Y:S02]  /*22d0*/  IADD3 R3, R231, 0x1800, RZ ;  /* 0x00001800e7037810 */ /* 0x000fe40007ffe0ff */
[----:B------:R-:W-:Y:S02]  /*22e0*/  SEL R0, R0, R229, !P0 ;  /* 0x000000e500007207 */ /* 0x000fe40004000000 */
[----:B------:R-:W-:Y:S02]  /*22f0*/  SEL R220, R3, R231, !P0 ;  /* 0x000000e703dc7207 */ /* 0x000fe40004000000 */
[--C-:B-1----:R-:W-:Y:S01]  /*2300*/  SHF.R.S32.HI R7, RZ, 0x1f, R8.reuse ;  /* 0x0000001fff077819 */ /* 0x102fe20000011408 */
[----:B------:R-:W-:Y:S01]  /*2310*/  IMAD.SHL.U32 R3, R0, 0x2, RZ ;  /* 0x0000000200037824 */ /* 0x000fe200078e00ff */
[----:B--2---:R-:W-:Y:S01]  /*2320*/  IADD3 R8, P2, P1, R4, UR7, R8 ;  /* 0x0000000704087c10 */ /* 0x004fe2000f95e008 */
[----:B------:R-:W-:Y:S01]  /*2330*/  IMAD.SHL.U32 R220, R220, 0x2, RZ ;  /* 0x00000002dcdc7824 */ /* 0x000fe200078e00ff */
[----:B------:R-:W-:Y:S01]  /*2340*/  LOP3.LUT R0, R6, UR34, RZ, 0x3c, !PT ;  /* 0x0000002206007c12 */ /* 0x000fe2000f8e3cff */
[----:B------:R-:W-:Y:S01]  /*2350*/  UMOV UR7, UR33 ;  /* 0x0000002100077c82 */ /* 0x000fe20008000000 */
[----:B------:R-:W-:Y:S01]  /*2360*/  IADD3.X R4, R5, UR6, R7, P2, P1 ;  /* 0x0000000605047c10 */ /* 0x000fe200097e2407 */
[----:B------:R-:W-:-:S03]  /*2370*/  UMOV UR6, UR32 ;  /* 0x0000002000067c82 */ /* 0x000fc60008000000 */
[----:B------:R-:W-:-:S05]  /*2380*/  LOP3.LUT R4, R4, UR35, RZ, 0x3c, !PT ;  /* 0x0000002304047c12 */ /* 0x000fca000f8e3cff */
[----:B------:R4:W-:Y:S02]  /*2390*/  STL [R1+0x24], R4 ;  /* 0x0000240401007387 */ /* 0x0009e40000100800 */
[----:B----4-:R-:W-:Y:S01]  /*23a0*/  MOV R4, c[0x0][0x1c0] ;  /* 0x0000700000047a02 */ /* 0x010fe20000000f00 */
[----:B------:R-:W-:-:S04]  /*23b0*/  IMAD.WIDE.U32 R8, R8, -0x2daee0ad, RZ ;  /* 0xd2511f5308087825 */ /* 0x000fc800078e00ff */
[----:B------:R-:W-:Y:S01]  /*23c0*/  IMAD R4, R4, c[0x0][0x22c], RZ ;  /* 0x00008b0004047a24 */ /* 0x000fe200078e02ff */
[----:B------:R-:W-:Y:S01]  /*23d0*/  LOP3.LUT R0, R9, R0, RZ, 0x3c, !PT ;  /* 0x0000000009007212 */ /* 0x000fe200078e3cff */
[----:B------:R1:W-:Y:S01]  /*23e0*/  STL.64 [R1+0x38], R8 ;  /* 0x0000380801007387 */ /* 0x0003e20000100a00 */
[----:B------:R-:W-:Y:S02]  /*23f0*/  IMAD.SHL.U32 R223, R231, 0x2, RZ ;  /* 0x00000002e7df7824 */ /* 0x000fe400078e00ff */
[C---:B------:R-:W-:Y:S02]  /*2400*/  SHF.L.U32 R7, R4.reuse, 0x4, RZ ;  /* 0x0000000404077819 */ /* 0x040fe400000006ff */
[----:B------:R-:W-:Y:S01]  /*2410*/  SHF.L.U32 R5, R4, 0x3, RZ ;  /* 0x0000000304057819 */ /* 0x000fe200000006ff */
[----:B------:R-:W-:Y:S01]  /*2420*/  IMAD.IADD R224, R223, 0x1, R230 ;  /* 0x00000001dfe07824 */ /* 0x000fe200078e02e6 */
[C---:B------:R-:W-:Y:S02]  /*2430*/  IADD3 R6, R7.reuse, 0x20, RZ ;  /* 0x0000002007067810 */ /* 0x040fe40007ffe0ff */
[----:B------:R-:W-:-:S03]  /*2440*/  IADD3 R4, R7, 0x40, RZ ;  /* 0x0000004007047810 */ /* 0x000fc60007ffe0ff */
[C---:B------:R-:W-:Y:S01]  /*2450*/  IMAD.IADD R7, R5.reuse, 0x1, R6 ;  /* 0x0000000105077824 */ /* 0x040fe200078e0206 */
[----:B------:R-:W-:-:S04]  /*2460*/  IADD3 R6, R5, R4, RZ ;  /* 0x0000000405067210 */ /* 0x000fc80007ffe0ff */
[C---:B------:R-:W-:Y:S01]  /*2470*/  IADD3 R7, R5.reuse, R7, RZ ;  /* 0x0000000705077210 */ /* 0x040fe20007ffe0ff */
[----:B------:R-:W-:-:S03]  /*2480*/  IMAD.IADD R6, R5, 0x1, R6 ;  /* 0x0000000105067824 */ /* 0x000fc600078e0206 */
[C---:B------:R-:W-:Y:S01]  /*2490*/  IADD3 R7, R5.reuse, R7, RZ ;  /* 0x0000000705077210 */ /* 0x040fe20007ffe0ff */
[----:B------:R-:W-:-:S03]  /*24a0*/  IMAD.IADD R6, R5, 0x1, R6 ;  /* 0x0000000105067824 */ /* 0x000fc600078e0206 */
[C---:B------:R-:W-:Y:S01]  /*24b0*/  IADD3 R7, R5.reuse, R7, RZ ;  /* 0x0000000705077210 */ /* 0x040fe20007ffe0ff */
[C---:B------:R-:W-:Y:S02]  /*24c0*/  IMAD.IADD R6, R5.reuse, 0x1, R6 ;  /* 0x0000000105067824 */ /* 0x040fe400078e0206 */
[----:B-1----:R-:W-:Y:S01]  /*24d0*/  IMAD.WIDE.U32 R8, R0, -0x326172a9, RZ ;  /* 0xcd9e8d5700087825 */ /* 0x002fe200078e00ff */
[C---:B------:R-:W-:Y:S01]  /*24e0*/  IADD3 R4, R5.reuse, R7, RZ ;  /* 0x0000000705047210 */ /* 0x040fe20007ffe0ff */
[----:B------:R1:W-:Y:S02]  /*24f0*/  STL [R1+0x18], R7 ;  /* 0x0000180701007387 */ /* 0x0003e40000100800 */
[----:B------:R-:W-:Y:S02]  /*2500*/  IMAD.IADD R0, R5, 0x1, R6 ;  /* 0x0000000105007824 */ /* 0x000fe400078e0206 */
[----:B------:R1:W-:Y:S04]  /*2510*/  STL.64 [R1+0x8], R8 ;  /* 0x0000080801007387 */ /* 0x0003e80000100a00 */
[----:B------:R1:W-:Y:S04]  /*2520*/  STL [R1+0x14], R6 ;  /* 0x0000140601007387 */ /* 0x0003e80000100800 */
[----:B------:R1:W-:Y:S04]  /*2530*/  STL [R1+0x20], R4 ;  /* 0x0000200401007387 */ /* 0x0003e80000100800 */
[----:B------:R1:W-:Y:S02]  /*2540*/  STL [R1+0x1c], R0 ;  /* 0x00001c0001007387 */ /* 0x0003e40000100800 */
.L_x_493:
[----:B------:R-:W0:Y:S01]  /*2550*/  LDGDEPBAR ;  /* 0x00000000000079af */ /* 0x000e220000000000 */
[----:B-1----:R-:W-:Y:S01]  /*2560*/  IMAD.IADD R0, R230, 0x1, R220 ;  /* 0x00000001e6007824 */ /* 0x002fe200078e02dc */
[----:B------:R-:W-:Y:S02]  /*2570*/  UIADD3 UR30, UR35, -0x61c88647, URZ ;  /* 0x9e3779b9231e7890 */ /* 0x000fe4000fffe03f */
[----:B------:R-:W-:Y:S02]  /*2580*/  UIADD3 UR31, UR34, -0x4498517b, URZ ;  /* 0xbb67ae85221f7890 */ /* 0x000fe4000fffe03f */
[----:B------:R-:W-:Y:S02]  /*2590*/  UIADD3 UR32, UR34, -0x56f99767, URZ ;  /* 0xa906689922207890 */ /* 0x000fe4000fffe03f */
[----:B------:R-:W2:Y:S01]  /*25a0*/  LDL R234, [R1] ;  /* 0x0000000001ea7983 */ /* 0x000ea20000100800 */
[----:B------:R-:W-:Y:S02]  /*25b0*/  UIADD3 UR33, UR34, 0x646e171e, URZ ;  /* 0x646e171e22217890 */ /* 0x000fe4000fffe03f */
[----:B------:R-:W-:Y:S01]  /*25c0*/  UISETP.GE.AND UP2, UPT, UR43, 0x1, UPT ;  /* 0x000000012b00788c */ /* 0x000fe2000bf46270 */
[----:B--2---:R-:W-:Y:S01]  /*25d0*/  FSETP.NEU.FTZ.AND P0, PT, R234, -INF , PT ;  /* 0xff800000ea00780b */ /* 0x004fe20003f1d000 */
[----:B------:R-:W-:Y:S04]  /*25e0*/  DEPBAR.LE SB0, 0x0 ;  /* 0x000080000000791a */ /* 0x000fe80000000000 */
[----:B------:R-:W-:Y:S08]  /*25f0*/  BAR.SYNC.DEFER_BLOCKING 0x0 ;  /* 0x0000000000007b1d */ /* 0x000ff00000010000 */
[----:B------:R-:W-:Y:S08]  /*2600*/  LDSM.16.M88.4 R32, [R220] ;  /* 0x00000000dc20783b */ /* 0x000ff00000000200 */
[----:B------:R-:W1:Y:S08]  /*2610*/  LDSM.16.M88.4 R16, [R221+0x9000] ;  /* 0x00900000dd10783b */ /* 0x000e700000000200 */
[----:B------:R-:W2:Y:S08]  /*2620*/  LDSM.16.M88.4 R28, [R220+0x800] ;  /* 0x00080000dc1c783b */ /* 0x000eb00000000200 */
[----:B------:R-:W3:Y:S08]  /*2630*/  LDSM.16.M88.4 R132, [R221+0x9400] ;  /* 0x00940000dd84783b */ /* 0x000ef00000000200 */
[----:B------:R-:W-:Y:S08]  /*2640*/  LDSM.16.M88.4 R136, [R0] ;  /* 0x000000000088783b */ /* 0x000ff00000000200 */
[----:B------:R-:W4:Y:S01]  /*2650*/  LDSM.16.M88.4 R140, [R222+0x9000] ;  /* 0x00900000de8c783b */ /* 0x000f220000000200 */
[-C--:B-1----:R-:W-:Y:S07]  /*2660*/  HMMA.16816.F32.BF16 R4, R32, R16.reuse, RZ ;  /* 0x000000102004723c */ /* 0x082fee00000418ff */
[----:B------:R-:W1:Y:S01]  /*2670*/  LDSM.16.M88.4 R144, [R0+0x800] ;  /* 0x000800000090783b */ /* 0x000e620000000200 */
[C---:B--2---:R-:W-:Y:S07]  /*2680*/  HMMA.16816.F32.BF16 R8, R28.reuse, R16, RZ ;  /* 0x000000101c08723c */ /* 0x044fee00000418ff */
[----:B------:R-:W2:Y:S01]  /*2690*/  LDSM.16.M88.4 R148, [R222+0x9400] ;  /* 0x00940000de94783b */ /* 0x000ea20000000200 */
[-C--:B------:R-:W-:Y:S07]  /*26a0*/  HMMA.16816.F32.BF16 R12, R28, R18.reuse, RZ ;  /* 0x000000121c0c723c */ /* 0x080fee00000418ff */
[----:B------:R-:W-:Y:S01]  /*26b0*/  LDSM.16.M88.4 R152, [R220+0x1000] ;  /* 0x00100000dc98783b */ /* 0x000fe20000000200 */
[C---:B------:R-:W-:Y:S07]  /*26c0*/  HMMA.16816.F32.BF16 R16, R32.reuse, R18, RZ ;  /* 0x000000122010723c */ /* 0x040fee00000418ff */
[----:B-----5:R-:W5:Y:S01]  /*26d0*/  LDSM.16.M88.4 R156, [R221+0xb000] ;  /* 0x00b00000dd9c783b */ /* 0x020f620000000200 */
[-C--:B---3--:R-:W-:Y:S07]  /*26e0*/  HMMA.16816.F32.BF16 R20, R32, R132.reuse, RZ ;  /* 0x000000842014723c */ /* 0x088fee00000418ff */
[----:B------:R-:W3:Y:S01]  /*26f0*/  LDSM.16.M88.4 R160, [R220+0x1800] ;  /* 0x00180000dca0783b */ /* 0x000ee20000000200 */
[C---:B------:R-:W-:Y:S07]  /*2700*/  HMMA.16816.F32.BF16 R24, R28.reuse, R132, RZ ;  /* 0x000000841c18723c */ /* 0x040fee00000418ff */
[----:B------:R-:W-:Y:S01]  /*2710*/  LDSM.16.M88.4 R164, [R0+0x1000] ;  /* 0x0010000000a4783b */ /* 0x000fe20000000200 */
[-C--:B------:R-:W-:Y:S07]  /*2720*/  HMMA.16816.F32.BF16 R28, R28, R134.reuse, RZ ;  /* 0x000000861c1c723c */ /* 0x080fee00000418ff */
[----:B------:R-:W-:Y:S01]  /*2730*/  LDSM.16.M88.4 R168, [R222+0xb000] ;  /* 0x00b00000dea8783b */ /* 0x000fe20000000200 */
[----:B------:R-:W-:Y:S07]  /*2740*/  HMMA.16816.F32.BF16 R32, R32, R134, RZ ;  /* 0x000000862020723c */ /* 0x000fee00000418ff */
[----:B------:R-:W3:Y:S01]  /*2750*/  LDSM.16.M88.4 R132, [R221+0xb400] ;  /* 0x00b40000dd84783b */ /* 0x000ee20000000200 */
[-C--:B----4-:R-:W-:Y:S08]  /*2760*/  HMMA.16816.F32.BF16 R4, R136, R140.reuse, R4 ;  /* 0x0000008c8804723c */ /* 0x090ff00000041804 */
[C---:B-1----:R-:W-:Y:S08]  /*2770*/  HMMA.16816.F32.BF16 R8, R144.reuse, R140, R8 ;  /* 0x0000008c9008723c */ /* 0x042ff00000041808 */
[-C--:B------:R-:W-:Y:S08]  /*2780*/  HMMA.16816.F32.BF16 R12, R144, R142.reuse, R12 ;  /* 0x0000008e900c723c */ /* 0x080ff0000004180c */
[C---:B------:R-:W-:Y:S01]  /*2790*/  HMMA.16816.F32.BF16 R16, R136.reuse, R142, R16 ;  /* 0x0000008e8810723c */ /* 0x040fe20000041810 */
[----:B------:R-:W1:Y:S07]  /*27a0*/  LDSM.16.M88.4 R140, [R0+0x1800] ;  /* 0x00180000008c783b */ /* 0x000e6e0000000200 */
[-C--:B--2---:R-:W-:Y:S08]  /*27b0*/  HMMA.16816.F32.BF16 R20, R136, R148.reuse, R20 ;  /* 0x000000948814723c */ /* 0x084ff00000041814 */
[C---:B------:R-:W-:Y:S08]  /*27c0*/  HMMA.16816.F32.BF16 R24, R144.reuse, R148, R24 ;  /* 0x000000949018723c */ /* 0x040ff00000041818 */
[-C--:B------:R-:W-:Y:S01]  /*27d0*/  HMMA.16816.F32.BF16 R28, R144, R150.reuse, R28 ;  /* 0x00000096901c723c */ /* 0x080fe2000004181c */
[----:B------:R-:W-:Y:S07]  /*27e0*/  LDSM.16.M88.4 R144, [R221+0xd000] ;  /* 0x00d00000dd90783b */ /* 0x000fee0000000200 */
[----:B------:R-:W-:Y:S01]  /*27f0*/  HMMA.16816.F32.BF16 R32, R136, R150, R32 ;  /* 0x000000968820723c */ /* 0x000fe20000041820 */
[----:B------:R-:W2:Y:S07]  /*2800*/  LDSM.16.M88.4 R136, [R222+0xb400] ;  /* 0x00b40000de88783b */ /* 0x000eae0000000200 */
[-C--:B-----5:R-:W-:Y:S01]  /*2810*/  HMMA.16816.F32.BF16 R4, R152, R156.reuse, R4 ;  /* 0x0000009c9804723c */ /* 0x0a0fe20000041804 */
[----:B------:R-:W-:Y:S07]  /*2820*/  LDSM.16.M88.4 R148, [R220+0x2800] ;  /* 0x00280000dc94783b */ /* 0x000fee0000000200 */
[C---:B---3--:R-:W-:Y:S08]  /*2830*/  HMMA.16816.F32.BF16 R8, R160.reuse, R156, R8 ;  /* 0x0000009ca008723c */ /* 0x048ff00000041808 */
[-C--:B------:R-:W-:Y:S08]  /*2840*/  HMMA.16816.F32.BF16 R12, R160, R158.reuse, R12 ;  /* 0x0000009ea00c723c */ /* 0x080ff0000004180c */
[C---:B------:R-:W-:Y:S01]  /*2850*/  HMMA.16816.F32.BF16 R16, R152.reuse, R158, R16 ;  /* 0x0000009e9810723c */ /* 0x040fe20000041810 */
[----:B------:R-:W-:Y:S07]  /*2860*/  LDSM.16.M88.4 R156, [R222+0xd000] ;  /* 0x00d00000de9c783b */ /* 0x000fee0000000200 */
[-C--:B------:R-:W-:Y:S08]  /*2870*/  HMMA.16816.F32.BF16 R20, R152, R132.reuse, R20 ;  /* 0x000000849814723c */ /* 0x080ff00000041814 */
[C---:B------:R-:W-:Y:S08]  /*2880*/  HMMA.16816.F32.BF16 R24, R160.reuse, R132, R24 ;  /* 0x00000084a018723c */ /* 0x040ff00000041818 */
[-C--:B------:R-:W-:Y:S08]  /*2890*/  HMMA.16816.F32.BF16 R28, R160, R134.reuse, R28 ;  /* 0x00000086a01c723c */ /* 0x080ff0000004181c */
[----:B------:R-:W-:Y:S01]  /*28a0*/  HMMA.16816.F32.BF16 R32, R152, R134, R32 ;  /* 0x000000869820723c */ /* 0x000fe20000041820 */
[----:B------:R-:W3:Y:S07]  /*28b0*/  LDSM.16.M88.4 R132, [R220+0x2000] ;  /* 0x00200000dc84783b */ /* 0x000eee0000000200 */
[-C--:B------:R-:W-:Y:S01]  /*28c0*/  HMMA.16816.F32.BF16 R4, R164, R168.reuse, R4 ;  /* 0x000000a8a404723c */ /* 0x080fe20000041804 */
[----:B------:R-:W4:Y:S07]  /*28d0*/  LDSM.16.M88.4 R152, [R221+0xd400] ;  /* 0x00d40000dd98783b */ /* 0x000f2e0000000200 */
[C---:B-1----:R-:W-:Y:S08]  /*28e0*/  HMMA.16816.F32.BF16 R8, R140.reuse, R168, R8 ;  /* 0x000000a88c08723c */ /* 0x042ff00000041808 */
[-C--:B------:R-:W-:Y:S08]  /*28f0*/  HMMA.16816.F32.BF16 R12, R140, R170.reuse, R12 ;  /* 0x000000aa8c0c723c */ /* 0x080ff0000004180c */
[C---:B------:R-:W-:Y:S08]  /*2900*/  HMMA.16816.F32.BF16 R16, R164.reuse, R170, R16 ;  /* 0x000000aaa410723c */ /* 0x040ff00000041810 */
[-C--:B--2---:R-:W-:Y:S08]  /*2910*/  HMMA.16816.F32.BF16 R20, R164, R136.reuse, R20 ;  /* 0x00000088a414723c */ /* 0x084ff00000041814 */
[C---:B------:R-:W-:Y:S07]  /*2920*/  HMMA.16816.F32.BF16 R24, R140.reuse, R136, R24 ;  /* 0x000000888c18723c */ /* 0x040fee0000041818 */
[----:B------:R-:W-:Y:S01]  /*2930*/  FMUL.FTZ R137, R252, 1.4426950216293334961 ;  /* 0x3fb8aa3bfc897820 */ /* 0x000fe20000410000 */
[-C--:B------:R-:W-:Y:S01]  /*2940*/  HMMA.16816.F32.BF16 R28, R140, R138.reuse, R28 ;  /* 0x0000008a8c1c723c */ /* 0x080fe2000004181c */
[----:B------:R-:W1:Y:S03]  /*2950*/  LDSM.16.M88.4 R140, [R0+0x2000] ;  /* 0x00200000008c783b */ /* 0x000e660000000200 */
[----:B------:R-:W-:Y:S04]  /*2960*/  FMUL.FTZ R136, R251, 1.4426950216293334961 ;  /* 0x3fb8aa3bfb887820 */ /* 0x000fe80000410000 */
[----:B------:R-:W-:Y:S01]  /*2970*/  HMMA.16816.F32.BF16 R32, R164, R138, R32 ;  /* 0x0000008aa420723c */ /* 0x000fe20000041820 */
[----:B------:R-:W2:Y:S06]  /*2980*/  LDL R139, [R1+0x24] ;  /* 0x00002400018b7983 */ /* 0x000eac0000100800 */
[----:B------:R-:W-:Y:S01]  /*2990*/  FMUL.FTZ R138, R234, 1.4426950216293334961 ;  /* 0x3fb8aa3bea8a7820 */ /* 0x000fe20000410000 */
[-C--:B---3--:R-:W-:Y:S05]  /*29a0*/  HMMA.16816.F32.BF16 R4, R132, R144.reuse, R4 ;  /* 0x000000908404723c */ /* 0x088fea0000041804 */
[----:B------:R-:W-:Y:S02]  /*29b0*/  FSEL R138, R138, RZ, P0 ;  /* 0x000000ff8a8a7208 */ /* 0x000fe40000000000 */
[----:B------:R-:W-:Y:S01]  /*29c0*/  FSETP.NEU.FTZ.AND P0, PT, R252, -INF , PT ;  /* 0xff800000fc00780b */ /* 0x000fe20003f1d000 */
[C---:B------:R-:W-:Y:S01]  /*29d0*/  HMMA.16816.F32.BF16 R8, R148.reuse, R144, R8 ;  /* 0x000000909408723c */ /* 0x040fe20000041808 */
[----:B------:R-:W3:Y:S03]  /*29e0*/  LDL.64 R144, [R1+0x38] ;  /* 0x0000380001907983 */ /* 0x000ee60000100a00 */
[----:B------:R-:W-:Y:S02]  /*29f0*/  FSEL R137, R137, RZ, P0 ;  /* 0x000000ff89897208 */ /* 0x000fe40000000000 */
[----:B------:R-:W-:Y:S02]  /*2a00*/  FSETP.NEU.FTZ.AND P0, PT, R251, -INF , PT ;  /* 0xff800000fb00780b */ /* 0x000fe40003f1d000 */
[-C--:B------:R-:W-:Y:S04]  /*2a10*/  HMMA.16816.F32.BF16 R12, R148, R146.reuse, R12 ;  /* 0x00000092940c723c */ /* 0x080fe8000004180c */
[----:B------:R-:W-:Y:S02]  /*2a20*/  FSEL R136, R136, RZ, P0 ;  /* 0x000000ff88887208 */ /* 0x000fe40000000000 */
[C---:B------:R-:W-:Y:S02]  /*2a30*/  FSETP.NEU.FTZ.AND P0, PT, R250.reuse, -INF , PT ;  /* 0xff800000fa00780b */ /* 0x040fe40003f1d000 */
[C---:B------:R-:W-:Y:S01]  /*2a40*/  HMMA.16816.F32.BF16 R16, R132.reuse, R146, R16 ;  /* 0x000000928410723c */ /* 0x040fe20000041810 */
[----:B------:R-:W5:Y:S07]  /*2a50*/  LDL.64 R146, [R1+0x8] ;  /* 0x0000080001927983 */ /* 0x000f6e0000100a00 */
[-C--:B----4-:R-:W-:Y:S08]  /*2a60*/  HMMA.16816.F32.BF16 R20, R132, R152.reuse, R20 ;  /* 0x000000988414723c */ /* 0x090ff00000041814 */
[C---:B------:R-:W-:Y:S08]  /*2a70*/  HMMA.16816.F32.BF16 R24, R148.reuse, R152, R24 ;  /* 0x000000989418723c */ /* 0x040ff00000041818 */
[-C--:B------:R-:W-:Y:S01]  /*2a80*/  HMMA.16816.F32.BF16 R28, R148, R154.reuse, R28 ;  /* 0x0000009a941c723c */ /* 0x080fe2000004181c */
[----:B------:R-:W4:Y:S07]  /*2a90*/  LDL R148, [R1+0x40] ;  /* 0x0000400001947983 */ /* 0x000f2e0000100800 */
[----:B------:R-:W-:Y:S01]  /*2aa0*/  HMMA.16816.F32.BF16 R32, R132, R154, R32 ;  /* 0x0000009a8420723c */ /* 0x000fe20000041820 */
[----:B------:R1:W1:Y:S07]  /*2ab0*/  LDSM.16.M88.4 R132, [R0+0x2800] ;  /* 0x002800000084783b */ /* 0x00026e0000000200 */
[-C--:B-1----:R-:W-:Y:S05]  /*2ac0*/  HMMA.16816.F32.BF16 R4, R140, R156.reuse, R4 ;  /* 0x0000009c8c04723c */ /* 0x082fea0000041804 */
[----:B------:R-:W-:Y:S07]  /*2ad0*/  FMUL.FTZ R0, R250, 1.4426950216293334961 ;  /* 0x3fb8aa3bfa007820 */ /* 0x000fee0000410000 */
[----:B------:R-:W-:Y:S11]  /*2ae0*/  FSEL R0, R0, RZ, P0 ;  /* 0x000000ff00007208 */ /* 0x000ff60000000000 */
[----:B------:R-:W-:Y:S01]  /*2af0*/  @!UPT UIADD3 URZ, URZ, URZ, URZ ;  /* 0x0000003f3f3ff290 */ /* 0x000fe2000fffe03f */
[--C-:B------:R-:W-:Y:S02]  /*2b00*/  FFMA.FTZ R6, R6, c[0x0][0x23c], -R137.reuse ;  /* 0x00008f0006067a23 */ /* 0x100fe40000010889 */
[--C-:B------:R-:W-:Y:S02]  /*2b10*/  FFMA.FTZ R4, R4, c[0x0][0x23c], -R138.reuse ;  /* 0x00008f0004047a23 */ /* 0x100fe4000001088a */
[----:B------:R-:W-:Y:S01]  /*2b20*/  FFMA.FTZ R5, R5, c[0x0][0x23c], -R138 ;  /* 0x00008f0005057a23 */ /* 0x000fe2000001088a */
[----:B------:R1:W-:Y:S01]  /*2b30*/  MUFU.EX2 R164, R6 ;  /* 0x0000000600a47308 */ /* 0x0003e20000000800 */
[--C-:B------:R-:W-:Y:S01]  /*2b40*/  FFMA.FTZ R7, R7, c[0x0][0x23c], -R137.reuse ;  /* 0x00008f0007077a23 */ /* 0x100fe20000010889 */
[C---:B------:R-:W-:Y:S08]  /*2b50*/  HMMA.16816.F32.BF16 R8, R132.reuse, R156, R8 ;  /* 0x0000009c8408723c */ /* 0x040ff00000041808 */
[----:B------:R-:W-:Y:S01]  /*2b60*/  MUFU.EX2 R166, R4 ;  /* 0x0000000400a67308 */ /* 0x000fe20000000800 */
[-C--:B------:R-:W-:Y:S08]  /*2b70*/  HMMA.16816.F32.BF16 R12, R132, R158.reuse, R12 ;  /* 0x0000009e840c723c */ /* 0x080ff0000004180c */
[C---:B------:R-:W-:Y:S01]  /*2b80*/  HMMA.16816.F32.BF16 R16, R140.reuse, R158, R16 ;  /* 0x0000009e8c10723c */ /* 0x040fe20000041810 */
[----:B------:R-:W-:Y:S03]  /*2b90*/  MUFU.EX2 R165, R5 ;  /* 0x0000000500a57308 */ /* 0x000fe60000000800 */
[----:B-1----:R-:W-:Y:S03]  /*2ba0*/  IMAD.U32 R6, RZ, RZ, UR43 ;  /* 0x0000002bff067e24 */ /* 0x002fe6000f8e00ff */
[--C-:B------:R-:W-:Y:S04]  /*2bb0*/  FFMA.FTZ R8, R8, c[0x0][0x23c], -R136.reuse ;  /* 0x00008f0008087a23 */ /* 0x100fe80000010888 */
[----:B------:R-:W-:Y:S01]  /*2bc0*/  MUFU.EX2 R171, R7 ;  /* 0x0000000700ab7308 */ /* 0x000fe20000000800 */
[----:B------:R-:W-:Y:S02]  /*2bd0*/  FFMA.FTZ R9, R9, c[0x0][0x23c], -R136 ;  /* 0x00008f0009097a23 */ /* 0x000fe40000010888 */
[--C-:B------:R-:W-:Y:S02]  /*2be0*/  FFMA.FTZ R10, R10, c[0x0][0x23c], -R0.reuse ;  /* 0x00008f000a0a7a23 */ /* 0x100fe40000010800 */
[----:B------:R-:W-:Y:S02]  /*2bf0*/  FFMA.FTZ R11, R11, c[0x0][0x23c], -R0 ;  /* 0x00008f000b0b7a23 */ /* 0x000fe40000010800 */
[--C-:B------:R-:W-:Y:S02]  /*2c00*/  FFMA.FTZ R12, R12, c[0x0][0x23c], -R136.reuse ;  /* 0x00008f000c0c7a23 */ /* 0x100fe40000010888 */
[----:B------:R-:W-:Y:S01]  /*2c10*/  FFMA.FTZ R13, R13, c[0x0][0x23c], -R136 ;  /* 0x00008f000d0d7a23 */ /* 0x000fe20000010888 */
[----:B------:R-:W-:Y:S01]  /*2c20*/  MUFU.EX2 R235, R8 ;  /* 0x0000000800eb7308 */ /* 0x000fe20000000800 */
[----:B------:R-:W-:Y:S02]  /*2c30*/  FFMA.FTZ R14, R14, c[0x0][0x23c], -R0 ;  /* 0x00008f000e0e7a23 */ /* 0x000fe40000010800 */
[--C-:B------:R-:W-:Y:S02]  /*2c40*/  FFMA.FTZ R16, R16, c[0x0][0x23c], -R138.reuse ;  /* 0x00008f0010107a23 */ /* 0x100fe4000001088a */
[----:B------:R-:W-:Y:S02]  /*2c50*/  FFMA.FTZ R17, R17, c[0x0][0x23c], -R138 ;  /* 0x00008f0011117a23 */ /* 0x000fe4000001088a */
[--C-:B------:R-:W-:Y:S02]  /*2c60*/  FFMA.FTZ R18, R18, c[0x0][0x23c], -R137.reuse ;  /* 0x00008f0012127a23 */ /* 0x100fe40000010889 */
[--C-:B------:R-:W-:Y:S01]  /*2c70*/  FFMA.FTZ R19, R19, c[0x0][0x23c], -R137.reuse ;  /* 0x00008f0013137a23 */ /* 0x100fe20000010889 */
[----:B------:R-:W-:Y:S10]  /*2c80*/  MUFU.EX2 R234, R9 ;  /* 0x0000000900ea7308 */ /* 0x000ff40000000800 */
[----:B------:R-:W-:Y:S10]  /*2c90*/  MUFU.EX2 R237, R10 ;  /* 0x0000000a00ed7308 */ /* 0x000ff40000000800 */
[----:B------:R-:W-:Y:S10]  /*2ca0*/  MUFU.EX2 R236, R11 ;  /* 0x0000000b00ec7308 */ /* 0x000ff40000000800 */
[----:B------:R3:W-:Y:S10]  /*2cb0*/  MUFU.EX2 R170, R12 ;  /* 0x0000000c00aa7308 */ /* 0x0007f40000000800 */
[----:B------:R-:W-:Y:S10]  /*2cc0*/  MUFU.EX2 R167, R13 ;  /* 0x0000000d00a77308 */ /* 0x000ff40000000800 */
[----:B------:R5:W-:Y:S10]  /*2cd0*/  MUFU.EX2 R169, R14 ;  /* 0x0000000e00a97308 */ /* 0x000bf40000000800 */
[----:B------:R1:W-:Y:S10]  /*2ce0*/  MUFU.EX2 R163, R16 ;  /* 0x0000001000a37308 */ /* 0x0003f40000000800 */
[----:B------:R1:W-:Y:S10]  /*2cf0*/  MUFU.EX2 R162, R17 ;  /* 0x0000001100a27308 */ /* 0x0003f40000000800 */
[----:B------:R-:W-:Y:S10]  /*2d00*/  MUFU.EX2 R161, R18 ;  /* 0x0000001200a17308 */ /* 0x000ff40000000800 */
[----:B------:R-:W-:Y:S01]  /*2d10*/  MUFU.EX2 R160, R19 ;  /* 0x0000001300a07308 */ /* 0x000fe20000000800 */
[----:B---3--:R-:W-:Y:S01]  /*2d20*/  LOP3.LUT R12, R144, UR31, RZ, 0x3c, !PT ;  /* 0x0000001f900c7c12 */ /* 0x008fe2000f8e3cff */
[----:B------:R-:W-:Y:S06]  /*2d30*/  UIADD3 UR31, UR35, 0x3c6ef372, URZ ;  /* 0x3c6ef372231f7890 */ /* 0x000fec000fffe03f */
[----:B-----5:R-:W-:Y:S01]  /*2d40*/  LOP3.LUT R14, R146, UR31, RZ, 0x3c, !PT ;  /* 0x0000001f920e7c12 */ /* 0x020fe2000f8e3cff */
[----:B------:R-:W-:Y:S01]  /*2d50*/  UIADD3 UR31, UR34, -0x126145ec, URZ ;  /* 0xed9eba14221f7890 */ /* 0x000fe2000fffe03f */
[----:B----4-:R-:W-:Y:S05]  /*2d60*/  IMAD R6, R6, 0x4, R148 ;  /* 0x0000000406067824 */ /* 0x010fea00078e0294 */
[C---:B------:R-:W-:Y:S01]  /*2d70*/  IADD3 R4, R6.reuse, 0x2, RZ ;  /* 0x0000000206047810 */ /* 0x040fe20007ffe0ff */
[----:B------:R-:W-:Y:S04]  /*2d80*/  IMAD.WIDE.U32 R6, R6, -0x326172a9, RZ ;  /* 0xcd9e8d5706067825 */ /* 0x000fe800078e00ff */
[----:B------:R-:W-:Y:S01]  /*2d90*/  IMAD.WIDE.U32 R4, R4, -0x326172a9, RZ ;  /* 0xcd9e8d5704047825 */ /* 0x000fe200078e00ff */
[-C--:B--2---:R-:W-:Y:S02]  /*2da0*/  LOP3.LUT R10, R7, R139.reuse, RZ, 0x3c, !PT ;  /* 0x0000008b070a7212 */ /* 0x084fe400078e3cff */
[----:B------:R-:W-:Y:S02]  /*2db0*/  LOP3.LUT R9, R147, UR30, R6, 0x96, !PT ;  /* 0x0000001e93097c12 */ /* 0x000fe4000f8e9606 */
[----:B------:R-:W-:Y:S01]  /*2dc0*/  LOP3.LUT R8, R5, R139, RZ, 0x3c, !PT ;  /* 0x0000008b05087212 */ /* 0x000fe200078e3cff */
[----:B------:R-:W-:Y:S01]  /*2dd0*/  IMAD.WIDE.U32 R10, R10, -0x2daee0ad, RZ ;  /* 0xd2511f530a0a7825 */ /* 0x000fe200078e00ff */
[----:B------:R-:W-:Y:S01]  /*2de0*/  LOP3.LUT R139, R147, UR30, R4, 0x96, !PT ;  /* 0x0000001e938b7c12 */ /* 0x000fe2000f8e9604 */
[----:B------:R-:W-:Y:S01]  /*2df0*/  UIADD3 UR30, UR34, 0x76cf5d0a, URZ ;  /* 0x76cf5d0a221e7890 */ /* 0x000fe2000fffe03f */
[----:B------:R-:W2:Y:S01]  /*2e00*/  LDSM.16.M88.4 R4, [R222+0xd400] ;  /* 0x00d40000de04783b */ /* 0x000ea20000000200 */
[----:B------:R-:W-:Y:S01]  /*2e10*/  IMAD.WIDE.U32 R144, R9, -0x2daee0ad, RZ ;  /* 0xd2511f5309907825 */ /* 0x000fe200078e00ff */
[----:B------:R-:W-:Y:S03]  /*2e20*/  LOP3.LUT R11, R12, R11, RZ, 0x3c, !PT ;  /* 0x0000000b0c0b7212 */ /* 0x000fe600078e3cff */
[----:B------:R-:W-:Y:S01]  /*2e30*/  IMAD.WIDE.U32 R150, R139, -0x2daee0ad, RZ ;  /* 0xd2511f538b967825 */ /* 0x000fe200078e00ff */
[----:B------:R-:W-:Y:S03]  /*2e40*/  LOP3.LUT R13, R145, UR30, R10, 0x96, !PT ;  /* 0x0000001e910d7c12 */ /* 0x000fe6000f8e960a */
[----:B------:R-:W-:Y:S04]  /*2e50*/  IMAD.WIDE.U32 R8, R8, -0x2daee0ad, RZ ;  /* 0xd2511f5308087825 */ /* 0x000fe800078e00ff */
[----:B------:R-:W-:Y:S01]  /*2e60*/  FFMA.FTZ R139, R15, c[0x0][0x23c], -R0 ;  /* 0x00008f000f8b7a23 */ /* 0x000fe20000010800 */
[----:B------:R-:W-:Y:S01]  /*2e70*/  LOP3.LUT R148, R151, UR30, R8, 0x96, !PT ;  /* 0x0000001e97947c12 */ /* 0x000fe2000f8e9608 */
[----:B------:R-:W-:Y:S01]  /*2e80*/  UIADD3 UR30, UR35, -0x255992d5, URZ ;  /* 0xdaa66d2b231e7890 */ /* 0x000fe2000fffe03f */
[----:B------:R-:W-:Y:S01]  /*2e90*/  LOP3.LUT R9, R12, R9, RZ, 0x3c, !PT ;  /* 0x000000090c097212 */ /* 0x000fe200078e3cff */
[----:B------:R-:W-:Y:S01]  /*2ea0*/  IMAD.WIDE.U32 R12, R13, -0x326172a9, RZ ;  /* 0xcd9e8d570d0c7825 */ /* 0x000fe200078e00ff */
[----:B------:R3:W-:Y:S03]  /*2eb0*/  MUFU.EX2 R168, R139 ;  /* 0x0000008b00a87308 */ /* 0x0007e60000000800 */
[----:B------:R-:W-:Y:S04]  /*2ec0*/  IMAD.WIDE.U32 R148, R148, -0x326172a9, RZ ;  /* 0xcd9e8d5794947825 */ /* 0x000fe800078e00ff */
[----:B------:R-:W-:Y:S04]  /*2ed0*/  IMAD.WIDE.U32 R8, R9, -0x326172a9, RZ ;  /* 0xcd9e8d5709087825 */ /* 0x000fe800078e00ff */
[----:B------:R-:W-:Y:S01]  /*2ee0*/  IMAD.WIDE.U32 R10, R11, -0x326172a9, RZ ;  /* 0xcd9e8d570b0a7825 */ /* 0x000fe200078e00ff */
[----:B------:R-:W-:Y:S02]  /*2ef0*/  LOP3.LUT R146, R149, UR30, R8, 0x96, !PT ;  /* 0x0000001e95927c12 */ /* 0x000fe4000f8e9608 */
[----:B------:R-:W-:Y:S02]  /*2f00*/  LOP3.LUT R9, R14, R9, RZ, 0x3c, !PT ;  /* 0x000000090e097212 */ /* 0x000fe400078e3cff */
[----:B------:R-:W-:Y:S01]  /*2f10*/  LOP3.LUT R15, R13, UR30, R10, 0x96, !PT ;  /* 0x0000001e0d0f7c12 */ /* 0x000fe2000f8e960a */
[----:B------:R-:W-:Y:S01]  /*2f20*/  UIADD3 UR30, UR34, 0x32370b8f, URZ ;  /* 0x32370b8f221e7890 */ /* 0x000fe2000fffe03f */
[----:B------:R-:W-:Y:S01]  /*2f30*/  IMAD.WIDE.U32 R146, R146, -0x2daee0ad, RZ ;  /* 0xd2511f5392927825 */ /* 0x000fe200078e00ff */
[----:B------:R-:W-:Y:S01]  /*2f40*/  LOP3.LUT R11, R14, R11, RZ, 0x3c, !PT ;  /* 0x0000000b0e0b7212 */ /* 0x000fe200078e3cff */
[-C--:B--2---:R-:W-:Y:S04]  /*2f50*/  HMMA.16816.F32.BF16 R20, R140, R4.reuse, R20 ;  /* 0x000000048c14723c */ /* 0x084fe80000041814 */
[----:B------:R-:W-:Y:S04]  /*2f60*/  IMAD.WIDE.U32 R10, R11, -0x2daee0ad, RZ ;  /* 0xd2511f530b0a7825 */ /* 0x000fe800078e00ff */
[----:B------:R-:W-:Y:S01]  /*2f70*/  IMAD.WIDE.U32 R8, R9, -0x2daee0ad, RZ ;  /* 0xd2511f5309087825 */ /* 0x000fe200078e00ff */
[C---:B------:R-:W-:Y:S04]  /*2f80*/  HMMA.16816.F32.BF16 R24, R132.reuse, R4, R24 ;  /* 0x000000048418723c */ /* 0x040fe80000041818 */
[----:B------:R-:W-:Y:S01]  /*2f90*/  IMAD.WIDE.U32 R14, R15, -0x2daee0ad, RZ ;  /* 0xd2511f530f0e7825 */ /* 0x000fe200078e00ff */
[----:B------:R-:W-:Y:S02]  /*2fa0*/  LOP3.LUT R11, R11, UR30, R144, 0x96, !PT ;  /* 0x0000001e0b0b7c12 */ /* 0x000fe4000f8e9690 */
[----:B------:R-:W-:Y:S01]  /*2fb0*/  LOP3.LUT R13, R9, UR30, R150, 0x96, !PT ;  /* 0x0000001e090d7c12 */ /* 0x000fe2000f8e9696 */
[-C--:B------:R-:W-:Y:S01]  /*2fc0*/  HMMA.16816.F32.BF16 R28, R132, R6.reuse, R28 ;  /* 0x00000006841c723c */ /* 0x080fe2000004181c */
[----:B------:R-:W-:Y:S03]  /*2fd0*/  UIADD3 UR30, UR35, 0x78dde6e4, URZ ;  /* 0x78dde6e4231e7890 */ /* 0x000fe6000fffe03f */
[----:B------:R-:W-:Y:S01]  /*2fe0*/  LOP3.LUT R144, R15, UR31, R10, 0x96, !PT ;  /* 0x0000001f0f907c12 */ /* 0x000fe2000f8e960a */
[----:B------:R-:W-:Y:S01]  /*2ff0*/  IMAD.WIDE.U32 R10, R11, -0x326172a9, RZ ;  /* 0xcd9e8d570b0a7825 */ /* 0x000fe200078e00ff */
[----:B-1----:R-:W-:Y:S01]  /*3000*/  LOP3.LUT R16, R147, UR31, R8, 0x96, !PT ;  /* 0x0000001f93107c12 */ /* 0x002fe2000f8e9608 */
[----:B------:R-:W-:Y:S01]  /*3010*/  UIADD3 UR31, UR35, 0x1715609d, URZ ;  /* 0x1715609d231f7890 */ /* 0x000fe2000fffe03f */
[----:B------:R-:W-:Y:S04]  /*3020*/  HMMA.16816.F32.BF16 R32, R140, R6, R32 ;  /* 0x000000068c20723c */ /* 0x000fe80000041820 */
[----:B------:R-:W-:Y:S01]  /*3030*/  FFMA.FTZ R20, R20, c[0x0][0x23c], -R138 ;  /* 0x00008f0014147a23 */ /* 0x000fe2000001088a */
[----:B------:R-:W-:Y:S01]  /*3040*/  LOP3.LUT R8, R11, UR30, R12, 0x96, !PT ;  /* 0x0000001e0b087c12 */ /* 0x000fe2000f8e960c */
[----:B------:R-:W-:Y:S02]  /*3050*/  IMAD.WIDE.U32 R144, R144, -0x326172a9, RZ ;  /* 0xcd9e8d5790907825 */ /* 0x000fe400078e00ff */
[----:B------:R1:W2:Y:S04]  /*3060*/  MUFU.EX2 R159, R20 ;  /* 0x00000014009f7308 */ /* 0x0002a80000000800 */
[----:B------:R-:W-:Y:S01]  /*3070*/  IMAD.WIDE.U32 R12, R13, -0x326172a9, RZ ;  /* 0xcd9e8d570d0c7825 */ /* 0x000fe200078e00ff */
[----:B------:R-:W-:Y:S03]  /*3080*/  LOP3.LUT R10, R145, UR31, R10, 0x96, !PT ;  /* 0x0000001f910a7c12 */ /* 0x000fe6000f8e960a */
[----:B------:R-:W-:Y:S01]  /*3090*/  IMAD.WIDE.U32 R8, R8, -0x2daee0ad, RZ ;  /* 0xd2511f5308087825 */ /* 0x000fe200078e00ff */
[----:B------:R-:W-:Y:S01]  /*30a0*/  LOP3.LUT R15, R13, UR30, R148, 0x96, !PT ;  /* 0x0000001e0d0f7c12 */ /* 0x000fe2000f8e9694 */
[----:B------:R-:W-:Y:S02]  /*30b0*/  ULDC.U8 UR30, c[0x0][0x2d8] ;  /* 0x0000b600001e7ab9 */ /* 0x000fe40000000000 */
[----:B------:R-:W-:Y:S01]  /*30c0*/  IMAD.WIDE.U32 R16, R16, -0x326172a9, RZ ;  /* 0xcd9e8d5710107825 */ /* 0x000fe200078e00ff */
[----:B---3--:R-:W-:Y:S03]  /*30d0*/  LOP3.LUT R139, R9, UR32, R14, 0x96, !PT ;  /* 0x00000020098b7c12 */ /* 0x008fe6000f8e960e */
[----:B------:R-:W-:Y:S01]  /*30e0*/  IMAD.WIDE.U32 R10, R10, -0x2daee0ad, RZ ;  /* 0xd2511f530a0a7825 */ /* 0x000fe200078e00ff */
[----:B------:R-:W-:Y:S01]  /*30f0*/  LOP3.LUT R12, R17, UR31, R12, 0x96, !PT ;  /* 0x0000001f110c7c12 */ /* 0x000fe2000f8e960c */
[----:B------:R-:W-:Y:S02]  /*3100*/  UIADD3 UR31, UR35, -0x4ab325aa, URZ ;  /* 0xb54cda56231f7890 */ /* 0x000fe4000fffe03f */
[----:B------:R-:W-:Y:S01]  /*3110*/  IMAD.WIDE.U32 R14, R15, -0x2daee0ad, RZ ;  /* 0xd2511f530f0e7825 */ /* 0x000fe200078e00ff */
[----:B------:R-:W-:Y:S02]  /*3120*/  SHF.R.U32.HI R240, RZ, 0x10, R10 ;  /* 0x00000010fff07819 */ /* 0x000fe4000001160a */
[----:B------:R-:W-:Y:S01]  /*3130*/  LOP3.LUT R147, R10, 0xffff, RZ, 0xc0, !PT ;  /* 0x0000ffff0a937812 */ /* 0x000fe200078ec0ff */
[----:B------:R-:W-:Y:S01]  /*3140*/  FFMA.FTZ R21, R21, c[0x0][0x23c], -R138 ;  /* 0x00008f0015157a23 */ /* 0x000fe2000001088a */
[----:B------:R-:W-:Y:S01]  /*3150*/  LOP3.LUT R13, R11, UR33, R8, 0x96, !PT ;  /* 0x000000210b0d7c12 */ /* 0x000fe2000f8e9608 */
[----:B------:R-:W-:Y:S01]  /*3160*/  IMAD.WIDE.U32 R8, R12, -0x2daee0ad, RZ ;  /* 0xd2511f530c087825 */ /* 0x000fe200078e00ff */
[----:B------:R-:W-:Y:S01]  /*3170*/  LOP3.LUT R18, R10, 0xff, RZ, 0xc0, !PT ;  /* 0x000000ff0a127812 */ /* 0x000fe200078ec0ff */
[----:B------:R-:W-:Y:S01]  /*3180*/  MUFU.EX2 R158, R21 ;  /* 0x00000015009e7308 */ /* 0x000fe20000000800 */
[----:B------:R-:W-:Y:S01]  /*3190*/  SHF.R.U32.HI R17, RZ, 0x18, R10 ;  /* 0x00000018ff117819 */ /* 0x000fe2000001160a */
[----:B------:R-:W-:Y:S01]  /*31a0*/  IMAD.WIDE.U32 R10, R139, -0x326172a9, RZ ;  /* 0xcd9e8d578b0a7825 */ /* 0x000fe200078e00ff */
[----:B------:R-:W-:Y:S02]  /*31b0*/  LOP3.LUT R146, R15, UR32, R146, 0x96, !PT ;  /* 0x000000200f927c12 */ /* 0x000fe4000f8e9692 */
[----:B------:R-:W-:Y:S01]  /*31c0*/  LOP3.LUT R145, R8, 0xffff, RZ, 0xc0, !PT ;  /* 0x0000ffff08917812 */ /* 0x000fe200078ec0ff */
[--C-:B------:R-:W-:Y:S01]  /*31d0*/  FFMA.FTZ R22, R22, c[0x0][0x23c], -R137.reuse ;  /* 0x00008f0016167a23 */ /* 0x100fe20000010889 */
[----:B------:R-:W-:Y:S01]  /*31e0*/  LOP3.LUT R12, R9, UR33, R14, 0x96, !PT ;  /* 0x00000021090c7c12 */ /* 0x000fe2000f8e960e */
[----:B------:R-:W-:Y:S01]  /*31f0*/  IMAD.WIDE.U32 R4, R146, -0x326172a9, RZ ;  /* 0xcd9e8d5792047825 */ /* 0x000fe200078e00ff */
[----:B------:R-:W-:Y:S01]  /*3200*/  LOP3.LUT R9, R11, UR31, R144, 0x96, !PT ;  /* 0x0000001f0b097c12 */ /* 0x000fe2000f8e9690 */
[----:B------:R-:W-:Y:S01]  /*3210*/  MUFU.EX2 R157, R22 ;  /* 0x00000016009d7308 */ /* 0x000fe20000000800 */
[----:B------:R-:W-:Y:S01]  /*3220*/  LOP3.LUT R139, R8, 0xff, RZ, 0xc0, !PT ;  /* 0x000000ff088b7812 */ /* 0x000fe200078ec0ff */
[----:B------:R-:W-:Y:S01]  /*3230*/  FFMA.FTZ R24, R24, c[0x0][0x23c], -R136 ;  /* 0x00008f0018187a23 */ /* 0x000fe20000010888 */
[----:B------:R-:W-:Y:S01]  /*3240*/  SHF.R.U32.HI R238, RZ, 0x18, R8 ;  /* 0x00000018ffee7819 */ /* 0x000fe20000011608 */
[----:B------:R-:W-:Y:S01]  /*3250*/  FFMA.FTZ R32, R32, c[0x0][0x23c], -R138 ;  /* 0x00008f0020207a23 */ /* 0x000fe2000001088a */
[----:B------:R-:W-:Y:S01]  /*3260*/  SHF.R.U32.HI R239, RZ, 0x10, R8 ;  /* 0x00000010ffef7819 */ /* 0x000fe20000011608 */
[----:B------:R-:W-:Y:S01]  /*3270*/  FFMA.FTZ R138, R33, c[0x0][0x23c], -R138 ;  /* 0x00008f00218a7a23 */ /* 0x000fe2000001088a */
[----:B------:R-:W-:Y:S01]  /*3280*/  ISETP.LE.U32.AND P5, PT, R17, UR30, PT ;  /* 0x0000001e11007c0c */ /* 0x000fe2000bfa3070 */
[--C-:B------:R-:W-:Y:S01]  /*3290*/  FFMA.FTZ R30, R30, c[0x0][0x23c], -R0.reuse ;  /* 0x00008f001e1e7a23 */ /* 0x100fe20000010800 */
[----:B------:R-:W-:Y:S01]  /*32a0*/  LOP3.LUT R17, R10, 0xffff, RZ, 0xc0, !PT ;  /* 0x0000ffff0a117812 */ /* 0x000fe200078ec0ff */
[----:B------:R-:W-:Y:S01]  /*32b0*/  MUFU.EX2 R155, R24 ;  /* 0x00000018009b7308 */ /* 0x000fe20000000800 */
[----:B------:R-:W-:Y:S01]  /*32c0*/  LOP3.LUT R8, R13, 0xff, RZ, 0xc0, !PT ;  /* 0x000000ff0d087812 */ /* 0x000fe200078ec0ff */
[--C-:B------:R-:W-:Y:S01]  /*32d0*/  FFMA.FTZ R26, R26, c[0x0][0x23c], -R0.reuse ;  /* 0x00008f001a1a7a23 */ /* 0x100fe20000010800 */
[----:B------:R-:W-:Y:S01]  /*32e0*/  LOP3.LUT R11, R9, 0xffff, RZ, 0xc0, !PT ;  /* 0x0000ffff090b7812 */ /* 0x000fe200078ec0ff */
[--C-:B------:R-:W-:Y:S01]  /*32f0*/  FFMA.FTZ R27, R27, c[0x0][0x23c], -R0.reuse ;  /* 0x00008f001b1b7a23 */ /* 0x100fe20000010800 */
[----:B------:R-:W-:Y:S01]  /*3300*/  ISETP.LE.U32.AND P1, PT, R18, UR30, PT ;  /* 0x0000001e12007c0c */ /* 0x000fe2000bf23070 */
[----:B------:R-:W-:Y:S01]  /*3310*/  FFMA.FTZ R0, R31, c[0x0][0x23c], -R0 ;  /* 0x00008f001f007a23 */ /* 0x000fe20000010800 */
[----:B------:R-:W-:Y:S01]  /*3320*/  LOP3.LUT R19, R10, 0xff, RZ, 0xc0, !PT ;  /* 0x000000ff0a137812 */ /* 0x000fe200078ec0ff */
[--C-:B------:R-:W-:Y:S01]  /*3330*/  FFMA.FTZ R23, R23, c[0x0][0x23c], -R137.reuse ;  /* 0x00008f0017177a23 */ /* 0x100fe20000010889 */
[--C-:B------:R-:W-:Y:S01]  /*3340*/  SHF.R.U32.HI R18, RZ, 0x10, R10.reuse ;  /* 0x00000010ff127819 */ /* 0x100fe2000001160a */
[----:B------:R-:W-:Y:S01]  /*3350*/  MUFU.EX2 R148, R138 ;  /* 0x0000008a00947308 */ /* 0x000fe20000000800 */
[----:B-1----:R-:W-:Y:S01]  /*3360*/  SHF.R.U32.HI R20, RZ, 0x18, R10 ;  /* 0x00000018ff147819 */ /* 0x002fe2000001160a */
[--C-:B------:R-:W-:Y:S01]  /*3370*/  FFMA.FTZ R25, R25, c[0x0][0x23c], -R136.reuse ;  /* 0x00008f0019197a23 */ /* 0x100fe20000010888 */
[----:B------:R-:W-:Y:S01]  /*3380*/  LOP3.LUT R10, R9, 0xff, RZ, 0xc0, !PT ;  /* 0x000000ff090a7812 */ /* 0x000fe200078ec0ff */
[--C-:B------:R-:W-:Y:S01]  /*3390*/  FFMA.FTZ R34, R34, c[0x0][0x23c], -R137.reuse ;  /* 0x00008f0022227a23 */ /* 0x100fe20000010889 */
[----:B------:R-:W-:Y:S01]  /*33a0*/  ISETP.LE.U32.AND P4, PT, R8, UR30, PT ;  /* 0x0000001e08007c0c */ /* 0x000fe2000bf83070 */
[----:B------:R-:W-:Y:S01]  /*33b0*/  FFMA.FTZ R137, R35, c[0x0][0x23c], -R137 ;  /* 0x00008f0023897a23 */ /* 0x000fe20000010889 */
[----:B------:R-:W-:Y:S01]  /*33c0*/  LOP3.LUT R14, R4, 0xffff, RZ, 0xc0, !PT ;  /* 0x0000ffff040e7812 */ /* 0x000fe200078ec0ff */
[----:B------:R-:W-:Y:S01]  /*33d0*/  FFMA.FTZ R28, R28, c[0x0][0x23c], -R136 ;  /* 0x00008f001c1c7a23 */ /* 0x000fe20000010888 */
[----:B------:R-:W-:Y:S01]  /*33e0*/  LOP3.LUT R8, R5, UR31, R16, 0x96, !PT ;  /* 0x0000001f05087c12 */ /* 0x000fe2000f8e9610 */
[----:B------:R-:W1:Y:S01]  /*33f0*/  MUFU.EX2 R149, R32 ;  /* 0x0000002000957308 */ /* 0x000e620000000800 */
[----:B------:R-:W-:Y:S01]  /*3400*/  SHF.R.U32.HI R5, RZ, 0x8, R11 ;  /* 0x00000008ff057819 */ /* 0x000fe2000001160b */
[----:B------:R-:W-:Y:S01]  /*3410*/  FFMA.FTZ R136, R29, c[0x0][0x23c], -R136 ;  /* 0x00008f001d887a23 */ /* 0x000fe20000010888 */
[----:B------:R-:W-:Y:S01]  /*3420*/  ISETP.LE.U32.AND P2, PT, R10, UR30, PT ;  /* 0x0000001e0a007c0c */ /* 0x000fe2000bf43070 */
[----:B------:R-:W-:Y:S01]  /*3430*/  IMAD.U32 R140, RZ, RZ, UR6 ;  /* 0x00000006ff8c7e24 */ /* 0x000fe2000f8e00ff */
[--C-:B------:R-:W-:Y:S01]  /*3440*/  SHF.R.U32.HI R10, RZ, 0x10, R9.reuse ;  /* 0x00000010ff0a7819 */ /* 0x100fe20000011609 */
[----:B------:R-:W-:Y:S01]  /*3450*/  IMAD.U32 R141, RZ, RZ, UR7 ;  /* 0x00000007ff8d7e24 */ /* 0x000fe2000f8e00ff */
[----:B------:R-:W-:Y:S01]  /*3460*/  LOP3.LUT R5, R5, 0xffff, RZ, 0xc0, !PT ;  /* 0x0000ffff05057812 */ /* 0x000fe200078ec0ff */
[----:B--2---:R-:W-:Y:S01]  /*3470*/  @!P4 FADD.FTZ R159, -R159, -RZ ;  /* 0x800000ff9f9fc221 */ /* 0x004fe20000010100 */
[----:B------:R-:W-:Y:S01]  /*3480*/  LOP3.LUT R10, R10, 0xff, RZ, 0xc0, !PT ;  /* 0x000000ff0a0a7812 */ /* 0x000fe200078ec0ff */
[----:B------:R-:W-:Y:S01]  /*3490*/  MUFU.EX2 R144, R0 ;  /* 0x0000000000907308 */ /* 0x000fe20000000800 */
[----:B------:R-:W-:Y:S02]  /*34a0*/  ISETP.LE.U32.AND P0, PT, R5, UR30, PT ;  /* 0x0000001e05007c0c */ /* 0x000fe4000bf03070 */
[----:B------:R-:W-:Y:S02]  /*34b0*/  LOP3.LUT R15, R4, 0xff, RZ, 0xc0, !PT ;  /* 0x000000ff040f7812 */ /* 0x000fe400078ec0ff */
[----:B------:R-:W-:Y:S01]  /*34c0*/  ISETP.LE.U32.AND P6, PT, R10, UR30, PT ;  /* 0x0000001e0a007c0c */ /* 0x000fe2000bfc3070 */
[----:B------:R-:W-:Y:S01]  /*34d0*/  @!P2 FADD.FTZ R166, -R166, -RZ ;  /* 0x800000ffa6a6a221 */ /* 0x000fe20000010100 */
[--C-:B------:R-:W-:Y:S02]  /*34e0*/  SHF.R.U32.HI R11, RZ, 0x10, R4.reuse ;  /* 0x00000010ff0b7819 */ /* 0x100fe40000011604 */
[----:B------:R-:W-:Y:S01]  /*34f0*/  SHF.R.U32.HI R16, RZ, 0x18, R4 ;  /* 0x00000018ff107819 */ /* 0x000fe20000011604 */
[----:B------:R-:W-:Y:S01]  /*3500*/  MUFU.EX2 R156, R23 ;  /* 0x00000017009c7308 */ /* 0x000fe20000000800 */
[C---:B------:R-:W-:Y:S02]  /*3510*/  LOP3.LUT R4, R8.reuse, 0xffff, RZ, 0xc0, !PT ;  /* 0x0000ffff08047812 */ /* 0x040fe400078ec0ff */
[----:B------:R-:W-:Y:S01]  /*3520*/  LOP3.LUT R5, R8, 0xff, RZ, 0xc0, !PT ;  /* 0x000000ff08057812 */ /* 0x000fe200078ec0ff */
[----:B------:R-:W-:Y:S01]  /*3530*/  @!P0 FADD.FTZ R165, -R165, -RZ ;  /* 0x800000ffa5a58221 */ /* 0x000fe20000010100 */
[----:B------:R-:W-:Y:S01]  /*3540*/  SHF.R.U32.HI R4, RZ, 0x8, R4 ;  /* 0x00000008ff047819 */ /* 0x000fe20000011604 */
[----:B-1----:R-:W-:Y:S01]  /*3550*/  @!P1 FADD.FTZ R149, -R149, -RZ ;  /* 0x800000ff95959221 */ /* 0x002fe20000010100 */
[----:B------:R-:W-:Y:S01]  /*3560*/  ISETP.LE.U32.AND P2, PT, R5, UR30, PT ;  /* 0x0000001e05007c0c */ /* 0x000fe2000bf43070 */
[----:B------:R-:W-:Y:S01]  /*3570*/  @!P6 FADD.FTZ R164, -R164, -RZ ;  /* 0x800000ffa4a4e221 */ /* 0x000fe20000010100 */
[----:B------:R-:W-:Y:S01]  /*3580*/  SHF.R.U32.HI R5, RZ, 0x10, R8 ;  /* 0x00000010ff057819 */ /* 0x000fe20000011608 */
[----:B------:R-:W-:Y:S01]  /*3590*/  MUFU.EX2 R153, R26 ;  /* 0x0000001a00997308 */ /* 0x000fe20000000800 */
[----:B------:R-:W-:Y:S02]  /*35a0*/  LOP3.LUT R4, R4, 0xffff, RZ, 0xc0, !PT ;  /* 0x0000ffff04047812 */ /* 0x000fe400078ec0ff */
[----:B------:R-:W-:Y:S02]  /*35b0*/  LOP3.LUT R5, R5, 0xff, RZ, 0xc0, !PT ;  /* 0x000000ff05057812 */ /* 0x000fe400078ec0ff */
[----:B------:R-:W-:Y:S02]  /*35c0*/  ISETP.LE.U32.AND P0, PT, R4, UR30, PT ;  /* 0x0000001e04007c0c */ /* 0x000fe4000bf03070 */
[----:B------:R-:W-:Y:S02]  /*35d0*/  ISETP.LE.U32.AND P6, PT, R5, UR30, PT ;  /* 0x0000001e05007c0c */ /* 0x000fe4000bfc3070 */
[----:B------:R-:W-:Y:S01]  /*35e0*/  SHF.R.U32.HI R4, RZ, 0x8, R14 ;  /* 0x00000008ff047819 */ /* 0x000fe2000001160e */
[----:B------:R-:W-:Y:S01]  /*35f0*/  @!P2 FADD.FTZ R235, -R235, -RZ ;  /* 0x800000ffebeba221 */ /* 0x000fe20000010100 */
[----:B------:R-:W-:Y:S01]  /*3600*/  SHF.R.U32.HI R9, RZ, 0x18, R9 ;  /* 0x00000018ff097819 */ /* 0x000fe20000011609 */
[----:B------:R-:W1:Y:S01]  /*3610*/  MUFU.EX2 R154, R25 ;  /* 0x00000019009a7308 */ /* 0x000e620000000800 */
[----:B------:R-:W-:Y:S02]  /*3620*/  LOP3.LUT R5, R4, 0xffff, RZ, 0xc0, !PT ;  /* 0x0000ffff04057812 */ /* 0x000fe400078ec0ff */
[----:B------:R-:W-:Y:S02]  /*3630*/  LOP3.LUT R4, R11, 0xff, RZ, 0xc0, !PT ;  /* 0x000000ff0b047812 */ /* 0x000fe400078ec0ff */
[----:B------:R-:W-:Y:S01]  /*3640*/  ISETP.LE.U32.AND P3, PT, R9, UR30, PT ;  /* 0x0000001e09007c0c */ /* 0x000fe2000bf63070 */
[----:B------:R-:W-:Y:S01]  /*3650*/  @!P0 FADD.FTZ R234, -R234, -RZ ;  /* 0x800000ffeaea8221 */ /* 0x000fe20000010100 */
[----:B------:R-:W-:Y:S01]  /*3660*/  ISETP.LE.U32.AND P0, PT, R5, UR30, PT ;  /* 0x0000001e05007c0c */ /* 0x000fe2000bf03070 */
[----:B------:R-:W-:Y:S01]  /*3670*/  @!P6 FADD.FTZ R237, -R237, -RZ ;  /* 0x800000ffedede221 */ /* 0x000fe20000010100 */
[----:B------:R-:W-:Y:S01]  /*3680*/  ISETP.LE.U32.AND P6, PT, R4, UR30, PT ;  /* 0x0000001e04007c0c */ /* 0x000fe2000bfc3070 */
[----:B------:R-:W2:Y:S01]  /*3690*/  MUFU.EX2 R146, R34 ;  /* 0x0000002200927308 */ /* 0x000ea20000000800 */
[----:B------:R-:W-:Y:S02]  /*36a0*/  ISETP.LE.U32.AND P2, PT, R15, UR30, PT ;  /* 0x0000001e0f007c0c */ /* 0x000fe4000bf43070 */
[----:B------:R-:W-:Y:S02]  /*36b0*/  SHF.R.U32.HI R4, RZ, 0x8, R17 ;  /* 0x00000008ff047819 */ /* 0x000fe40000011611 */
[----:B------:R-:W-:Y:S02]  /*36c0*/  SHF.R.U32.HI R8, RZ, 0x18, R8 ;  /* 0x00000018ff087819 */ /* 0x000fe40000011608 */
[----:B------:R-:W-:Y:S01]  /*36d0*/  LOP3.LUT R5, R18, 0xff, RZ, 0xc0, !PT ;  /* 0x000000ff12057812 */ /* 0x000fe200078ec0ff */
[----:B------:R-:W-:Y:S01]  /*36e0*/  @!P3 FADD.FTZ R171, -R171, -RZ ;  /* 0x800000ffababb221 */ /* 0x000fe20000010100 */
[----:B------:R-:W-:Y:S01]  /*36f0*/  LOP3.LUT R4, R4, 0xffff, RZ, 0xc0, !PT ;  /* 0x0000ffff04047812 */ /* 0x000fe200078ec0ff */
[----:B------:R-:W-:Y:S01]  /*3700*/  @!P0 FADD.FTZ R167, -R167, -RZ ;  /* 0x800000ffa7a78221 */ /* 0x000fe20000010100 */
        /* <DEDUP_REMOVED lines=8> */
[----:B------:R-:W-:Y:S02]  /*3790*/  SHF.R.U32.HI R4, RZ, 0x8, R4 ;  /* 0x00000008ff047819 */ /* 0x000fe40000011604 */
[--C-:B------:R-:W-:Y:S01]  /*37a0*/  SHF.R.U32.HI R5, RZ, 0x18, R13.reuse ;  /* 0x00000018ff057819 */ /* 0x100fe2000001160d */
[----:B------:R-:W-:Y:S01]  /*37b0*/  @!P3 FADD.FTZ R236, -R236, -RZ ;  /* 0x800000ffececb221 */ /* 0x000fe20000010100 */
[----:B------:R-:W-:Y:S01]  /*37c0*/  LOP3.LUT R4, R4, 0xffff, RZ, 0xc0, !PT ;  /* 0x0000ffff04047812 */ /* 0x000fe200078ec0ff */
[----:B------:R-:W-:Y:S01]  /*37d0*/  @!P0 FADD.FTZ R161, -R161, -RZ ;  /* 0x800000ffa1a18221 */ /* 0x000fe20000010100 */
[----:B------:R-:W-:Y:S01]  /*37e0*/  ISETP.LE.U32.AND P3, PT, R16, UR30, PT ;  /* 0x0000001e10007c0c */ /* 0x000fe2000bf63070 */
[----:B------:R-:W-:Y:S01]  /*37f0*/  @!P6 FADD.FTZ R162, -R162, -RZ ;  /* 0x800000ffa2a2e221 */ /* 0x000fe20000010100 */
[----:B------:R-:W-:Y:S01]  /*3800*/  ISETP.LE.U32.AND P0, PT, R4, UR30, PT ;  /* 0x0000001e04007c0c */ /* 0x000fe2000bf03070 */
[----:B------:R-:W-:Y:S01]  /*3810*/  MUFU.EX2 R151, R28 ;  /* 0x0000001c00977308 */ /* 0x000fe20000000800 */
[----:B------:R-:W-:Y:S01]  /*3820*/  LOP3.LUT R4, R12, 0xffff, RZ, 0xc0, !PT ;  /* 0x0000ffff0c047812 */ /* 0x000fe200078ec0ff */
[----:B------:R-:W-:Y:S01]  /*3830*/  @!P2 FADD.FTZ R163, -R163, -RZ ;  /* 0x800000ffa3a3a221 */ /* 0x000fe20000010100 */
        /* <DEDUP_REMOVED lines=8> */
[----:B------:R-:W-:Y:S01]  /*38c0*/  MUFU.EX2 R150, R136 ;  /* 0x0000008800967308 */ /* 0x000fe20000000800 */
[----:B------:R-:W-:Y:S01]  /*38d0*/  LOP3.LUT R6, R12, 0xff, RZ, 0xc0, !PT ;  /* 0x000000ff0c067812 */ /* 0x000fe200078ec0ff */
[----:B------:R-:W-:Y:S01]  /*38e0*/  @!P2 FADD.FTZ R160, -R160, -RZ ;  /* 0x800000ffa0a0a221 */ /* 0x000fe20000010100 */
[----:B------:R-:W-:Y:S02]  /*38f0*/  ISETP.LE.U32.AND P0, PT, R4, UR30, PT ;  /* 0x0000001e04007c0c */ /* 0x000fe4000bf03070 */
[----:B------:R-:W-:Y:S02]  /*3900*/  LOP3.LUT R4, R240, 0xff, RZ, 0xc0, !PT ;  /* 0x000000fff0047812 */ /* 0x000fe400078ec0ff */
[----:B------:R-:W-:Y:S01]  /*3910*/  ISETP.LE.U32.AND P3, PT, R5, UR30, PT ;  /* 0x0000001e05007c0c */ /* 0x000fe2000bf63070 */
[----:B------:R-:W3:Y:S01]  /*3920*/  LDL R240, [R1+0x10] ;  /* 0x0000100001f07983 */ /* 0x000ee20000100800 */
[--C-:B------:R-:W-:Y:S02]  /*3930*/  SHF.R.U32.HI R5, RZ, 0x10, R12.reuse ;  /* 0x00000010ff057819 */ /* 0x100fe4000001160c */
[----:B------:R-:W-:Y:S01]  /*3940*/  ISETP.LE.U32.AND P2, PT, R6, UR30, PT ;  /* 0x0000001e06007c0c */ /* 0x000fe2000bf43070 */
[----:B------:R-:W-:Y:S01]  /*3950*/  @!P6 FADD.FTZ R157, -R157, -RZ ;  /* 0x800000ff9d9de221 */ /* 0x000fe20000010100 */
[----:B------:R-:W-:Y:S02]  /*3960*/  LOP3.LUT R5, R5, 0xff, RZ, 0xc0, !PT ;  /* 0x000000ff05057812 */ /* 0x000fe400078ec0ff */
[----:B------:R-:W-:Y:S01]  /*3970*/  ISETP.LE.U32.AND P6, PT, R4, UR30, PT ;  /* 0x0000001e04007c0c */ /* 0x000fe2000bfc3070 */
[----:B-1----:R-:W-:Y:S01]  /*3980*/  @!P0 FADD.FTZ R154, -R154, -RZ ;  /* 0x800000ff9a9a8221 */ /* 0x002fe20000010100 */
[----:B------:R-:W-:Y:S02]  /*3990*/  ISETP.LE.U32.AND P4, PT, R5, UR30, PT ;  /* 0x0000001e05007c0c */ /* 0x000fe4000bf83070 */
[----:B------:R-:W-:Y:S01]  /*39a0*/  SHF.R.U32.HI R5, RZ, 0x8, R147 ;  /* 0x00000008ff057819 */ /* 0x000fe20000011693 */
[----:B------:R-:W-:Y:S01]  /*39b0*/  @!P3 FADD.FTZ R156, -R156, -RZ ;  /* 0x800000ff9c9cb221 */ /* 0x000fe20000010100 */
[----:B------:R-:W-:Y:S01]  /*39c0*/  F2FP.RELU.BF16.PACK_AB R7, R171, R164 ;  /* 0x000000a4ab07723e */ /* 0x000fe200000018ff */
[----:B------:R-:W1:Y:S01]  /*39d0*/  MUFU.EX2 R147, R30 ;  /* 0x0000001e00937308 */ /* 0x000e620000000800 */
[----:B------:R-:W-:Y:S01]  /*39e0*/  LOP3.LUT R4, R5, 0xffff, RZ, 0xc0, !PT ;  /* 0x0000ffff05047812 */ /* 0x000fe200078ec0ff */
[----:B------:R-:W-:Y:S01]  /*39f0*/  @!P2 FADD.FTZ R155, -R155, -RZ ;  /* 0x800000ff9b9ba221 */ /* 0x000fe20000010100 */
[----:B------:R-:W-:Y:S01]  /*3a00*/  SHF.R.U32.HI R5, RZ, 0x8, R145 ;  /* 0x00000008ff057819 */ /* 0x000fe20000011691 */
[----:B------:R4:W-:Y:S01]  /*3a10*/  STS [R244+0x13400], R7 ;  /* 0x01340007f4007388 */ /* 0x0009e20000000800 */
[----:B------:R-:W-:Y:S01]  /*3a20*/  ISETP.LE.U32.AND P2, PT, R4, UR30, PT ;  /* 0x0000001e04007c0c */ /* 0x000fe2000bf43070 */
[----:B--2---:R-:W-:Y:S01]  /*3a30*/  @!P6 FADD.FTZ R146, -R146, -RZ ;  /* 0x800000ff9292e221 */ /* 0x004fe20000010100 */
[----:B------:R-:W-:Y:S01]  /*3a40*/  F2FP.RELU.BF16.PACK_AB R4, R165, R166 ;  /* 0x000000a6a504723e */ /* 0x000fe200000018ff */
[----:B------:R-:W-:Y:S01]  /*3a50*/  @!P4 FADD.FTZ R153, -R153, -RZ ;  /* 0x800000ff9999c221 */ /* 0x000fe20000010100 */
[----:B------:R-:W-:Y:S01]  /*3a60*/  LOP3.LUT R5, R5, 0xffff, RZ, 0xc0, !PT ;  /* 0x0000ffff05057812 */ /* 0x000fe200078ec0ff */
[----:B------:R-:W2:Y:S01]  /*3a70*/  MUFU.EX2 R145, R137 ;  /* 0x0000008900917308 */ /* 0x000ea20000000800 */
[----:B------:R-:W-:Y:S01]  /*3a80*/  LOP3.LUT R6, R239, 0xff, RZ, 0xc0, !PT ;  /* 0x000000ffef067812 */ /* 0x000fe200078ec0ff */
[----:B------:R5:W-:Y:S01]  /*3a90*/  STS [R244+0x13000], R4 ;  /* 0x01300004f4007388 */ /* 0x000be20000000800 */
[----:B------:R-:W-:Y:S02]  /*3aa0*/  F2FP.RELU.BF16.PACK_AB R0, R236, R237 ;  /* 0x000000edec00723e */ /* 0x000fe400000018ff */
[----:B------:R-:W-:Y:S02]  /*3ab0*/  ISETP.LE.U32.AND P1, PT, R6, UR30, PT ;  /* 0x0000001e06007c0c */ /* 0x000fe4000bf23070 */
[----:B------:R-:W-:Y:S01]  /*3ac0*/  F2FP.RELU.BF16.PACK_AB R6, R234, R235 ;  /* 0x000000ebea06723e */ /* 0x000fe200000018ff */
[----:B------:R-:W-:Y:S01]  /*3ad0*/  @!P2 FADD.FTZ R148, -R148, -RZ ;  /* 0x800000ff9494a221 */ /* 0x000fe20000010100 */
[----:B------:R-:W-:Y:S02]  /*3ae0*/  ISETP.LE.U32.AND P2, PT, R5, UR30, PT ;  /* 0x0000001e05007c0c */ /* 0x000fe4000bf43070 */
[----:B------:R-:W-:Y:S02]  /*3af0*/  F2FP.RELU.BF16.PACK_AB R5, R162, R163 ;  /* 0x000000a3a205723e */ /* 0x000fe400000018ff */
[----:B------:R-:W-:Y:S02]  /*3b00*/  SHF.R.U32.HI R12, RZ, 0x18, R12 ;  /* 0x00000018ff0c7819 */ /* 0x000fe4000001160c */
[----:B------:R-:W-:Y:S01]  /*3b10*/  ISETP.LE.U32.AND P3, PT, R139, UR30, PT ;  /* 0x0000001e8b007c0c */ /* 0x000fe2000bf63070 */
[----:B------:R5:W-:Y:S01]  /*3b20*/  STS [R242+0x13000], R5 ;  /* 0x01300005f2007388 */ /* 0x000be20000000800 */
[----:B------:R-:W-:Y:S01]  /*3b30*/  ISETP.LE.U32.AND P4, PT, R12, UR30, PT ;  /* 0x0000001e0c007c0c */ /* 0x000fe2000bf83070 */
[----:B-1----:R-:W-:Y:S01]  /*3b40*/  @!P1 FADD.FTZ R147, -R147, -RZ ;  /* 0x800000ff93939221 */ /* 0x002fe20000010100 */
[----:B----4-:R-:W-:Y:S02]  /*3b50*/  F2FP.RELU.BF16.PACK_AB R7, R167, R170 ;  /* 0x000000aaa707723e */ /* 0x010fe400000018ff */
[----:B------:R-:W-:Y:S01]  /*3b60*/  ISETP.LE.U32.AND P0, PT, R238, UR30, PT ;  /* 0x0000001eee007c0c */ /* 0x000fe2000bf03070 */
[----:B------:R-:W-:Y:S01]  /*3b70*/  @!P2 FADD.FTZ R150, -R150, -RZ ;  /* 0x800000ff9696a221 */ /* 0x000fe20000010100 */
[----:B------:R-:W-:Y:S01]  /*3b80*/  FSETP.GE.FTZ.AND P2, PT, R166, RZ, PT ;  /* 0x000000ffa600720b */ /* 0x000fe20003f56000 */
[----:B--2---:R-:W-:Y:S01]  /*3b90*/  @!P5 FADD.FTZ R145, -R145, -RZ ;  /* 0x800000ff9191d221 */ /* 0x004fe20000010100 */
[----:B------:R-:W-:Y:S01]  /*3ba0*/  FSETP.GE.FTZ.AND P1, PT, R165, RZ, PT ;  /* 0x000000ffa500720b */ /* 0x000fe20003f36000 */
[----:B------:R-:W-:Y:S01]  /*3bb0*/  IMAD.MOV.U32 R238, RZ, RZ, c[0x0][0x1c0] ;  /* 0x00007000ffee7624 */ /* 0x000fe200078e00ff */
[----:B-----5:R-:W-:Y:S01]  /*3bc0*/  F2FP.RELU.BF16.PACK_AB R4, R160, R161 ;  /* 0x000000a1a004723e */ /* 0x020fe200000018ff */
[----:B------:R-:W-:Y:S01]  /*3bd0*/  @!P3 FADD.FTZ R151, -R151, -RZ ;  /* 0x800000ff9797b221 */ /* 0x000fe20000010100 */
[----:B------:R-:W-:Y:S01]  /*3be0*/  FSETP.GE.FTZ.AND P5, PT, R163, RZ, PT ;  /* 0x000000ffa300720b */ /* 0x000fe20003fb6000 */
[----:B------:R-:W-:Y:S01]  /*3bf0*/  @!P4 FADD.FTZ R152, -R152, -RZ ;  /* 0x800000ff9898c221 */ /* 0x000fe20000010100 */
[----:B------:R-:W-:Y:S01]  /*3c00*/  FSETP.GE.FTZ.AND P4, PT, R162, RZ, PT ;  /* 0x000000ffa200720b */ /* 0x000fe20003f96000 */
[----:B------:R1:W-:Y:S01]  /*3c10*/  STS [R242+0x13400], R4 ;  /* 0x01340004f2007388 */ /* 0x0003e20000000800 */
[----:B------:R-:W-:Y:S01]  /*3c20*/  IMAD R238, R238, c[0x0][0x22c], RZ ;  /* 0x00008b00eeee7a24 */ /* 0x000fe200078e02ff */
[----:B------:R-:W-:Y:S01]  /*3c30*/  FSETP.GE.FTZ.AND P3, PT, R159, RZ, PT ;  /* 0x000000ff9f00720b */ /* 0x000fe20003f76000 */
[----:B------:R-:W-:Y:S01]  /*3c40*/  @!P0 FADD.FTZ R144, -R144, -RZ ;  /* 0x800000ff90908221 */ /* 0x000fe20000010100 */
[----:B------:R2:W-:Y:S01]  /*3c50*/  STS [R244+0x14000], R6 ;  /* 0x01400006f4007388 */ /* 0x0005e20000000800 */
[----:B------:R-:W-:Y:S03]  /*3c60*/  IMAD.U32 R238, R238, -0x40, RZ ;  /* 0xffffffc0eeee7824 */ /* 0x000fe600078e00ff */
[----:B------:R4:W-:Y:S01]  /*3c70*/  STS [R244+0x14400], R0 ;  /* 0x01440000f4007388 */ /* 0x0009e20000000800 */
[----:B------:R-:W-:Y:S03]  /*3c80*/  F2FP.RELU.BF16.PACK_AB R5, R158, R159 ;  /* 0x0000009f9e05723e */ /* 0x000fe600000018ff */
[----:B------:R5:W-:Y:S01]  /*3c90*/  STS [R242+0x14000], R7 ;  /* 0x01400007f2007388 */ /* 0x000be20000000800 */
[----:B-1----:R-:W-:Y:S02]  /*3ca0*/  F2FP.RELU.BF16.PACK_AB R4, R156, R157 ;  /* 0x0000009d9c04723e */ /* 0x002fe400000018ff */
[----:B--2---:R-:W-:Y:S02]  /*3cb0*/  F2FP.RELU.BF16.PACK_AB R6, R168, R169 ;  /* 0x000000a9a806723e */ /* 0x004fe400000018ff */
[----:B----4-:R-:W-:Y:S03]  /*3cc0*/  F2FP.RELU.BF16.PACK_AB R0, R148, R149 ;  /* 0x000000959400723e */ /* 0x010fe600000018ff */
[----:B------:R1:W-:Y:S01]  /*3cd0*/  STS [R242+0x14400], R6 ;  /* 0x01440006f2007388 */ /* 0x0003e20000000800 */
[----:B-----5:R-:W-:Y:S03]  /*3ce0*/  F2FP.RELU.BF16.PACK_AB R7, R154, R155 ;  /* 0x0000009b9a07723e */ /* 0x020fe600000018ff */
[----:B------:R2:W-:Y:S04]  /*3cf0*/  STS [R243+0x13000], R5 ;  /* 0x01300005f3007388 */ /* 0x0005e80000000800 */
[----:B------:R4:W-:Y:S04]  /*3d00*/  STS [R243+0x13400], R4 ;  /* 0x01340004f3007388 */ /* 0x0009e80000000800 */
[----:B------:R5:W-:Y:S01]  /*3d10*/  STS [R241+0x13000], R0 ;  /* 0x01300000f1007388 */ /* 0x000be20000000800 */
[----:B-1----:R-:W-:Y:S02]  /*3d20*/  F2FP.RELU.BF16.PACK_AB R6, R152, R153 ;  /* 0x000000999806723e */ /* 0x002fe400000018ff */
[----:B--2---:R-:W-:Y:S02]  /*3d30*/  F2FP.RELU.BF16.PACK_AB R5, R145, R146 ;  /* 0x000000929105723e */ /* 0x004fe400000018ff */
[----:B----4-:R-:W-:Y:S03]  /*3d40*/  F2FP.RELU.BF16.PACK_AB R4, R150, R151 ;  /* 0x000000979604723e */ /* 0x010fe600000018ff */
[----:B------:R-:W-:Y:S01]  /*3d50*/  STS [R241+0x13400], R5 ;  /* 0x01340005f1007388 */ /* 0x000fe20000000800 */
[----:B-----5:R-:W-:Y:S03]  /*3d60*/  F2FP.RELU.BF16.PACK_AB R0, R144, R147 ;  /* 0x000000939000723e */ /* 0x020fe600000018ff */
[----:B------:R-:W-:Y:S04]  /*3d70*/  STS [R243+0x14000], R7 ;  /* 0x01400007f3007388 */ /* 0x000fe80000000800 */
[----:B------:R-:W-:Y:S04]  /*3d80*/  STS [R243+0x14400], R6 ;  /* 0x01440006f3007388 */ /* 0x000fe80000000800 */
[----:B------:R-:W-:Y:S04]  /*3d90*/  STS [R241+0x14000], R4 ;  /* 0x01400004f1007388 */ /* 0x000fe80000000800 */
        /* <DEDUP_REMOVED lines=13> */
[-C--:B----4-:R-:W-:Y:S08]  /*3e70*/  HMMA.16816.F32.BF16 R4, R132, R180.reuse, R4 ;  /* 0x000000b48404723c */ /* 0x090ff00000041804 */
[C---:B-----5:R-:W-:Y:S08]  /*3e80*/  HMMA.16816.F32.BF16 R8, R136.reuse, R180, R8 ;  /* 0x000000b48808723c */ /* 0x060ff00000041808 */
[-C--:B------:R-:W-:Y:S08]  /*3e90*/  HMMA.16816.F32.BF16 R12, R136, R182.reuse, R12 ;  /* 0x000000b6880c723c */ /* 0x080ff0000004180c */
[C---:B------:R-:W-:Y:S08]  /*3ea0*/  HMMA.16816.F32.BF16 R16, R132.reuse, R182, R16 ;  /* 0x000000b68410723c */ /* 0x040ff00000041810 */
[-C--:B------:R-:W-:Y:S08]  /*3eb0*/  HMMA.16816.F32.BF16 R20, R132, R184.reuse, R20 ;  /* 0x000000b88414723c */ /* 0x080ff00000041814 */
[C---:B------:R-:W-:Y:S08]  /*3ec0*/  HMMA.16816.F32.BF16 R24, R136.reuse, R184, R24 ;  /* 0x000000b88818723c */ /* 0x040ff00000041818 */
[-C--:B------:R-:W-:Y:S01]  /*3ed0*/  HMMA.16816.F32.BF16 R28, R136, R186.reuse, R28 ;  /* 0x000000ba881c723c */ /* 0x080fe2000004181c */
[----:B------:R-:W1:Y:S03]  /*3ee0*/  LDSM.16.M88.4 R136, [R223+0x7000] ;  /* 0x00700000df88783b */ /* 0x000e660000000200 */
[C---:B---3--:R-:W-:Y:S04]  /*3ef0*/  LEA R142, P0, R240.reuse, R140, 0x2 ;  /* 0x0000008cf08e7211 */ /* 0x048fe800078010ff */
[----:B------:R-:W-:Y:S01]  /*3f00*/  HMMA.16816.F32.BF16 R32, R132, R186, R32 ;  /* 0x000000ba8420723c */ /* 0x000fe20000041820 */
[----:B------:R-:W2:Y:S03]  /*3f10*/  LDSM.16.M88.4 R132, [R223+0x7800] ;  /* 0x00780000df84783b */ /* 0x000ea60000000200 */
[----:B------:R-:W-:Y:S02]  /*3f20*/  LEA.HI.X.SX32 R143, R240, R141, 0x2, P0 ;  /* 0x0000008df08f7211 */ /* 0x000fe400000f16ff */
[----:B------:R-:W-:Y:S03]  /*3f30*/  FSETP.GE.FTZ.AND P0, PT, R164, RZ, PT ;  /* 0x000000ffa400720b */ /* 0x000fe60003f16000 */
[----:B------:R-:W3:Y:S04]  /*3f40*/  LDG.E R141, [R142.64] ;  /* 0x000000268e8d7981 */ /* 0x000ee8000c1e1900 */
[----:B------:R-:W4:Y:S01]  /*3f50*/  LDG.E R140, [R142.64+0x20] ;  /* 0x000020268e8c7981 */ /* 0x000f22000c1e1900 */
        /* <DEDUP_REMOVED lines=32> */
[C---:B---3--:R-:W-:Y:S02]  /*4160*/  FADD.FTZ R136, -R141.reuse, R4 ;  /* 0x000000048d887221 */ /* 0x048fe40000010100 */
        /* <DEDUP_REMOVED lines=8> */
[----:B------:R-:W-:Y:S01]  /*41f0*/  LEA R232, P0, R238, R232, 0x2 ;  /* 0x000000e8eee87211 */ /* 0x000fe200078010ff */
[----:B------:R-:W-:Y:S01]  /*4200*/  FMUL.FTZ R165, R165, R4 ;  /* 0x00000004a5a57220 */ /* 0x000fe20000410000 */
[----:B------:R-:W-:Y:S01]  /*4210*/  FSETP.GE.FTZ.AND P1, PT, R149, RZ, PT ;  /* 0x000000ff9500720b */ /* 0x000fe20003f36000 */
[----:B------:R-:W-:Y:S01]  /*4220*/  FMUL.FTZ R164, R164, R0 ;  /* 0x00000000a4a47220 */ /* 0x000fe20000410000 */
[----:B------:R-:W-:Y:S01]  /*4230*/  LEA.HI.X.SX32 R233, R238, R233, 0x2, P0 ;  /* 0x000000e9eee97211 */ /* 0x000fe200000f16ff */
[----:B------:R-:W2:Y:S01]  /*4240*/  LDG.E R4, [R142.64+0x80] ;  /* 0x000080268e047981 */ /* 0x000ea2000c1e1900 */
[----:B------:R-:W-:Y:S02]  /*4250*/  FSETP.GE.FTZ.AND P0, PT, R148, RZ, PT ;  /* 0x000000ff9400720b */ /* 0x000fe40003f16000 */
[----:B------:R-:W-:Y:S01]  /*4260*/  FSETP.GE.FTZ.AND P2, PT, R158, RZ, PT ;  /* 0x000000ff9e00720b */ /* 0x000fe20003f56000 */
        /* <DEDUP_REMOVED lines=11> */
[----:B------:R-:W-:Y:S04]  /*4320*/  HMMA.16816.F32.BF16 R32, R132, R218, R32 ;  /* 0x000000da8420723c */ /* 0x000fe80000041820 */
[----:B------:R-:W-:Y:S01]  /*4330*/  FADD.FTZ R6, -R141, R21 ;  /* 0x000000158d067221 */ /* 0x000fe20000010100 */
[-C--:B------:R-:W-:Y:S01]  /*4340*/  FSEL R20, R5, R141.reuse, P5 ;  /* 0x0000008d05147208 */ /* 0x080fe20002800000 */
[----:B------:R-:W-:Y:S01]  /*4350*/  FADD.FTZ R23, -R140, R23 ;  /* 0x000000178c177221 */ /* 0x000fe20000010100 */
[-C--:B------:R-:W-:Y:S02]  /*4360*/  FSEL R17, R17, R141.reuse, P4 ;  /* 0x0000008d11117208 */ /* 0x080fe40002000000 */
[-C--:B------:R-:W-:Y:S02]  /*4370*/  FSEL R6, R6, R141.reuse, P2 ;  /* 0x0000008d06067208 */ /* 0x080fe40001000000 */
[----:B------:R-:W-:Y:S01]  /*4380*/  FSETP.GE.FTZ.AND P2, PT, R161, RZ, PT ;  /* 0x000000ffa100720b */ /* 0x000fe20003f56000 */
[----:B------:R-:W-:Y:S01]  /*4390*/  FMUL.FTZ R20, R163, R20 ;  /* 0x00000014a3147220 */ /* 0x000fe20000410000 */
[----:B------:R-:W-:Y:S01]  /*43a0*/  FSEL R16, R16, R141, P3 ;  /* 0x0000008d10107208 */ /* 0x000fe20001800000 */
[----:B------:R-:W-:Y:S01]  /*43b0*/  FMUL.FTZ R158, R158, R6 ;  /* 0x000000069e9e7220 */ /* 0x000fe20000410000 */
[----:B------:R-:W-:Y:S01]  /*43c0*/  FSETP.GE.FTZ.AND P4, PT, R156, RZ, PT ;  /* 0x000000ff9c00720b */ /* 0x000fe20003f96000 */
[----:B------:R-:W-:Y:S01]  /*43d0*/  FADD.FTZ R6, -R140, R19 ;  /* 0x000000138c067221 */ /* 0x000fe20000010100 */
        /* <DEDUP_REMOVED lines=110> */
.L_x_491:
        /* <DEDUP_REMOVED lines=119> */
.L_x_492:
[----:B------:R-:W-:Y:S01]  /*5230*/  LDSM.16.M88.4 R24, [R225] ;  /* 0x00000000e118783b */ /* 0x000fe20000000200 */
[----:B------:R-:W-:Y:S01]  /*5240*/  IMAD.MOV.U32 R146, RZ, RZ, 0x4 ;  /* 0x00000004ff927424 */ /* 0x000fe200078e00ff */
[----:B------:R-:W-:Y:S01]  /*5250*/  ULOP3.LUT UR30, UR43, 0x1, URZ, 0xc0, !UPT ;  /* 0x000000012b1e7892 */ /* 0x000fe2000f8ec03f */
[----:B------:R-:W-:Y:S01]  /*5260*/  IMAD.MOV.U32 R144, RZ, RZ, c[0x0][0x1c0] ;  /* 0x00007000ff907624 */ /* 0x000fe200078e00ff */
[----:B------:R-:W2:Y:S01]  /*5270*/  LDSM.16.MT88.4 R8, [R0+0x9000] ;  /* 0x009000000008783b */ /* 0x000ea20000004200 */
[----:B------:R-:W-:Y:S01]  /*5280*/  IMAD.MOV.U32 R148, RZ, RZ, c[0x0][0x1c0] ;  /* 0x00007000ff947624 */ /* 0x000fe200078e00ff */
[----:B------:R-:W-:Y:S01]  /*5290*/  UISETP.NE.U32.AND UP0, UPT, UR30, 0x1, UPT ;  /* 0x000000011e00788c */ /* 0x000fe2000bf05070 */
[----:B------:R-:W-:Y:S01]  /*52a0*/  IMAD R144, R144, c[0x0][0x22c], RZ ;  /* 0x00008b0090907a24 */ /* 0x000fe200078e02ff */
[----:B------:R-:W3:Y:S01]  /*52b0*/  LDSM.16.MT88.4 R16, [R0+0xb000] ;  /* 0x00b000000010783b */ /* 0x000ee20000004200 */
[----:B------:R-:W-:Y:S01]  /*52c0*/  IMAD R148, R148, c[0x0][0x22c], RZ ;  /* 0x00008b0094947a24 */ /* 0x000fe200078e02ff */
[----:B------:R-:W-:Y:S01]  /*52d0*/  @UP2 UIADD3 UR31, UP1, UR4, -0x100, URZ ;  /* 0xffffff00041f2890 */ /* 0x000fe2000ff3e03f */
[----:B------:R-:W-:Y:S01]  /*52e0*/  IMAD.SHL.U32 R144, R144, 0x8, RZ ;  /* 0x0000000890907824 */ /* 0x000fe200078e00ff */
[----:B------:R-:W3:Y:S01]  /*52f0*/  LDSM.16.MT88.4 R28, [R0+0xd000] ;  /* 0x00d00000001c783b */ /* 0x000ee20000004200 */
[----:B------:R-:W-:Y:S01]  /*5300*/  IMAD R148, R148, 0x18, RZ ;  /* 0x0000001894947824 */ /* 0x000fe200078e02ff */
[----:B------:R-:W-:Y:S01]  /*5310*/  UIADD3 UR32, UR43, -0x1, URZ ;  /* 0xffffffff2b207890 */ /* 0x000fe2000fffe03f */
[----:B------:R-:W-:Y:S01]  /*5320*/  IMAD.MOV.U32 R147, RZ, RZ, c[0x0][0x1c0] ;  /* 0x00007000ff937624 */ /* 0x000fe200078e00ff */
[----:B------:R1:W4:Y:S01]  /*5330*/  LDL R145, [R1] ;  /* 0x0000000001917983 */ /* 0x0003220000100800 */
[----:B------:R-:W-:Y:S02]  /*5340*/  @UP2 UIADD3.X UR30, UR5, -0x1, URZ, UP1, !UPT ;  /* 0xffffffff051e2890 */ /* 0x000fe40008ffe43f */
[----:B------:R-:W-:Y:S01]  /*5350*/  IMAD R147, R147, c[0x0][0x22c], RZ ;  /* 0x00008b0093937a24 */ /* 0x000fe200078e02ff */
[----:B------:R-:W-:Y:S03]  /*5360*/  LDSM.16.M88.4 R32, [R226] ;  /* 0x00000000e220783b */ /* 0x000fe60000000200 */
[----:B------:R-:W-:Y:S01]  /*5370*/  IMAD.SHL.U32 R147, R147, 0x20, RZ ;  /* 0x0000002093937824 */ /* 0x000fe200078e00ff */
[----:B------:R-:W1:Y:S04]  /*5380*/  LDSM.16.MT88.4 R132, [R0+0x9400] ;  /* 0x009400000084783b */ /* 0x000e680000004200 */
[----:B------:R-:W1:Y:S04]  /*5390*/  LDSM.16.MT88.4 R136, [R0+0xb400] ;  /* 0x00b400000088783b */ /* 0x000e680000004200 */
[----:B------:R-:W1:Y:S02]  /*53a0*/  LDSM.16.MT88.4 R140, [R0+0xd400] ;  /* 0x00d40000008c783b */ /* 0x000e640000004200 */
        /* <DEDUP_REMOVED lines=62> */
[----:B------:R-:W2:Y:S07]  /*5790*/  LDSM.16.MT88.4 R140, [R0+0xcc00] ;  /* 0x00cc0000008c783b */ /* 0x000eae0000004200 */
[C---:B--2---:R-:W-:Y:S08]  /*57a0*/  HMMA.16816.F32.BF16 R20, R32.reuse, R28, R20 ;  /* 0x0000001c2014723c */ /* 0x044ff00000041814 */
[----:B------:R-:W-:Y:S01]  /*57b0*/  HMMA.16816.F32.BF16 R24, R32, R30, R24 ;  /* 0x0000001e2018723c */ /* 0x000fe20000041818 */
[----:B------:R2:W2:Y:S06]  /*57c0*/  LDSM.16.MT88.4 R28, [R0+0xec00] ;  /* 0x00ec0000001c783b */ /* 0x0004ac0000004200 */
[----:B------:R-:W-:Y:S01]  /*57d0*/  @P0 IADD3 R32, R240, -0x40, RZ ;  /* 0xffffffc0f0200810 */ /* 0x000fe20007ffe0ff */
[C---:B-1----:R-:W-:Y:S01]  /*57e0*/  HMMA.16816.F32.BF16 R4, R132.reuse, R136, R4 ;  /* 0x000000888404723c */ /* 0x042fe20000041804 */
[----:B------:R-:W3:Y:S04]  /*57f0*/  LDL R137, [R1+0x18] ;  /* 0x0000180001897983 */ /* 0x000ee80000100800 */
[----:B------:R-:W-:Y:S01]  /*5800*/  @P0 IMAD.WIDE R32, R32, R146, UR4 ;  /* 0x0000000420200e25 */ /* 0x000fe2000f8e0292 */
[----:B------:R-:W3:Y:S01]  /*5810*/  LDL R136, [R1+0x20] ;  /* 0x0000200001887983 */ /* 0x000ee20000100800 */
[----:B------:R-:W-:Y:S01]  /*5820*/  @UP2 UMOV UR4, UR31 ;  /* 0x0000001f00042c82 */ /* 0x000fe20008000000 */
[C---:B------:R-:W-:Y:S01]  /*5830*/  HMMA.16816.F32.BF16 R8, R132.reuse, R138, R8 ;  /* 0x0000008a8408723c */ /* 0x040fe20000041808 */
[----:B------:R-:W-:Y:S01]  /*5840*/  IMAD.MOV.U32 R146, RZ, RZ, c[0x0][0x1c0] ;  /* 0x00007000ff927624 */ /* 0x000fe200078e00ff */
[----:B----4-:R-:W4:Y:S01]  /*5850*/  @P0 LDG.E R145, [R32.64] ;  /* 0x0000002620910981 */ /* 0x010f22000c1e1900 */
[----:B------:R-:W-:Y:S02]  /*5860*/  @UP2 UMOV UR5, UR30 ;  /* 0x0000001e00052c82 */ /* 0x000fe40008000000 */
[----:B------:R-:W-:Y:S01]  /*5870*/  IMAD R146, R146, c[0x0][0x22c], RZ ;  /* 0x00008b0092927a24 */ /* 0x000fe200078e02ff */
[----:B------:R1:W5:Y:S01]  /*5880*/  @P0 LDG.E R252, [R32.64+0x20] ;  /* 0x0000202620fc0981 */ /* 0x000362000c1e1900 */
[----:B--2---:R-:W-:Y:S01]  /*5890*/  IMAD.MOV.U32 R0, RZ, RZ, c[0x0][0x1c0] ;  /* 0x00007000ff007624 */ /* 0x004fe200078e00ff */
[C---:B------:R-:W-:Y:S01]  /*58a0*/  HMMA.16816.F32.BF16 R12, R132.reuse, R140, R12 ;  /* 0x0000008c840c723c */ /* 0x040fe2000004180c */
[----:B------:R-:W-:Y:S01]  /*58b0*/  IMAD.MOV.U32 R138, RZ, RZ, c[0x0][0x1c0] ;  /* 0x00007000ff8a7624 */ /* 0x000fe200078e00ff */
[----:B------:R1:W5:Y:S02]  /*58c0*/  @P0 LDG.E R251, [R32.64+0x80] ;  /* 0x0000802620fb0981 */ /* 0x000364000c1e1900 */
[----:B------:R-:W-:Y:S02]  /*58d0*/  IMAD R0, R0, c[0x0][0x22c], RZ ;  /* 0x00008b0000007a24 */ /* 0x000fe400078e02ff */
[----:B------:R1:W5:Y:S01]  /*58e0*/  @P0 LDG.E R250, [R32.64+0xa0] ;  /* 0x0000a02620fa0981 */ /* 0x000362000c1e1900 */
[----:B------:R-:W-:Y:S01]  /*58f0*/  IMAD R146, R146, 0x28, RZ ;  /* 0x0000002892927824 */ /* 0x000fe200078e02ff */
[C---:B------:R-:W-:Y:S02]  /*5900*/  HMMA.16816.F32.BF16 R16, R132.reuse, R142, R16 ;  /* 0x0000008e8410723c */ /* 0x040fe40000041810 */
[----:B------:R2:W-:Y:S02]  /*5910*/  RED.E.ADD.F32.FTZ.RN.STRONG.GPU [R232.64], R4 ;  /* 0x00000004e800798e */ /* 0x0005e4000c10e7a6 */
[----:B------:R-:W-:Y:S02]  /*5920*/  IMAD R0, R0, 0x38, RZ ;  /* 0x0000003800007824 */ /* 0x000fe400078e02ff */
[----:B------:R-:W-:Y:S02]  /*5930*/  IMAD R138, R138, c[0x0][0x22c], RZ ;  /* 0x00008b008a8a7a24 */ /* 0x000fe400078e02ff */
[C---:B------:R-:W-:Y:S04]  /*5940*/  HMMA.16816.F32.BF16 R20, R132.reuse, R28, R20 ;  /* 0x0000001c8414723c */ /* 0x040fe80000041814 */
[----:B------:R-:W-:Y:S03]  /*5950*/  IMAD R138, R138, 0x30, RZ ;  /* 0x000000308a8a7824 */ /* 0x000fe600078e02ff */
[CC--:B------:R-:W-:Y:S01]  /*5960*/  LEA R28, P1, R144.reuse, R232.reuse, 0x2 ;  /* 0x000000e8901c7211 */ /* 0x0c0fe200078210ff */
[----:B------:R-:W-:Y:S04]  /*5970*/  HMMA.16816.F32.BF16 R24, R132, R30, R24 ;  /* 0x0000001e8418723c */ /* 0x000fe80000041818 */
[-C--:B------:R-:W-:Y:S03]  /*5980*/  LEA.HI.X.SX32 R29, R144, R233.reuse, 0x2, P1 ;  /* 0x000000e9901d7211 */ /* 0x080fe600008f16ff */
[CC--:B------:R-:W-:Y:S02]  /*5990*/  LEA R30, P2, R146.reuse, R232.reuse, 0x2 ;  /* 0x000000e8921e7211 */ /* 0x0c0fe400078410ff */
[----:B------:R1:W-:Y:S03]  /*59a0*/  RED.E.ADD.F32.FTZ.RN.STRONG.GPU [R28.64], R5 ;  /* 0x000000051c00798e */ /* 0x0003e6000c10e7a6 */
[-C--:B------:R-:W-:Y:S01]  /*59b0*/  LEA.HI.X.SX32 R31, R146, R233.reuse, 0x2, P2 ;  /* 0x000000e9921f7211 */ /* 0x080fe200010f16ff */
[----:B------:R-:W-:Y:S01]  /*59c0*/  IMAD.MOV.U32 R146, RZ, RZ, c[0x0][0x1c0] ;  /* 0x00007000ff927624 */ /* 0x000fe200078e00ff */
[-C--:B--2---:R-:W-:Y:S03]  /*59d0*/  LEA R4, P1, R148, R232.reuse, 0x2 ;  /* 0x000000e894047211 */ /* 0x084fe600078210ff */
[----:B------:R-:W-:Y:S04]  /*59e0*/  IMAD R146, R146, c[0x0][0x22c], RZ ;  /* 0x00008b0092927a24 */ /* 0x000fe800078e02ff */
[----:B------:R-:W-:Y:S01]  /*59f0*/  IMAD.SHL.U32 R146, R146, 0x10, RZ ;  /* 0x0000001092927824 */ /* 0x000fe200078e00ff */
[-C--:B-1----:R-:W-:Y:S01]  /*5a00*/  LEA.HI.X.SX32 R5, R148, R233.reuse, 0x2, P1 ;  /* 0x000000e994057211 */ /* 0x082fe200008f16ff */
[----:B------:R-:W-:Y:S04]  /*5a10*/  IMAD.MOV.U32 R148, RZ, RZ, c[0x0][0x1c0] ;  /* 0x00007000ff947624 */ /* 0x000fe800078e00ff */
[----:B------:R-:W-:Y:S04]  /*5a20*/  IMAD R148, R148, c[0x0][0x22c], RZ ;  /* 0x00008b0094947a24 */ /* 0x000fe800078e02ff */
[----:B------:R-:W-:Y:S05]  /*5a30*/  IMAD.SHL.U32 R148, R148, 0x10, RZ ;  /* 0x0000001094947824 */ /* 0x000fea00078e00ff */
[C---:B------:R-:W-:Y:S02]  /*5a40*/  IADD3 R140, R148.reuse, 0x20, RZ ;  /* 0x00000020948c7810 */ /* 0x040fe40007ffe0ff */
[----:B------:R-:W-:Y:S01]  /*5a50*/  IADD3 R139, R148, 0x20, RZ ;  /* 0x00000020948b7810 */ /* 0x000fe20007ffe0ff */
[----:B----4-:R1:W-:Y:S02]  /*5a60*/  @P0 STL [R1], R145 ;  /* 0x0000009101000387 */ /* 0x0103e40000100800 */
[----:B-1----:R-:W-:Y:S04]  /*5a70*/  IMAD.MOV.U32 R145, RZ, RZ, c[0x0][0x1c0] ;  /* 0x00007000ff917624 */ /* 0x002fe800078e00ff */
[----:B------:R-:W-:Y:S04]  /*5a80*/  IMAD R145, R145, c[0x0][0x22c], RZ ;  /* 0x00008b0091917a24 */ /* 0x000fe800078e02ff */
[----:B------:R-:W-:Y:S05]  /*5a90*/  IMAD.SHL.U32 R145, R145, 0x10, RZ ;  /* 0x0000001091917824 */ /* 0x000fea00078e00ff */
[CC--:B------:R-:W-:Y:S04]  /*5aa0*/  LEA R34, P0, R145.reuse, R232.reuse, 0x2 ;  /* 0x000000e891227211 */ /* 0x0c0fe800078010ff */
        /* <DEDUP_REMOVED lines=11> */
[C---:B------:R-:W-:Y:S04]  /*5b60*/  IMAD.IADD R139, R147.reuse, 0x1, R139 ;  /* 0x00000001938b7824 */ /* 0x040fe800078e028b */
[----:B------:R-:W-:Y:S01]  /*5b70*/  IMAD.IADD R139, R147, 0x1, R139 ;  /* 0x00000001938b7824 */ /* 0x000fe200078e028b */
[-C--:B-1----:R-:W-:Y:S02]  /*5b80*/  LEA R6, P1, R138, R232.reuse, 0x2 ;  /* 0x000000e88a067211 */ /* 0x082fe400078210ff */
[C---:B------:R-:W-:Y:S02]  /*5b90*/  IADD3 R35, R145.reuse, 0x40, RZ ;  /* 0x0000004091237810 */ /* 0x040fe40007ffe0ff */
[-C--:B--2---:R-:W-:Y:S02]  /*5ba0*/  LEA R4, P0, R0, R232.reuse, 0x2 ;  /* 0x000000e800047211 */ /* 0x084fe400078010ff */
[-C--:B------:R-:W-:Y:S01]  /*5bb0*/  LEA.HI.X.SX32 R7, R138, R233.reuse, 0x2, P1 ;  /* 0x000000e98a077211 */ /* 0x080fe200008f16ff */
[----:B------:R-:W-:Y:S01]  /*5bc0*/  IMAD.IADD R35, R144, 0x1, R35 ;  /* 0x0000000190237824 */ /* 0x000fe200078e0223 */
[----:B----4-:R-:W2:Y:S01]  /*5bd0*/  LDL R32, [R1+0x14] ;  /* 0x0000140001207983 */ /* 0x010ea20000100800 */
[-C--:B------:R-:W-:Y:S02]  /*5be0*/  LEA.HI.X.SX32 R5, R0, R233.reuse, 0x2, P0 ;  /* 0x000000e900057211 */ /* 0x080fe400000f16ff */
[----:B------:R-:W-:Y:S01]  /*5bf0*/  IADD3 R138, R146, 0x20, RZ ;  /* 0x00000020928a7810 */ /* 0x000fe20007ffe0ff */
[----:B------:R-:W4:Y:S01]  /*5c00*/  LDL R0, [R1+0x1c] ;  /* 0x00001c0001007983 */ /* 0x000f220000100800 */
[----:B------:R-:W-:Y:S01]  /*5c10*/  IMAD.MOV.U32 R146, RZ, RZ, c[0x0][0x1c0] ;  /* 0x00007000ff927624 */ /* 0x000fe200078e00ff */
[C---:B------:R-:W-:Y:S02]  /*5c20*/  IADD3 R34, R145.reuse, 0x40, RZ ;  /* 0x0000004091227810 */ /* 0x040fe40007ffe0ff */
[----:B------:R1:W-:Y:S01]  /*5c30*/  RED.E.ADD.F32.FTZ.RN.STRONG.GPU [R6.64], R10 ;  /* 0x0000000a0600798e */ /* 0x0003e2000c10e7a6 */
[-C--:B------:R-:W-:Y:S01]  /*5c40*/  LEA R8, P0, R138, R232.reuse, 0x2 ;  /* 0x000000e88a087211 */ /* 0x080fe200078010ff */
[----:B------:R-:W-:Y:S01]  /*5c50*/  IMAD R146, R146, c[0x0][0x22c], RZ ;  /* 0x00008b0092927a24 */ /* 0x000fe200078e02ff */
[----:B------:R-:W-:Y:S01]  /*5c60*/  IADD3 R33, R145, 0x40, RZ ;  /* 0x0000004091217810 */ /* 0x000fe20007ffe0ff */
[----:B------:R1:W-:Y:S01]  /*5c70*/  RED.E.ADD.F32.FTZ.RN.STRONG.GPU [R4.64], R11 ;  /* 0x0000000b0400798e */ /* 0x0003e2000c10e7a6 */
[-C--:B---3--:R-:W-:Y:S01]  /*5c80*/  LEA.HI.X.SX32 R9, R138, R233.reuse, 0x2, P0 ;  /* 0x000000e98a097211 */ /* 0x088fe200000f16ff */
[----:B------:R-:W-:Y:S02]  /*5c90*/  IMAD.SHL.U32 R146, R146, 0x10, RZ ;  /* 0x0000001092927824 */ /* 0x000fe400078e00ff */
[----:B------:R-:W-:Y:S01]  /*5ca0*/  RED.E.ADD.F32.FTZ.RN.STRONG.GPU [R232.64+0x80], R12 ;  /* 0x0000800ce800798e */ /* 0x000fe2000c10e7a6 */
[----:B------:R-:W-:Y:S02]  /*5cb0*/  IMAD.IADD R34, R144, 0x1, R34 ;  /* 0x0000000190227824 */ /* 0x000fe400078e0222 */
[C---:B------:R-:W-:Y:S01]  /*5cc0*/  IADD3 R138, R146.reuse, 0x20, RZ ;  /* 0x00000020928a7810 */ /* 0x040fe20007ffe0ff */
[----:B------:R-:W-:Y:S01]  /*5cd0*/  RED.E.ADD.F32.FTZ.RN.STRONG.GPU [R28.64+0x80], R13 ;  /* 0x0000800d1c00798e */ /* 0x000fe2000c10e7a6 */
[----:B------:R-:W-:Y:S01]  /*5ce0*/  IADD3 R132, R146, 0x40, RZ ;  /* 0x0000004092847810 */ /* 0x000fe20007ffe0ff */
[C---:B------:R-:W-:Y:S02]  /*5cf0*/  IMAD.IADD R33, R144.reuse, 0x1, R33 ;  /* 0x0000000190217824 */ /* 0x040fe400078e0221 */
[----:B------:R3:W-:Y:S01]  /*5d00*/  RED.E.ADD.F32.FTZ.RN.STRONG.GPU [R8.64], R14 ;  /* 0x0000000e0800798e */ /* 0x0007e2000c10e7a6 */
[C---:B------:R-:W-:Y:S02]  /*5d10*/  IMAD.IADD R138, R147.reuse, 0x1, R138 ;  /* 0x00000001938a7824 */ /* 0x040fe400078e028a */
[C---:B------:R-:W-:Y:S02]  /*5d20*/  IMAD.IADD R34, R144.reuse, 0x1, R34 ;  /* 0x0000000190227824 */ /* 0x040fe400078e0222 */
[C---:B------:R-:W-:Y:S02]  /*5d30*/  IMAD.IADD R138, R147.reuse, 0x1, R138 ;  /* 0x00000001938a7824 */ /* 0x040fe400078e028a */
[----:B------:R-:W-:Y:S02]  /*5d40*/  IMAD.IADD R33, R144, 0x1, R33 ;  /* 0x0000000190217824 */ /* 0x000fe400078e0221 */
[----:B------:R-:W-:Y:S01]  /*5d50*/  IMAD.IADD R138, R147, 0x1, R138 ;  /* 0x00000001938a7824 */ /* 0x000fe200078e028a */
[-C--:B-1----:R-:W-:Y:S01]  /*5d60*/  LEA R6, P1, R140, R232.reuse, 0x2 ;  /* 0x000000e88c067211 */ /* 0x082fe200078210ff */
[----:B------:R-:W-:Y:S03]  /*5d70*/  IMAD.IADD R33, R144, 0x1, R33 ;  /* 0x0000000190217824 */ /* 0x000fe600078e0221 */
[-C--:B------:R-:W-:Y:S02]  /*5d80*/  LEA R10, P2, R138, R232.reuse, 0x2 ;  /* 0x000000e88a0a7211 */ /* 0x080fe400078410ff */
[-C--:B------:R-:W-:Y:S02]  /*5d90*/  LEA.HI.X.SX32 R7, R140, R233.reuse, 0x2, P1 ;  /* 0x000000e98c077211 */ /* 0x080fe400008f16ff */
[CC--:B------:R-:W-:Y:S01]  /*5da0*/  LEA R4, P0, R139.reuse, R232.reuse, 0x2 ;  /* 0x000000e88b047211 */ /* 0x0c0fe200078010ff */
[----:B------:R-:W-:Y:S01]  /*5db0*/  LDSM.16.MT88.4 R140, [R3+0x1c00] ;  /* 0x001c0000038c783b */ /* 0x000fe20000004200 */
[-C--:B------:R-:W-:Y:S02]  /*5dc0*/  LEA.HI.X.SX32 R11, R138, R233.reuse, 0x2, P2 ;  /* 0x000000e98a0b7211 */ /* 0x080fe400010f16ff */
[-C--:B------:R-:W-:Y:S01]  /*5dd0*/  LEA.HI.X.SX32 R5, R139, R233.reuse, 0x2, P0 ;  /* 0x000000e98b057211 */ /* 0x080fe200000f16ff */
[----:B------:R1:W-:Y:S04]  /*5de0*/  RED.E.ADD.F32.FTZ.RN.STRONG.GPU [R6.64], R15 ;  /* 0x0000000f0600798e */ /* 0x0003e8000c10e7a6 */
[----:B------:R1:W-:Y:S01]  /*5df0*/  RED.E.ADD.F32.FTZ.RN.STRONG.GPU [R4.64], R16 ;  /* 0x000000100400798e */ /* 0x0003e2000c10e7a6 */
[CC--:B---3--:R-:W-:Y:S03]  /*5e00*/  LEA R8, P1, R137.reuse, R232.reuse, 0x2 ;  /* 0x000000e889087211 */ /* 0x0c8fe600078210ff */
[----:B------:R3:W-:Y:S01]  /*5e10*/  RED.E.ADD.F32.FTZ.RN.STRONG.GPU [R10.64], R17 ;  /* 0x000000110a00798e */ /* 0x0007e2000c10e7a6 */
[-C--:B------:R-:W-:Y:S05]  /*5e20*/  LEA.HI.X.SX32 R9, R137, R233.reuse, 0x2, P1 ;  /* 0x000000e989097211 */ /* 0x080fea00008f16ff */
[----:B------:R3:W-:Y:S01]  /*5e30*/  RED.E.ADD.F32.FTZ.RN.STRONG.GPU [R8.64], R18 ;  /* 0x000000120800798e */ /* 0x0007e2000c10e7a6 */
[CC--:B-1----:R-:W-:Y:S04]  /*5e40*/  LEA R6, P0, R136.reuse, R232.reuse, 0x2 ;  /* 0x000000e888067211 */ /* 0x0c2fe800078010ff */
[-C--:B------:R-:W-:Y:S02]  /*5e50*/  LEA.HI.X.SX32 R7, R136, R233.reuse, 0x2, P0 ;  /* 0x000000e988077211 */ /* 0x080fe400000f16ff */
[CC--:B------:R-:W-:Y:S01]  /*5e60*/  LEA R4, P1, R132.reuse, R232.reuse, 0x2 ;  /* 0x000000e884047211 */ /* 0x0c0fe200078210ff */
[----:B------:R-:W-:Y:S01]  /*5e70*/  LDSM.16.MT88.4 R136, [R2+0x12800] ;  /* 0x012800000288783b */ /* 0x000fe20000004200 */
[CC--:B------:R-:W-:Y:S02]  /*5e80*/  LEA R12, P0, R35.reuse, R232.reuse, 0x2 ;  /* 0x000000e8230c7211 */ /* 0x0c0fe400078010ff */
[-C--:B------:R-:W-:Y:S01]  /*5e90*/  LEA.HI.X.SX32 R5, R132, R233.reuse, 0x2, P1 ;  /* 0x000000e984057211 */ /* 0x080fe200008f16ff */
[----:B------:R2:W-:Y:S01]  /*5ea0*/  RED.E.ADD.F32.FTZ.RN.STRONG.GPU [R6.64], R19 ;  /* 0x000000130600798e */ /* 0x0005e2000c10e7a6 */
[CC--:B---3--:R-:W-:Y:S02]  /*5eb0*/  LEA R10, P3, R34.reuse, R232.reuse, 0x2 ;  /* 0x000000e8220a7211 */ /* 0x0c8fe400078610ff */
[-C--:B------:R-:W-:Y:S01]  /*5ec0*/  LEA.HI.X.SX32 R13, R35, R233.reuse, 0x2, P0 ;  /* 0x000000e9230d7211 */ /* 0x080fe200000f16ff */
[----:B------:R-:W-:Y:S01]  /*5ed0*/  RED.E.ADD.F32.FTZ.RN.STRONG.GPU [R232.64+0x100], R20 ;  /* 0x00010014e800798e */ /* 0x000fe2000c10e7a6 */
[CC--:B------:R-:W-:Y:S02]  /*5ee0*/  LEA R8, P2, R33.reuse, R232.reuse, 0x2 ;  /* 0x000000e821087211 */ /* 0x0c0fe400078410ff */
[-C--:B------:R-:W-:Y:S01]  /*5ef0*/  LEA.HI.X.SX32 R11, R34, R233.reuse, 0x2, P3 ;  /* 0x000000e9220b7211 */ /* 0x080fe200018f16ff */
[----:B------:R-:W-:Y:S01]  /*5f00*/  RED.E.ADD.F32.FTZ.RN.STRONG.GPU [R28.64+0x100], R21 ;  /* 0x000100151c00798e */ /* 0x000fe2000c10e7a6 */
[-C--:B------:R-:W-:Y:S03]  /*5f10*/  LEA.HI.X.SX32 R9, R33, R233.reuse, 0x2, P2 ;  /* 0x000000e921097211 */ /* 0x080fe600010f16ff */
[----:B------:R4:W-:Y:S04]  /*5f20*/  RED.E.ADD.F32.FTZ.RN.STRONG.GPU [R4.64], R22 ;  /* 0x000000160400798e */ /* 0x0009e8000c10e7a6 */
[----:B------:R-:W-:Y:S04]  /*5f30*/  RED.E.ADD.F32.FTZ.RN.STRONG.GPU [R12.64], R23 ;  /* 0x000000170c00798e */ /* 0x000fe8000c10e7a6 */
[----:B------:R-:W-:Y:S04]  /*5f40*/  RED.E.ADD.F32.FTZ.RN.STRONG.GPU [R10.64], R24 ;  /* 0x000000180a00798e */ /* 0x000fe8000c10e7a6 */
[----:B------:R-:W-:Y:S04]  /*5f50*/  RED.E.ADD.F32.FTZ.RN.STRONG.GPU [R8.64], R25 ;  /* 0x000000190800798e */ /* 0x000fe8000c10e7a6 */
[----:B------:R-:W-:Y:S04]  /*5f60*/  LDSM.16.MT88.4 R8, [R3] ;  /* 0x000000000308783b */ /* 0x000fe80000004200 */
[----:B------:R-:W-:Y:S04]  /*5f70*/  LDSM.16.MT88.4 R12, [R2+0x11000] ;  /* 0x01100000020c783b */ /* 0x000fe80000004200 */
[----:B------:R-:W-:Y:S04]  /*5f80*/  LDSM.16.MT88.4 R16, [R3+0x1000] ;  /* 0x001000000310783b */ /* 0x000fe80000004200 */
[----:B------:R-:W-:Y:S04]  /*5f90*/  LDSM.16.MT88.4 R20, [R3+0x2000] ;  /* 0x002000000314783b */ /* 0x000fe80000004200 */
[----:B------:R-:W-:Y:S04]  /*5fa0*/  LDSM.16.MT88.4 R28, [R2+0xf800] ;  /* 0x00f80000021c783b */ /* 0x000fe80000004200 */
[----:B------:R-:W-:Y:S01]  /*5fb0*/  LDSM.16.MT88.4 R132, [R3+0x1400] ;  /* 0x001400000384783b */ /* 0x000fe20000004200 */
[-C--:B--2---:R-:W-:Y:S02]  /*5fc0*/  LEA R6, P1, R32, R232.reuse, 0x2 ;  /* 0x000000e820067211 */ /* 0x084fe400078210ff */
[----:B----4-:R-:W-:Y:S02]  /*5fd0*/  LEA R4, P0, R0, R232, 0x2 ;  /* 0x000000e800047211 */ /* 0x010fe400078010ff */
[-C--:B------:R-:W-:Y:S02]  /*5fe0*/  LEA.HI.X.SX32 R7, R32, R233.reuse, 0x2, P1 ;  /* 0x000000e920077211 */ /* 0x080fe400008f16ff */
[----:B------:R-:W-:Y:S01]  /*5ff0*/  LEA.HI.X.SX32 R5, R0, R233, 0x2, P0 ;  /* 0x000000e900057211 */ /* 0x000fe200000f16ff */
[----:B------:R-:W-:Y:S01]  /*6000*/  LDSM.16.MT88.4 R32, [R2+0x11800] ;  /* 0x011800000220783b */ /* 0x000fe20000004200 */
[----:B------:R-:W-:Y:S01]  /*6010*/  PLOP3.LUT P0, PT, PT, PT, UP0, 0x80, 0x0 ;  /* 0x000000000000781c */ /* 0x000fe20003f0f008 */
[----:B------:R-:W-:Y:S01]  /*6020*/  @UP2 UIADD3 UR6, UP0, UR6, -0x100, URZ ;  /* 0xffffff0006062890 */ /* 0x000fe2000ff1e03f */
[----:B------:R-:W-:Y:S01]  /*6030*/  ISETP.LT.AND P1, PT, RZ, UR43, PT ;  /* 0x0000002bff007c0c */ /* 0x000fe2000bf21270 */
[----:B------:R-:W-:Y:S01]  /*6040*/  RED.E.ADD.F32.FTZ.RN.STRONG.GPU [R6.64], R26 ;  /* 0x0000001a0600798e */ /* 0x000fe2000c10e7a6 */
[C---:B------:R-:W-:Y:S01]  /*6050*/  IADD3 R0, R3.reuse, -0x3000, RZ ;  /* 0xffffd00003007810 */ /* 0x040fe20007ffe0ff */
[----:B------:R-:W-:Y:S02]  /*6060*/  @UP2 UIADD3.X UR7, UR7, -0x1, URZ, UP0, !UPT ;  /* 0xffffffff07072890 */ /* 0x000fe400087fe43f */
[----:B------:R-:W-:Y:S01]  /*6070*/  RED.E.ADD.F32.FTZ.RN.STRONG.GPU [R4.64], R27 ;  /* 0x0000001b0400798e */ /* 0x000fe2000c10e7a6 */
[----:B------:R-:W-:Y:S03]  /*6080*/  UMOV UR43, UR32 ;  /* 0x00000020002b7c82 */ /* 0x000fe60008000000 */
        /* <DEDUP_REMOVED lines=62> */
.L_x_490:
[----:B--23--:R-:W2:Y:S04]  /*6470*/  LDL R134, [R1+0x28] ;  /* 0x0000280001867983 */ /* 0x00cea80000100800 */
[----:B------:R-:W3:Y:S04]  /*6480*/  LDL R132, [R1+0x2c] ;  /* 0x00002c0001847983 */ /* 0x000ee80000100800 */
[----:B----4-:R-:W4:Y:S04]  /*6490*/  LDL.64 R136, [R1+0x48] ;  /* 0x0000480001887983 */ /* 0x010f280000100a00 */
[----:B------:R-:W4:Y:S01]  /*64a0*/  LDL R7, [R1+0x30] ;  /* 0x0000300001077983 */ /* 0x000f220000100800 */
[----:B------:R-:W-:Y:S01]  /*64b0*/  FMUL.FTZ R84, R84, c[0x0][0x2e0] ;  /* 0x0000b80054547a20 */ /* 0x000fe20000410000 */
[----:B------:R-:W-:Y:S01]  /*64c0*/  ULDC.64 UR6, c[0x0][0x3a0] ;  /* 0x0000e80000067ab9 */ /* 0x000fe20000000a00 */
[----:B------:R-:W-:Y:S01]  /*64d0*/  FMUL.FTZ R3, R85, c[0x0][0x2e0] ;  /* 0x0000b80055037a20 */ /* 0x000fe20000410000 */
[----:B------:R-:W-:Y:S01]  /*64e0*/  ULDC.64 UR4, c[0x0][0x3a8] ;  /* 0x0000ea0000047ab9 */ /* 0x000fe20000000a00 */
[----:B------:R-:W-:-:S02]  /*64f0*/  FMUL.FTZ R86, R86, c[0x0][0x2e0] ;  /* 0x0000b80056567a20 */ /* 0x000fc40000410000 */
[----:B------:R-:W-:Y:S02]  /*6500*/  FMUL.FTZ R0, R87, c[0x0][0x2e0] ;  /* 0x0000b80057007a20 */ /* 0x000fe40000410000 */
[----:B------:R-:W-:Y:S02]  /*6510*/  FMUL.FTZ R96, R96, c[0x0][0x2e0] ;  /* 0x0000b80060607a20 */ /* 0x000fe40000410000 */
[----:B-----5:R-:W-:Y:S02]  /*6520*/  FMUL.FTZ R9, R97, c[0x0][0x2e0] ;  /* 0x0000b80061097a20 */ /* 0x020fe40000410000 */
[----:B------:R-:W-:Y:S02]  /*6530*/  FMUL.FTZ R98, R98, c[0x0][0x2e0] ;  /* 0x0000b80062627a20 */ /* 0x000fe40000410000 */
[----:B------:R-:W-:Y:S01]  /*6540*/  FMUL.FTZ R8, R99, c[0x0][0x2e0] ;  /* 0x0000b80063087a20 */ /* 0x000fe20000410000 */
[----:B------:R-:W-:Y:S01]  /*6550*/  F2FP.BF16.PACK_AB R3, R3, R84 ;  /* 0x000000540303723e */ /* 0x000fe200000010ff */
[----:B------:R-:W-:Y:S01]  /*6560*/  BAR.SYNC.DEFER_BLOCKING 0x0 ;  /* 0x0000000000007b1d */ /* 0x000fe20000010000 */
        /* <DEDUP_REMOVED lines=13> */
[----:B------:R-:W-:Y:S02]  /*6640*/  FMUL.FTZ R34, R39, c[0x0][0x2dc] ;  /* 0x0000b70027227a20 */ /* 0x000fe40000410000 */
        /* <DEDUP_REMOVED lines=62> */
[----:B------:R-:W-:Y:S01]  /*6a30*/  FMUL.FTZ R32, R43, c[0x0][0x2dc] ;  /* 0x0000b7002b207a20 */ /* 0x000fe20000410000 */
[----:B------:R-:W-:Y:S01]  /*6a40*/  F2FP.BF16.PACK_AB R31, R31, R48 ;  /* 0x000000301f1f723e */ /* 0x000fe200000010ff */
[----:B------:R-:W-:Y:S02]  /*6a50*/  FMUL.FTZ R44, R44, c[0x0][0x2dc] ;  /* 0x0000b7002c2c7a20 */ /* 0x000fe40000410000 */
[----:B------:R-:W-:Y:S01]  /*6a60*/  FMUL.FTZ R29, R45, c[0x0][0x2dc] ;  /* 0x0000b7002d1d7a20 */ /* 0x000fe20000410000 */
[----:B------:R-:W-:Y:S01]  /*6a70*/  F2FP.BF16.PACK_AB R30, R30, R50 ;  /* 0x000000321e1e723e */ /* 0x000fe200000010ff */
[----:B------:R-:W-:Y:S01]  /*6a80*/  FMUL.FTZ R46, R46, c[0x0][0x2dc] ;  /* 0x0000b7002e2e7a20 */ /* 0x000fe20000410000 */
[----:B------:R-:W1:Y:S01]  /*6a90*/  S2R R43, SR_CTAID.Y ;  /* 0x00000000002b7919 */ /* 0x000e620000002600 */
        /* <DEDUP_REMOVED lines=15> */
[----:B-1----:R-:W-:Y:S01]  /*6b90*/  FMUL.FTZ R25, R57, c[0x0][0x2dc] ;  /* 0x0000b70039197a20 */ /* 0x002fe20000410000 */
        /* <DEDUP_REMOVED lines=14> */
[----:B------:R-:W1:Y:S01]  /*6c80*/  S2R R44, SR_CTAID.Z ;  /* 0x00000000002c7919 */ /* 0x000e620000002700 */
        /* <DEDUP_REMOVED lines=16> */
[----:B------:R-:W1:Y:S01]  /*6d90*/  S2R R45, SR_TID.X ;  /* 0x00000000002d7919 */ /* 0x000e620000002100 */
[----:B------:R-:W-:Y:S01]  /*6da0*/  FMUL.FTZ R78, R78, c[0x0][0x2dc] ;  /* 0x0000b7004e4e7a20 */ /* 0x000fe20000410000 */
[----:B------:R-:W-:Y:S01]  /*6db0*/  F2FP.BF16.PACK_AB R14, R14, R82 ;  /* 0x000000520e0e723e */ /* 0x000fe200000010ff */
[----:B------:R-:W-:Y:S01]  /*6dc0*/  FMUL.FTZ R36, R79, c[0x0][0x2dc] ;  /* 0x0000b7004f247a20 */ /* 0x000fe20000410000 */
[----:B------:R-:W-:Y:S01]  /*6dd0*/  F2FP.BF16.PACK_AB R17, R17, R72 ;  /* 0x000000481111723e */ /* 0x000fe200000010ff */
[----:B------:R-:W-:Y:S01]  /*6de0*/  UIMAD UR6, UR14, UR6, URZ ;  /* 0x000000060e0672a4 */ /* 0x000fe2000f8e023f */
[----:B------:R-:W-:-:S02]  /*6df0*/  MOV R6, UR15 ;  /* 0x0000000f00067c02 */ /* 0x000fc40008000f00 */
[----:B------:R-:W-:Y:S02]  /*6e00*/  F2FP.BF16.PACK_AB R16, R16, R74 ;  /* 0x0000004a1010723e */ /* 0x000fe400000010ff */
[----:B------:R-:W-:Y:S02]  /*6e10*/  F2FP.BF16.PACK_AB R37, R37, R76 ;  /* 0x0000004c2525723e */ /* 0x000fe400000010ff */
[----:B------:R-:W-:Y:S01]  /*6e20*/  F2FP.BF16.PACK_AB R36, R36, R78 ;  /* 0x0000004e2424723e */ /* 0x000fe200000010ff */
[----:B------:R-:W-:Y:S02]  /*6e30*/  UIMAD UR6, UR15, UR7, UR6 ;  /* 0x000000070f0672a4 */ /* 0x000fe4000f8e0206 */
[----:B------:R-:W-:-:S04]  /*6e40*/  UIMAD UR4, UR14, UR4, URZ ;  /* 0x000000040e0472a4 */ /* 0x000fc8000f8e023f */
[----:B------:R-:W-:Y:S01]  /*6e50*/  UIMAD UR4, UR15, UR5, UR4 ;  /* 0x000000050f0472a4 */ /* 0x000fe2000f8e0204 */
[----:B-1----:R-:W-:-:S04]  /*6e60*/  SHF.R.S32.HI R42, RZ, 0x1f, R45 ;  /* 0x0000001fff2a7819 */ /* 0x002fc8000001142d */
[----:B------:R-:W-:Y:S01]  /*6e70*/  LEA.HI R42, R42, R45, RZ, 0x2 ;  /* 0x0000002d2a2a7211 */ /* 0x000fe200078f10ff */
[----:B--2---:R-:W-:Y:S04]  /*6e80*/  STS [R134], R3 ;  /* 0x0000000386007388 */ /* 0x004fe80000000800 */
[----:B------:R1:W-:Y:S04]  /*6e90*/  STS [R134+0x200], R0 ;  /* 0x0002000086007388 */ /* 0x0003e80000000800 */
[----:B---3--:R-:W-:Y:S04]  /*6ea0*/  STS [R132], R9 ;  /* 0x0000000984007388 */ /* 0x008fe80000000800 */
[----:B------:R2:W-:Y:S04]  /*6eb0*/  STS [R132+0x200], R8 ;  /* 0x0002000884007388 */ /* 0x0005e80000000800 */
[----:B------:R-:W-:Y:S04]  /*6ec0*/  STS [R134+0x1000], R13 ;  /* 0x0010000d86007388 */ /* 0x000fe80000000800 */
[----:B------:R3:W-:Y:S04]  /*6ed0*/  STS [R134+0x1200], R12 ;  /* 0x0012000c86007388 */ /* 0x0007e80000000800 */
[----:B------:R-:W-:Y:S04]  /*6ee0*/  STS [R132+0x1000], R11 ;  /* 0x0010000b84007388 */ /* 0x000fe80000000800 */
[----:B------:R1:W-:Y:S04]  /*6ef0*/  STS [R132+0x1200], R10 ;  /* 0x0012000a84007388 */ /* 0x0003e80000000800 */
        /* <DEDUP_REMOVED lines=28> */
[----:B----4-:R-:W-:-:S03]  /*70c0*/  SHF.R.S32.HI R5, RZ, 0x1f, R136 ;  /* 0x0000001fff057819 */ /* 0x010fc60000011488 */
[----:B------:R-:W-:Y:S01]  /*70d0*/  STS [R134+0x9000], R25 ;  /* 0x0090001986007388 */ /* 0x000fe20000000800 */
[----:B------:R-:W-:-:S03]  /*70e0*/  MOV R4, R136 ;  /* 0x0000008800047202 */ /* 0x000fc60000000f00 */
[----:B------:R-:W-:Y:S01]  /*70f0*/  STS [R134+0x9200], R24 ;  /* 0x0092001886007388 */ /* 0x000fe20000000800 */
[----:B-1----:R-:W-:-:S03]  /*7100*/  MOV R0, UR15 ;  /* 0x0000000f00007c02 */ /* 0x002fc60008000f00 */
[----:B------:R-:W-:Y:S04]  /*7110*/  STS [R132+0x9000], R21 ;  /* 0x0090001584007388 */ /* 0x000fe80000000800 */
[----:B------:R-:W-:Y:S01]  /*7120*/  STS [R132+0x9200], R20 ;  /* 0x0092001484007388 */ /* 0x000fe20000000800 */
[----:B------:R-:W-:-:S03]  /*7130*/  MOV R133, R7 ;  /* 0x0000000700857202 */ /* 0x000fc60000000f00 */
[----:B------:R-:W-:Y:S01]  /*7140*/  STS [R134+0xa000], R19 ;  /* 0x00a0001386007388 */ /* 0x000fe20000000800 */
[----:B------:R-:W-:-:S03]  /*7150*/  IMAD.WIDE.U32 R6, R6, c[0x0][0x3a0], R4 ;  /* 0x0000e80006067a25 */ /* 0x000fc600078e0004 */
[----:B------:R-:W-:Y:S01]  /*7160*/  STS [R134+0xa200], R18 ;  /* 0x00a2001286007388 */ /* 0x000fe20000000800 */
[----:B------:R-:W-:-:S03]  /*7170*/  IMAD.WIDE.U32 R4, R0, c[0x0][0x3a8], R4 ;  /* 0x0000ea0000047a25 */ /* 0x000fc600078e0004 */
[----:B------:R-:W-:Y:S01]  /*7180*/  STS [R132+0xa000], R15 ;  /* 0x00a0000f84007388 */ /* 0x000fe20000000800 */
[----:B------:R-:W-:-:S03]  /*7190*/  SHF.R.S32.HI R0, RZ, 0x1f, R43 ;  /* 0x0000001fff007819 */ /* 0x000fc6000001142b */
[----:B------:R-:W-:Y:S04]  /*71a0*/  STS [R132+0xa200], R14 ;  /* 0x00a2000e84007388 */ /* 0x000fe80000000800 */
[----:B------:R-:W-:Y:S04]  /*71b0*/  STS [R134+0xb000], R17 ;  /* 0x00b0001186007388 */ /* 0x000fe80000000800 */
[----:B------:R-:W-:Y:S04]  /*71c0*/  STS [R134+0xb200], R16 ;  /* 0x00b2001086007388 */ /* 0x000fe80000000800 */
[----:B------:R-:W-:Y:S01]  /*71d0*/  STS [R132+0xb000], R37 ;  /* 0x00b0002584007388 */ /* 0x000fe20000000800 */
[----:B------:R-:W-:-:S03]  /*71e0*/  IADD3 R7, R7, UR6, RZ ;  /* 0x0000000607077c10 */ /* 0x000fc6000fffe0ff */
[----:B------:R-:W-:Y:S01]  /*71f0*/  STS [R132+0xb200], R36 ;  /* 0x00b2002484007388 */ /* 0x000fe20000000800 */
[C---:B--2---:R-:W-:Y:S02]  /*7200*/  IMAD R8, R0.reuse, c[0x0][0x388], RZ ;  /* 0x0000e20000087a24 */ /* 0x044fe400078e02ff */
[----:B------:R-:W-:Y:S02]  /*7210*/  IMAD R3, R0, c[0x0][0x390], RZ ;  /* 0x0000e40000037a24 */ /* 0x000fe400078e02ff */
[C---:B------:R-:W-:Y:S01]  /*7220*/  IMAD R0, R43.reuse, c[0x0][0x38c], R8 ;  /* 0x0000e3002b007a24 */ /* 0x040fe200078e0208 */
[----:B------:R-:W-:Y:S01]  /*7230*/  SHF.R.S32.HI R8, RZ, 0x1f, R44 ;  /* 0x0000001fff087819 */ /* 0x000fe2000001142c */
[----:B------:R-:W-:Y:S01]  /*7240*/  IMAD.WIDE.U32 R6, R43, c[0x0][0x388], R6 ;  /* 0x0000e2002b067a25 */ /* 0x000fe200078e0006 */
[----:B------:R-:W-:-:S04]  /*7250*/  IADD3 R5, R5, UR4, RZ ;  /* 0x0000000405057c10 */ /* 0x000fc8000fffe0ff */
[----:B------:R-:W-:Y:S01]  /*7260*/  IADD3 R7, R7, R0, RZ ;  /* 0x0000000007077210 */ /* 0x000fe20007ffe0ff */
[----:B------:R-:W-:Y:S02]  /*7270*/  IMAD R0, R8, c[0x0][0x3b8], RZ ;  /* 0x0000ee0008007a24 */ /* 0x000fe400078e02ff */
[C---:B------:R-:W-:Y:S02]  /*7280*/  IMAD R3, R43.reuse, c[0x0][0x394], R3 ;  /* 0x0000e5002b037a24 */ /* 0x040fe400078e0203 */
[----:B------:R-:W-:Y:S01]  /*7290*/  IMAD.WIDE.U32 R4, R43, c[0x0][0x390], R4 ;  /* 0x0000e4002b047a25 */ /* 0x000fe200078e0004 */
[----:B---3--:R-:W-:Y:S01]  /*72a0*/  SHF.L.U32 R12, R133, 0x1, RZ ;  /* 0x00000001850c7819 */ /* 0x008fe200000006ff */
[----:B------:R-:W-:Y:S02]  /*72b0*/  BAR.SYNC.DEFER_BLOCKING 0x0 ;  /* 0x0000000000007b1d */ /* 0x000fe40000010000 */
[C---:B------:R-:W-:Y:S02]  /*72c0*/  IMAD R0, R44.reuse, c[0x0][0x3bc], R0 ;  /* 0x0000ef002c007a24 */ /* 0x040fe400078e0200 */
[----:B------:R-:W-:Y:S01]  /*72d0*/  IMAD.WIDE.U32 R6, R44, c[0x0][0x3b8], R6 ;  /* 0x0000ee002c067a25 */ /* 0x000fe200078e0006 */
[----:B------:R-:W-:-:S03]  /*72e0*/  IADD3 R5, R5, R3, RZ ;  /* 0x0000000305057210 */ /* 0x000fc60007ffe0ff */
[----:B------:R-:W-:Y:S01]  /*72f0*/  IMAD R3, R8, c[0x0][0x3c0], RZ ;  /* 0x0000f00008037a24 */ /* 0x000fe200078e02ff */
[----:B------:R-:W-:Y:S01]  /*7300*/  IADD3 R7, R7, R0, RZ ;  /* 0x0000000007077210 */ /* 0x000fe20007ffe0ff */
[----:B------:R-:W-:Y:S01]  /*7310*/  IMAD.WIDE.U32 R4, R44, c[0x0][0x3c0], R4 ;  /* 0x0000f0002c047a25 */ /* 0x000fe200078e0004 */
[----:B------:R-:W-:-:S03]  /*7320*/  SHF.R.S32.HI R0, RZ, 0x2, R42 ;  /* 0x00000002ff007819 */ /* 0x000fc6000001142a */
[----:B------:R-:W-:Y:S01]  /*7330*/  IMAD R3, R44, c[0x0][0x3c4], R3 ;  /* 0x0000f1002c037a24 */ /* 0x000fe200078e0203 */
[----:B------:R-:W-:Y:S01]  /*7340*/  SHF.R.S32.HI R8, RZ, 0x1f, R0 ;  /* 0x0000001fff087819 */ /* 0x000fe20000011400 */
[----:B------:R-:W1:Y:S04]  /*7350*/  LDS.128 R56, [R12+0x9000] ;  /* 0x009000000c387984 */ /* 0x000e680000000c00 */
[----:B------:R-:W2:Y:S04]  /*7360*/  LDS.128 R48, [R12+0xb000] ;  /* 0x00b000000c307984 */ /* 0x000ea80000000c00 */
[----:B------:R-:W3:Y:S04]  /*7370*/  LDS.128 R40, [R12+0xd000] ;  /* 0x00d000000c287984 */ /* 0x000ee80000000c00 */
        /* <DEDUP_REMOVED lines=8> */
[----:B------:R-:W1:Y:S01]  /*7400*/  LDS.128 R12, [R12+0x14000] ;  /* 0x014000000c0c7984 */ /* 0x000e620000000c00 */
[----:B------:R-:W-:Y:S01]  /*7410*/  IADD3 R5, R5, R3, RZ ;  /* 0x0000000305057210 */ /* 0x000fe20007ffe0ff */
[----:B------:R-:W-:-:S02]  /*7420*/  IMAD R3, R8, c[0x0][0x3a0], RZ ;  /* 0x0000e80008037a24 */ /* 0x000fc400078e02ff */
[----:B------:R-:W-:Y:S02]  /*7430*/  IMAD R8, R8, c[0x0][0x3a8], RZ ;  /* 0x0000ea0008087a24 */ /* 0x000fe400078e02ff */
[C---:B------:R-:W-:Y:S02]  /*7440*/  IMAD R60, R0.reuse, c[0x0][0x3a4], R3 ;  /* 0x0000e900003c7a24 */ /* 0x040fe400078e0203 */
[C---:B------:R-:W-:Y:S02]  /*7450*/  IMAD R3, R0.reuse, c[0x0][0x3ac], R8 ;  /* 0x0000eb0000037a24 */ /* 0x040fe400078e0208 */
[----:B------:R-:W-:-:S04]  /*7460*/  IMAD.WIDE.U32 R10, R0, c[0x0][0x3a0], R6 ;  /* 0x0000e800000a7a25 */ /* 0x000fc800078e0006 */
[----:B------:R-:W-:Y:S01]  /*7470*/  IMAD.WIDE.U32 R8, R0, c[0x0][0x3a8], R4 ;  /* 0x0000ea0000087a25 */ /* 0x000fe200078e0004 */
[----:B------:R-:W-:Y:S02]  /*7480*/  IADD3 R5, R11, R60, RZ ;  /* 0x0000003c0b057210 */ /* 0x000fe40007ffe0ff */
[----:B------:R-:W-:Y:S02]  /*7490*/  LEA R6, P1, R10, c[0x0][0x340], 0x1 ;  /* 0x0000d0000a067a11 */ /* 0x000fe400078208ff */
[----:B------:R-:W-:Y:S02]  /*74a0*/  IADD3 R0, R9, R3, RZ ;  /* 0x0000000309007210 */ /* 0x000fe40007ffe0ff */
[----:B------:R-:W-:Y:S02]  /*74b0*/  LEA R4, P0, R8, c[0x0][0x348], 0x1 ;  /* 0x0000d20008047a11 */ /* 0x000fe400078008ff */
[----:B------:R-:W-:Y:S02]  /*74c0*/  LEA.HI.X R7, R10, c[0x0][0x344], R5, 0x1, P1 ;  /* 0x0000d1000a077a11 */ /* 0x000fe400008f0c05 */
[----:B------:R-:W-:-:S02]  /*74d0*/  MOV R3, c[0x0][0x3a0] ;  /* 0x0000e80000037a02 */ /* 0x000fc40000000f00 */
[----:B------:R-:W-:Y:S02]  /*74e0*/  LEA.HI.X R5, R8, c[0x0][0x34c], R0, 0x1, P0 ;  /* 0x0000d30008057a11 */ /* 0x000fe400000f0c00 */
[----:B------:R-:W-:Y:S02]  /*74f0*/  MOV R0, c[0x0][0x3a8] ;  /* 0x0000ea0000007a02 */ /* 0x000fe40000000f00 */
[----:B------:R-:W-:Y:S02]  /*7500*/  MOV R11, c[0x0][0x3a4] ;  /* 0x0000e900000b7a02 */ /* 0x000fe40000000f00 */
[----:B------:R-:W-:Y:S02]  /*7510*/  LEA R10, P1, R3, R6, 0x7 ;  /* 0x00000006030a7211 */ /* 0x000fe400078238ff */
[----:B------:R-:W-:Y:S02]  /*7520*/  MOV R9, c[0x0][0x3ac] ;  /* 0x0000eb0000097a02 */ /* 0x000fe40000000f00 */
[----:B------:R-:W-:-:S02]  /*7530*/  LEA R8, P0, R0, R4, 0x7 ;  /* 0x0000000400087211 */ /* 0x000fc400078038ff */
[----:B------:R-:W-:Y:S02]  /*7540*/  LEA.HI.X R11, R3, R7, R11, 0x7, P1 ;  /* 0x00000007030b7211 */ /* 0x000fe400008f3c0b */
[----:B------:R-:W-:Y:S01]  /*7550*/  LEA.HI.X R9, R0, R5, R9, 0x7, P0 ;  /* 0x0000000500097211 */ /* 0x000fe200000f3c09 */
[----:B-1----:R1:W-:Y:S04]  /*7560*/  STG.E.128 [R6.64], R56 ;  /* 0x0000003806007986 */ /* 0x0023e8000c101d26 */
[----:B--2---:R1:W-:Y:S04]  /*7570*/  STG.E.128 [R6.64+0x40], R48 ;  /* 0x0000403006007986 */ /* 0x0043e8000c101d26 */
[----:B---3--:R1:W-:Y:S04]  /*7580*/  STG.E.128 [R6.64+0x80], R40 ;  /* 0x0000802806007986 */ /* 0x0083e8000c101d26 */
[----:B----4-:R1:W-:Y:S04]  /*7590*/  STG.E.128 [R10.64], R52 ;  /* 0x000000340a007986 */ /* 0x0103e8000c101d26 */
        /* <DEDUP_REMOVED lines=8> */
.L_x_487:
        /* <DEDUP_REMOVED lines=11> */
.L_x_494:
[----:B------:R-:W-:Y:S05]  /*76d0*/  EXIT ;  /* 0x000000000000794d */ /* 0x000fea0003800000 */
.L_x_496:
        /* <DEDUP_REMOVED lines=10> */
.L_x_1288:


//--------------------- .text._ZN5flash44flash_bwd_dq_dk_dv_loop_seqk_parallel_kernelI23Flash_bwd_kernel_traitsILi96ELi64ELi128ELi8ELi2ELi4ELi4ELb1ELb0EN7cutlass10bfloat16_tE19Flash_kernel_traitsILi96ELi64ELi128ELi8ES3_EELb0ELb0ELb0ELb0ELb1ELb1ELb1EEEvNS_16Flash_bwd_paramsE --------------------------
	.section	.text._ZN5flash44flash_bwd_dq_dk_dv_loop_seqk_parallel_kernelI23Flash_bwd_kernel_traitsILi96ELi64ELi128ELi8ELi2ELi4ELi4ELb1ELb0EN7cutlass10bfloat16_tE19Flash_kernel_traitsILi96ELi64ELi128ELi8ES3_EELb0ELb0ELb0ELb0ELb1ELb1ELb1EEEvNS_16Flash_bwd_paramsE,"ax",@progbits
	.sectioninfo	@"SHI_REGISTERS=255"
	.align	128
        .global         _ZN5flash44flash_bwd_dq_dk_dv_loop_seqk_parallel_kernelI23Flash_bwd_kernel_traitsILi96ELi64ELi128ELi8ELi2ELi4ELi4ELb1ELb0EN7cutlass10bfloat16_tE19Flash_kernel_traitsILi96ELi64ELi128ELi8ES3_EELb0ELb0ELb0ELb0ELb1ELb1ELb1EEEvNS_16Flash_bwd_paramsE
        .type           _ZN5flash44flash_bwd_dq_dk_dv_loop_seqk_parallel_kernelI23Flash_bwd_kernel_traitsILi96ELi64ELi128ELi8ELi2ELi4ELi4ELb1ELb0EN7cutlass10bfloat16_tE19Flash_kernel_traitsILi96ELi64ELi128ELi8ES3_EELb0ELb0ELb0ELb0ELb1ELb1ELb1EEEvNS_16Flash_bwd_paramsE,@function
        .size           _ZN5flash44flash_bwd_dq_dk_dv_loop_seqk_parallel_kernelI23Flash_bwd_kernel_traitsILi96ELi64ELi128ELi8ELi2ELi4ELi4ELb1ELb0EN7cutlass10bfloat16_tE19Flash_kernel_traitsILi96ELi64ELi128ELi8ES3_EELb0ELb0ELb0ELb0ELb1ELb1ELb1EEEvNS_16Flash_bwd_paramsE,(.L_x_1289 - _ZN5flash44flash_bwd_dq_dk_dv_loop_seqk_parallel_kernelI23Flash_bwd_kernel_traitsILi96ELi64ELi128ELi8ELi2ELi4ELi4ELb1ELb0EN7cutlass10bfloat16_tE19Flash_kernel_traitsILi96ELi64ELi128ELi8ES3_EELb0ELb0ELb0ELb0ELb1ELb1ELb1EEEvNS_16Flash_bwd_paramsE)
        .other          _ZN5flash44flash_bwd_dq_dk_dv_loop_seqk_parallel_kernelI23Flash_bwd_kernel_traitsILi96ELi64ELi128ELi8ELi2ELi4ELi4ELb1ELb0EN7cutlass10bfloat16_tE19Flash_kernel_traitsILi96ELi64ELi128ELi8ES3_EELb0ELb0ELb0ELb0ELb1ELb1ELb1EEEvNS_16Flash_bwd_paramsE,@"STO_CUDA_ENTRY STV_DEFAULT"
_ZN5flash44flash_bwd_dq_dk_dv_loop_seqk_parallel_kernelI23Flash_bwd_kernel_traitsILi96ELi64ELi128ELi8ELi2ELi4ELi4ELb1ELb0EN7cutlass10bfloat16_tE19Flash_kernel_traitsILi96ELi64ELi128ELi8ES3_EELb0ELb0ELb0ELb0ELb1ELb1ELb1EEEvNS_16Flash_bwd_paramsE:
.text._ZN5flash44flash_bwd_dq_dk_dv_loop_seqk_parallel_kernelI23Flash_bwd_kernel_traitsILi96ELi64ELi128ELi8ELi2ELi4ELi4ELb1ELb0EN7cutlass10bfloat16_tE19Flash_kernel_traitsILi96ELi64ELi128ELi8ES3_EELb0ELb0ELb0ELb0ELb1ELb1ELb1EEEvNS_16Flash_bwd_paramsE:
        /* <DEDUP_REMOVED lines=44> */
[----:B------:R-:W-:Y:S01]  /*02c0*/  UIMAD UR15, UR4, UR15, URZ ;  /* 0x0000000f040f72a4 */ /* 0x000fe2000f8e023f */
[----:B------:R-:W-:Y:S01]  /*02d0*/  LEA.HI R4, R4, R0, RZ, 0x1 ;  /* 0x0000000004047211 */ /* 0x000fe200078f08ff */
[----:B------:R-:W-:Y:S01]  /*02e0*/  USHF.R.S32.HI UR16, URZ, 0x1f, UR17 ;  /* 0x0000001f3f107899 */ /* 0x000fe20008011411 */
[----:B------:R-:W-:Y:S01]  /*02f0*/  SHF.R.S32.HI R2, RZ, 0x2, R9 ;  /* 0x00000002ff027819 */ /* 0x000fe20000011409 */
[----:B------:R-:W-:Y:S01]  /*0300*/  IMAD.IADD R8, R10, 0x1, -R5 ;  /* 0x000000010a087824 */ /* 0x000fe200078e0a05 */
[----:B------:R-:W-:Y:S01]  /*0310*/  SHF.R.S32.HI R6, RZ, 0x1f, R9 ;  /* 0x0000001fff067819 */ /* 0x000fe20000011409 */
[----:B------:R-:W-:Y:S01]  /*0320*/  UMOV UR14, 0xffffd000 ;  /* 0xffffd000000e7882 */ /* 0x000fe20000000000 */
[----:B------:R-:W-:-:S02]  /*0330*/  LOP3.LUT R7, R9, 0xfffffffc, RZ, 0xc0, !PT ;  /* 0xfffffffc09077812 */ /* 0x000fc400078ec0ff */
[----:B------:R-:W-:Y:S02]  /*0340*/  LOP3.LUT R5, R4, 0xfffffffe, RZ, 0xc0, !PT ;  /* 0xfffffffe04057812 */ /* 0x000fe400078ec0ff */
        /* <DEDUP_REMOVED lines=15> */
[-C--:B------:R-:W-:Y:S01]  /*0440*/  LEA.HI R3, R3, R0.reuse, RZ, 0x1 ;  /* 0x0000000003037211 */ /* 0x080fe200078f08ff */
[----:B------:R1:W-:Y:S01]  /*0450*/  STL [R1+0x40], R16 ;  /* 0x0000401001007387 */ /* 0x0003e20000100800 */
[----:B------:R-:W-:-:S02]  /*0460*/  LEA.HI R2, R5, R0, RZ, 0x2 ;  /* 0x0000000005027211 */ /* 0x000fc400078f10ff */
        /* <DEDUP_REMOVED lines=12> */
[----:B------:R-:W-:Y:S02]  /*0530*/  LOP3.LUT R2, R6, 0x3fffffe, RZ, 0xc0, !PT ;  /* 0x03fffffe06027812 */ /* 0x000fe400078ec0ff */
[----:B------:R-:W-:Y:S02]  /*0540*/  SHF.R.S32.HI R12, RZ, 0x1f, R8 ;  /* 0x0000001fff0c7819 */ /* 0x000fe40000011408 */
[----:B------:R-:W-:Y:S01]  /*0550*/  SHF.R.U32.HI R5, RZ, 0x3, R0 ;  /* 0x00000003ff057819 */ /* 0x000fe20000011600 */
[----:B------:R-:W-:Y:S01]  /*0560*/  IMAD.IADD R2, R11, 0x1, -R2 ;  /* 0x000000010b027824 */ /* 0x000fe200078e0a02 */
[----:B------:R-:W-:Y:S01]  /*0570*/  LOP3.LUT R3, R0, 0x18, R16, 0xf8, !PT ;  /* 0x0000001800037812 */ /* 0x000fe200078ef810 */
[----:B------:R-:W-:Y:S01]  /*0580*/  IMAD R0, R14, 0x4, R15 ;  /* 0x000000040e007824 */ /* 0x000fe200078e020f */
[-C--:B------:R-:W-:Y:S02]  /*0590*/  LEA.HI R12, R12, R8.reuse, RZ, 0x3 ;  /* 0x000000080c0c7211 */ /* 0x080fe400078f18ff */
[----:B------:R-:W-:Y:S01]  /*05a0*/  LEA.HI R4, R8, R8, RZ, 0x1 ;  /* 0x0000000808047211 */ /* 0x000fe200078f08ff */
[----:B------:R-:W-:Y:S01]  /*05b0*/  IMAD R19, R0, 0x8, R2 ;  /* 0x0000000800137824 */ /* 0x000fe200078e0202 */
[----:B------:R-:W-:-:S02]  /*05c0*/  LOP3.LUT R0, R12, 0xfffffff8, RZ, 0xc0, !PT ;  /* 0xfffffff80c007812 */ /* 0x000fc400078ec0ff */
[----:B------:R-:W-:Y:S02]  /*05d0*/  LOP3.LUT R5, R3, R5, RZ, 0x3c, !PT ;  /* 0x0000000503057212 */ /* 0x000fe400078e3cff */
[----:B------:R-:W-:Y:S01]  /*05e0*/  LOP3.LUT R2, R9, 0x1, RZ, 0xc0, !PT ;  /* 0x0000000109027812 */ /* 0x000fe200078ec0ff */
[----:B-1----:R-:W-:Y:S01]  /*05f0*/  IMAD.IADD R16, R8, 0x1, -R0 ;  /* 0x0000000108107824 */ /* 0x002fe200078e0a00 */
[----:B------:R-:W-:Y:S01]  /*0600*/  LOP3.LUT R3, R4, 0x7fffffe, RZ, 0xc0, !PT ;  /* 0x07fffffe04037812 */ /* 0x000fe200078ec0ff */
[----:B------:R-:W-:Y:S01]  /*0610*/  IMAD.U32 R5, R7, 0x20, R5 ;  /* 0x0000002007057824 */ /* 0x000fe200078e0005 */
[----:B------:R-:W-:Y:S02]  /*0620*/  SHF.R.S32.HI R0, RZ, 0x1, R6 ;  /* 0x00000001ff007819 */ /* 0x000fe40000011406 */
[----:B------:R-:W-:Y:S01]  /*0630*/  ISETP.NE.U32.AND P5, PT, R2, 0x1, PT ;  /* 0x000000010200780c */ /* 0x000fe20003fa5070 */
[----:B------:R-:W-:Y:S01]  /*0640*/  IMAD.SHL.U32 R2, R11, 0x40, RZ ;  /* 0x000000400b027824 */ /* 0x000fe200078e00ff */
[----:B------:R-:W-:Y:S01]  /*0650*/  LOP3.LUT P6, RZ, R0, 0x2, RZ, 0xc0, !PT ;  /* 0x0000000200ff7812 */ /* 0x000fe200078cc0ff */
[----:B------:R-:W-:Y:S01]  /*0660*/  IMAD.IADD R17, R8, 0x1, -R3 ;  /* 0x0000000108117824 */ /* 0x000fe200078e0a03 */
[----:B------:R1:W-:Y:S01]  /*0670*/  STL [R1+0x28], R5 ;  /* 0x0000280501007387 */ /* 0x0003e20000100800 */
[----:B------:R-:W-:Y:S01]  /*0680*/  IMAD.SHL.U32 R3, R0, 0x40, RZ ;  /* 0x0000004000037824 */ /* 0x000fe200078e00ff */
[--C-:B------:R-:W-:Y:S01]  /*0690*/  SHF.R.S32.HI R6, RZ, 0x1, R4.reuse ;  /* 0x00000001ff067819 */ /* 0x100fe20000011404 */
[----:B------:R-:W-:Y:S01]  /*06a0*/  IMAD.SHL.U32 R0, R10, 0x10, RZ ;  /* 0x000000100a007824 */ /* 0x000fe200078e00ff */
[----:B------:R-:W-:-:S02]  /*06b0*/  SHF.R.S32.HI R4, RZ, 0x1f, R4 ;  /* 0x0000001fff047819 */ /* 0x000fc40000011404 */
[C---:B------:R-:W-:Y:S02]  /*06c0*/  LEA.HI R8, R9.reuse, R9, RZ, 0x1 ;  /* 0x0000000909087211 */ /* 0x040fe400078f08ff */
[----:B------:R-:W-:Y:S02]  /*06d0*/  LEA.HI R4, R4, R6, RZ, 0x2 ;  /* 0x0000000604047211 */ /* 0x000fe400078f10ff */
[----:B------:R-:W-:Y:S02]  /*06e0*/  LOP3.LUT P4, RZ, R9, 0x2, RZ, 0xc0, !PT ;  /* 0x0000000209ff7812 */ /* 0x000fe4000788c0ff */
[----:B------:R-:W-:Y:S02]  /*06f0*/  LOP3.LUT R4, R4, 0xfffffffc, RZ, 0xc0, !PT ;  /* 0xfffffffc04047812 */ /* 0x000fe400078ec0ff */
[----:B------:R-:W-:Y:S02]  /*0700*/  SEL R221, R230, 0xffffffe0, !P6 ;  /* 0xffffffe0e6dd7807 */ /* 0x000fe40007000000 */
[----:B------:R-:W-:Y:S01]  /*0710*/  SEL R240, R240, 0x10, !P5 ;  /* 0x00000010f0f07807 */ /* 0x000fe20006800000 */
[----:B------:R-:W-:-:S02]  /*0720*/  IMAD.IADD R11, R6, 0x1, -R4 ;  /* 0x00000001060b7824 */ /* 0x000fc400078e0a04 */
[----:B------:R-:W-:Y:S01]  /*0730*/  IMAD.SHL.U32 R4, R14, 0x20, RZ ;  /* 0x000000200e047824 */ /* 0x000fe200078e00ff */
[----:B-1----:R-:W-:Y:S02]  /*0740*/  LOP3.LUT R5, R2, 0x1c0, RZ, 0xc0, !PT ;  /* 0x000001c002057812 */ /* 0x002fe400078ec0ff */
[----:B------:R-:W-:Y:S02]  /*0750*/  LOP3.LUT R2, R3, 0xc0, RZ, 0xc0, !PT ;  /* 0x000000c003027812 */ /* 0x000fe400078ec0ff */
[----:B------:R-:W-:Y:S02]  /*0760*/  LOP3.LUT R0, R5, 0x30, R0, 0xf8, !PT ;  /* 0x0000003005007812 */ /* 0x000fe400078ef800 */
[--C-:B------:R-:W-:Y:S02]  /*0770*/  LOP3.LUT R3, R2, 0x8, R13.reuse, 0xf8, !PT ;  /* 0x0000000802037812 */ /* 0x100fe400078ef80d */
[----:B------:R-:W-:Y:S02]  /*0780*/  LOP3.LUT R7, R0, 0x8, R13, 0xf8, !PT ;  /* 0x0000000800077812 */ /* 0x000fe400078ef80d */
[----:B------:R-:W-:-:S02]  /*0790*/  LOP3.LUT R0, R8, 0x3fffffe, RZ, 0xc0, !PT ;  /* 0x03fffffe08007812 */ /* 0x000fc400078ec0ff */
[----:B------:R-:W-:-:S03]  /*07a0*/  SHF.R.U32.HI R2, RZ, 0x3, R2 ;  /* 0x00000003ff027819 */ /* 0x000fc60000011602 */
[----:B------:R-:W-:Y:S01]  /*07b0*/  IMAD.IADD R6, R9, 0x1, -R0 ;  /* 0x0000000109067824 */ /* 0x000fe200078e0a00 */
[----:B------:R-:W-:Y:S01]  /*07c0*/  LOP3.LUT R222, R3, R2, RZ, 0x3c, !PT ;  /* 0x0000000203de7212 */ /* 0x000fe200078e3cff */
[----:B------:R-:W-:Y:S01]  /*07d0*/  IMAD.SHL.U32 R0, R9, 0x40, RZ ;  /* 0x0000004009007824 */ /* 0x000fe200078e00ff */
[----:B------:R-:W-:Y:S01]  /*07e0*/  SHF.R.U32.HI R3, RZ, 0x3, R5 ;  /* 0x00000003ff037819 */ /* 0x000fe20000011605 */
[----:B------:R-:W-:Y:S01]  /*07f0*/  IMAD.SHL.U32 R5, R18, 0x2, RZ ;  /* 0x0000000212057824 */ /* 0x000fe200078e00ff */
[----:B------:R-:W-:Y:S01]  /*0800*/  SHF.R.S32.HI R2, RZ, 0x3, R12 ;  /* 0x00000003ff027819 */ /* 0x000fe2000001140c */
[----:B------:R-:W-:Y:S01]  /*0810*/  IMAD.U32 R222, R19, 0x20, R222 ;  /* 0x0000002013de7824 */ /* 0x000fe200078e00de */
[----:B------:R-:W-:Y:S02]  /*0820*/  LOP3.LUT R0, R0, 0x1c0, RZ, 0xc0, !PT ;  /* 0x000001c000007812 */ /* 0x000fe400078ec0ff */
[----:B------:R-:W-:Y:S01]  /*0830*/  LOP3.LUT R9, R7, R3, RZ, 0x3c, !PT ;  /* 0x0000000307097212 */ /* 0x000fe200078e3cff */
[----:B------:R-:W-:Y:S01]  /*0840*/  IMAD R225, R10, 0x2, R2 ;  /* 0x000000020ae17824 */ /* 0x000fe200078e0202 */
[----:B------:R-:W-:Y:S01]  /*0850*/  LOP3.LUT R4, R0, 0x20, R4, 0xf8, !PT ;  /* 0x0000002000047812 */ /* 0x000fe200078ef804 */
[----:B------:R-:W-:Y:S01]  /*0860*/  IMAD R17, R2, 0x8, R17 ;  /* 0x0000000802117824 */ /* 0x000fe200078e0211 */
        /* <DEDUP_REMOVED lines=13> */
[----:B------:R-:W-:Y:S01]  /*0940*/  IMAD.SHL.U32 R4, R15, 0x10, RZ ;  /* 0x000000100f047824 */ /* 0x000fe200078e00ff */
        /* <DEDUP_REMOVED lines=53> */
.L_x_505:
        /* <DEDUP_REMOVED lines=42> */
[----:B------:R-:W-:-:S02]  /*0f40*/  UISETP.NE.AND UP0, UPT, UR33, URZ, UPT ;  /* 0x0000003f2100728c */ /* 0x000fc4000bf05270 */
[----:B------:R-:W-:Y:S02]  /*0f50*/  USHF.R.S32.HI UR42, URZ, 0x1f, UR32 ;  /* 0x0000001f3f2a7899 */ /* 0x000fe40008011420 */
[----:B------:R-:W-:Y:S02]  /*0f60*/  ULDC.64 UR4, c[0x0][0x240] ;  /* 0x0000900000047ab9 */ /* 0x000fe40000000a00 */
[----:B------:R-:W-:Y:S02]  /*0f70*/  ULEA.HI UR42, UR42, UR32, URZ, 0x6 ;  /* 0x000000202a2a7291 */ /* 0x000fe4000f8f303f */
[----:B------:R-:W-:Y:S01]  /*0f80*/  UISETP.NE.U32.AND UP1, UPT, URZ, UR4, UPT ;  /* 0x000000043f00728c */ /* 0x000fe2000bf25070 */
[----:B---3--:R-:W3:Y:S01]  /*0f90*/  MUFU.RCP R4, R4 ;  /* 0x0000000400047308 */ /* 0x008ee20000001000 */
[----:B------:R-:W-:Y:S02]  /*0fa0*/  ULDC UR41, c[0x0][0x22c] ;  /* 0x00008b0000297ab9 */ /* 0x000fe40000000800 */
[----:B------:R-:W-:Y:S01]  /*0fb0*/  UISETP.NE.AND.EX UP1, UPT, URZ, UR5, UPT, UP1 ;  /* 0x000000053f00728c */ /* 0x000fe2000bf25310 */
[----:B-1----:R-:W-:Y:S01]  /*0fc0*/  IABS R3, R3 ;  /* 0x0000000300037213 */ /* 0x002fe20000000000 */
[----:B--2---:R-:W-:-:S02]  /*0fd0*/  ULOP3.LUT UR44, UR38, UR44, URZ, 0x3c, !UPT ;  /* 0x0000002c262c7292 */ /* 0x004fc4000f8e3c3f */
[----:B------:R-:W-:Y:S02]  /*0fe0*/  ULDC UR4, c[0x0][0x214] ;  /* 0x0000850000047ab9 */ /* 0x000fe40000000800 */
[----:B------:R-:W-:Y:S02]  /*0ff0*/  ULDC UR5, c[0x0][0x1c0] ;  /* 0x0000700000057ab9 */ /* 0x000fe40000000800 */
[----:B------:R-:W-:Y:S01]  /*1000*/  ISETP.LE.AND P1, PT, RZ, UR44, PT ;  /* 0x0000002cff007c0c */ /* 0x000fe2000bf23270 */
[----:B------:R-:W-:Y:S02]  /*1010*/  ULOP3.LUT UR44, UR42, 0xffffffc0, URZ, 0xc0, !UPT ;  /* 0xffffffc02a2c7892 */ /* 0x000fe4000f8ec03f */
[----:B----4-:R-:W-:Y:S01]  /*1020*/  @UP0 UIMAD UR39, UR27, UR4, URZ ;  /* 0x000000041b2702a4 */ /* 0x010fe2000f8e023f */
[----:B---3--:R-:W-:Y:S01]  /*1030*/  IADD3 R4, R4, 0xffffffe, RZ ;  /* 0x0ffffffe04047810 */ /* 0x008fe20007ffe0ff */
[----:B------:R-:W-:Y:S02]  /*1040*/  UIMAD UR41, UR38, UR41, URZ ;  /* 0x00000029262972a4 */ /* 0x000fe4000f8e023f */
[----:B------:R-:W-:Y:S01]  /*1050*/  UIMAD.WIDE UR46, UR27, 0x80, URZ ;  /* 0x000000801b2e78a5 */ /* 0x000fe2000f8e023f */
[----:B------:R-:W1:Y:S01]  /*1060*/  F2I.FTZ.U32.TRUNC.NTZ R5, R4 ;  /* 0x0000000400057305 */ /* 0x000e62000021f000 */
[----:B------:R-:W-:-:S02]  /*1070*/  @!UP0 UIMAD UR5, UR27, UR5, UR38 ;  /* 0x000000051b0582a4 */ /* 0x000fc4000f8e0226 */
[----:B------:R-:W-:Y:S02]  /*1080*/  UIADD3 UR44, UR44, -0x40, URZ ;  /* 0xffffffc02c2c7890 */ /* 0x000fe4000fffe03f */
[----:B------:R-:W-:Y:S02]  /*1090*/  ULDC.U8 UR31, c[0x0][0x3d0] ;  /* 0x0000f400001f7ab9 */ /* 0x000fe40000000000 */
[----:B------:R-:W-:Y:S01]  /*10a0*/  ULDC UR40, c[0x0][0x234] ;  /* 0x00008d0000287ab9 */ /* 0x000fe20000000800 */
[----:B------:R-:W-:Y:S01]  /*10b0*/  ISETP.NE.AND P4, PT, RZ, UR31, PT ;  /* 0x0000001fff007c0c */ /* 0x000fe2000bf85270 */
[----:B------:R-:W-:Y:S02]  /*10c0*/  ULDC UR34, c[0x0][0x1c0] ;  /* 0x0000700000227ab9 */ /* 0x000fe40000000800 */
[----:B------:R-:W-:Y:S02]  /*10d0*/  @UP0 UIMAD UR40, UR38, UR40, UR39 ;  /* 0x00000028262802a4 */ /* 0x000fe4000f8e0227 */
[----:B------:R-:W-:-:S02]  /*10e0*/  USHF.R.S32.HI UR7, URZ, 0x1f, UR13 ;  /* 0x0000001f3f077899 */ /* 0x000fc4000801140d */
[----:B------:R-:W-:Y:S01]  /*10f0*/  USHF.R.S32.HI UR26, URZ, 0x1f, UR6 ;  /* 0x0000001f3f1a7899 */ /* 0x000fe20008011406 */
        /* <DEDUP_REMOVED lines=8> */
[----:B------:R-:W-:-:S02]  /*1180*/  USEL UR32, UR46, URZ, UP1 ;  /* 0x0000003f2e207287 */ /* 0x000fc40008800000 */
[----:B------:R-:W-:Y:S01]  /*1190*/  USEL UR31, UR47, URZ, UP1 ;  /* 0x0000003f2f1f7287 */ /* 0x000fe20008800000 */
        /* <DEDUP_REMOVED lines=24> */
.L_x_498:
[----:B------:R-:W-:-:S04]  /*1320*/  UIMAD UR39, UR27, UR11, UR38 ;  /* 0x0000000b1b2772a4 */ /* 0x000fc8000f8e0226 */
[----:B------:R-:W-:Y:S02]  /*1330*/  UIMAD UR39, UR39, UR10, URZ ;  /* 0x0000000a272772a4 */ /* 0x000fe4000f8e023f */
.L_x_499:
[----:B------:R-:W2:Y:S01]  /*1340*/  LDL.64 R4, [R1+0x40] ;  /* 0x0000400001047983 */ /* 0x000ea20000100a00 */
[----:B------:R-:W-:-:S03]  /*1350*/  ULDC.64 UR4, c[0x0][0x368] ;  /* 0x0000da0000047ab9 */ /* 0x000fc60000000a00 */
[----:B------:R1:W2:Y:S01]  /*1360*/  LDL.64 R10, [R1+0x40] ;  /* 0x00004000010a7983 */ /* 0x0002a20000100a00 */
[----:B------:R-:W-:Y:S02]  /*1370*/  UIMAD UR4, UR43, UR4, URZ ;  /* 0x000000042b0472a4 */ /* 0x000fe4000f8e023f */
[----:B------:R-:W-:Y:S01]  /*1380*/  UIADD3 UR13, UP0, UR6, UR13, URZ ;  /* 0x0000000d060d7290 */ /* 0x000fe2000ff1e03f */
[----:B------:R-:W3:Y:S01]  /*1390*/  S2R R21, SR_TID.X ;  /* 0x0000000000157919 */ /* 0x000ee20000002100 */
[----:B------:R-:W-:Y:S02]  /*13a0*/  UIMAD UR6, UR27, UR5, UR4 ;  /* 0x000000051b0672a4 */ /* 0x000fe4000f8e0204 */
[----:B------:R-:W-:Y:S01]  /*13b0*/  UIADD3.X UR26, UR7, UR26, URZ, UP0, !UPT ;  /* 0x0000001a071a7290 */ /* 0x000fe200087fe43f */
[----:B------:R-:W4:Y:S01]  /*13c0*/  S2R R23, SR_CTAID.Y ;  /* 0x0000000000177919 */ /* 0x000f220000002600 */
[----:B------:R-:W-:Y:S01]  /*13d0*/  ULDC.64 UR4, c[0x0][0x1a0] ;  /* 0x0000680000047ab9 */ /* 0x000fe20000000a00 */
[----:B------:R-:W-:Y:S01]  /*13e0*/  IMAD.U32 R6, RZ, RZ, UR13 ;  /* 0x0000000dff067e24 */ /* 0x000fe2000f8e00ff */
[----:B------:R-:W-:-:S04]  /*13f0*/  UIMAD UR4, UR26, UR4, URZ ;  /* 0x000000041a0472a4 */ /* 0x000fc8000f8e023f */
[----:B------:R-:W-:-:S03]  /*1400*/  UIMAD UR46, UR13, UR5, UR4 ;  /* 0x000000050d2e72a4 */ /* 0x000fc6000f8e0204 */
[----:B------:R-:W-:Y:S02]  /*1410*/  ULDC.64 UR4, c[0x0][0x198] ;  /* 0x0000660000047ab9 */ /* 0x000fe40000000a00 */
[----:B------:R-:W-:-:S04]  /*1420*/  UIMAD UR4, UR26, UR4, URZ ;  /* 0x000000041a0472a4 */ /* 0x000fc8000f8e023f */
[----:B------:R-:W-:-:S03]  /*1430*/  UIMAD UR47, UR13, UR5, UR4 ;  /* 0x000000050d2f72a4 */ /* 0x000fc6000f8e0204 */
[----:B------:R-:W-:Y:S01]  /*1440*/  ULDC.64 UR4, c[0x0][0x180] ;  /* 0x0000600000047ab9 */ /* 0x000fe20000000a00 */
[----:B---3--:R-:W-:Y:S01]  /*1450*/  SHF.R.S32.HI R22, RZ, 0x1f, R21 ;  /* 0x0000001fff167819 */ /* 0x008fe20000011415 */
[----:B------:R-:W-:-:S03]  /*1460*/  UIMAD UR4, UR43, UR4, URZ ;  /* 0x000000042b0472a4 */ /* 0x000fc6000f8e023f */
[----:B------:R-:W-:Y:S01]  /*1470*/  LEA.HI R3, R22, R21, RZ, 0x2 ;  /* 0x0000001516037211 */ /* 0x000fe200078f10ff */
[----:B------:R-:W-:-:S03]  /*1480*/  UIMAD UR4, UR27, UR5, UR4 ;  /* 0x000000051b0472a4 */ /* 0x000fc6000f8e0204 */
[----:B------:R-:W-:-:S04]  /*1490*/  SHF.R.S32.HI R3, RZ, 0x2, R3 ;  /* 0x00000002ff037819 */ /* 0x000fc80000011403 */
[----:B------:R-:W-:Y:S02]  /*14a0*/  SHF.R.S32.HI R18, RZ, 0x1f, R3 ;  /* 0x0000001fff127819 */ /* 0x000fe40000011403 */
[----:B------:R-:W-:-:S04]  /*14b0*/  IADD3 R14, P0, R3, UR44, RZ ;  /* 0x0000002c030e7c10 */ /* 0x000fc8000ff1e0ff */
[----:B------:R-:W-:-:S05]  /*14c0*/  IADD3.X R12, R18, UR45, RZ, P0, !PT ;  /* 0x0000002d120c7c10 */ /* 0x000fca00087fe4ff */
[----:B------:R-:W-:Y:S01]  /*14d0*/  IMAD R13, R12, c[0x0][0x190], RZ ;  /* 0x000064000c0d7a24 */ /* 0x000fe200078e02ff */
[----:B------:R-:W-:Y:S02]  /*14e0*/  ULEA.HI.SX32 UR42, UR42, 0xffffffff, 0x1a ;  /* 0xffffffff2a2a7891 */ /* 0x000fe4000f8fd23f */
[----:B------:R-:W-:Y:S01]  /*14f0*/  UIADD3 UR40, UR44, UR40, URZ ;  /* 0x000000282c287290 */ /* 0x000fe2000fffe03f */
[----:B------:R-:W-:Y:S01]  /*1500*/  @P4 BAR.SYNC.DEFER_BLOCKING 0x0 ;  /* 0x0000000000004b1d */ /* 0x000fe20000010000 */
[----:B--2---:R-:W-:-:S05]  /*1510*/  IMAD.MOV.U32 R10, RZ, RZ, R4 ;  /* 0x000000ffff0a7224 */ /* 0x004fca00078e0004 */
[----:B------:R-:W-:-:S05]  /*1520*/  SHF.R.S32.HI R11, RZ, 0x1f, R10 ;  /* 0x0000001fff0b7819 */ /* 0x000fca000001140a */
[----:B------:R2:W-:Y:S01]  /*1530*/  STL [R1+0x44], R11 ;  /* 0x0000440b01007387 */ /* 0x0005e20000100800 */
[----:B----4-:R-:W-:-:S03]  /*1540*/  IMAD.WIDE.U32 R4, R23, c[0x0][0x368], R10 ;  /* 0x0000da0017047a25 */ /* 0x010fc600078e000a */
[----:B------:R-:W3:Y:S01]  /*1550*/  LDL R25, [R1+0x28] ;  /* 0x0000280001197983 */ /* 0x000ee20000100800 */
[----:B------:R-:W-:Y:S01]  /*1560*/  IMAD.MOV.U32 R8, RZ, RZ, R4 ;  /* 0x000000ffff087224 */ /* 0x000fe200078e0004 */
[----:B------:R-:W-:Y:S01]  /*1570*/  IADD3 R9, R5, UR6, RZ ;  /* 0x0000000605097c10 */ /* 0x000fe2000fffe0ff */
[----:B------:R-:W-:Y:S01]  /*1580*/  IMAD.U32 R4, RZ, RZ, UR13 ;  /* 0x0000000dff047e24 */ /* 0x000fe2000f8e00ff */
[----:B------:R-:W4:Y:S01]  /*1590*/  LDL R24, [R1+0x48] ;  /* 0x0000480001187983 */ /* 0x000f220000100800 */
[--C-:B------:R-:W-:Y:S01]  /*15a0*/  IMAD.WIDE.U32 R6, R6, c[0x0][0x1a0], R10.reuse ;  /* 0x0000680006067a25 */ /* 0x100fe200078e000a */
[----:B------:R-:W-:Y:S02]  /*15b0*/  ULDC.64 UR6, c[0x0][0x188] ;  /* 0x0000620000067ab9 */ /* 0x000fe40000000a00 */
[----:B------:R-:W-:Y:S01]  /*15c0*/  UIMAD UR6, UR43, UR6, URZ ;  /* 0x000000062b0672a4 */ /* 0x000fe2000f8e023f */
[----:B------:R-:W-:Y:S01]  /*15d0*/  IMAD.WIDE.U32 R4, R4, c[0x0][0x198], R10 ;  /* 0x0000660004047a25 */ /* 0x000fe200078e000a */
[----:B------:R-:W-:-:S02]  /*15e0*/  IADD3 R7, R7, UR46, RZ ;  /* 0x0000002e07077c10 */ /* 0x000fc4000fffe0ff */
[----:B------:R-:W-:Y:S01]  /*15f0*/  UIMAD UR6, UR27, UR7, UR6 ;  /* 0x000000071b0672a4 */ /* 0x000fe2000f8e0206 */
[----:B------:R-:W-:Y:S01]  /*1600*/  IMAD R16, R14, c[0x0][0x194], R13 ;  /* 0x000065000e107a24 */ /* 0x000fe200078e020d */
[----:B------:R-:W-:Y:S01]  /*1610*/  IADD3 R5, R5, UR47, RZ ;  /* 0x0000002f05057c10 */ /* 0x000fe2000fffe0ff */
[----:B------:R-:W-:Y:S02]  /*1620*/  IMAD R17, R12, c[0x0][0x370], RZ ;  /* 0x0000dc000c117a24 */ /* 0x000fe400078e02ff */
[----:B------:R-:W-:-:S04]  /*1630*/  IMAD.WIDE.U32 R12, R14, c[0x0][0x370], R8 ;  /* 0x0000dc000e0c7a25 */ /* 0x000fc800078e0008 */
[----:B--2---:R-:W-:-:S04]  /*1640*/  IMAD.WIDE.U32 R10, R14, c[0x0][0x190], R10 ;  /* 0x000064000e0a7a25 */ /* 0x004fc800078e000a */
[----:B------:R-:W-:Y:S02]  /*1650*/  IMAD.IADD R9, R11, 0x1, R16 ;  /* 0x000000010b097824 */ /* 0x000fe400078e0210 */
[----:B------:R-:W-:Y:S02]  /*1660*/  IMAD R16, R14, c[0x0][0x374], R17 ;  /* 0x0000dd000e107a24 */ /* 0x000fe400078e0211 */
[----:B------:R-:W2:Y:S01]  /*1670*/  S2R R17, SR_CTAID.Z ;  /* 0x0000000000117919 */ /* 0x000ea20000002700 */
[----:B------:R-:W-:-:S04]  /*1680*/  IMAD.WIDE.U32 R6, R23, c[0x0][0x188], R6 ;  /* 0x0000620017067a25 */ /* 0x000fc800078e0006 */
[----:B------:R-:W-:Y:S01]  /*1690*/  IMAD.WIDE.U32 R4, R23, c[0x0][0x180], R4 ;  /* 0x0000600017047a25 */ /* 0x000fe200078e0004 */
[----:B------:R-:W-:Y:S01]  /*16a0*/  IADD3 R7, R7, UR6, RZ ;  /* 0x0000000607077c10 */ /* 0x000fe2000fffe0ff */
[----:B------:R-:W-:Y:S01]  /*16b0*/  ULDC.64 UR6, c[0x0][0x178] ;  /* 0x00005e0000067ab9 */ /* 0x000fe20000000a00 */
[----:B------:R-:W-:Y:S02]  /*16c0*/  MOV R8, R10 ;  /* 0x0000000a00087202 */ /* 0x000fe40000000f00 */
[----:B------:R-:W-:Y:S01]  /*16d0*/  IADD3 R5, R5, UR4, RZ ;  /* 0x0000000405057c10 */ /* 0x000fe2000fffe0ff */
[----:B------:R-:W-:Y:S01]  /*16e0*/  ULDC.64 UR4, c[0x0][0x378] ;  /* 0x0000de0000047ab9 */ /* 0x000fe20000000a00 */
[C---:B------:R-:W-:Y:S01]  /*16f0*/  IMAD R11, R15.reuse, c[0x0][0x1b8], RZ ;  /* 0x00006e000f0b7a24 */ /* 0x040fe200078e02ff */
[----:B------:R-:W-:Y:S02]  /*1700*/  UIMAD UR6, UR43, UR6, URZ ;  /* 0x000000062b0672a4 */ /* 0x000fe4000f8e023f */
[----:B------:R-:W-:Y:S01]  /*1710*/  UIMAD UR4, UR35, UR4, URZ ;  /* 0x00000004230472a4 */ /* 0x000fe2000f8e023f */
[----:B------:R-:W-:Y:S01]  /*1720*/  IMAD R10, R15, c[0x0][0x1b0], RZ ;  /* 0x00006c000f0a7a24 */ /* 0x000fe200078e02ff */
[----:B------:R-:W-:Y:S01]  /*1730*/  UIMAD UR7, UR27, UR7, UR6 ;  /* 0x000000071b0772a4 */ /* 0x000fe2000f8e0206 */
[----:B------:R-:W-:-:S02]  /*1740*/  IMAD R14, R0, c[0x0][0x1bc], R11 ;  /* 0x00006f00000e7a24 */ /* 0x000fc400078e020b */
[----:B------:R-:W-:Y:S01]  /*1750*/  IMAD.WIDE.U32 R8, R23, c[0x0][0x178], R8 ;  /* 0x00005e0017087a25 */ /* 0x000fe200078e0008 */
[----:B------:R-:W-:-:S03]  /*1760*/  UIMAD UR6, UR38, UR5, UR4 ;  /* 0x00000005260672a4 */ /* 0x000fc6000f8e0204 */
[----:B------:R-:W-:Y:S01]  /*1770*/  IMAD.IADD R11, R13, 0x1, R16 ;  /* 0x000000010d0b7824 */ /* 0x000fe200078e0210 */
[----:B------:R-:W-:Y:S01]  /*1780*/  ULDC.64 UR4, c[0x0][0x1a8] ;  /* 0x00006a0000047ab9 */ /* 0x000fe20000000a00 */
[C---:B------:R-:W-:Y:S02]  /*1790*/  IMAD R13, R0.reuse, c[0x0][0x1b4], R10 ;  /* 0x00006d00000d7a24 */ /* 0x040fe400078e020a */
[C---:B------:R-:W-:Y:S01]  /*17a0*/  IMAD.WIDE.U32 R4, R0.reuse, c[0x0][0x1b0], R4 ;  /* 0x00006c0000047a25 */ /* 0x040fe200078e0004 */
[----:B------:R-:W-:Y:S01]  /*17b0*/  UIMAD UR4, UR35, UR4, URZ ;  /* 0x00000004230472a4 */ /* 0x000fe2000f8e023f */
[----:B------:R-:W-:Y:S02]  /*17c0*/  IADD3 R9, R9, UR7, RZ ;  /* 0x0000000709097c10 */ /* 0x000fe4000fffe0ff */
[----:B------:R-:W-:-:S04]  /*17d0*/  IMAD.WIDE.U32 R6, R0, c[0x0][0x1b8], R6 ;  /* 0x00006e0000067a25 */ /* 0x000fc800078e0006 */
[----:B------:R-:W-:Y:S02]  /*17e0*/  IMAD.MOV.U32 R10, RZ, RZ, R12 ;  /* 0x000000ffff0a7224 */ /* 0x000fe400078e000c */
[C---:B------:R-:W-:Y:S02]  /*17f0*/  IMAD R0, R18.reuse, c[0x0][0x1a0], RZ ;  /* 0x0000680012007a24 */ /* 0x040fe400078e02ff */
[----:B------:R-:W-:Y:S02]  /*1800*/  IMAD.IADD R5, R5, 0x1, R13 ;  /* 0x0000000105057824 */ /* 0x000fe400078e020d */
[----:B------:R-:W-:Y:S01]  /*1810*/  IMAD R12, R18, c[0x0][0x198], RZ ;  /* 0x00006600120c7a24 */ /* 0x000fe200078e02ff */
[----:B------:R-:W-:Y:S01]  /*1820*/  UIMAD UR4, UR38, UR5, UR4 ;  /* 0x00000005260472a4 */ /* 0x000fe2000f8e0204 */
[----:B------:R-:W-:Y:S02]  /*1830*/  IMAD.IADD R7, R7, 0x1, R14 ;  /* 0x0000000107077824 */ /* 0x000fe400078e020e */
[----:B------:R-:W-:-:S02]  /*1840*/  IMAD R16, R3, c[0x0][0x1a4], R0 ;  /* 0x0000690003107a24 */ /* 0x000fc400078e0200 */
[----:B--2---:R-:W-:-:S04]  /*1850*/  IMAD.WIDE.U32 R14, R17, c[0x0][0x378], R10 ;  /* 0x0000de00110e7a25 */ /* 0x004fc800078e000a */
[C---:B------:R-:W-:Y:S02]  /*1860*/  IMAD R0, R3.reuse, c[0x0][0x19c], R12 ;  /* 0x0000670003007a24 */ /* 0x040fe400078e020c */
[----:B------:R-:W-:-:S04]  /*1870*/  IMAD.WIDE.U32 R10, R3, c[0x0][0x198], R4 ;  /* 0x00006600030a7a25 */ /* 0x000fc800078e0004 */
[----:B------:R-:W-:-:S04]  /*1880*/  IMAD.WIDE.U32 R8, R17, c[0x0][0x1a8], R8 ;  /* 0x00006a0011087a25 */ /* 0x000fc800078e0008 */
[----:B------:R-:W-:Y:S01]  /*1890*/  IMAD.IADD R11, R11, 0x1, R0 ;  /* 0x000000010b0b7824 */ /* 0x000fe200078e0200 */
[----:B------:R-:W-:Y:S01]  /*18a0*/  IADD3 R0, R9, UR4, RZ ;  /* 0x0000000409007c10 */ /* 0x000fe2000fffe0ff */
[----:B------:R-:W-:Y:S01]  /*18b0*/  ULEA.HI UR4, UR42, UR42, URZ, 0x1 ;  /* 0x0000002a2a047291 */ /* 0x000fe2000f8f083f */
[----:B------:R-:W-:Y:S01]  /*18c0*/  IMAD.WIDE.U32 R12, R3, c[0x0][0x1a0], R6 ;  /* 0x00006800030c7a25 */ /* 0x000fe200078e0006 */
[----:B------:R-:W-:Y:S02]  /*18d0*/  LEA R246, P3, R8, c[0x0][0x160], 0x1 ;  /* 0x0000580008f67a11 */ /* 0x000fe400078608ff */
[----:B------:R-:W-:Y:S01]  /*18e0*/  ULOP3.LUT UR4, UR4, 0xfffffffe, URZ, 0xc0, !UPT ;  /* 0xfffffffe04047892 */ /* 0x000fe2000f8ec03f */
[----:B------:R-:W-:Y:S02]  /*18f0*/  IADD3 R3, R15, UR6, RZ ;  /* 0x000000060f037c10 */ /* 0x000fe4000fffe0ff */
[----:B------:R-:W-:Y:S01]  /*1900*/  LEA R244, P2, R14, c[0x0][0x330], 0x1 ;  /* 0x0000cc000ef47a11 */ /* 0x000fe200078408ff */
[----:B------:R-:W-:Y:S01]  /*1910*/  UIADD3 UR4, UR42, -UR4, URZ ;  /* 0x800000042a047290 */ /* 0x000fe2000fffe03f */
[----:B------:R-:W-:-:S02]  /*1920*/  IADD3 R5, R13, R16, RZ ;  /* 0x000000100d057210 */ /* 0x000fc40007ffe0ff */
[----:B------:R-:W-:Y:S02]  /*1930*/  LEA R6, P1, R12, c[0x0][0x170], 0x1 ;  /* 0x00005c000c067a11 */ /* 0x000fe400078208ff */
[----:B------:R-:W-:Y:S02]  /*1940*/  LEA R4, P0, R10, c[0x0][0x168], 0x1 ;  /* 0x00005a000a047a11 */ /* 0x000fe400078008ff */
[----:B------:R-:W-:Y:S02]  /*1950*/  LEA.HI.X R247, R8, c[0x0][0x164], R0, 0x1, P3 ;  /* 0x0000590008f77a11 */ /* 0x000fe400018f0c00 */
[----:B------:R-:W-:Y:S01]  /*1960*/  LEA.HI.X R245, R14, c[0x0][0x334], R3, 0x1, P2 ;  /* 0x0000cd000ef57a11 */ /* 0x000fe200010f0c03 */
[----:B------:R-:W-:Y:S01]  /*1970*/  IMAD.MOV.U32 R3, RZ, RZ, c[0x0][0x1a0] ;  /* 0x00006800ff037624 */ /* 0x000fe200078e00ff */
[----:B------:R-:W-:Y:S01]  /*1980*/  MOV R0, c[0x0][0x198] ;  /* 0x0000660000007a02 */ /* 0x000fe20000000f00 */
[----:B------:R-:W-:Y:S01]  /*1990*/  IMAD.MOV.U32 R8, RZ, RZ, c[0x0][0x19c] ;  /* 0x00006700ff087624 */ /* 0x000fe200078e00ff */
[----:B------:R-:W-:Y:S01]  /*19a0*/  LEA.HI.X R7, R12, c[0x0][0x174], R5, 0x1, P1 ;  /* 0x00005d000c077a11 */ /* 0x000fe200008f0c05 */
[----:B------:R-:W-:Y:S01]  /*19b0*/  UISETP.NE.AND UP0, UPT, UR4, 0x1, UPT ;  /* 0x000000010400788c */ /* 0x000fe2000bf05270 */
[----:B------:R-:W-:Y:S01]  /*19c0*/  LEA.HI.X R5, R10, c[0x0][0x16c], R11, 0x1, P0 ;  /* 0x00005b000a057a11 */ /* 0x000fe200000f0c0b */
[----:B------:R-:W-:Y:S01]  /*19d0*/  IMAD.MOV.U32 R9, RZ, RZ, c[0x0][0x1a4] ;  /* 0x00006900ff097624 */ /* 0x000fe200078e00ff */
[----:B------:R-:W-:-:S02]  /*19e0*/  LEA R10, P0, R0, R4, 0x7 ;  /* 0x00000004000a7211 */ /* 0x000fc400078038ff */
[C---:B------:R-:W-:Y:S02]  /*19f0*/  LEA R12, P1, R3.reuse, R6, 0x7 ;  /* 0x00000006030c7211 */ /* 0x040fe400078238ff */
[----:B------:R-:W-:Y:S02]  /*1a00*/  LEA.HI.X R11, R0, R5, R8, 0x7, P0 ;  /* 0x00000005000b7211 */ /* 0x000fe400000f3c08 */
[----:B------:R-:W-:Y:S02]  /*1a10*/  PLOP3.LUT P0, PT, PT, PT, UP0, 0x80, 0x0 ;  /* 0x000000000000781c */ /* 0x000fe40003f0f008 */
[----:B------:R-:W-:Y:S01]  /*1a20*/  LEA.HI.X R13, R3, R7, R9, 0x7, P1 ;  /* 0x00000007030d7211 */ /* 0x000fe200008f3c09 */
[----:B------:R-:W-:-:S07]  /*1a30*/  UIMAD.WIDE UR6, UR40, UR12, UR24 ;  /* 0x0000000c280672a5 */ /* 0x000fce000f8e0218 */
[----:B------:R-:W-:Y:S02]  /*1a40*/  UMOV UR4, UR6 ;  /* 0x0000000600047c82 */ /* 0x000fe40008000000 */
[----:B------:R-:W-:Y:S02]  /*1a50*/  UMOV UR5, UR7 ;  /* 0x0000000700057c82 */ /* 0x000fe40008000000 */
[----:B------:R-:W-:Y:S02]  /*1a60*/  UIMAD.WIDE UR6, UR27, UR9, UR44 ;  /* 0x000000091b0672a5 */ /* 0x000fe4000f8e022c */
[----:B------:R-:W-:Y:S02]  /*1a70*/  UIMAD UR34, UR34, UR8, UR15 ;  /* 0x00000008222272a4 */ /* 0x000fe4000f8e020f */
[----:B------:R-:W-:Y:S02]  /*1a80*/  UIADD3 UR32, UP0, UR6, UR32, URZ ;  /* 0x0000002006207290 */ /* 0x000fe4000ff1e03f */
[----:B------:R-:W-:-:S02]  /*1a90*/  UIADD3 UR34, UR29, UR34, URZ ;  /* 0x000000221d227290 */ /* 0x000fc4000fffe03f */
        /* <DEDUP_REMOVED lines=54> */
[C---:B---3--:R-:W-:Y:S01]  /*1e00*/  IMAD.SHL.U32 R15, R25.reuse, 0x2, RZ ;  /* 0x00000002190f7824 */ /* 0x048fe200078e00ff */
[----:B------:R-:W-:-:S04]  /*1e10*/  IADD3 R0, R25, 0x1800, RZ ;  /* 0x0000180019007810 */ /* 0x000fc80007ffe0ff */
[----:B------:R-:W-:Y:S01]  /*1e20*/  @!PT LDS RZ, [RZ] ;  /* 0x00000000fffff984 */ /* 0x000fe20000000800 */
[----:B------:R-:W-:Y:S01]  /*1e30*/  @!PT LDS RZ, [RZ] ;  /* 0x00000000fffff984 */ /* 0x000fe20000000800 */
[----:B------:R-:W-:Y:S01]  /*1e40*/  @!PT LDS RZ, [RZ] ;  /* 0x00000000fffff984 */ /* 0x000fe20000000800 */
[----:B------:R2:W-:Y:S01]  /*1e50*/  LDGSTS.E.BYPASS.LTC128B.128 [R15+0xf000], [R6.64] ;  /* 0x0f000000060f7fae */ /* 0x0005e2000b901d64 */
[----:B------:R-:W-:-:S03]  /*1e60*/  SEL R0, R0, R25, !P0 ;  /* 0x0000001900007207 */ /* 0x000fc60004000000 */
[----:B------:R2:W-:Y:S01]  /*1e70*/  LDGSTS.E.BYPASS.LTC128B.128 [R15+0x11000], [R6.64+0x40] ;  /* 0x11000040060f7fae */ /* 0x0005e2000b901d64 */
[----:B------:R-:W-:-:S03]  /*1e80*/  SHF.L.U32 R248, R0, 0x1, RZ ;  /* 0x0000000100f87819 */ /* 0x000fc600000006ff */
[----:B------:R2:W-:Y:S04]  /*1e90*/  LDGSTS.E.BYPASS.LTC128B.128 [R15+0x13000], [R6.64+0x80] ;  /* 0x13000080060f7fae */ /* 0x0005e8000b901d64 */
[----:B------:R3:W-:Y:S01]  /*1ea0*/  LDGSTS.E.BYPASS.LTC128B.128 [R15+0x10000], [R12.64] ;  /* 0x100000000c0f7fae */ /* 0x0007e2000b901d64 */
[----:B----4-:R-:W-:-:S03]  /*1eb0*/  IMAD.SHL.U32 R8, R24, 0x4, RZ ;  /* 0x0000000418087824 */ /* 0x010fc600078e00ff */
[----:B------:R3:W-:Y:S01]  /*1ec0*/  LDGSTS.E.BYPASS.LTC128B.128 [R15+0x12000], [R12.64+0x40] ;  /* 0x120000400c0f7fae */ /* 0x0007e2000b901d64 */
[----:B------:R-:W-:-:S03]  /*1ed0*/  SHF.R.S32.HI R14, RZ, 0x1f, R24 ;  /* 0x0000001fff0e7819 */ /* 0x000fc60000011418 */
[----:B------:R3:W-:Y:S04]  /*1ee0*/  LDGSTS.E.BYPASS.LTC128B.128 [R15+0x14000], [R12.64+0x80] ;  /* 0x140000800c0f7fae */ /* 0x0007e8000b901d64 */
[----:B------:R-:W0:Y:S04]  /*1ef0*/  LDGDEPBAR ;  /* 0x00000000000079af */ /* 0x000e280000000000 */
[----:B------:R1:W-:Y:S04]  /*1f00*/  LDGSTS.E.BYPASS.LTC128B.128 [R15+0x6000], [R244.64] ;  /* 0x06000000f40f7fae */ /* 0x0003e8000b901d64 */
[----:B------:R1:W-:Y:S01]  /*1f10*/  LDGSTS.E.BYPASS.LTC128B.128 [R15+0x7000], [R244.64+0x40] ;  /* 0x07000040f40f7fae */ /* 0x0003e2000b901d64 */
[----:B------:R-:W-:-:S03]  /*1f20*/  SHF.L.U64.HI R3, R24, 0x2, R14 ;  /* 0x0000000218037819 */ /* 0x000fc6000001020e */
[----:B------:R1:W-:Y:S01]  /*1f30*/  LDGSTS.E.BYPASS.LTC128B.128 [R15+0x8000], [R244.64+0x80] ;  /* 0x08000080f40f7fae */ /* 0x0003e2000b901d64 */
[----:B------:R-:W-:-:S03]  /*1f40*/  IADD3 R8, P1, R8, UR4, RZ ;  /* 0x0000000408087c10 */ /* 0x000fc6000ff3e0ff */
[----:B------:R1:W-:Y:S01]  /*1f50*/  LDGSTS.E.BYPASS.LTC128B.128 [R248], [R246.64] ;  /* 0x00000000f6f87fae */ /* 0x0003e2000b901d64 */
[----:B------:R-:W-:-:S03]  /*1f60*/  LEA.HI R0, R22, R21, RZ, 0x5 ;  /* 0x0000001516007211 */ /* 0x000fc600078f28ff */
[----:B------:R1:W-:Y:S04]  /*1f70*/  LDGSTS.E.BYPASS.LTC128B.128 [R248+0x1000], [R246.64+0x40] ;  /* 0x01000040f6f87fae */ /* 0x0003e8000b901d64 */
[----:B------:R1:W-:Y:S01]  /*1f80*/  LDGSTS.E.BYPASS.LTC128B.128 [R248+0x2000], [R246.64+0x80] ;  /* 0x02000080f6f87fae */ /* 0x0003e2000b901d64 */
[----:B------:R-:W-:-:S03]  /*1f90*/  IADD3.X R9, R3, UR5, RZ, P1, !PT ;  /* 0x0000000503097c10 */ /* 0x000fc60008ffe4ff */
[----:B------:R4:W-:Y:S04]  /*1fa0*/  LDGSTS.E.BYPASS.LTC128B.128 [R15+0x9000], [R4.64] ;  /* 0x09000000040f7fae */ /* 0x0009e8000b901d64 */
[----:B------:R4:W-:Y:S04]  /*1fb0*/  LDGSTS.E.BYPASS.LTC128B.128 [R15+0xb000], [R4.64+0x40] ;  /* 0x0b000040040f7fae */ /* 0x0009e8000b901d64 */
[----:B------:R4:W-:Y:S04]  /*1fc0*/  LDGSTS.E.BYPASS.LTC128B.128 [R15+0xd000], [R4.64+0x80] ;  /* 0x0d000080040f7fae */ /* 0x0009e8000b901d64 */
[----:B------:R1:W-:Y:S04]  /*1fd0*/  LDGSTS.E.BYPASS.LTC128B.128 [R15+0xa000], [R10.64] ;  /* 0x0a0000000a0f7fae */ /* 0x0003e8000b901d64 */
[----:B------:R1:W-:Y:S04]  /*1fe0*/  LDGSTS.E.BYPASS.LTC128B.128 [R15+0xc000], [R10.64+0x40] ;  /* 0x0c0000400a0f7fae */ /* 0x0003e8000b901d64 */
[----:B------:R1:W-:Y:S04]  /*1ff0*/  LDGSTS.E.BYPASS.LTC128B.128 [R15+0xe000], [R10.64+0x80] ;  /* 0x0e0000800a0f7fae */ /* 0x0003e8000b901d64 */
[----:B------:R-:W0:Y:S01]  /*2000*/  LDGDEPBAR ;  /* 0x00000000000079af */ /* 0x000e220000000000 */
[----:B------:R-:W-:-:S02]  /*2010*/  LOP3.LUT R3, R0, 0xffffffe0, RZ, 0xc0, !PT ;  /* 0xffffffe000037812 */ /* 0x000fc400078ec0ff */
[----:B------:R-:W-:Y:S01]  /*2020*/  SHF.R.S32.HI R0, RZ, 0x5, R0 ;  /* 0x00000005ff007819 */ /* 0x000fe20000011400 */
[----:B---3--:R3:W5:Y:S02]  /*2030*/  LDG.E R12, [R8.64+0x80] ;  /* 0x00008024080c7981 */ /* 0x008764000c1e1900 */
[----:B------:R-:W-:-:S04]  /*2040*/  IMAD.IADD R3, R21, 0x1, -R3 ;  /* 0x0000000115037824 */ /* 0x000fc800078e0a03 */
[----:B------:R-:W-:Y:S02]  /*2050*/  IMAD R0, R0, UR18, R3 ;  /* 0x0000001200007c24 */ /* 0x000fe4000f8e0203 */
[----:B----4-:R-:W-:Y:S02]  /*2060*/  IMAD.U32 R4, RZ, RZ, UR41 ;  /* 0x00000029ff047e24 */ /* 0x010fe4000f8e00ff */
[----:B------:R-:W-:-:S03]  /*2070*/  IMAD.U32 R3, RZ, RZ, UR33 ;  /* 0x00000021ff037e24 */ /* 0x000fc6000f8e00ff */
[----:B------:R-:W-:Y:S02]  /*2080*/  IADD3 R4, P2, P1, R0, UR17, R4 ;  /* 0x0000001100047c10 */ /* 0x000fe4000f95e004 */
[----:B------:R-:W-:-:S04]  /*2090*/  SHF.R.S32.HI R0, RZ, 0x1f, R0 ;  /* 0x0000001fff007819 */ /* 0x000fc80000011400 */
[----:B------:R-:W-:Y:S01]  /*20a0*/  IADD3.X R0, R0, UR16, R3, P2, P1 ;  /* 0x0000001000007c10 */ /* 0x000fe200097e2403 */
[----:B-1----:R3:W5:Y:S01]  /*20b0*/  LDG.E R10, [R8.64] ;  /* 0x00000024080a7981 */ /* 0x002762000c1e1900 */
[----:B------:R-:W-:Y:S01]  /*20c0*/  IADD3 R4, P1, R4, R20, RZ ;  /* 0x0000001404047210 */ /* 0x000fe20007f3e0ff */
[----:B--2---:R-:W-:Y:S01]  /*20d0*/  IMAD.U32 R6, RZ, RZ, UR28 ;  /* 0x0000001cff067e24 */ /* 0x004fe2000f8e00ff */
[----:B------:R-:W-:-:S04]  /*20e0*/  DEPBAR.LE SB0, 0x1 ;  /* 0x000080400000791a */ /* 0x000fc80000000000 */
[----:B------:R-:W-:Y:S01]  /*20f0*/  IADD3.X R5, R0, R19, RZ, P1, !PT ;  /* 0x0000001300057210 */ /* 0x000fe20000ffe4ff */
[----:B------:R3:W5:Y:S04]  /*2100*/  LDG.E R11, [R8.64+0x20] ;  /* 0x00002024080b7981 */ /* 0x000768000c1e1900 */
[----:B------:R-:W-:-:S05]  /*2110*/  IMAD.WIDE.U32 R4, R6, UR32, R4 ;  /* 0x0000002006047c25 */ /* 0x000fca000f8e0004 */
[----:B------:R-:W-:Y:S02]  /*2120*/  IADD3 R0, R5, UR31, RZ ;  /* 0x0000001f05007c10 */ /* 0x000fe4000fffe0ff */
[C---:B------:R-:W-:Y:S01]  /*2130*/  LEA R232, P1, R4.reuse, c[0x0][0x350], 0x2 ;  /* 0x0000d40004e87a11 */ /* 0x040fe200078210ff */
[----:B---3--:R1:W5:Y:S04]  /*2140*/  LDG.E R8, [R8.64+0xa0] ;  /* 0x0000a02408087981 */ /* 0x008368000c1e1900 */
[----:B------:R-:W-:Y:S01]  /*2150*/  BAR.SYNC.DEFER_BLOCKING 0x0 ;  /* 0x0000000000007b1d */ /* 0x000fe20000010000 */
[----:B------:R-:W-:Y:S02]  /*2160*/  LEA.HI.X R233, R4, c[0x0][0x354], R0, 0x2, P1 ;  /* 0x0000d50004e97a11 */ /* 0x000fe400008f1400 */
[----:B------:R-:W-:Y:S01]  /*2170*/  PLOP3.LUT P1, PT, PT, PT, UP0, 0x80, 0x0 ;  /* 0x000000000000781c */ /* 0x000fe20003f2f008 */
[----:B------:R-:W-:-:S02]  /*2180*/  IMAD.U32 R7, RZ, RZ, UR29 ;  /* 0x0000001dff077e24 */ /* 0x000fc4000f8e00ff */
[----:B------:R1:W2:Y:S04]  /*2190*/  LDSM.16.M88.4 R172, [R222+0xf000] ;  /* 0x00f00000deac783b */ /* 0x0002a80000000200 */
[----:B------:R1:W3:Y:S04]  /*21a0*/  LDSM.16.M88.4 R176, [R222+0xf400] ;  /* 0x00f40000deb0783b */ /* 0x0002e80000000200 */
[----:B------:R1:W4:Y:S04]  /*21b0*/  LDSM.16.M88.4 R180, [R221+0xf000] ;  /* 0x00f00000ddb4783b */ /* 0x0003280000000200 */
        /* <DEDUP_REMOVED lines=10> */
[----:B--23-5:R2:W-:Y:S01]  /*2260*/  STL [R1+0xc], R10 ;  /* 0x00000c0a01007387 */ /* 0x02c5e20000100800 */
[----:B------:R-:W-:Y:S01]  /*2270*/  IADD3 R3, R229, 0x1800, RZ ;  /* 0x00001800e5037810 */ /* 0x000fe20007ffe0ff */
[----:B------:R-:W-:Y:S01]  /*2280*/  IMAD.MOV.U32 R127, RZ, RZ, RZ ;  /* 0x000000ffff7f7224 */ /* 0x000fe200078e00ff */
[----:B------:R-:W-:Y:S01]  /*2290*/  IADD3 R0, R231, 0x1800, RZ ;  /* 0x00001800e7007810 */ /* 0x000fe20007ffe0ff */
[----:B------:R2:W-:Y:S01]  /*22a0*/  STL [R1+0x8], R11 ;  /* 0x0000080b01007387 */ /* 0x0005e20000100800 */
[----:B------:R-:W-:Y:S01]  /*22b0*/  SEL R3, R3, R229, !P0 ;  /* 0x000000e503037207 */ /* 0x000fe20004000000 */
[----:B------:R-:W-:Y:S01]  /*22c0*/  UMOV UR30, UR6 ;  /* 0x00000006001e7c82 */ /* 0x000fe20008000000 */
[----:B------:R-:W-:Y:S01]  /*22d0*/  SEL R0, R0, R231, !P0 ;  /* 0x000000e700007207 */ /* 0x000fe20004000000 */
[----:B------:R2:W-:Y:S02]  /*22e0*/  STL [R1+0x4], R12 ;  /* 0x0000040c01007387 */ /* 0x0005e40000100800 */
[----:B------:R-:W-:-:S02]  /*22f0*/  IMAD.SHL.U32 R3, R3, 0x2, RZ ;  /* 0x0000000203037824 */ /* 0x000fc400078e00ff */
[----:B------:R2:W-:Y:S01]  /*2300*/  STL [R1], R8 ;  /* 0x0000000801007387 */ /* 0x0005e20000100800 */
[----:B------:R-:W-:-:S03]  /*2310*/  IMAD.SHL.U32 R220, R0, 0x2, RZ ;  /* 0x0000000200dc7824 */ /* 0x000fc600078e00ff */
        /* <DEDUP_REMOVED lines=22> */
[----:B------:R2:W-:Y:S01]  /*2480*/  STL [R1+0x10], R5 ;  /* 0x0000100501007387 */ /* 0x0005e20000100800 */
[----:B---3--:R-:W-:-:S05]  /*2490*/  IADD3 R6, R4, R6, RZ ;  /* 0x0000000604067210 */ /* 0x008fca0007ffe0ff */
[----:B------:R2:W-:Y:S04]  /*24a0*/  STL [R1+0x1c], R6 ;  /* 0x00001c0601007387 */ /* 0x0005e80000100800 */
[----:B------:R2:W-:Y:S02]  /*24b0*/  STL [R1+0x18], R0 ;  /* 0x0000180001007387 */ /* 0x0005e40000100800 */
.L_x_503:
[----:B------:R-:W0:Y:S01]  /*24c0*/  LDGDEPBAR ;  /* 0x00000000000079af */ /* 0x000e220000000000 */
[----:B--2---:R-:W-:Y:S01]  /*24d0*/  IADD3 R0, R230, R220, RZ ;  /* 0x000000dce6007210 */ /* 0x004fe20007ffe0ff */
[----:B------:R-:W-:Y:S06]  /*24e0*/  UISETP.GE.AND UP2, UPT, UR42, 0x1, UPT ;  /* 0x000000012a00788c */ /* 0x000fec000bf46270 */
[----:B------:R-:W2:Y:S04]  /*24f0*/  LDL R236, [R1+0xc] ;  /* 0x00000c0001ec7983 */ /* 0x000ea80000100800 */
[----:B------:R-:W3:Y:S04]  /*2500*/  LDL R235, [R1+0x8] ;  /* 0x0000080001eb7983 */ /* 0x000ee80000100800 */
[----:B----4-:R-:W4:Y:S04]  /*2510*/  LDL R234, [R1+0x4] ;  /* 0x0000040001ea7983 */ /* 0x010f280000100800 */
        /* <DEDUP_REMOVED lines=25> */
[----:B-1----:R-:W3:Y:S01]  /*26b0*/  LDL R2, [R1] ;  /* 0x0000000001027983 */ /* 0x002ee20000100800 */
        /* <DEDUP_REMOVED lines=17> */
[----:B------:R-:W2:Y:S02]  /*27d0*/  LDSM.16.M88.4 R160, [R220+0x1800] ;  /* 0x00180000dca0783b */ /* 0x000ea40000000200 */
[C---:B------:R-:W-:Y:S06]  /*27e0*/  HMMA.16816.F32.BF16 R24, R28.reuse, R132, RZ ;  /* 0x000000841c18723c */ /* 0x040fec00000418ff */
[----:B------:R-:W2:Y:S02]  /*27f0*/  LDSM.16.M88.4 R164, [R222+0xb400] ;  /* 0x00b40000dea4783b */ /* 0x000ea40000000200 */
[-C--:B------:R-:W-:Y:S06]  /*2800*/  HMMA.16816.F32.BF16 R28, R28, R134.reuse, RZ ;  /* 0x000000861c1c723c */ /* 0x080fec00000418ff */
[----:B------:R-:W-:Y:S02]  /*2810*/  LDSM.16.M88.4 R168, [R221+0xd000] ;  /* 0x00d00000dda8783b */ /* 0x000fe40000000200 */
[----:B------:R-:W-:Y:S06]  /*2820*/  HMMA.16816.F32.BF16 R32, R32, R134, RZ ;  /* 0x000000862020723c */ /* 0x000fec00000418ff */
[----:B------:R-:W-:Y:S02]  /*2830*/  LDSM.16.M88.4 R132, [R0+0x1000] ;  /* 0x001000000084783b */ /* 0x000fe40000000200 */
[-C--:B------:R-:W-:Y:S08]  /*2840*/  HMMA.16816.F32.BF16 R4, R136, R140.reuse, R4 ;  /* 0x0000008c8804723c */ /* 0x080ff00000041804 */
[C---:B-1----:R-:W-:Y:S08]  /*2850*/  HMMA.16816.F32.BF16 R8, R144.reuse, R140, R8 ;  /* 0x0000008c9008723c */ /* 0x042ff00000041808 */
[-C--:B------:R-:W-:Y:S08]  /*2860*/  HMMA.16816.F32.BF16 R12, R144, R142.reuse, R12 ;  /* 0x0000008e900c723c */ /* 0x080ff0000004180c */
[C---:B------:R-:W-:Y:S01]  /*2870*/  HMMA.16816.F32.BF16 R16, R136.reuse, R142, R16 ;  /* 0x0000008e8810723c */ /* 0x040fe20000041810 */
[----:B------:R-:W1:Y:S03]  /*2880*/  LDSM.16.M88.4 R140, [R221+0xb000] ;  /* 0x00b00000dd8c783b */ /* 0x000e660000000200 */
[----:B--2---:R-:W-:Y:S04]  /*2890*/  FSETP.NEU.FTZ.AND P0, PT, R236, -INF , PT ;  /* 0xff800000ec00780b */ /* 0x004fe80003f1d000 */
[-C--:B------:R-:W-:Y:S08]  /*28a0*/  HMMA.16816.F32.BF16 R20, R136, R148.reuse, R20 ;  /* 0x000000948814723c */ /* 0x080ff00000041814 */
[C---:B------:R-:W-:Y:S08]  /*28b0*/  HMMA.16816.F32.BF16 R24, R144.reuse, R148, R24 ;  /* 0x000000949018723c */ /* 0x040ff00000041818 */
[-C--:B------:R-:W-:Y:S01]  /*28c0*/  HMMA.16816.F32.BF16 R28, R144, R150.reuse, R28 ;  /* 0x00000096901c723c */ /* 0x080fe2000004181c */
[----:B------:R-:W2:Y:S07]  /*28d0*/  LDSM.16.M88.4 R144, [R0+0x1800] ;  /* 0x001800000090783b */ /* 0x000eae0000000200 */
        /* <DEDUP_REMOVED lines=10> */
[-C--:B------:R-:W-:Y:S01]  /*2980*/  HMMA.16816.F32.BF16 R28, R160, R166.reuse, R28 ;  /* 0x000000a6a01c723c */ /* 0x080fe2000004181c */
[----:B------:R-:W-:Y:S07]  /*2990*/  LDSM.16.M88.4 R160, [R222+0xd400] ;  /* 0x00d40000dea0783b */ /* 0x000fee0000000200 */
[----:B------:R-:W-:Y:S01]  /*29a0*/  HMMA.16816.F32.BF16 R32, R152, R166, R32 ;  /* 0x000000a69820723c */ /* 0x000fe20000041820 */
[----:B------:R-:W3:Y:S07]  /*29b0*/  LDSM.16.M88.4 R152, [R220+0x2800] ;  /* 0x00280000dc98783b */ /* 0x000eee0000000200 */
[-C--:B-1----:R-:W-:Y:S01]  /*29c0*/  HMMA.16816.F32.BF16 R4, R132, R140.reuse, R4 ;  /* 0x0000008c8404723c */ /* 0x082fe20000041804 */
[----:B------:R-:W1:Y:S07]  /*29d0*/  LDSM.16.M88.4 R164, [R0+0x2000] ;  /* 0x0020000000a4783b */ /* 0x000e6e0000000200 */
[C---:B--2---:R-:W-:Y:S01]  /*29e0*/  HMMA.16816.F32.BF16 R8, R144.reuse, R140, R8 ;  /* 0x0000008c9008723c */ /* 0x044fe20000041808 */
[----:B------:R-:W2:Y:S07]  /*29f0*/  LDL R140, [R1+0x30] ;  /* 0x00003000018c7983 */ /* 0x000eae0000100800 */
[-C--:B------:R-:W-:Y:S08]  /*2a00*/  HMMA.16816.F32.BF16 R12, R144, R142.reuse, R12 ;  /* 0x0000008e900c723c */ /* 0x080ff0000004180c */
[C---:B------:R-:W-:Y:S08]  /*2a10*/  HMMA.16816.F32.BF16 R16, R132.reuse, R142, R16 ;  /* 0x0000008e8410723c */ /* 0x040ff00000041810 */
[-C--:B------:R-:W-:Y:S08]  /*2a20*/  HMMA.16816.F32.BF16 R20, R132, R136.reuse, R20 ;  /* 0x000000888414723c */ /* 0x080ff00000041814 */
[C---:B------:R-:W-:Y:S08]  /*2a30*/  HMMA.16816.F32.BF16 R24, R144.reuse, R136, R24 ;  /* 0x000000889018723c */ /* 0x040ff00000041818 */
[-C--:B------:R-:W-:Y:S01]  /*2a40*/  HMMA.16816.F32.BF16 R28, R144, R138.reuse, R28 ;  /* 0x0000008a901c723c */ /* 0x080fe2000004181c */
[----:B------:R-:W2:Y:S07]  /*2a50*/  LDL R144, [R1+0x2c] ;  /* 0x00002c0001907983 */ /* 0x000eae0000100800 */
[----:B------:R-:W-:Y:S01]  /*2a60*/  HMMA.16816.F32.BF16 R32, R132, R138, R32 ;  /* 0x0000008a8420723c */ /* 0x000fe20000041820 */
[----:B------:R-:W1:Y:S07]  /*2a70*/  LDSM.16.M88.4 R132, [R0+0x2800] ;  /* 0x002800000084783b */ /* 0x000e6e0000000200 */
[-C--:B------:R-:W-:Y:S08]  /*2a80*/  HMMA.16816.F32.BF16 R4, R148, R156.reuse, R4 ;  /* 0x0000009c9404723c */ /* 0x080ff00000041804 */
[C---:B---3--:R-:W-:Y:S08]  /*2a90*/  HMMA.16816.F32.BF16 R8, R152.reuse, R156, R8 ;  /* 0x0000009c9808723c */ /* 0x048ff00000041808 */
        /* <DEDUP_REMOVED lines=16> */
[----:B------:R-:W-:Y:S01]  /*2ba0*/  MUFU.TANH R55, R6 ;  /* 0x0000000600377308 */ /* 0x000fe20000002400 */
[----:B------:R-:W-:Y:S02]  /*2bb0*/  FMUL.FTZ R8, R8, c[0x0][0x2ec] ;  /* 0x0000bb0008087a20 */ /* 0x000fe40000410000 */
[----:B------:R-:W-:Y:S02]  /*2bc0*/  FMUL.FTZ R9, R9, c[0x0][0x2ec] ;  /* 0x0000bb0009097a20 */ /* 0x000fe40000410000 */
[----:B------:R-:W-:Y:S02]  /*2bd0*/  FMUL.FTZ R12, R12, c[0x0][0x2ec] ;  /* 0x0000bb000c0c7a20 */ /* 0x000fe40000410000 */
[----:B------:R-:W-:Y:S02]  /*2be0*/  FMUL.FTZ R13, R13, c[0x0][0x2ec] ;  /* 0x0000bb000d0d7a20 */ /* 0x000fe40000410000 */
        /* <DEDUP_REMOVED lines=8> */
[----:B------:R-:W-:Y:S09]  /*2c70*/  FMUL.FTZ R11, R11, c[0x0][0x2ec] ;  /* 0x0000bb000b0b7a20 */ /* 0x000ff20000410000 */
[----:B------:R4:W4:Y:S01]  /*2c80*/  MUFU.TANH R141, R5 ;  /* 0x00000005008d7308 */ /* 0x0009220000002400 */
[----:B---3--:R-:W-:Y:S05]  /*2c90*/  FMUL.FTZ R10, R236, 1.4426950216293334961 ;  /* 0x3fb8aa3bec0a7820 */ /* 0x008fea0000410000 */
[----:B------:R-:W-:Y:S04]  /*2ca0*/  FSEL R10, R10, RZ, P0 ;  /* 0x000000ff0a0a7208 */ /* 0x000fe80000000000 */
[----:B------:R3:W-:Y:S01]  /*2cb0*/  MUFU.TANH R48, R9 ;  /* 0x0000000900307308 */ /* 0x0007e20000002400 */
[C---:B------:R-:W-:Y:S01]  /*2cc0*/  FSETP.NEU.FTZ.AND P0, PT, R235.reuse, -INF , PT ;  /* 0xff800000eb00780b */ /* 0x040fe20003f1d000 */
[--C-:B-1----:R-:W-:Y:S08]  /*2cd0*/  FFMA.FTZ R0, R142, c[0x0][0x23c], -R10.reuse ;  /* 0x00008f008e007a23 */ /* 0x102ff0000001080a */
[----:B------:R1:W-:Y:S01]  /*2ce0*/  MUFU.EX2 R154, R0 ;  /* 0x00000000009a7308 */ /* 0x0003e20000000800 */
[----:B----4-:R-:W4:Y:S09]  /*2cf0*/  LDSM.16.M88.4 R4, [R221+0xd400] ;  /* 0x00d40000dd04783b */ /* 0x010f320000000200 */
[----:B------:R1:W-:Y:S01]  /*2d00*/  MUFU.TANH R49, R8 ;  /* 0x0000000800317308 */ /* 0x0003e20000002400 */
[----:B---3--:R-:W-:Y:S05]  /*2d10*/  FMUL.FTZ R9, R235, 1.4426950216293334961 ;  /* 0x3fb8aa3beb097820 */ /* 0x008fea0000410000 */
[----:B------:R-:W-:Y:S04]  /*2d20*/  FSEL R9, R9, RZ, P0 ;  /* 0x000000ff09097208 */ /* 0x000fe80000000000 */
[----:B------:R-:W3:Y:S01]  /*2d30*/  MUFU.TANH R47, R12 ;  /* 0x0000000c002f7308 */ /* 0x000ee20000002400 */
[C---:B------:R-:W-:Y:S01]  /*2d40*/  FSETP.NEU.FTZ.AND P0, PT, R234.reuse, -INF , PT ;  /* 0xff800000ea00780b */ /* 0x040fe20003f1d000 */
[----:B-1----:R-:W-:Y:S08]  /*2d50*/  FFMA.FTZ R0, R141, c[0x0][0x23c], -R10 ;  /* 0x00008f008d007a23 */ /* 0x002ff0000001080a */
[----:B------:R1:W-:Y:S01]  /*2d60*/  MUFU.EX2 R153, R0 ;  /* 0x0000000000997308 */ /* 0x0003e20000000800 */
[----:B------:R-:W-:Y:S05]  /*2d70*/  FMUL.FTZ R8, R234, 1.4426950216293334961 ;  /* 0x3fb8aa3bea087820 */ /* 0x000fea0000410000 */
[----:B------:R-:W-:Y:S04]  /*2d80*/  FSEL R8, R8, RZ, P0 ;  /* 0x000000ff08087208 */ /* 0x000fe80000000000 */
[----:B------:R-:W3:Y:S01]  /*2d90*/  MUFU.TANH R46, R13 ;  /* 0x0000000d002e7308 */ /* 0x000ee20000002400 */
[----:B------:R-:W-:Y:S01]  /*2da0*/  FSETP.NEU.FTZ.AND P0, PT, R2, -INF , PT ;  /* 0xff8000000200780b */ /* 0x000fe20003f1d000 */
[-C--:B----4-:R-:W-:Y:S08]  /*2db0*/  HMMA.16816.F32.BF16 R20, R164, R4.reuse, R20 ;  /* 0x00000004a414723c */ /* 0x090ff00000041814 */
[----:B------:R-:W-:Y:S01]  /*2dc0*/  MUFU.TANH R39, R14 ;  /* 0x0000000e00277308 */ /* 0x000fe20000002400 */
[C---:B------:R-:W-:Y:S04]  /*2dd0*/  HMMA.16816.F32.BF16 R24, R132.reuse, R4, R24 ;  /* 0x000000048418723c */ /* 0x040fe80000041818 */
[--C-:B-1----:R-:W-:Y:S03]  /*2de0*/  FFMA.FTZ R0, R55, c[0x0][0x23c], -R9.reuse ;  /* 0x00008f0037007a23 */ /* 0x102fe60000010809 */
[--C-:B---3--:R-:W-:Y:S02]  /*2df0*/  FFMA.FTZ R4, R47, c[0x0][0x23c], -R8.reuse ;  /* 0x00008f002f047a23 */ /* 0x108fe40000010808 */
[----:B------:R1:W-:Y:S01]  /*2e00*/  MUFU.EX2 R169, R0 ;  /* 0x0000000000a97308 */ /* 0x0003e20000000800 */
[-C--:B------:R-:W-:Y:S05]  /*2e10*/  HMMA.16816.F32.BF16 R28, R132, R6.reuse, R28 ;  /* 0x00000006841c723c */ /* 0x080fea000004181c */
[----:B------:R-:W-:Y:S03]  /*2e20*/  FMUL.FTZ R20, R20, c[0x0][0x2ec] ;  /* 0x0000bb0014147a20 */ /* 0x000fe60000410000 */
[----:B------:R-:W-:Y:S01]  /*2e30*/  HMMA.16816.F32.BF16 R32, R164, R6, R32 ;  /* 0x00000006a420723c */ /* 0x000fe20000041820 */
[----:B------:R3:W-:Y:S03]  /*2e40*/  MUFU.EX2 R171, R4 ;  /* 0x0000000400ab7308 */ /* 0x0007e60000000800 */
[----:B------:R-:W-:Y:S02]  /*2e50*/  FMUL.FTZ R22, R22, c[0x0][0x2ec] ;  /* 0x0000bb0016167a20 */ /* 0x000fe40000410000 */
[----:B------:R-:W-:Y:S02]  /*2e60*/  FMUL.FTZ R23, R23, c[0x0][0x2ec] ;  /* 0x0000bb0017177a20 */ /* 0x000fe40000410000 */
[----:B------:R-:W-:Y:S03]  /*2e70*/  FMUL.FTZ R5, R24, c[0x0][0x2ec] ;  /* 0x0000bb0018057a20 */ /* 0x000fe60000410000 */
[----:B------:R-:W-:Y:S01]  /*2e80*/  MUFU.TANH R38, R15 ;  /* 0x0000000f00267308 */ /* 0x000fe20000002400 */
[----:B------:R-:W-:Y:S02]  /*2e90*/  FMUL.FTZ R25, R25, c[0x0][0x2ec] ;  /* 0x0000bb0019197a20 */ /* 0x000fe40000410000 */
[----:B------:R-:W-:Y:S02]  /*2ea0*/  FMUL.FTZ R26, R26, c[0x0][0x2ec] ;  /* 0x0000bb001a1a7a20 */ /* 0x000fe40000410000 */
[--C-:B-1----:R-:W-:Y:S02]  /*2eb0*/  FFMA.FTZ R0, R54, c[0x0][0x23c], -R9.reuse ;  /* 0x00008f0036007a23 */ /* 0x102fe40000010809 */
[----:B------:R-:W-:Y:S02]  /*2ec0*/  FMUL.FTZ R30, R30, c[0x0][0x2ec] ;  /* 0x0000bb001e1e7a20 */ /* 0x000fe40000410000 */
[----:B------:R-:W-:Y:S01]  /*2ed0*/  FMUL.FTZ R31, R31, c[0x0][0x2ec] ;  /* 0x0000bb001f1f7a20 */ /* 0x000fe20000410000 */
[----:B------:R1:W4:Y:S01]  /*2ee0*/  MUFU.EX2 R168, R0 ;  /* 0x0000000000a87308 */ /* 0x0003220000000800 */
[----:B------:R-:W-:Y:S02]  /*2ef0*/  FMUL.FTZ R29, R29, c[0x0][0x2ec] ;  /* 0x0000bb001d1d7a20 */ /* 0x000fe40000410000 */
[----:B------:R-:W-:Y:S02]  /*2f00*/  FMUL.FTZ R34, R34, c[0x0][0x2ec] ;  /* 0x0000bb0022227a20 */ /* 0x000fe40000410000 */
[--C-:B---3--:R-:W-:Y:S02]  /*2f10*/  FFMA.FTZ R4, R46, c[0x0][0x23c], -R8.reuse ;  /* 0x00008f002e047a23 */ /* 0x108fe40000010808 */
[----:B------:R-:W-:Y:S02]  /*2f20*/  FMUL.FTZ R33, R33, c[0x0][0x2ec] ;  /* 0x0000bb0021217a20 */ /* 0x000fe40000410000 */
[----:B------:R-:W-:Y:S01]  /*2f30*/  FMUL.FTZ R35, R35, c[0x0][0x2ec] ;  /* 0x0000bb0023237a20 */ /* 0x000fe20000410000 */
[----:B------:R-:W3:Y:S01]  /*2f40*/  MUFU.EX2 R170, R4 ;  /* 0x0000000400aa7308 */ /* 0x000ee20000000800 */
[----:B------:R-:W-:Y:S02]  /*2f50*/  FMUL.FTZ R27, R27, c[0x0][0x2ec] ;  /* 0x0000bb001b1b7a20 */ /* 0x000fe40000410000 */
[----:B------:R-:W-:Y:S07]  /*2f60*/  FMUL.FTZ R21, R21, c[0x0][0x2ec] ;  /* 0x0000bb0015157a20 */ /* 0x000fee0000410000 */
[----:B------:R-:W2:Y:S01]  /*2f70*/  MUFU.TANH R58, R16 ;  /* 0x00000010003a7308 */ /* 0x000ea20000002400 */
[----:B-1----:R-:W-:Y:S01]  /*2f80*/  FFMA.FTZ R0, R49, c[0x0][0x23c], -R8 ;  /* 0x00008f0031007a23 */ /* 0x002fe20000010808 */
[----:B----4-:R-:W-:Y:S08]  /*2f90*/  F2FP.BF16.PACK_AB R7, R168, R169 ;  /* 0x000000a9a807723e */ /* 0x010ff000000010ff */
[----:B------:R1:W-:Y:S01]  /*2fa0*/  MUFU.EX2 R235, R0 ;  /* 0x0000000000eb7308 */ /* 0x0003e20000000800 */
[----:B------:R3:W-:Y:S09]  /*2fb0*/  STS [R243+0x13400], R7 ;  /* 0x01340007f3007388 */ /* 0x0007f20000000800 */
[----:B------:R-:W4:Y:S10]  /*2fc0*/  MUFU.TANH R57, R17 ;  /* 0x0000001100397308 */ /* 0x000f340000002400 */
[----:B------:R-:W4:Y:S01]  /*2fd0*/  MUFU.TANH R53, R18 ;  /* 0x0000001200357308 */ /* 0x000f220000002400 */
[----:B-1----:R-:W-:Y:S01]  /*2fe0*/  FMUL.FTZ R0, R2, 1.4426950216293334961 ;  /* 0x3fb8aa3b02007820 */ /* 0x002fe20000410000 */
[----:B---3--:R-:W-:Y:S04]  /*2ff0*/  F2FP.BF16.PACK_AB R7, R170, R171 ;  /* 0x000000abaa07723e */ /* 0x008fe800000010ff */
[----:B------:R-:W-:Y:S04]  /*3000*/  FSEL R0, R0, RZ, P0 ;  /* 0x000000ff00007208 */ /* 0x000fe80000000000 */
[----:B------:R-:W1:Y:S01]  /*3010*/  MUFU.TANH R52, R19 ;  /* 0x0000001300347308 */ /* 0x000e620000002400 */
[----:B--2---:R-:W-:Y:S01]  /*3020*/  IADD3 R144, P0, R144, UR30, RZ ;  /* 0x0000001e90907c10 */ /* 0x004fe2000ff1e0ff */
[--C-:B------:R-:W-:Y:S03]  /*3030*/  FFMA.FTZ R4, R39, c[0x0][0x23c], -R0.reuse ;  /* 0x00008f0027047a23 */ /* 0x100fe60000010800 */
[----:B------:R-:W-:Y:S05]  /*3040*/  IADD3.X R145, R140, UR7, RZ, P0, !PT ;  /* 0x000000078c917c10 */ /* 0x000fea00087fe4ff */
[----:B------:R2:W-:Y:S01]  /*3050*/  MUFU.EX2 R237, R4 ;  /* 0x0000000400ed7308 */ /* 0x0005e20000000800 */
[----:B------:R3:W3:Y:S09]  /*3060*/  LDG.E R140, [R144.64+0x80] ;  /* 0x00008024908c7981 */ /* 0x0006f2000c1e1900 */
[----:B------:R-:W1:Y:S10]  /*3070*/  MUFU.TANH R56, R20 ;  /* 0x0000001400387308 */ /* 0x000e740000002400 */
[----:B------:R-:W1:Y:S01]  /*3080*/  MUFU.TANH R252, R21 ;  /* 0x0000001500fc7308 */ /* 0x000e620000002400 */
[----:B--2---:R-:W-:Y:S09]  /*3090*/  FFMA.FTZ R4, R38, c[0x0][0x23c], -R0 ;  /* 0x00008f0026047a23 */ /* 0x004ff20000010800 */
[----:B------:R2:W-:Y:S10]  /*30a0*/  MUFU.EX2 R236, R4 ;  /* 0x0000000400ec7308 */ /* 0x0005f40000000800 */
[----:B------:R-:W-:Y:S10]  /*30b0*/  MUFU.TANH R51, R22 ;  /* 0x0000001600337308 */ /* 0x000ff40000002400 */
[----:B------:R-:W-:Y:S01]  /*30c0*/  MUFU.TANH R50, R23 ;  /* 0x0000001700327308 */ /* 0x000fe20000002400 */
[--C-:B--2---:R-:W-:Y:S09]  /*30d0*/  FFMA.FTZ R4, R58, c[0x0][0x23c], -R10.reuse ;  /* 0x00008f003a047a23 */ /* 0x104ff2000001080a */
[----:B------:R4:W-:Y:S10]  /*30e0*/  MUFU.EX2 R152, R4 ;  /* 0x0000000400987308 */ /* 0x0009f40000000800 */
[----:B------:R2:W-:Y:S10]  /*30f0*/  MUFU.TANH R45, R5 ;  /* 0x00000005002d7308 */ /* 0x0005f40000002400 */
[----:B------:R-:W-:Y:S01]  /*3100*/  MUFU.TANH R44, R25 ;  /* 0x00000019002c7308 */ /* 0x000fe20000002400 */
[--C-:B----4-:R-:W-:Y:S09]  /*3110*/  FFMA.FTZ R4, R57, c[0x0][0x23c], -R10.reuse ;  /* 0x00008f0039047a23 */ /* 0x110ff2000001080a */
[----:B------:R4:W-:Y:S01]  /*3120*/  MUFU.EX2 R151, R4 ;  /* 0x0000000400977308 */ /* 0x0009e20000000800 */
[----:B--2---:R-:W-:Y:S09]  /*3130*/  FMUL.FTZ R5, R28, c[0x0][0x2ec] ;  /* 0x0000bb001c057a20 */ /* 0x004ff20000410000 */
[----:B------:R-:W-:Y:S10]  /*3140*/  MUFU.TANH R37, R26 ;  /* 0x0000001a00257308 */ /* 0x000ff40000002400 */
[----:B------:R-:W-:Y:S01]  /*3150*/  MUFU.TANH R36, R27 ;  /* 0x0000001b00247308 */ /* 0x000fe20000002400 */
[--C-:B----4-:R-:W-:Y:S09]  /*3160*/  FFMA.FTZ R4, R53, c[0x0][0x23c], -R9.reuse ;  /* 0x00008f0035047a23 */ /* 0x110ff20000010809 */
[----:B------:R1:W-:Y:S10]  /*3170*/  MUFU.EX2 R158, R4 ;  /* 0x00000004009e7308 */ /* 0x0003f40000000800 */
[----:B------:R2:W-:Y:S10]  /*3180*/  MUFU.TANH R43, R5 ;  /* 0x00000005002b7308 */ /* 0x0005f40000002400 */
[----:B------:R-:W-:Y:S01]  /*3190*/  MUFU.TANH R3, R30 ;  /* 0x0000001e00037308 */ /* 0x000fe20000002400 */
[--C-:B-1----:R-:W-:Y:S09]  /*31a0*/  FFMA.FTZ R4, R52, c[0x0][0x23c], -R9.reuse ;  /* 0x00008f0034047a23 */ /* 0x102ff20000010809 */
[----:B------:R1:W-:Y:S01]  /*31b0*/  MUFU.EX2 R157, R4 ;  /* 0x00000004009d7308 */ /* 0x0003e20000000800 */
[----:B--2---:R-:W-:Y:S09]  /*31c0*/  FMUL.FTZ R5, R32, c[0x0][0x2ec] ;  /* 0x0000bb0020057a20 */ /* 0x004ff20000410000 */
[----:B------:R-:W-:Y:S10]  /*31d0*/  MUFU.TANH R249, R5 ;  /* 0x0000000500f97308 */ /* 0x000ff40000002400 */
[----:B------:R2:W-:Y:S01]  /*31e0*/  MUFU.TANH R40, R11 ;  /* 0x0000000b00287308 */ /* 0x0005e20000002400 */
[----:B-1----:R-:W-:Y:S09]  /*31f0*/  FFMA.FTZ R4, R56, c[0x0][0x23c], -R10 ;  /* 0x00008f0038047a23 */ /* 0x002ff2000001080a */
[----:B------:R1:W-:Y:S10]  /*3200*/  MUFU.EX2 R148, R4 ;  /* 0x0000000400947308 */ /* 0x0003f40000000800 */
[----:B------:R-:W-:Y:S01]  /*3210*/  MUFU.TANH R251, R34 ;  /* 0x0000002200fb7308 */ /* 0x000fe20000002400 */
[----:B--2---:R-:W-:Y:S09]  /*3220*/  FFMA.FTZ R11, R48, c[0x0][0x23c], -R8 ;  /* 0x00008f00300b7a23 */ /* 0x004ff20000010808 */
[----:B------:R2:W4:Y:S01]  /*3230*/  MUFU.EX2 R234, R11 ;  /* 0x0000000b00ea7308 */ /* 0x0005220000000800 */
[----:B-1----:R-:W-:Y:S09]  /*3240*/  FFMA.FTZ R4, R252, c[0x0][0x23c], -R10 ;  /* 0x00008f00fc047a23 */ /* 0x002ff2000001080a */
[----:B------:R1:W-:Y:S10]  /*3250*/  MUFU.EX2 R147, R4 ;  /* 0x0000000400937308 */ /* 0x0003f40000000800 */
[----:B------:R-:W-:Y:S01]  /*3260*/  MUFU.TANH R2, R31 ;  /* 0x0000001f00027308 */ /* 0x000fe20000002400 */
[--C-:B--2---:R-:W-:Y:S01]  /*3270*/  FFMA.FTZ R11, R41, c[0x0][0x23c], -R0.reuse ;  /* 0x00008f00290b7a23 */ /* 0x104fe20000010800 */
[----:B----4-:R-:W-:Y:S08]  /*3280*/  F2FP.BF16.PACK_AB R6, R234, R235 ;  /* 0x000000ebea06723e */ /* 0x010ff000000010ff */
[----:B------:R2:W-:Y:S01]  /*3290*/  MUFU.EX2 R239, R11 ;  /* 0x0000000b00ef7308 */ /* 0x0005e20000000800 */
[--C-:B-1----:R-:W-:Y:S09]  /*32a0*/  FFMA.FTZ R4, R51, c[0x0][0x23c], -R9.reuse ;  /* 0x00008f0033047a23 */ /* 0x102ff20000010809 */
[----:B------:R1:W-:Y:S10]  /*32b0*/  MUFU.EX2 R156, R4 ;  /* 0x00000004009c7308 */ /* 0x0003f40000000800 */
[----:B------:R-:W-:Y:S01]  /*32c0*/  MUFU.TANH R167, R33 ;  /* 0x0000002100a77308 */ /* 0x000fe20000002400 */
[----:B--2---:R-:W-:Y:S09]  /*32d0*/  FFMA.FTZ R11, R40, c[0x0][0x23c], -R0 ;  /* 0x00008f00280b7a23 */ /* 0x004ff20000010800 */
[----:B------:R-:W2:Y:S01]  /*32e0*/  MUFU.EX2 R238, R11 ;  /* 0x0000000b00ee7308 */ /* 0x000ea20000000800 */
[--C-:B-1----:R-:W-:Y:S09]  /*32f0*/  FFMA.FTZ R4, R50, c[0x0][0x23c], -R9.reuse ;  /* 0x00008f0032047a23 */ /* 0x102ff20000010809 */
[----:B------:R1:W-:Y:S10]  /*3300*/  MUFU.EX2 R155, R4 ;  /* 0x00000004009b7308 */ /* 0x0003f40000000800 */
[----:B------:R-:W-:Y:S01]  /*3310*/  MUFU.TANH R250, R35 ;  /* 0x0000002300fa7308 */ /* 0x000fe20000002400 */
[----:B--2---:R-:W-:Y:S09]  /*3320*/  F2FP.BF16.PACK_AB R5, R238, R239 ;  /* 0x000000efee05723e */ /* 0x004ff200000010ff */
[----:B------:R-:W2:Y:S01]  /*3330*/  MUFU.TANH R42, R29 ;  /* 0x0000001d002a7308 */ /* 0x000ea20000002400 */
[--C-:B-1----:R-:W-:Y:S09]  /*3340*/  FFMA.FTZ R4, R45, c[0x0][0x23c], -R8.reuse ;  /* 0x00008f002d047a23 */ /* 0x102ff20000010808 */
[----:B------:R1:W-:Y:S02]  /*3350*/  MUFU.EX2 R162, R4 ;  /* 0x0000000400a27308 */ /* 0x0003e40000000800 */
[----:B-1----:R-:W-:Y:S08]  /*3360*/  FFMA.FTZ R4, R44, c[0x0][0x23c], -R8 ;  /* 0x00008f002c047a23 */ /* 0x002ff00000010808 */
[----:B------:R1:W-:Y:S02]  /*3370*/  MUFU.EX2 R161, R4 ;  /* 0x0000000400a17308 */ /* 0x0003e40000000800 */
[--C-:B-1----:R-:W-:Y:S08]  /*3380*/  FFMA.FTZ R4, R37, c[0x0][0x23c], -R0.reuse ;  /* 0x00008f0025047a23 */ /* 0x102ff00000010800 */
[----:B------:R1:W-:Y:S02]  /*3390*/  MUFU.EX2 R166, R4 ;  /* 0x0000000400a67308 */ /* 0x0003e40000000800 */
[----:B-1----:R-:W-:Y:S08]  /*33a0*/  FFMA.FTZ R4, R36, c[0x0][0x23c], -R0 ;  /* 0x00008f0024047a23 */ /* 0x002ff00000010800 */
[----:B------:R1:W-:Y:S02]  /*33b0*/  MUFU.EX2 R165, R4 ;  /* 0x0000000400a57308 */ /* 0x0003e40000000800 */
[--C-:B-1----:R-:W-:Y:S02]  /*33c0*/  FFMA.FTZ R4, R43, c[0x0][0x23c], -R8.reuse ;  /* 0x00008f002b047a23 */ /* 0x102fe40000010808 */
[----:B--2---:R-:W-:Y:S06]  /*33d0*/  FFMA.FTZ R8, R42, c[0x0][0x23c], -R8 ;  /* 0x00008f002a087a23 */ /* 0x004fec0000010808 */
[----:B------:R1:W-:Y:S10]  /*33e0*/  MUFU.EX2 R160, R4 ;  /* 0x0000000400a07308 */ /* 0x0003f40000000800 */
[----:B------:R-:W-:Y:S01]  /*33f0*/  MUFU.EX2 R159, R8 ;  /* 0x00000008009f7308 */ /* 0x000fe20000000800 */
[--C-:B-1----:R-:W-:Y:S02]  /*3400*/  FFMA.FTZ R4, R3, c[0x0][0x23c], -R0.reuse ;  /* 0x00008f0003047a23 */ /* 0x102fe40000010800 */
[----:B------:R-:W-:Y:S07]  /*3410*/  FFMA.FTZ R0, R2, c[0x0][0x23c], -R0 ;  /* 0x00008f0002007a23 */ /* 0x000fee0000010800 */
[----:B------:R1:W-:Y:S10]  /*3420*/  MUFU.EX2 R164, R4 ;  /* 0x0000000400a47308 */ /* 0x0003f40000000800 */
[----:B------:R2:W-:Y:S01]  /*3430*/  MUFU.EX2 R163, R0 ;  /* 0x0000000000a37308 */ /* 0x0005e20000000800 */
[--C-:B-1----:R-:W-:Y:S02]  /*3440*/  FFMA.FTZ R4, R249, c[0x0][0x23c], -R10.reuse ;  /* 0x00008f00f9047a23 */ /* 0x102fe4000001080a */
[----:B------:R-:W-:Y:S07]  /*3450*/  FFMA.FTZ R10, R167, c[0x0][0x23c], -R10 ;  /* 0x00008f00a70a7a23 */ /* 0x000fee000001080a */
[----:B------:R1:W-:Y:S01]  /*3460*/  MUFU.EX2 R146, R4 ;  /* 0x0000000400927308 */ /* 0x0003e20000000800 */
[----:B--2---:R-:W-:Y:S09]  /*3470*/  F2FP.BF16.PACK_AB R0, R157, R158 ;  /* 0x0000009e9d00723e */ /* 0x004ff200000010ff */
[----:B------:R-:W2:Y:S01]  /*3480*/  MUFU.EX2 R143, R10 ;  /* 0x0000000a008f7308 */ /* 0x000ea20000000800 */
[--C-:B-1----:R-:W-:Y:S02]  /*3490*/  FFMA.FTZ R4, R251, c[0x0][0x23c], -R9.reuse ;  /* 0x00008f00fb047a23 */ /* 0x102fe40000010809 */
[----:B------:R-:W-:Y:S07]  /*34a0*/  FFMA.FTZ R9, R250, c[0x0][0x23c], -R9 ;  /* 0x00008f00fa097a23 */ /* 0x000fee0000010809 */
[----:B------:R1:W-:Y:S10]  /*34b0*/  MUFU.EX2 R150, R4 ;  /* 0x0000000400967308 */ /* 0x0003f40000000800 */
[----:B------:R-:W4:Y:S01]  /*34c0*/  MUFU.EX2 R149, R9 ;  /* 0x0000000900957308 */ /* 0x000f220000000800 */
[----:B-1----:R-:W-:Y:S05]  /*34d0*/  F2FP.BF16.PACK_AB R4, R153, R154 ;  /* 0x0000009a9904723e */ /* 0x002fea00000010ff */
[----:B------:R1:W-:Y:S04]  /*34e0*/  STS [R243+0x13000], R4 ;  /* 0x01300004f3007388 */ /* 0x0003e80000000800 */
[----:B------:R2:W-:Y:S01]  /*34f0*/  STS [R241+0x13400], R0 ;  /* 0x01340000f1007388 */ /* 0x0005e20000000800 */
[----:B-1----:R-:W-:Y:S02]  /*3500*/  F2FP.BF16.PACK_AB R4, R151, R152 ;  /* 0x000000989704723e */ /* 0x002fe400000010ff */
[----:B--2---:R-:W-:Y:S03]  /*3510*/  F2FP.BF16.PACK_AB R0, R143, R146 ;  /* 0x000000928f00723e */ /* 0x004fe600000010ff */
[----:B------:R1:W-:Y:S04]  /*3520*/  STS [R241+0x13000], R4 ;  /* 0x01300004f1007388 */ /* 0x0003e80000000800 */
        /* <DEDUP_REMOVED lines=18> */
[----:B------:R1:W-:Y:S04]  /*3650*/  STS [R240+0x14400], R0 ;  /* 0x01440000f0007388 */ /* 0x0003e80000000800 */
[----:B------:R-:W-:Y:S04]  /*3660*/  STS [R240+0x14000], R4 ;  /* 0x01400004f0007388 */ /* 0x000fe80000000800 */
[----:B------:R-:W2:Y:S08]  /*3670*/  LDSM.16.M88.4 R32, [R223+0x6000] ;  /* 0x00600000df20783b */ /* 0x000eb00000000200 */
[----:B------:R-:W3:Y:S08]  /*3680*/  LDSM.16.M88.4 R28, [R223+0x6800] ;  /* 0x00680000df1c783b */ /* 0x000ef00000000200 */
[----:B------:R-:W3:Y:S08]  /*3690*/  LDSM.16.M88.4 R132, [R224+0x6000] ;  /* 0x00600000e084783b */ /* 0x000ef00000000200 */
[----:B-1----:R1:W4:Y:S04]  /*36a0*/  LDG.E R0, [R144.64+0xa0] ;  /* 0x0000a02490007981 */ /* 0x002328000c1e1900 */
        /* <DEDUP_REMOVED lines=45> */
[-C--:B------:R-:W-:Y:S07]  /*3980*/  HMMA.16816.F32.BF16 R28, R132, R210.reuse, R28 ;  /* 0x000000d2841c723c */ /* 0x080fee000004181c */
[----:B------:R-:W-:Y:S01]  /*3990*/  MOV R134, R142 ;  /* 0x0000008e00867202 */ /* 0x000fe20000000f00 */
[----:B------:R-:W-:Y:S01]  /*39a0*/  HMMA.16816.F32.BF16 R32, R136, R210, R32 ;  /* 0x000000d28820723c */ /* 0x000fe20000041820 */
[----:B------:R1:W2:Y:S03]  /*39b0*/  LDG.E R142, [R144.64] ;  /* 0x00000024908e7981 */ /* 0x0002a6000c1e1900 */
[----:B------:R-:W-:Y:S02]  /*39c0*/  MOV R135, R141 ;  /* 0x0000008d00877202 */ /* 0x000fe40000000f00 */
[----:B------:R1:W3:Y:S02]  /*39d0*/  LDG.E R141, [R144.64+0x20] ;  /* 0x00002024908d7981 */ /* 0x0002e4000c1e1900 */
[----:B-1----:R-:W-:Y:S04]  /*39e0*/  MOV R145, R134 ;  /* 0x0000008600917202 */ /* 0x002fe80000000f00 */
[----:B------:R-:W-:Y:S02]  /*39f0*/  MOV R144, R135 ;  /* 0x0000008700907202 */ /* 0x000fe40000000f00 */
[----:B------:R-:W1:Y:S01]  /*3a00*/  LDSM.16.M88.4 R132, [R224+0x8000] ;  /* 0x00800000e084783b */ /* 0x000e620000000200 */
[----:B------:R-:W-:Y:S01]  /*3a10*/  FFMA.FTZ R136, -R145, R145, 1 ;  /* 0x3f80000091887423 */ /* 0x000fe20000010191 */
[----:B------:R-:W-:Y:S03]  /*3a20*/  MOV R145, c[0x0][0x1c0] ;  /* 0x0000700000917a02 */ /* 0x000fe60000000f00 */
[----:B------:R-:W-:Y:S02]  /*3a30*/  FMUL.FTZ R136, R136, c[0x0][0x2ec] ;  /* 0x0000bb0088887a20 */ /* 0x000fe40000410000 */
[----:B------:R-:W-:Y:S05]  /*3a40*/  IMAD R145, R145, c[0x0][0x22c], RZ ;  /* 0x00008b0091917a24 */ /* 0x000fea00078e02ff */
[----:B------:R-:W-:Y:S04]  /*3a50*/  LEA R145, -R145, RZ, 0x6 ;  /* 0x000000ff91917211 */ /* 0x000fe800078e31ff */
[C---:B------:R-:W-:Y:S04]  /*3a60*/  LEA R232, P0, R145.reuse, R232, 0x2 ;  /* 0x000000e891e87211 */ /* 0x040fe800078010ff */
[----:B------:R-:W-:Y:S02]  /*3a70*/  LEA.HI.X.SX32 R233, R145, R233, 0x2, P0 ;  /* 0x000000e991e97211 */ /* 0x000fe400000f16ff */
[----:B------:R-:W-:Y:S01]  /*3a80*/  PLOP3.LUT P0, PT, PT, PT, UP2, 0x80, 0x0 ;  /* 0x000000000000781c */ /* 0x000fe20003f0f028 */
[-C--:B-1----:R-:W-:Y:S11]  /*3a90*/  HMMA.16816.F32.BF16 R4, R132, R212.reuse, R4 ;  /* 0x000000d48404723c */ /* 0x082ff60000041804 */
[----:B------:R-:W-:Y:S11]  /*3aa0*/  @!UPT UIADD3 URZ, URZ, URZ, URZ ;  /* 0x0000003f3f3ff290 */ /* 0x000ff6000fffe03f */
[----:B------:R-:W-:Y:S02]  /*3ab0*/  @!UPT UIADD3 URZ, URZ, URZ, URZ ;  /* 0x0000003f3f3ff290 */ /* 0x000fe4000fffe03f */
[C---:B--2---:R-:W-:Y:S02]  /*3ac0*/  FADD.FTZ R4, -R142.reuse, R4 ;  /* 0x000000048e047221 */ /* 0x044fe40000010100 */
[----:B------:R-:W-:Y:S02]  /*3ad0*/  FADD.FTZ R5, -R142, R5 ;  /* 0x000000058e057221 */ /* 0x000fe40000010100 */
[----:B------:R-:W-:Y:S02]  /*3ae0*/  FMUL.FTZ R4, R154, R4 ;  /* 0x000000049a047220 */ /* 0x000fe40000410000 */
[----:B------:R-:W-:Y:S02]  /*3af0*/  FMUL.FTZ R5, R153, R5 ;  /* 0x0000000599057220 */ /* 0x000fe40000410000 */
[----:B------:R-:W-:Y:S02]  /*3b00*/  FMUL.FTZ R154, R136, R4 ;  /* 0x00000004889a7220 */ /* 0x000fe40000410000 */
[----:B------:R-:W-:Y:S01]  /*3b10*/  FFMA.FTZ R4, -R144, R144, 1 ;  /* 0x3f80000090047423 */ /* 0x000fe20000010190 */
[----:B------:R-:W1:Y:S03]  /*3b20*/  LDSM.16.M88.4 R136, [R224+0x8800] ;  /* 0x00880000e088783b */ /* 0x000e660000000200 */
[----:B------:R-:W-:Y:S04]  /*3b30*/  FMUL.FTZ R4, R4, c[0x0][0x2ec] ;  /* 0x0000bb0004047a20 */ /* 0x000fe80000410000 */
[----:B------:R-:W-:Y:S01]  /*3b40*/  FMUL.FTZ R153, R4, R5 ;  /* 0x0000000504997220 */ /* 0x000fe20000410000 */
        /* <DEDUP_REMOVED lines=8> */
[----:B------:R-:W-:Y:S02]  /*3bd0*/  FMUL.FTZ R4, R151, R17 ;  /* 0x0000001197047220 */ /* 0x000fe40000410000 */
[----:B------:R-:W-:Y:S01]  /*3be0*/  FADD.FTZ R17, -R142, R20 ;  /* 0x000000148e117221 */ /* 0x000fe20000010100 */
[----:B------:R-:W-:Y:S04]  /*3bf0*/  HMMA.16816.F32.BF16 R32, R132, R218, R32 ;  /* 0x000000da8420723c */ /* 0x000fe80000041820 */
[----:B------:R-:W-:Y:S02]  /*3c00*/  FFMA.FTZ R20, -R57, R57, 1 ;  /* 0x3f80000039147423 */ /* 0x000fe40000010139 */
[----:B------:R-:W-:Y:S02]  /*3c10*/  FMUL.FTZ R5, R152, R16 ;  /* 0x0000001098057220 */ /* 0x000fe40000410000 */
[----:B------:R-:W-:Y:S04]  /*3c20*/  FADD.FTZ R16, -R142, R21 ;  /* 0x000000158e107221 */ /* 0x000fe80000010100 */
[----:B------:R-:W-:Y:S02]  /*3c30*/  FFMA.FTZ R21, -R58, R58, 1 ;  /* 0x3f8000003a157423 */ /* 0x000fe4000001013a */
[----:B------:R-:W-:Y:S01]  /*3c40*/  FMUL.FTZ R20, R20, c[0x0][0x2ec] ;  /* 0x0000bb0014147a20 */ /* 0x000fe20000410000 */
[----:B------:R1:W5:Y:S01]  /*3c50*/  LDL.LU R58, [R1+0xac] ;  /* 0x0000ac00013a7983 */ /* 0x0003620000300800 */
[----:B------:R-:W-:Y:S02]  /*3c60*/  FMUL.FTZ R16, R147, R16 ;  /* 0x0000001093107220 */ /* 0x000fe40000410000 */
[----:B------:R-:W-:Y:S01]  /*3c70*/  FMUL.FTZ R21, R21, c[0x0][0x2ec] ;  /* 0x0000bb0015157a20 */ /* 0x000fe20000410000 */
[----:B------:R1:W5:Y:S01]  /*3c80*/  LDL.LU R57, [R1+0xa8] ;  /* 0x0000a80001397983 */ /* 0x0003620000300800 */
[----:B------:R-:W-:Y:S02]  /*3c90*/  FMUL.FTZ R147, R20, R4 ;  /* 0x0000000414937220 */ /* 0x000fe40000410000 */
[----:B------:R-:W-:Y:S02]  /*3ca0*/  FFMA.FTZ R20, -R167, R167, 1 ;  /* 0x3f800000a7147423 */ /* 0x000fe400000101a7 */
[----:B------:R-:W-:Y:S02]  /*3cb0*/  FADD.FTZ R33, -R142, R33 ;  /* 0x000000218e217221 */ /* 0x000fe40000010100 */
[----:B------:R-:W-:Y:S02]  /*3cc0*/  FMUL.FTZ R17, R148, R17 ;  /* 0x0000001194117220 */ /* 0x000fe40000410000 */
[----:B------:R-:W-:Y:S02]  /*3cd0*/  FADD.FTZ R32, -R142, R32 ;  /* 0x000000208e207221 */ /* 0x000fe40000010100 */
[----:B------:R-:W-:Y:S02]  /*3ce0*/  FMUL.FTZ R148, R21, R5 ;  /* 0x0000000515947220 */ /* 0x000fe40000410000 */
[----:B------:R-:W-:Y:S02]  /*3cf0*/  FMUL.FTZ R4, R143, R33 ;  /* 0x000000218f047220 */ /* 0x000fe40000410000 */
[----:B------:R-:W-:Y:S02]  /*3d00*/  FFMA.FTZ R33, -R56, R56, 1 ;  /* 0x3f80000038217423 */ /* 0x000fe40000010138 */
[----:B------:R-:W-:Y:S01]  /*3d10*/  FFMA.FTZ R21, -R249, R249, 1 ;  /* 0x3f800000f9157423 */ /* 0x000fe200000101f9 */
[----:B------:R1:W5:Y:S01]  /*3d20*/  LDL.LU R56, [R1+0xa4] ;  /* 0x0000a40001387983 */ /* 0x0003620000300800 */
[----:B------:R-:W-:Y:S02]  /*3d30*/  FMUL.FTZ R20, R20, c[0x0][0x2ec] ;  /* 0x0000bb0014147a20 */ /* 0x000fe40000410000 */
[----:B------:R-:W-:Y:S02]  /*3d40*/  FMUL.FTZ R5, R146, R32 ;  /* 0x0000002092057220 */ /* 0x000fe40000410000 */
[----:B------:R-:W-:Y:S02]  /*3d50*/  FMUL.FTZ R21, R21, c[0x0][0x2ec] ;  /* 0x0000bb0015157a20 */ /* 0x000fe40000410000 */
[----:B------:R-:W-:Y:S02]  /*3d60*/  FMUL.FTZ R142, R20, R4 ;  /* 0x00000004148e7220 */ /* 0x000fe40000410000 */
[----:B---3--:R-:W-:Y:S02]  /*3d70*/  FADD.FTZ R4, -R141, R7 ;  /* 0x000000078d047221 */ /* 0x008fe40000010100 */
[----:B------:R-:W-:Y:S02]  /*3d80*/  FFMA.FTZ R7, -R55, R55, 1 ;  /* 0x3f80000037077423 */ /* 0x000fe40000010137 */
[----:B------:R-:W-:Y:S01]  /*3d90*/  FFMA.FTZ R32, -R252, R252, 1 ;  /* 0x3f800000fc207423 */ /* 0x000fe200000101fc */
[----:B------:R1:W5:Y:S01]  /*3da0*/  LDL.LU R55, [R1+0xa0] ;  /* 0x0000a00001377983 */ /* 0x0003620000300800 */
[----:B------:R-:W-:Y:S02]  /*3db0*/  FMUL.FTZ R33, R33, c[0x0][0x2ec] ;  /* 0x0000bb0021217a20 */ /* 0x000fe40000410000 */
[----:B------:R-:W-:Y:S02]  /*3dc0*/  FMUL.FTZ R143, R21, R5 ;  /* 0x00000005158f7220 */ /* 0x000fe40000410000 */
[----:B------:R-:W-:Y:S02]  /*3dd0*/  FADD.FTZ R5, -R141, R6 ;  /* 0x000000068d057221 */ /* 0x000fe40000010100 */
[----:B------:R-:W-:Y:S02]  /*3de0*/  FFMA.FTZ R6, -R54, R54, 1 ;  /* 0x3f80000036067423 */ /* 0x000fe40000010136 */
[----:B------:R-:W-:Y:S01]  /*3df0*/  FMUL.FTZ R32, R32, c[0x0][0x2ec] ;  /* 0x0000bb0020207a20 */ /* 0x000fe20000410000 */
[----:B------:R1:W5:Y:S01]  /*3e00*/  LDL.LU R54, [R1+0x9c] ;  /* 0x00009c0001367983 */ /* 0x0003620000300800 */
[----:B------:R-:W-:Y:S02]  /*3e10*/  FMUL.FTZ R145, R33, R17 ;  /* 0x0000001121917220 */ /* 0x000fe40000410000 */
[----:B------:R-:W-:Y:S02]  /*3e20*/  FFMA.FTZ R17, -R53, R53, 1 ;  /* 0x3f80000035117423 */ /* 0x000fe40000010135 */
[----:B------:R-:W-:Y:S01]  /*3e30*/  FMUL.FTZ R144, R32, R16 ;  /* 0x0000001020907220 */ /* 0x000fe20000410000 */
[----:B------:R1:W5:Y:S01]  /*3e40*/  LDL.LU R53, [R1+0x98] ;  /* 0x0000980001357983 */ /* 0x0003620000300800 */
[----:B------:R-:W-:Y:S02]  /*3e50*/  FMUL.FTZ R4, R168, R4 ;  /* 0x00000004a8047220 */ /* 0x000fe40000410000 */
[----:B------:R-:W-:Y:S02]  /*3e60*/  FMUL.FTZ R6, R6, c[0x0][0x2ec] ;  /* 0x0000bb0006067a20 */ /* 0x000fe40000410000 */
[----:B------:R-:W-:Y:S02]  /*3e70*/  FADD.FTZ R19, -R141, R19 ;  /* 0x000000138d137221 */ /* 0x000fe40000010100 */
[----:B------:R-:W-:Y:S02]  /*3e80*/  FFMA.FTZ R16, -R52, R52, 1 ;  /* 0x3f80000034107423 */ /* 0x000fe40000010134 */
[----:B------:R-:W-:Y:S01]  /*3e90*/  FMUL.FTZ R5, R169, R5 ;  /* 0x00000005a9057220 */ /* 0x000fe20000410000 */
[----:B------:R1:W5:Y:S01]  /*3ea0*/  LDL.LU R52, [R1+0x94] ;  /* 0x0000940001347983 */ /* 0x0003620000300800 */
[----:B------:R-:W-:Y:S02]  /*3eb0*/  FMUL.FTZ R7, R7, c[0x0][0x2ec] ;  /* 0x0000bb0007077a20 */ /* 0x000fe40000410000 */
[----:B------:R-:W-:Y:S02]  /*3ec0*/  FADD.FTZ R18, -R141, R18 ;  /* 0x000000128d127221 */ /* 0x000fe40000010100 */
[----:B------:R-:W-:Y:S02]  /*3ed0*/  FMUL.FTZ R138, R6, R4 ;  /* 0x00000004068a7220 */ /* 0x000fe40000410000 */
        /* <DEDUP_REMOVED lines=10> */
[----:B------:R-:W-:Y:S02]  /*3f80*/  FMUL.FTZ R4, R149, R35 ;  /* 0x0000002395047220 */ /* 0x000fe40000410000 */
[----:B------:R-:W-:Y:S02]  /*3f90*/  FFMA.FTZ R35, -R49, R49, 1 ;  /* 0x3f80000031237423 */ /* 0x000fe40000010131 */
[----:B------:R-:W-:Y:S01]  /*3fa0*/  FMUL.FTZ R17, R17, c[0x0][0x2ec] ;  /* 0x0000bb0011117a20 */ /* 0x000fe20000410000 */
[----:B------:R1:W5:Y:S01]  /*3fb0*/  LDL.LU R49, [R1+0x88] ;  /* 0x0000880001317983 */ /* 0x0003620000300800 */
[----:B------:R-:W-:Y:S02]  /*3fc0*/  FADD.FTZ R34, -R141, R34 ;  /* 0x000000228d227221 */ /* 0x000fe40000010100 */
[----:B------:R-:W-:Y:S02]  /*3fd0*/  FFMA.FTZ R33, -R48, R48, 1 ;  /* 0x3f80000030217423 */ /* 0x000fe40000010130 */
[----:B------:R-:W-:Y:S01]  /*3fe0*/  FMUL.FTZ R137, R17, R5 ;  /* 0x0000000511897220 */ /* 0x000fe20000410000 */
[----:B------:R1:W5:Y:S01]  /*3ff0*/  LDL.LU R48, [R1+0x84] ;  /* 0x0000840001307983 */ /* 0x0003620000300800 */
[----:B------:R-:W-:Y:S02]  /*4000*/  FMUL.FTZ R5, R150, R34 ;  /* 0x0000002296057220 */ /* 0x000fe40000410000 */
[----:B------:R-:W-:Y:S02]  /*4010*/  FFMA.FTZ R34, -R47, R47, 1 ;  /* 0x3f8000002f227423 */ /* 0x000fe4000001012f */
[----:B------:R-:W-:Y:S01]  /*4020*/  FFMA.FTZ R32, -R46, R46, 1 ;  /* 0x3f8000002e207423 */ /* 0x000fe2000001012e */
[----:B------:R1:W5:Y:S01]  /*4030*/  LDL.LU R47, [R1+0x80] ;  /* 0x00008000012f7983 */ /* 0x0003620000300800 */
[----:B------:R-:W-:Y:S02]  /*4040*/  FADD.FTZ R6, -R141, R23 ;  /* 0x000000178d067221 */ /* 0x000fe40000010100 */
[----:B------:R-:W-:Y:S01]  /*4050*/  FFMA.FTZ R23, -R45, R45, 1 ;  /* 0x3f8000002d177423 */ /* 0x000fe2000001012d */
[----:B------:R1:W5:Y:S01]  /*4060*/  LDL.LU R46, [R1+0x7c] ;  /* 0x00007c00012e7983 */ /* 0x0003620000300800 */
[----:B------:R-:W-:Y:S02]  /*4070*/  FADD.FTZ R7, -R141, R22 ;  /* 0x000000168d077221 */ /* 0x000fe40000010100 */
[----:B------:R-:W-:Y:S01]  /*4080*/  FFMA.FTZ R17, -R251, R251, 1 ;  /* 0x3f800000fb117423 */ /* 0x000fe200000101fb */
[----:B------:R1:W5:Y:S01]  /*4090*/  LDL.LU R45, [R1+0x78] ;  /* 0x00007800012d7983 */ /* 0x0003620000300800 */
[----:B------:R-:W-:Y:S02]  /*40a0*/  FFMA.FTZ R16, -R250, R250, 1 ;  /* 0x3f800000fa107423 */ /* 0x000fe400000101fa */
[----:B------:R-:W-:Y:S02]  /*40b0*/  FFMA.FTZ R21, -R44, R44, 1 ;  /* 0x3f8000002c157423 */ /* 0x000fe4000001012c */
[----:B------:R-:W-:Y:S01]  /*40c0*/  FMUL.FTZ R7, R156, R7 ;  /* 0x000000079c077220 */ /* 0x000fe20000410000 */
[----:B------:R1:W5:Y:S01]  /*40d0*/  LDL.LU R44, [R1+0x74] ;  /* 0x00007400012c7983 */ /* 0x0003620000300800 */
[----:B------:R-:W-:Y:S02]  /*40e0*/  FMUL.FTZ R19, R19, c[0x0][0x2ec] ;  /* 0x0000bb0013137a20 */ /* 0x000fe40000410000 */
[----:B------:R-:W-:Y:S02]  /*40f0*/  FMUL.FTZ R17, R17, c[0x0][0x2ec] ;  /* 0x0000bb0011117a20 */ /* 0x000fe40000410000 */
[----:B------:R-:W-:Y:S02]  /*4100*/  FMUL.FTZ R16, R16, c[0x0][0x2ec] ;  /* 0x0000bb0010107a20 */ /* 0x000fe40000410000 */
[----:B------:R-:W-:Y:S02]  /*4110*/  FFMA.FTZ R22, -R43, R43, 1 ;  /* 0x3f8000002b167423 */ /* 0x000fe4000001012b */
[----:B------:R-:W-:Y:S01]  /*4120*/  FMUL.FTZ R135, R19, R7 ;  /* 0x0000000713877220 */ /* 0x000fe20000410000 */
[----:B------:R1:W5:Y:S01]  /*4130*/  LDL.LU R43, [R1+0x70] ;  /* 0x00007000012b7983 */ /* 0x0003620000300800 */
[----:B------:R-:W-:Y:S02]  /*4140*/  FMUL.FTZ R133, R17, R5 ;  /* 0x0000000511857220 */ /* 0x000fe40000410000 */
[----:B------:R-:W-:Y:S02]  /*4150*/  FMUL.FTZ R132, R16, R4 ;  /* 0x0000000410847220 */ /* 0x000fe40000410000 */
[C---:B------:R-:W-:Y:S02]  /*4160*/  FADD.FTZ R7, -R140.reuse, R8 ;  /* 0x000000088c077221 */ /* 0x040fe40000010100 */
[C---:B------:R-:W-:Y:S02]  /*4170*/  FADD.FTZ R5, -R140.reuse, R12 ;  /* 0x0000000c8c057221 */ /* 0x040fe40000010100 */
[----:B------:R-:W-:Y:S02]  /*4180*/  FADD.FTZ R4, -R140, R13 ;  /* 0x0000000d8c047221 */ /* 0x000fe40000010100 */
[----:B------:R-:W-:Y:S02]  /*4190*/  FFMA.FTZ R20, -R42, R42, 1 ;  /* 0x3f8000002a147423 */ /* 0x000fe4000001012a */
[----:B------:R-:W-:Y:S01]  /*41a0*/  FMUL.FTZ R7, R235, R7 ;  /* 0x00000007eb077220 */ /* 0x000fe20000410000 */
[----:B------:R1:W5:Y:S01]  /*41b0*/  LDL.LU R42, [R1+0x6c] ;  /* 0x00006c00012a7983 */ /* 0x0003620000300800 */
[----:B------:R-:W-:Y:S02]  /*41c0*/  FMUL.FTZ R5, R171, R5 ;  /* 0x00000005ab057220 */ /* 0x000fe40000410000 */
[----:B------:R-:W-:Y:S02]  /*41d0*/  FMUL.FTZ R4, R170, R4 ;  /* 0x00000004aa047220 */ /* 0x000fe40000410000 */
[----:B------:R-:W-:Y:S02]  /*41e0*/  FMUL.FTZ R35, R35, c[0x0][0x2ec] ;  /* 0x0000bb0023237a20 */ /* 0x000fe40000410000 */
[----:B------:R-:W-:Y:S02]  /*41f0*/  FMUL.FTZ R34, R34, c[0x0][0x2ec] ;  /* 0x0000bb0022227a20 */ /* 0x000fe40000410000 */
[----:B------:R-:W-:Y:S02]  /*4200*/  FMUL.FTZ R32, R32, c[0x0][0x2ec] ;  /* 0x0000bb0020207a20 */ /* 0x000fe40000410000 */
[----:B------:R-:W-:Y:S02]  /*4210*/  FFMA.FTZ R8, -R41, R41, 1 ;  /* 0x3f80000029087423 */ /* 0x000fe40000010129 */
[----:B------:R-:W-:Y:S01]  /*4220*/  FMUL.FTZ R6, R155, R6 ;  /* 0x000000069b067220 */ /* 0x000fe20000410000 */
[----:B------:R1:W5:Y:S01]  /*4230*/  LDL.LU R41, [R1+0x68] ;  /* 0x0000680001297983 */ /* 0x0003620000300800 */
[----:B------:R-:W-:Y:S02]  /*4240*/  FMUL.FTZ R18, R18, c[0x0][0x2ec] ;  /* 0x0000bb0012127a20 */ /* 0x000fe40000410000 */
[----:B------:R-:W-:Y:S02]  /*4250*/  FMUL.FTZ R35, R35, R7 ;  /* 0x0000000723237220 */ /* 0x000fe40000410000 */
        /* <DEDUP_REMOVED lines=8> */
[----:B------:R-:W-:Y:S02]  /*42e0*/  FADD.FTZ R6, -R140, R9 ;  /* 0x000000098c067221 */ /* 0x000fe40000010100 */
[----:B------:R-:W-:Y:S02]  /*42f0*/  FMUL.FTZ R7, R162, R7 ;  /* 0x00000007a2077220 */ /* 0x000fe40000410000 */
        /* <DEDUP_REMOVED lines=10> */
[C---:B----4-:R-:W-:Y:S02]  /*43a0*/  FADD.FTZ R7, -R0.reuse, R10 ;  /* 0x0000000a00077221 */ /* 0x050fe40000010100 */
        /* <DEDUP_REMOVED lines=15> */
[----:B------:R-:W-:Y:S02]  /*44a0*/  FFMA.FTZ R10, -R36, R36, 1 ;  /* 0x3f800000240a7423 */ /* 0x000fe40000010124 */
[----:B------:R-:W-:Y:S01]  /*44b0*/  FFMA.FTZ R19, -R3, R3, 1 ;  /* 0x3f80000003137423 */ /* 0x000fe20000010103 */
[----:B------:R1:W5:Y:S01]  /*44c0*/  LDL.LU R36, [R1+0x54] ;  /* 0x0000540001247983 */ /* 0x0003620000300800 */
[----:B------:R-:W-:Y:S02]  /*44d0*/  FFMA.FTZ R17, -R2, R2, 1 ;  /* 0x3f80000002117423 */ /* 0x000fe40000010102 */
[----:B------:R-:W-:Y:S01]  /*44e0*/  FMUL.FTZ R6, R234, R6 ;  /* 0x00000006ea067220 */ /* 0x000fe20000410000 */
[----:B------:R1:W5:Y:S01]  /*44f0*/  LDL.LU R3, [R1+0x50] ;  /* 0x0000500001037983 */ /* 0x0003620000300800 */
[----:B------:R-:W-:Y:S02]  /*4500*/  FMUL.FTZ R33, R33, c[0x0][0x2ec] ;  /* 0x0000bb0021217a20 */ /* 0x000fe40000410000 */
[----:B------:R-:W-:Y:S01]  /*4510*/  FMUL.FTZ R21, R21, c[0x0][0x2ec] ;  /* 0x0000bb0015157a20 */ /* 0x000fe20000410000 */
[----:B------:R1:W5:Y:S01]  /*4520*/  LDL.LU R2, [R1+0x4c] ;  /* 0x00004c0001027983 */ /* 0x0003620000300800 */
[----:B------:R-:W-:Y:S02]  /*4530*/  FMUL.FTZ R33, R33, R6 ;  /* 0x0000000621217220 */ /* 0x000fe40000410000 */
[----:B------:R-:W-:Y:S02]  /*4540*/  FADD.FTZ R6, -R140, R25 ;  /* 0x000000198c067221 */ /* 0x000fe40000010100 */
[----:B------:R-:W-:Y:S02]  /*4550*/  FMUL.FTZ R13, R13, c[0x0][0x2ec] ;  /* 0x0000bb000d0d7a20 */ /* 0x000fe40000410000 */
[----:B------:R-:W-:Y:S02]  /*4560*/  FMUL.FTZ R6, R161, R6 ;  /* 0x00000006a1067220 */ /* 0x000fe40000410000 */
[C---:B------:R-:W-:Y:S02]  /*4570*/  FADD.FTZ R5, -R0.reuse, R27 ;  /* 0x0000001b00057221 */ /* 0x040fe40000010100 */
[----:B------:R-:W-:Y:S02]  /*4580*/  FMUL.FTZ R21, R21, R6 ;  /* 0x0000000615157220 */ /* 0x000fe40000410000 */
[C---:B------:R-:W-:Y:S02]  /*4590*/  FADD.FTZ R6, -R0.reuse, R11 ;  /* 0x0000000b00067221 */ /* 0x040fe40000010100 */
[----:B------:R-:W-:Y:S02]  /*45a0*/  FADD.FTZ R4, -R0, R30 ;  /* 0x0000001e00047221 */ /* 0x000fe40000010100 */
[----:B------:R-:W-:Y:S02]  /*45b0*/  FMUL.FTZ R6, R238, R6 ;  /* 0x00000006ee067220 */ /* 0x000fe40000410000 */
[----:B------:R-:W-:Y:S02]  /*45c0*/  FMUL.FTZ R5, R165, R5 ;  /* 0x00000005a5057220 */ /* 0x000fe40000410000 */
[----:B------:R-:W-:Y:S02]  /*45d0*/  FMUL.FTZ R13, R13, R6 ;  /* 0x000000060d0d7220 */ /* 0x000fe40000410000 */
[C---:B------:R-:W-:Y:S02]  /*45e0*/  FADD.FTZ R6, -R0.reuse, R26 ;  /* 0x0000001a00067221 */ /* 0x040fe40000010100 */
[----:B------:R-:W-:Y:S02]  /*45f0*/  FADD.FTZ R0, -R0, R31 ;  /* 0x0000001f00007221 */ /* 0x000fe40000010100 */
[----:B------:R-:W-:Y:S02]  /*4600*/  FMUL.FTZ R6, R166, R6 ;  /* 0x00000006a6067220 */ /* 0x000fe40000410000 */
[----:B------:R-:W-:Y:S02]  /*4610*/  FMUL.FTZ R4, R164, R4 ;  /* 0x00000004a4047220 */ /* 0x000fe40000410000 */
[----:B------:R-:W-:Y:S02]  /*4620*/  FMUL.FTZ R0, R163, R0 ;  /* 0x00000000a3007220 */ /* 0x000fe40000410000 */
[----:B------:R-:W-:Y:S02]  /*4630*/  FMUL.FTZ R18, R18, c[0x0][0x2ec] ;  /* 0x0000bb0012127a20 */ /* 0x000fe40000410000 */
[----:B------:R-:W-:Y:S02]  /*4640*/  FMUL.FTZ R10, R10, c[0x0][0x2ec] ;  /* 0x0000bb000a0a7a20 */ /* 0x000fe40000410000 */
[----:B------:R-:W-:Y:S02]  /*4650*/  FMUL.FTZ R19, R19, c[0x0][0x2ec] ;  /* 0x0000bb0013137a20 */ /* 0x000fe40000410000 */
[----:B------:R-:W-:Y:S02]  /*4660*/  FMUL.FTZ R17, R17, c[0x0][0x2ec] ;  /* 0x0000bb0011117a20 */ /* 0x000fe40000410000 */
        /* <DEDUP_REMOVED lines=23> */
.L_x_501:
[----:B-1----:R-:W-:Y:S02]  /*47e0*/  F2FP.BF16.PACK_AB R16, R153, R154 ;  /* 0x0000009a9910723e */ /* 0x002fe400000010ff */
        /* <DEDUP_REMOVED lines=33> */
[----:B-----5:R-:W-:Y:S04]  /*4a00*/  LDSM.16.MT88.4 R4, [R2+0x13000] ;  /* 0x013000000204783b */ /* 0x020fe80000004200 */
[----:B------:R-:W1:Y:S04]  /*4a10*/  LDSM.16.MT88.4 R8, [R0+0x6000] ;  /* 0x006000000008783b */ /* 0x000e680000004200 */
[----:B------:R-:W2:Y:S04]  /*4a20*/  LDSM.16.MT88.4 R12, [R2+0x15000] ;  /* 0x01500000020c783b */ /* 0x000ea80000004200 */
[----:B------:R-:W3:Y:S04]  /*4a30*/  LDSM.16.MT88.4 R16, [R0+0x7000] ;  /* 0x007000000010783b */ /* 0x000ee80000004200 */
[----:B------:R-:W4:Y:S04]  /*4a40*/  LDSM.16.MT88.4 R20, [R0+0x8000] ;  /* 0x008000000014783b */ /* 0x000f280000004200 */
[----:B------:R-:W-:Y:S04]  /*4a50*/  LDSM.16.MT88.4 R24, [R2+0x13800] ;  /* 0x013800000218783b */ /* 0x000fe80000004200 */
[----:B------:R-:W3:Y:S04]  /*4a60*/  LDSM.16.MT88.4 R28, [R0+0x6400] ;  /* 0x00640000001c783b */ /* 0x000ee80000004200 */
[----:B------:R-:W3:Y:S04]  /*4a70*/  LDSM.16.MT88.4 R32, [R2+0x15800] ;  /* 0x015800000220783b */ /* 0x000ee80000004200 */
[----:B------:R-:W3:Y:S04]  /*4a80*/  LDSM.16.MT88.4 R132, [R0+0x7400] ;  /* 0x007400000084783b */ /* 0x000ee80000004200 */
[----:B------:R-:W-:Y:S01]  /*4a90*/  LDSM.16.MT88.4 R136, [R2+0x16800] ;  /* 0x016800000288783b */ /* 0x000fe20000004200 */
        /* <DEDUP_REMOVED lines=75> */
.L_x_502:
[----:B------:R-:W-:Y:S01]  /*4f50*/  LDSM.16.M88.4 R24, [R225] ;  /* 0x00000000e118783b */ /* 0x000fe20000000200 */
[----:B------:R-:W-:Y:S01]  /*4f60*/  IMAD.MOV.U32 R148, RZ, RZ, c[0x0][0x1c0] ;  /* 0x00007000ff947624 */ /* 0x000fe200078e00ff */
[----:B------:R-:W-:Y:S02]  /*4f70*/  ULOP3.LUT UR6, UR42, 0x1, URZ, 0xc0, !UPT ;  /* 0x000000012a067892 */ /* 0x000fe4000f8ec03f */
[----:B------:R-:W2:Y:S01]  /*4f80*/  LDSM.16.MT88.4 R8, [R0+0x9000] ;  /* 0x009000000008783b */ /* 0x000ea20000004200 */
[----:B------:R-:W-:Y:S01]  /*4f90*/  IMAD R148, R148, c[0x0][0x22c], RZ ;  /* 0x00008b0094947a24 */ /* 0x000fe200078e02ff */
[----:B------:R-:W-:Y:S02]  /*4fa0*/  UISETP.NE.U32.AND UP0, UPT, UR6, 0x1, UPT ;  /* 0x000000010600788c */ /* 0x000fe4000bf05070 */
[----:B------:R-:W3:Y:S01]  /*4fb0*/  LDSM.16.MT88.4 R16, [R0+0xb000] ;  /* 0x00b000000010783b */ /* 0x000ee20000004200 */
[----:B------:R-:W-:Y:S01]  /*4fc0*/  IMAD.SHL.U32 R148, R148, 0x8, RZ ;  /* 0x0000000894947824 */ /* 0x000fe200078e00ff */
[----:B------:R-:W-:Y:S02]  /*4fd0*/  UIADD3 UR6, UR42, -0x1, URZ ;  /* 0xffffffff2a067890 */ /* 0x000fe4000fffe03f */
[----:B------:R-:W4:Y:S04]  /*4fe0*/  LDSM.16.MT88.4 R28, [R0+0xd000] ;  /* 0x00d00000001c783b */ /* 0x000f280000004200 */
[----:B------:R-:W5:Y:S04]  /*4ff0*/  LDL R154, [R1+0x34] ;  /* 0x00003400019a7983 */ /* 0x000f680000100800 */
[----:B------:R-:W-:Y:S04]  /*5000*/  LDSM.16.M88.4 R32, [R226] ;  /* 0x00000000e220783b */ /* 0x000fe80000000200 */
[----:B------:R-:W5:Y:S04]  /*5010*/  LDL R153, [R1+0x38] ;  /* 0x0000380001997983 */ /* 0x000f680000100800 */
[----:B------:R-:W1:Y:S04]  /*5020*/  LDSM.16.MT88.4 R132, [R0+0x9400] ;  /* 0x009400000084783b */ /* 0x000e680000004200 */
[----:B------:R1:W5:Y:S04]  /*5030*/  LDL R149, [R1+0xc] ;  /* 0x00000c0001957983 */ /* 0x0003680000100800 */
[----:B------:R-:W1:Y:S04]  /*5040*/  LDSM.16.MT88.4 R136, [R0+0xb400] ;  /* 0x00b400000088783b */ /* 0x000e680000004200 */
[----:B------:R1:W5:Y:S02]  /*5050*/  LDL R150, [R1] ;  /* 0x0000000001967983 */ /* 0x0003640000100800 */
[C---:B-12---:R-:W-:Y:S02]  /*5060*/  HMMA.16816.F32.BF16 R4, R24.reuse, R8, RZ ;  /* 0x000000081804723c */ /* 0x046fe400000418ff */
[----:B------:R-:W1:Y:S04]  /*5070*/  LDSM.16.MT88.4 R140, [R0+0xd400] ;  /* 0x00d40000008c783b */ /* 0x000e680000004200 */
[----:B------:R2:W2:Y:S02]  /*5080*/  LDL R151, [R1+0x4] ;  /* 0x0000040001977983 */ /* 0x0004a40000100800 */
[C---:B------:R-:W-:Y:S02]  /*5090*/  HMMA.16816.F32.BF16 R8, R24.reuse, R10, RZ ;  /* 0x0000000a1808723c */ /* 0x040fe400000418ff */
[----:B------:R-:W-:Y:S04]  /*50a0*/  LDSM.16.MT88.4 R144, [R0+0x9800] ;  /* 0x009800000090783b */ /* 0x000fe80000004200 */
[----:B------:R1:W2:Y:S02]  /*50b0*/  LDL R152, [R1+0x8] ;  /* 0x0000080001987983 */ /* 0x0002a40000100800 */
[C---:B---3--:R-:W-:Y:S08]  /*50c0*/  HMMA.16816.F32.BF16 R12, R24.reuse, R16, RZ ;  /* 0x00000010180c723c */ /* 0x048ff000000418ff */
[C---:B------:R-:W-:Y:S08]  /*50d0*/  HMMA.16816.F32.BF16 R16, R24.reuse, R18, RZ ;  /* 0x000000121810723c */ /* 0x040ff000000418ff */
[C---:B----4-:R-:W-:Y:S08]  /*50e0*/  HMMA.16816.F32.BF16 R20, R24.reuse, R28, RZ ;  /* 0x0000001c1814723c */ /* 0x050ff000000418ff */
[----:B------:R-:W-:Y:S01]  /*50f0*/  HMMA.16816.F32.BF16 R24, R24, R30, RZ ;  /* 0x0000001e1818723c */ /* 0x000fe200000418ff */
[----:B------:R-:W3:Y:S07]  /*5100*/  LDSM.16.M88.4 R28, [R228] ;  /* 0x00000000e41c783b */ /* 0x000eee0000000200 */
[C---:B------:R-:W-:Y:S08]  /*5110*/  HMMA.16816.F32.BF16 R4, R32.reuse, R132, R4 ;  /* 0x000000842004723c */ /* 0x040ff00000041804 */
[C---:B------:R-:W-:Y:S01]  /*5120*/  HMMA.16816.F32.BF16 R8, R32.reuse, R134, R8 ;  /* 0x000000862008723c */ /* 0x040fe20000041808 */
[----:B------:R-:W4:Y:S07]  /*5130*/  LDSM.16.MT88.4 R132, [R0+0xb800] ;  /* 0x00b800000084783b */ /* 0x000f2e0000004200 */
[C---:B------:R-:W-:Y:S08]  /*5140*/  HMMA.16816.F32.BF16 R12, R32.reuse, R136, R12 ;  /* 0x00000088200c723c */ /* 0x040ff0000004180c */
[C---:B------:R-:W-:Y:S01]  /*5150*/  HMMA.16816.F32.BF16 R16, R32.reuse, R138, R16 ;  /* 0x0000008a2010723c */ /* 0x040fe20000041810 */
[----:B------:R-:W4:Y:S07]  /*5160*/  LDSM.16.MT88.4 R136, [R0+0xd800] ;  /* 0x00d800000088783b */ /* 0x000f2e0000004200 */
[C---:B-1----:R-:W-:Y:S08]  /*5170*/  HMMA.16816.F32.BF16 R20, R32.reuse, R140, R20 ;  /* 0x0000008c2014723c */ /* 0x042ff00000041814 */
[----:B------:R-:W-:Y:S01]  /*5180*/  HMMA.16816.F32.BF16 R24, R32, R142, R24 ;  /* 0x0000008e2018723c */ /* 0x000fe20000041818 */
[----:B------:R-:W-:Y:S04]  /*5190*/  LDSM.16.M88.4 R32, [R227] ;  /* 0x00000000e320783b */ /* 0x000fe80000000200 */
[----:B------:R-:W1:Y:S03]  /*51a0*/  LDSM.16.MT88.4 R140, [R0+0x9c00] ;  /* 0x009c0000008c783b */ /* 0x000e660000004200 */
[C---:B---3--:R-:W-:Y:S08]  /*51b0*/  HMMA.16816.F32.BF16 R4, R28.reuse, R144, R4 ;  /* 0x000000901c04723c */ /* 0x048ff00000041804 */
[C---:B------:R-:W-:Y:S01]  /*51c0*/  HMMA.16816.F32.BF16 R8, R28.reuse, R146, R8 ;  /* 0x000000921c08723c */ /* 0x040fe20000041808 */
[----:B------:R-:W3:Y:S07]  /*51d0*/  LDSM.16.MT88.4 R144, [R0+0xbc00] ;  /* 0x00bc00000090783b */ /* 0x000eee0000004200 */
[C---:B----4-:R-:W-:Y:S08]  /*51e0*/  HMMA.16816.F32.BF16 R12, R28.reuse, R132, R12 ;  /* 0x000000841c0c723c */ /* 0x050ff0000004180c */
[C---:B------:R-:W-:Y:S01]  /*51f0*/  HMMA.16816.F32.BF16 R16, R28.reuse, R134, R16 ;  /* 0x000000861c10723c */ /* 0x040fe20000041810 */
[----:B------:R-:W4:Y:S07]  /*5200*/  LDSM.16.MT88.4 R132, [R0+0xdc00] ;  /* 0x00dc00000084783b */ /* 0x000f2e0000004200 */
[C---:B------:R-:W-:Y:S08]  /*5210*/  HMMA.16816.F32.BF16 R20, R28.reuse, R136, R20 ;  /* 0x000000881c14723c */ /* 0x040ff00000041814 */
[----:B------:R-:W-:Y:S01]  /*5220*/  HMMA.16816.F32.BF16 R24, R28, R138, R24 ;  /* 0x0000008a1c18723c */ /* 0x000fe20000041818 */
[----:B------:R-:W-:Y:S04]  /*5230*/  LDSM.16.M88.4 R28, [R225+0x2000] ;  /* 0x00200000e11c783b */ /* 0x000fe80000000200 */
[----:B------:R-:W4:Y:S03]  /*5240*/  LDSM.16.MT88.4 R136, [R0+0xa000] ;  /* 0x00a000000088783b */ /* 0x000f260000004200 */
[C---:B-1----:R-:W-:Y:S08]  /*5250*/  HMMA.16816.F32.BF16 R4, R32.reuse, R140, R4 ;  /* 0x0000008c2004723c */ /* 0x042ff00000041804 */
[C---:B------:R-:W-:Y:S01]  /*5260*/  HMMA.16816.F32.BF16 R8, R32.reuse, R142, R8 ;  /* 0x0000008e2008723c */ /* 0x040fe20000041808 */
[----:B------:R-:W1:Y:S07]  /*5270*/  LDSM.16.MT88.4 R140, [R0+0xc000] ;  /* 0x00c00000008c783b */ /* 0x000e6e0000004200 */
[C---:B---3--:R-:W-:Y:S08]  /*5280*/  HMMA.16816.F32.BF16 R12, R32.reuse, R144, R12 ;  /* 0x00000090200c723c */ /* 0x048ff0000004180c */
[C---:B------:R-:W-:Y:S01]  /*5290*/  HMMA.16816.F32.BF16 R16, R32.reuse, R146, R16 ;  /* 0x000000922010723c */ /* 0x040fe20000041810 */
[----:B------:R-:W3:Y:S07]  /*52a0*/  LDSM.16.MT88.4 R144, [R0+0xe000] ;  /* 0x00e000000090783b */ /* 0x000eee0000004200 */
[C---:B----4-:R-:W-:Y:S08]  /*52b0*/  HMMA.16816.F32.BF16 R20, R32.reuse, R132, R20 ;  /* 0x000000842014723c */ /* 0x050ff00000041814 */
[----:B------:R-:W-:Y:S01]  /*52c0*/  HMMA.16816.F32.BF16 R24, R32, R134, R24 ;  /* 0x000000862018723c */ /* 0x000fe20000041818 */
[----:B------:R-:W-:Y:S04]  /*52d0*/  LDSM.16.M88.4 R32, [R226+0x2000] ;  /* 0x00200000e220783b */ /* 0x000fe80000000200 */
[----:B------:R-:W4:Y:S03]  /*52e0*/  LDSM.16.MT88.4 R132, [R0+0xa400] ;  /* 0x00a400000084783b */ /* 0x000f260000004200 */
[C---:B------:R-:W-:Y:S08]  /*52f0*/  HMMA.16816.F32.BF16 R4, R28.reuse, R136, R4 ;  /* 0x000000881c04723c */ /* 0x040ff00000041804 */
[C---:B------:R-:W-:Y:S01]  /*5300*/  HMMA.16816.F32.BF16 R8, R28.reuse, R138, R8 ;  /* 0x0000008a1c08723c */ /* 0x040fe20000041808 */
[----:B------:R-:W4:Y:S07]  /*5310*/  LDSM.16.MT88.4 R136, [R0+0xc400] ;  /* 0x00c400000088783b */ /* 0x000f2e0000004200 */
[C---:B-1----:R-:W-:Y:S08]  /*5320*/  HMMA.16816.F32.BF16 R12, R28.reuse, R140, R12 ;  /* 0x0000008c1c0c723c */ /* 0x042ff0000004180c */
[C---:B------:R-:W-:Y:S01]  /*5330*/  HMMA.16816.F32.BF16 R16, R28.reuse, R142, R16 ;  /* 0x0000008e1c10723c */ /* 0x040fe20000041810 */
[----:B------:R-:W1:Y:S07]  /*5340*/  LDSM.16.MT88.4 R140, [R0+0xe400] ;  /* 0x00e40000008c783b */ /* 0x000e6e0000004200 */
[C---:B---3--:R-:W-:Y:S08]  /*5350*/  HMMA.16816.F32.BF16 R20, R28.reuse, R144, R20 ;  /* 0x000000901c14723c */ /* 0x048ff00000041814 */
[----:B------:R-:W-:Y:S01]  /*5360*/  HMMA.16816.F32.BF16 R24, R28, R146, R24 ;  /* 0x000000921c18723c */ /* 0x000fe20000041818 */
[----:B------:R-:W-:Y:S04]  /*5370*/  LDSM.16.M88.4 R28, [R228+0x2000] ;  /* 0x00200000e41c783b */ /* 0x000fe80000000200 */
[----:B------:R-:W-:Y:S03]  /*5380*/  LDSM.16.MT88.4 R144, [R0+0xc800] ;  /* 0x00c800000090783b */ /* 0x000fe60000004200 */
[C---:B----4-:R-:W-:Y:S08]  /*5390*/  HMMA.16816.F32.BF16 R4, R32.reuse, R132, R4 ;  /* 0x000000842004723c */ /* 0x050ff00000041804 */
[C---:B------:R-:W-:Y:S01]  /*53a0*/  HMMA.16816.F32.BF16 R8, R32.reuse, R134, R8 ;  /* 0x000000862008723c */ /* 0x040fe20000041808 */
[----:B------:R-:W3:Y:S07]  /*53b0*/  LDSM.16.MT88.4 R132, [R0+0xa800] ;  /* 0x00a800000084783b */ /* 0x000eee0000004200 */
[C---:B------:R-:W-:Y:S08]  /*53c0*/  HMMA.16816.F32.BF16 R12, R32.reuse, R136, R12 ;  /* 0x00000088200c723c */ /* 0x040ff0000004180c */
[C---:B------:R-:W-:Y:S01]  /*53d0*/  HMMA.16816.F32.BF16 R16, R32.reuse, R138, R16 ;  /* 0x0000008a2010723c */ /* 0x040fe20000041810 */
[----:B------:R-:W4:Y:S07]  /*53e0*/  LDSM.16.MT88.4 R136, [R0+0xe800] ;  /* 0x00e800000088783b */ /* 0x000f2e0000004200 */
[C---:B-1----:R-:W-:Y:S08]  /*53f0*/  HMMA.16816.F32.BF16 R20, R32.reuse, R140, R20 ;  /* 0x0000008c2014723c */ /* 0x042ff00000041814 */
[----:B------:R-:W-:Y:S01]  /*5400*/  HMMA.16816.F32.BF16 R24, R32, R142, R24 ;  /* 0x0000008e2018723c */ /* 0x000fe20000041818 */
[----:B------:R-:W-:Y:S04]  /*5410*/  LDSM.16.M88.4 R32, [R227+0x2000] ;  /* 0x00200000e320783b */ /* 0x000fe80000000200 */
[----:B------:R-:W-:Y:S03]  /*5420*/  LDSM.16.MT88.4 R140, [R0+0xcc00] ;  /* 0x00cc0000008c783b */ /* 0x000fe60000004200 */
[C---:B---3--:R-:W-:Y:S08]  /*5430*/  HMMA.16816.F32.BF16 R4, R28.reuse, R132, R4 ;  /* 0x000000841c04723c */ /* 0x048ff00000041804 */
[C---:B------:R-:W-:Y:S01]  /*5440*/  HMMA.16816.F32.BF16 R8, R28.reuse, R134, R8 ;  /* 0x000000861c08723c */ /* 0x040fe20000041808 */
[----:B------:R-:W1:Y:S07]  /*5450*/  LDSM.16.MT88.4 R132, [R0+0xac00] ;  /* 0x00ac00000084783b */ /* 0x000e6e0000004200 */
[C---:B------:R-:W-:Y:S08]  /*5460*/  HMMA.16816.F32.BF16 R12, R28.reuse, R144, R12 ;  /* 0x000000901c0c723c */ /* 0x040ff0000004180c */
[C---:B------:R-:W-:Y:S01]  /*5470*/  HMMA.16816.F32.BF16 R16, R28.reuse, R146, R16 ;  /* 0x000000921c10723c */ /* 0x040fe20000041810 */
[----:B------:R-:W3:Y:S07]  /*5480*/  LDSM.16.MT88.4 R144, [R0+0xec00] ;  /* 0x00ec00000090783b */ /* 0x000eee0000004200 */
[C---:B----4-:R-:W-:Y:S08]  /*5490*/  HMMA.16816.F32.BF16 R20, R28.reuse, R136, R20 ;  /* 0x000000881c14723c */ /* 0x050ff00000041814 */
[----:B------:R-:W-:Y:S07]  /*54a0*/  HMMA.16816.F32.BF16 R24, R28, R138, R24 ;  /* 0x0000008a1c18723c */ /* 0x000fee0000041818 */
[----:B-----5:R-:W-:Y:S01]  /*54b0*/  @P0 IADD3 R28, P1, R154, UR4, RZ ;  /* 0x000000049a1c0c10 */ /* 0x020fe2000ff3e0ff */
[----:B------:R-:W-:Y:S01]  /*54c0*/  @UP2 UIADD3 UR4, UP1, UR4, -0x100, URZ ;  /* 0xffffff0004042890 */ /* 0x000fe2000ff3e03f */
[C---:B-1----:R-:W-:Y:S05]  /*54d0*/  HMMA.16816.F32.BF16 R4, R32.reuse, R132, R4 ;  /* 0x000000842004723c */ /* 0x042fea0000041804 */
[----:B------:R-:W-:Y:S01]  /*54e0*/  @P0 IADD3.X R29, R153, UR5, RZ, P1, !PT ;  /* 0x00000005991d0c10 */ /* 0x000fe20008ffe4ff */
[----:B------:R-:W-:Y:S01]  /*54f0*/  IMAD.MOV.U32 R153, RZ, RZ, c[0x0][0x1c0] ;  /* 0x00007000ff997624 */ /* 0x000fe200078e00ff */
[CC--:B------:R-:W-:Y:S01]  /*5500*/  LEA R30, P1, R148.reuse, R232.reuse, 0x2 ;  /* 0x000000e8941e7211 */ /* 0x0c0fe200078210ff */
[C---:B------:R-:W-:Y:S01]  /*5510*/  HMMA.16816.F32.BF16 R8, R32.reuse, R134, R8 ;  /* 0x000000862008723c */ /* 0x040fe20000041808 */
[----:B------:R-:W-:Y:S01]  /*5520*/  @UP2 UIADD3.X UR5, UR5, -0x1, URZ, UP1, !UPT ;  /* 0xffffffff05052890 */ /* 0x000fe20008ffe43f */
[----:B------:R-:W4:Y:S02]  /*5530*/  @P0 LDG.E R149, [R28.64] ;  /* 0x000000241c950981 */ /* 0x000f24000c1e1900 */
[-C--:B------:R-:W-:Y:S01]  /*5540*/  LEA.HI.X.SX32 R31, R148, R233.reuse, 0x2, P1 ;  /* 0x000000e9941f7211 */ /* 0x080fe200008f16ff */
[----:B------:R-:W-:Y:S01]  /*5550*/  IMAD R153, R153, c[0x0][0x22c], RZ ;  /* 0x00008b0099997a24 */ /* 0x000fe200078e02ff */
[----:B------:R-:W5:Y:S02]  /*5560*/  @P0 LDG.E R150, [R28.64+0xa0] ;  /* 0x0000a0241c960981 */ /* 0x000f64000c1e1900 */
[C---:B------:R-:W-:Y:S02]  /*5570*/  HMMA.16816.F32.BF16 R12, R32.reuse, R140, R12 ;  /* 0x0000008c200c723c */ /* 0x040fe4000004180c */
[----:B--2---:R-:W2:Y:S02]  /*5580*/  @P0 LDG.E R151, [R28.64+0x80] ;  /* 0x000080241c970981 */ /* 0x004ea4000c1e1900 */
[----:B------:R-:W-:Y:S02]  /*5590*/  IMAD.SHL.U32 R153, R153, 0x20, RZ ;  /* 0x0000002099997824 */ /* 0x000fe400078e00ff */
[----:B------:R-:W2:Y:S02]  /*55a0*/  @P0 LDG.E R152, [R28.64+0x20] ;  /* 0x000020241c980981 */ /* 0x000ea4000c1e1900 */
[C---:B------:R-:W-:Y:S02]  /*55b0*/  HMMA.16816.F32.BF16 R16, R32.reuse, R142, R16 ;  /* 0x0000008e2010723c */ /* 0x040fe40000041810 */
[----:B------:R-:W-:Y:S04]  /*55c0*/  RED.E.ADD.F32.FTZ.RN.STRONG.GPU [R232.64], R4 ;  /* 0x00000004e800798e */ /* 0x000fe8000c10e7a4 */
[----:B------:R-:W-:Y:S02]  /*55d0*/  RED.E.ADD.F32.FTZ.RN.STRONG.GPU [R30.64], R5 ;  /* 0x000000051e00798e */ /* 0x000fe4000c10e7a4 */
[C---:B---3--:R-:W-:Y:S02]  /*55e0*/  HMMA.16816.F32.BF16 R20, R32.reuse, R144, R20 ;  /* 0x000000902014723c */ /* 0x048fe40000041814 */
[----:B------:R-:W-:Y:S06]  /*55f0*/  LDSM.16.MT88.4 R140, [R3+0x1c00] ;  /* 0x001c0000038c783b */ /* 0x000fec0000004200 */
[----:B------:R-:W-:Y:S01]  /*5600*/  HMMA.16816.F32.BF16 R24, R32, R146, R24 ;  /* 0x000000922018723c */ /* 0x000fe20000041818 */
[----:B----4-:R1:W-:Y:S04]  /*5610*/  @P0 STL [R1+0xc], R149 ;  /* 0x00000c9501000387 */ /* 0x0103e80000100800 */
[----:B------:R-:W3:Y:S04]  /*5620*/  LDL R135, [R1+0x14] ;  /* 0x0000140001877983 */ /* 0x000ee80000100800 */
[----:B------:R-:W4:Y:S04]  /*5630*/  LDL R134, [R1+0x1c] ;  /* 0x00001c0001867983 */ /* 0x000f280000100800 */
[----:B-----5:R5:W-:Y:S04]  /*5640*/  @P0 STL [R1], R150 ;  /* 0x0000009601000387 */ /* 0x020be80000100800 */
[----:B--2---:R2:W-:Y:S04]  /*5650*/  @P0 STL [R1+0x4], R151 ;  /* 0x0000049701000387 */ /* 0x0045e80000100800 */
[----:B------:R2:W-:Y:S04]  /*5660*/  @P0 STL [R1+0x8], R152 ;  /* 0x0000089801000387 */ /* 0x0005e80000100800 */
[----:B------:R-:W4:Y:S01]  /*5670*/  LDL R0, [R1+0x18] ;  /* 0x0000180001007983 */ /* 0x000f220000100800 */
        /* <DEDUP_REMOVED lines=13> */
[----:B------:R-:W-:Y:S01]  /*5750*/  IMAD.MOV.U32 R152, RZ, RZ, c[0x0][0x1c0] ;  /* 0x00007000ff987624 */ /* 0x000fe200078e00ff */
[-C--:B------:R-:W-:Y:S01]  /*5760*/  LEA R4, P1, R150, R232.reuse, 0x2 ;  /* 0x000000e896047211 */ /* 0x080fe200078210ff */
[----:B------:R-:W-:Y:S02]  /*5770*/  IMAD R151, R151, c[0x0][0x22c], RZ ;  /* 0x00008b0097977a24 */ /* 0x000fe400078e02ff */
[----:B------:R-:W-:Y:S01]  /*5780*/  IMAD R152, R152, c[0x0][0x22c], RZ ;  /* 0x00008b0098987a24 */ /* 0x000fe200078e02ff */
[-C--:B------:R-:W-:Y:S01]  /*5790*/  LEA.HI.X.SX32 R5, R150, R233.reuse, 0x2, P1 ;  /* 0x000000e996057211 */ /* 0x080fe200008f16ff */
[----:B------:R-:W-:Y:S02]  /*57a0*/  IMAD R151, R151, 0x30, RZ ;  /* 0x0000003097977824 */ /* 0x000fe400078e02ff */
[----:B------:R-:W-:Y:S02]  /*57b0*/  IMAD R152, R152, 0x28, RZ ;  /* 0x0000002898987824 */ /* 0x000fe400078e02ff */
[----:B------:R2:W-:Y:S01]  /*57c0*/  RED.E.ADD.F32.FTZ.RN.STRONG.GPU [R4.64], R7 ;  /* 0x000000070400798e */ /* 0x0005e2000c10e7a4 */
[----:B------:R-:W-:Y:S02]  /*57d0*/  IMAD.MOV.U32 R150, RZ, RZ, c[0x0][0x1c0] ;  /* 0x00007000ff967624 */ /* 0x000fe400078e00ff */
[-C--:B------:R-:W-:Y:S01]  /*57e0*/  LEA R28, P2, R152, R232.reuse, 0x2 ;  /* 0x000000e8981c7211 */ /* 0x080fe200078410ff */
[----:B------:R5:W-:Y:S01]  /*57f0*/  RED.E.ADD.F32.FTZ.RN.STRONG.GPU [R32.64], R8 ;  /* 0x000000082000798e */ /* 0x000be2000c10e7a4 */
[----:B------:R-:W-:Y:S02]  /*5800*/  IMAD R150, R150, c[0x0][0x22c], RZ ;  /* 0x00008b0096967a24 */ /* 0x000fe400078e02ff */
[-C--:B------:R-:W-:Y:S01]  /*5810*/  LEA.HI.X.SX32 R29, R152, R233.reuse, 0x2, P2 ;  /* 0x000000e9981d7211 */ /* 0x080fe200010f16ff */
[----:B------:R-:W-:Y:S02]  /*5820*/  IMAD.MOV.U32 R152, RZ, RZ, c[0x0][0x1c0] ;  /* 0x00007000ff987624 */ /* 0x000fe400078e00ff */
[----:B------:R-:W-:Y:S02]  /*5830*/  IMAD R150, R150, 0x38, RZ ;  /* 0x0000003896967824 */ /* 0x000fe400078e02ff */
[----:B------:R5:W-:Y:S01]  /*5840*/  RED.E.ADD.F32.FTZ.RN.STRONG.GPU [R28.64], R9 ;  /* 0x000000091c00798e */ /* 0x000be2000c10e7a4 */
[----:B------:R-:W-:Y:S01]  /*5850*/  IMAD R152, R152, c[0x0][0x22c], RZ ;  /* 0x00008b0098987a24 */ /* 0x000fe200078e02ff */
[CC--:B-1----:R-:W-:Y:S01]  /*5860*/  LEA R6, P1, R151.reuse, R232.reuse, 0x2 ;  /* 0x000000e897067211 */ /* 0x0c2fe200078210ff */
[----:B------:R-:W-:Y:S02]  /*5870*/  IMAD.IADD R35, R148, 0x1, R35 ;  /* 0x0000000194237824 */ /* 0x000fe400078e0223 */
[----:B------:R-:W-:Y:S05]  /*5880*/  IMAD.SHL.U32 R152, R152, 0x10, RZ ;  /* 0x0000001098987824 */ /* 0x000fea00078e00ff */
[C---:B------:R-:W-:Y:S02]  /*5890*/  IADD3 R138, R152.reuse, 0x20, RZ ;  /* 0x00000020988a7810 */ /* 0x040fe40007ffe0ff */
[----:B------:R-:W-:Y:S02]  /*58a0*/  IADD3 R137, R152, 0x20, RZ ;  /* 0x0000002098897810 */ /* 0x000fe40007ffe0ff */
[-C--:B--2---:R-:W-:Y:S01]  /*58b0*/  LEA.HI.X.SX32 R7, R151, R233.reuse, 0x2, P1 ;  /* 0x000000e997077211 */ /* 0x084fe200008f16ff */
[----:B------:R-:W-:Y:S01]  /*58c0*/  IMAD.MOV.U32 R151, RZ, RZ, c[0x0][0x1c0] ;  /* 0x00007000ff977624 */ /* 0x000fe200078e00ff */
[CC--:B------:R-:W-:Y:S01]  /*58d0*/  LEA R4, P0, R150.reuse, R232.reuse, 0x2 ;  /* 0x000000e896047211 */ /* 0x0c0fe200078010ff */
[----:B-----5:R-:W2:Y:S02]  /*58e0*/  LDL R32, [R1+0x10] ;  /* 0x0000100001207983 */ /* 0x020ea40000100800 */
        /* <DEDUP_REMOVED lines=23> */
[----:B------:R3:W-:Y:S01]  /*5a60*/  RED.E.ADD.F32.FTZ.RN.STRONG.GPU [R8.64], R14 ;  /* 0x0000000e0800798e */ /* 0x0007e2000c10e7a4 */
[----:B------:R-:W-:Y:S02]  /*5a70*/  IADD3 R136, R150, 0x20, RZ ;  /* 0x0000002096887810 */ /* 0x000fe40007ffe0ff */
[-C--:B-1----:R-:W-:Y:S02]  /*5a80*/  LEA R6, P1, R138, R232.reuse, 0x2 ;  /* 0x000000e88a067211 */ /* 0x082fe400078210ff */
[----:B------:R-:W-:Y:S01]  /*5a90*/  IADD3 R34, R150, 0x40, RZ ;  /* 0x0000004096227810 */ /* 0x000fe20007ffe0ff */
[----:B------:R-:W-:Y:S01]  /*5aa0*/  IMAD.IADD R136, R151, 0x1, R136 ;  /* 0x0000000197887824 */ /* 0x000fe200078e0288 */
[-C--:B------:R-:W-:Y:S02]  /*5ab0*/  LEA.HI.X.SX32 R7, R138, R233.reuse, 0x2, P1 ;  /* 0x000000e98a077211 */ /* 0x080fe400008f16ff */
[-C--:B-----5:R-:W-:Y:S01]  /*5ac0*/  LEA R4, P0, R137, R232.reuse, 0x2 ;  /* 0x000000e889047211 */ /* 0x0a0fe200078010ff */
[----:B------:R-:W-:Y:S02]  /*5ad0*/  IMAD.IADD R136, R151, 0x1, R136 ;  /* 0x0000000197887824 */ /* 0x000fe400078e0288 */
[----:B------:R4:W-:Y:S01]  /*5ae0*/  RED.E.ADD.F32.FTZ.RN.STRONG.GPU [R6.64], R15 ;  /* 0x0000000f0600798e */ /* 0x0009e2000c10e7a4 */
[-C--:B------:R-:W-:Y:S01]  /*5af0*/  LEA.HI.X.SX32 R5, R137, R233.reuse, 0x2, P0 ;  /* 0x000000e989057211 */ /* 0x080fe200000f16ff */
[----:B------:R-:W-:Y:S04]  /*5b00*/  IMAD.IADD R136, R151, 0x1, R136 ;  /* 0x0000000197887824 */ /* 0x000fe800078e0288 */
[----:B------:R1:W-:Y:S01]  /*5b10*/  RED.E.ADD.F32.FTZ.RN.STRONG.GPU [R4.64], R16 ;  /* 0x000000100400798e */ /* 0x0003e2000c10e7a4 */
[CC--:B------:R-:W-:Y:S04]  /*5b20*/  LEA R10, P2, R136.reuse, R232.reuse, 0x2 ;  /* 0x000000e8880a7211 */ /* 0x0c0fe800078410ff */
[-C--:B------:R-:W-:Y:S02]  /*5b30*/  LEA.HI.X.SX32 R11, R136, R233.reuse, 0x2, P2 ;  /* 0x000000e9880b7211 */ /* 0x080fe400010f16ff */
[----:B------:R-:W-:Y:S04]  /*5b40*/  LDSM.16.MT88.4 R136, [R2+0x12800] ;  /* 0x012800000288783b */ /* 0x000fe80000004200 */
[----:B------:R5:W-:Y:S01]  /*5b50*/  RED.E.ADD.F32.FTZ.RN.STRONG.GPU [R10.64], R17 ;  /* 0x000000110a00798e */ /* 0x000be2000c10e7a4 */
[CC--:B---3--:R-:W-:Y:S02]  /*5b60*/  LEA R8, P1, R135.reuse, R232.reuse, 0x2 ;  /* 0x000000e887087211 */ /* 0x0c8fe400078210ff */
[CC--:B----4-:R-:W-:Y:S02]  /*5b70*/  LEA R6, P0, R134.reuse, R232.reuse, 0x2 ;  /* 0x000000e886067211 */ /* 0x0d0fe400078010ff */
[-C--:B------:R-:W-:Y:S02]  /*5b80*/  LEA.HI.X.SX32 R9, R135, R233.reuse, 0x2, P1 ;  /* 0x000000e987097211 */ /* 0x080fe400008f16ff */
[-C--:B------:R-:W-:Y:S02]  /*5b90*/  LEA.HI.X.SX32 R7, R134, R233.reuse, 0x2, P0 ;  /* 0x000000e986077211 */ /* 0x080fe400000f16ff */
[CC--:B-1----:R-:W-:Y:S01]  /*5ba0*/  LEA R4, P1, R34.reuse, R232.reuse, 0x2 ;  /* 0x000000e822047211 */ /* 0x0c2fe200078210ff */
[----:B------:R1:W-:Y:S01]  /*5bb0*/  RED.E.ADD.F32.FTZ.RN.STRONG.GPU [R8.64], R18 ;  /* 0x000000120800798e */ /* 0x0003e2000c10e7a4 */
[-C--:B------:R-:W-:Y:S02]  /*5bc0*/  LEA R12, P0, R35, R232.reuse, 0x2 ;  /* 0x000000e8230c7211 */ /* 0x080fe400078010ff */
[-C--:B------:R-:W-:Y:S01]  /*5bd0*/  LEA.HI.X.SX32 R5, R34, R233.reuse, 0x2, P1 ;  /* 0x000000e922057211 */ /* 0x080fe200008f16ff */
[----:B------:R-:W-:Y:S01]  /*5be0*/  RED.E.ADD.F32.FTZ.RN.STRONG.GPU [R6.64], R19 ;  /* 0x000000130600798e */ /* 0x000fe2000c10e7a4 */
[----:B------:R-:W-:Y:S02]  /*5bf0*/  IADD3 R34, R149, 0x40, RZ ;  /* 0x0000004095227810 */ /* 0x000fe40007ffe0ff */
[-C--:B------:R-:W-:Y:S01]  /*5c00*/  LEA.HI.X.SX32 R13, R35, R233.reuse, 0x2, P0 ;  /* 0x000000e9230d7211 */ /* 0x080fe200000f16ff */
[----:B------:R-:W-:Y:S02]  /*5c10*/  RED.E.ADD.F32.FTZ.RN.STRONG.GPU [R232.64+0x100], R20 ;  /* 0x00010014e800798e */ /* 0x000fe4000c10e7a4 */
[C---:B------:R-:W-:Y:S02]  /*5c20*/  IMAD.IADD R34, R148.reuse, 0x1, R34 ;  /* 0x0000000194227824 */ /* 0x040fe400078e0222 */
[----:B------:R-:W-:Y:S02]  /*5c30*/  RED.E.ADD.F32.FTZ.RN.STRONG.GPU [R30.64+0x100], R21 ;  /* 0x000100151e00798e */ /* 0x000fe4000c10e7a4 */
[----:B------:R-:W-:Y:S02]  /*5c40*/  IMAD.IADD R34, R148, 0x1, R34 ;  /* 0x0000000194227824 */ /* 0x000fe400078e0222 */
[----:B------:R3:W-:Y:S03]  /*5c50*/  RED.E.ADD.F32.FTZ.RN.STRONG.GPU [R4.64], R22 ;  /* 0x000000160400798e */ /* 0x0007e6000c10e7a4 */
[CC--:B-----5:R-:W-:Y:S01]  /*5c60*/  LEA R10, P3, R34.reuse, R232.reuse, 0x2 ;  /* 0x000000e8220a7211 */ /* 0x0e0fe200078610ff */
[----:B------:R-:W-:Y:S03]  /*5c70*/  RED.E.ADD.F32.FTZ.RN.STRONG.GPU [R12.64], R23 ;  /* 0x000000170c00798e */ /* 0x000fe6000c10e7a4 */
[-C--:B------:R-:W-:Y:S01]  /*5c80*/  LEA.HI.X.SX32 R11, R34, R233.reuse, 0x2, P3 ;  /* 0x000000e9220b7211 */ /* 0x080fe200018f16ff */
[----:B------:R-:W-:Y:S01]  /*5c90*/  LDSM.16.MT88.4 R12, [R2+0x11000] ;  /* 0x01100000020c783b */ /* 0x000fe20000004200 */
[CC--:B-1----:R-:W-:Y:S03]  /*5ca0*/  LEA R8, P2, R33.reuse, R232.reuse, 0x2 ;  /* 0x000000e821087211 */ /* 0x0c2fe600078410ff */
[----:B------:R-:W-:Y:S01]  /*5cb0*/  RED.E.ADD.F32.FTZ.RN.STRONG.GPU [R10.64], R24 ;  /* 0x000000180a00798e */ /* 0x000fe2000c10e7a4 */
[-C--:B------:R-:W-:Y:S03]  /*5cc0*/  LEA.HI.X.SX32 R9, R33, R233.reuse, 0x2, P2 ;  /* 0x000000e921097211 */ /* 0x080fe600010f16ff */
[----:B------:R-:W-:Y:S04]  /*5cd0*/  LDSM.16.MT88.4 R16, [R3+0x1000] ;  /* 0x001000000310783b */ /* 0x000fe80000004200 */
[----:B------:R-:W-:Y:S04]  /*5ce0*/  RED.E.ADD.F32.FTZ.RN.STRONG.GPU [R8.64], R25 ;  /* 0x000000190800798e */ /* 0x000fe8000c10e7a4 */
[----:B------:R-:W-:Y:S01]  /*5cf0*/  LDSM.16.MT88.4 R8, [R3] ;  /* 0x000000000308783b */ /* 0x000fe20000004200 */
[CC--:B---3--:R-:W-:Y:S03]  /*5d00*/  LEA R4, P0, R0.reuse, R232.reuse, 0x2 ;  /* 0x000000e800047211 */ /* 0x0c8fe600078010ff */
[----:B------:R-:W-:Y:S01]  /*5d10*/  LDSM.16.MT88.4 R20, [R3+0x2000] ;  /* 0x002000000314783b */ /* 0x000fe20000004200 */
[-C--:B------:R-:W-:Y:S03]  /*5d20*/  LEA.HI.X.SX32 R5, R0, R233.reuse, 0x2, P0 ;  /* 0x000000e900057211 */ /* 0x080fe600000f16ff */
[----:B------:R-:W-:Y:S01]  /*5d30*/  LDSM.16.MT88.4 R28, [R2+0xf800] ;  /* 0x00f80000021c783b */ /* 0x000fe20000004200 */
[----:B------:R-:W-:Y:S01]  /*5d40*/  PLOP3.LUT P0, PT, PT, PT, UP0, 0x80, 0x0 ;  /* 0x000000000000781c */ /* 0x000fe20003f0f008 */
[----:B------:R-:W-:Y:S01]  /*5d50*/  @UP2 UIADD3 UR30, UP0, UR30, -0x100, URZ ;  /* 0xffffff001e1e2890 */ /* 0x000fe2000ff1e03f */
[C---:B------:R-:W-:Y:S01]  /*5d60*/  IADD3 R0, R3.reuse, -0x3000, RZ ;  /* 0xffffd00003007810 */ /* 0x040fe20007ffe0ff */
[----:B------:R-:W-:Y:S02]  /*5d70*/  LDSM.16.MT88.4 R132, [R3+0x1400] ;  /* 0x001400000384783b */ /* 0x000fe40000004200 */
        /* <DEDUP_REMOVED lines=47> */
[----:B-----5:R-:W-:Y:S04]  /*6070*/  IMAD.MOV.U32 R3, RZ, RZ, R0 ;  /* 0x000000ffff037224 */ /* 0x020fe800078e0000 */
[C---:B------:R-:W-:Y:S08]  /*6080*/  HMMA.16816.F32.BF16 R96, R4.reuse, R14, R96 ;  /* 0x0000000e0460723c */ /* 0x040ff00000041860 */
[-C--:B----4-:R-:W-:Y:S08]  /*6090*/  HMMA.16816.F32.BF16 R100, R4, R20.reuse, R100 ;  /* 0x000000140464723c */ /* 0x090ff00000041864 */
        /* <DEDUP_REMOVED lines=20> */
.L_x_500:
[----:B--23--:R-:W2:Y:S04]  /*61e0*/  LDL R30, [R1+0x20] ;  /* 0x00002000011e7983 */ /* 0x00cea80000100800 */
[----:B------:R-:W3:Y:S04]  /*61f0*/  LDL R28, [R1+0x24] ;  /* 0x00002400011c7983 */ /* 0x000ee80000100800 */
[----:B----4-:R-:W4:Y:S04]  /*6200*/  LDL.64 R32, [R1+0x40] ;  /* 0x0000400001207983 */ /* 0x010f280000100a00 */
[----:B------:R-:W4:Y:S01]  /*6210*/  LDL R7, [R1+0x28] ;  /* 0x0000280001077983 */ /* 0x000f220000100800 */
[----:B------:R-:W-:Y:S01]  /*6220*/  FMUL.FTZ R84, R84, c[0x0][0x2e0] ;  /* 0x0000b80054547a20 */ /* 0x000fe20000410000 */
[----:B------:R-:W-:Y:S01]  /*6230*/  F2FP.BF16.PACK_AB R36, R37, R36 ;  /* 0x000000242524723e */ /* 0x000fe200000010ff */
[----:B------:R-:W-:-:S02]  /*6240*/  FMUL.FTZ R3, R85, c[0x0][0x2e0] ;  /* 0x0000b80055037a20 */ /* 0x000fc40000410000 */
[----:B------:R-:W-:Y:S02]  /*6250*/  FMUL.FTZ R86, R86, c[0x0][0x2e0] ;  /* 0x0000b80056567a20 */ /* 0x000fe40000410000 */
[----:B------:R-:W-:Y:S02]  /*6260*/  FMUL.FTZ R0, R87, c[0x0][0x2e0] ;  /* 0x0000b80057007a20 */ /* 0x000fe40000410000 */
[----:B------:R-:W-:Y:S02]  /*6270*/  FMUL.FTZ R96, R96, c[0x0][0x2e0] ;  /* 0x0000b80060607a20 */ /* 0x000fe40000410000 */
[----:B-1----:R-:W-:Y:S02]  /*6280*/  FMUL.FTZ R9, R97, c[0x0][0x2e0] ;  /* 0x0000b80061097a20 */ /* 0x002fe40000410000 */
[----:B------:R-:W-:Y:S02]  /*6290*/  FMUL.FTZ R98, R98, c[0x0][0x2e0] ;  /* 0x0000b80062627a20 */ /* 0x000fe40000410000 */
[----:B-----5:R-:W-:Y:S01]  /*62a0*/  FMUL.FTZ R8, R99, c[0x0][0x2e0] ;  /* 0x0000b80063087a20 */ /* 0x020fe20000410000 */
        /* <DEDUP_REMOVED lines=61> */
[----:B------:R-:W-:Y:S02]  /*6680*/  F2FP.BF16.PACK_AB R121, R121, R120 ;  /* 0x000000787979723e */ /* 0x000fe400000010ff */
[----:B------:R-:W-:Y:S02]  /*6690*/  F2FP.BF16.PACK_AB R38, R39, R38 ;  /* 0x000000262726723e */ /* 0x000fe400000010ff */
[----:B------:R-:W-:Y:S02]  /*66a0*/  F2FP.BF16.PACK_AB R48, R49, R48 ;  /* 0x000000303130723e */ /* 0x000fe400000010ff */
[----:B------:R-:W-:Y:S01]  /*66b0*/  F2FP.BF16.PACK_AB R50, R51, R50 ;  /* 0x000000323332723e */ /* 0x000fe200000010ff */
[----:B------:R-:W1:Y:S01]  /*66c0*/  S2R R25, SR_CTAID.Y ;  /* 0x0000000000197919 */ /* 0x000e620000002600 */
        /* <DEDUP_REMOVED lines=18> */
[----:B------:R-:W-:Y:S01]  /*67f0*/  F2FP.BF16.PACK_AB R82, R83, R82 ;  /* 0x000000525352723e */ /* 0x000fe200000010ff */
[----:B------:R-:W1:Y:S01]  /*6800*/  S2R R27, SR_TID.X ;  /* 0x00000000001b7919 */ /* 0x000e620000002100 */
[----:B------:R-:W-:Y:S01]  /*6810*/  F2FP.BF16.PACK_AB R126, R127, R126 ;  /* 0x0000007e7f7e723e */ /* 0x000fe200000010ff */
[----:B------:R-:W-:Y:S02]  /*6820*/  ULDC.64 UR4, c[0x0][0x3a8] ;  /* 0x0000ea0000047ab9 */ /* 0x000fe40000000a00 */
[----:B------:R-:W2:Y:S01]  /*6830*/  S2R R26, SR_CTAID.Z ;  /* 0x00000000001a7919 */ /* 0x000ea20000002700 */
[----:B------:R-:W-:-:S02]  /*6840*/  F2FP.BF16.PACK_AB R72, R73, R72 ;  /* 0x000000484948723e */ /* 0x000fc400000010ff */
[----:B------:R-:W-:Y:S01]  /*6850*/  F2FP.BF16.PACK_AB R74, R75, R74 ;  /* 0x0000004a4b4a723e */ /* 0x000fe200000010ff */
[----:B------:R-:W-:Y:S01]  /*6860*/  UIMAD UR6, UR26, UR6, URZ ;  /* 0x000000061a0672a4 */ /* 0x000fe2000f8e023f */
[----:B------:R-:W-:Y:S02]  /*6870*/  F2FP.BF16.PACK_AB R76, R77, R76 ;  /* 0x0000004c4d4c723e */ /* 0x000fe400000010ff */
[----:B------:R-:W-:Y:S02]  /*6880*/  MOV R6, UR13 ;  /* 0x0000000d00067c02 */ /* 0x000fe40008000f00 */
        /* <DEDUP_REMOVED lines=45> */
[----:B------:R4:W-:Y:S01]  /*6b60*/  STS [R28+0x9000], R60 ;  /* 0x0090003c1c007388 */ /* 0x0009e20000000800 */
[----:B------:R-:W-:-:S03]  /*6b70*/  MOV R4, R32 ;  /* 0x0000002000047202 */ /* 0x000fc60000000f00 */
[----:B------:R-:W-:Y:S01]  /*6b80*/  STS [R28+0x9200], R62 ;  /* 0x0092003e1c007388 */ /* 0x000fe20000000800 */
[----:B-1----:R-:W-:-:S03]  /*6b90*/  IMAD.U32 R0, RZ, RZ, UR13 ;  /* 0x0000000dff007e24 */ /* 0x002fc6000f8e00ff */
[----:B------:R-:W-:Y:S04]  /*6ba0*/  STS [R30+0xa000], R68 ;  /* 0x00a000441e007388 */ /* 0x000fe80000000800 */
[----:B------:R-:W-:Y:S01]  /*6bb0*/  STS [R30+0xa200], R70 ;  /* 0x00a200461e007388 */ /* 0x000fe20000000800 */
[----:B------:R-:W-:-:S03]  /*6bc0*/  IMAD.MOV.U32 R29, RZ, RZ, R7 ;  /* 0x000000ffff1d7224 */ /* 0x000fc600078e0007 */
        /* <DEDUP_REMOVED lines=8> */
[----:B------:R-:W-:Y:S01]  /*6c50*/  STS [R28+0xb200], R78 ;  /* 0x00b2004e1c007388 */ /* 0x000fe20000000800 */
[----:B------:R-:W-:Y:S01]  /*6c60*/  IADD3 R7, R7, UR6, RZ ;  /* 0x0000000607077c10 */ /* 0x000fe2000fffe0ff */
[----:B--2---:R-:W-:-:S02]  /*6c70*/  IMAD R8, R0, c[0x0][0x388], RZ ;  /* 0x0000e20000087a24 */ /* 0x004fc400078e02ff */
        /* <DEDUP_REMOVED lines=12> */
[----:B------:R-:W-:-:S04]  /*6d40*/  IMAD.WIDE.U32 R6, R26, c[0x0][0x3b8], R6 ;  /* 0x0000ee001a067a25 */ /* 0x000fc800078e0006 */
[----:B------:R-:W-:Y:S02]  /*6d50*/  IMAD.IADD R5, R5, 0x1, R3 ;  /* 0x0000000105057824 */ /* 0x000fe400078e0203 */
[----:B------:R-:W-:Y:S01]  /*6d60*/  IMAD R3, R8, c[0x0][0x3c0], RZ ;  /* 0x0000f00008037a24 */ /* 0x000fe200078e02ff */
[----:B------:R-:W-:Y:S01]  /*6d70*/  IADD3 R7, R7, R0, RZ ;  /* 0x0000000007077210 */ /* 0x000fe20007ffe0ff */
[----:B------:R-:W-:Y:S01]  /*6d80*/  IMAD.WIDE.U32 R4, R26, c[0x0][0x3c0], R4 ;  /* 0x0000f0001a047a25 */ /* 0x000fe200078e0004 */
[----:B------:R-:W-:-:S03]  /*6d90*/  SHF.R.S32.HI R0, RZ, 0x2, R24 ;  /* 0x00000002ff007819 */ /* 0x000fc60000011418 */
[----:B------:R-:W-:Y:S01]  /*6da0*/  IMAD R3, R26, c[0x0][0x3c4], R3 ;  /* 0x0000f1001a037a24 */ /* 0x000fe200078e0203 */
[----:B------:R-:W1:Y:S04]  /*6db0*/  LDS.128 R56, [R12+0x9000] ;  /* 0x009000000c387984 */ /* 0x000e680000000c00 */
[----:B------:R-:W2:Y:S04]  /*6dc0*/  LDS.128 R48, [R12+0xb000] ;  /* 0x00b000000c307984 */ /* 0x000ea80000000c00 */
[----:B------:R-:W3:Y:S04]  /*6dd0*/  LDS.128 R40, [R12+0xd000] ;  /* 0x00d000000c287984 */ /* 0x000ee80000000c00 */
        /* <DEDUP_REMOVED lines=9> */
[----:B------:R-:W-:Y:S01]  /*6e70*/  SHF.R.S32.HI R8, RZ, 0x1f, R0 ;  /* 0x0000001fff087819 */ /* 0x000fe20000011400 */
[----:B------:R-:W-:-:S04]  /*6e80*/  IMAD.IADD R5, R5, 0x1, R3 ;  /* 0x0000000105057824 */ /* 0x000fc800078e0203 */
[C---:B------:R-:W-:Y:S02]  /*6e90*/  IMAD R3, R8.reuse, c[0x0][0x3a0], RZ ;  /* 0x0000e80008037a24 */ /* 0x040fe400078e02ff */
[----:B------:R-:W-:Y:S02]  /*6ea0*/  IMAD R8, R8, c[0x0][0x3a8], RZ ;  /* 0x0000ea0008087a24 */ /* 0x000fe400078e02ff */
[C---:B----4-:R-:W-:Y:S02]  /*6eb0*/  IMAD R60, R0.reuse, c[0x0][0x3a4], R3 ;  /* 0x0000e900003c7a24 */ /* 0x050fe400078e0203 */
[C---:B------:R-:W-:Y:S02]  /*6ec0*/  IMAD R3, R0.reuse, c[0x0][0x3ac], R8 ;  /* 0x0000eb0000037a24 */ /* 0x040fe400078e0208 */
[----:B------:R-:W-:-:S04]  /*6ed0*/  IMAD.WIDE.U32 R10, R0, c[0x0][0x3a0], R6 ;  /* 0x0000e800000a7a25 */ /* 0x000fc800078e0006 */
[----:B------:R-:W-:Y:S01]  /*6ee0*/  IMAD.WIDE.U32 R8, R0, c[0x0][0x3a8], R4 ;  /* 0x0000ea0000087a25 */ /* 0x000fe200078e0004 */
[----:B------:R-:W-:-:S03]  /*6ef0*/  LEA R6, P1, R10, c[0x0][0x340], 0x1 ;  /* 0x0000d0000a067a11 */ /* 0x000fc600078208ff */
        /* <DEDUP_REMOVED lines=14> */
[----:B--2---:R1:W-:Y:S04]  /*6fe0*/  STG.E.128 [R6.64+0x40], R48 ;  /* 0x0000403006007986 */ /* 0x0043e8000c101d24 */
[----:B---3--:R1:W-:Y:S04]  /*6ff0*/  STG.E.128 [R6.64+0x80], R40 ;  /* 0x0000802806007986 */ /* 0x0083e8000c101d24 */
        /* <DEDUP_REMOVED lines=9> */
.L_x_497:
        /* <DEDUP_REMOVED lines=11> */
.L_x_504:
[----:B------:R-:W-:Y:S05]  /*7140*/  EXIT ;  /* 0x000000000000794d */ /* 0x000fea0003800000 */
.L_x_506:
        /* <DEDUP_REMOVED lines=11> */
.L_x_1289:


//--------------------- .text._ZN5flash44flash_bwd_dq_dk_dv_loop_seqk_parallel_kernelI23Flash_bwd_kernel_traitsILi96ELi64ELi128ELi8ELi2ELi4ELi4ELb1ELb0EN7cutlass10bfloat16_tE19Flash_kernel_traitsILi96ELi64ELi128ELi8ES3_EELb1ELb0ELb0ELb1ELb0ELb0ELb0EEEvNS_16Flash_bwd_paramsE --------------------------
	.section	.text._ZN5flash44flash_bwd_dq_dk_dv_loop_seqk_parallel_kernelI23Flash_bwd_kernel_traitsILi96ELi64ELi128ELi8ELi2ELi4ELi4ELb1ELb0EN7cutlass10bfloat16_tE19Flash_kernel_traitsILi96ELi64ELi128ELi8ES3_EELb1ELb0ELb0ELb1ELb0ELb0ELb0EEEvNS_16Flash_bwd_paramsE,"ax",@progbits
	.sectioninfo	@"SHI_REGISTERS=255"
	.align	128
        .global         _ZN5flash44flash_bwd_dq_dk_dv_loop_seqk_parallel_kernelI23Flash_bwd_kernel_traitsILi96ELi64ELi128ELi8ELi2ELi4ELi4ELb1ELb0EN7cutlass10bfloat16_tE19Flash_kernel_traitsILi96ELi64ELi128ELi8ES3_EELb1ELb0ELb0ELb1ELb0ELb0ELb0EEEvNS_16Flash_bwd_paramsE
        .type           _ZN5flash44flash_bwd_dq_dk_dv_loop_seqk_parallel_kernelI23Flash_bwd_kernel_traitsILi96ELi64ELi128ELi8ELi2ELi4ELi4ELb1ELb0EN7cutlass10bfloat16_tE19Flash_kernel_traitsILi96ELi64ELi128ELi8ES3_EELb1ELb0ELb0ELb1ELb0ELb0ELb0EEEvNS_16Flash_bwd_paramsE,@function
        .size           _ZN5flash44flash_bwd_dq_dk_dv_loop_seqk_parallel_kernelI23Flash_bwd_kernel_traitsILi96ELi64ELi128ELi8ELi2ELi4ELi4ELb1ELb0EN7cutlass10bfloat16_tE19Flash_kernel_traitsILi96ELi64ELi128ELi8ES3_EELb1ELb0ELb0ELb1ELb0ELb0ELb0EEEvNS_16Flash_bwd_paramsE,(.L_x_1290 - _ZN5flash44flash_bwd_dq_dk_dv_loop_seqk_parallel_kernelI23Flash_bwd_kernel_traitsILi96ELi64ELi128ELi8ELi2ELi4ELi4ELb1ELb0EN7cutlass10bfloat16_tE19Flash_kernel_traitsILi96ELi64ELi128ELi8ES3_EELb1ELb0ELb0ELb1ELb0ELb0ELb0EEEvNS_16Flash_bwd_paramsE)
        .other          _ZN5flash44flash_bwd_dq_dk_dv_loop_seqk_parallel_kernelI23Flash_bwd_kernel_traitsILi96ELi64ELi128ELi8ELi2ELi4ELi4ELb1ELb0EN7cutlass10bfloat16_tE19Flash_kernel_traitsILi96ELi64ELi128ELi8ES3_EELb1ELb0ELb0ELb1ELb0ELb0ELb0EEEvNS_16Flash_bwd_paramsE,@"STO_CUDA_ENTRY STV_DEFAULT"
_ZN5flash44flash_bwd_dq_dk_dv_loop_seqk_parallel_kernelI23Flash_bwd_kernel_traitsILi96ELi64ELi128ELi8ELi2ELi4ELi4ELb1ELb0EN7cutlass10bfloat16_tE19Flash_kernel_traitsILi96ELi64ELi128ELi8ES3_EELb1ELb0ELb0ELb1ELb0ELb0ELb0EEEvNS_16Flash_bwd_paramsE:
.text._ZN5flash44flash_bwd_dq_dk_dv_loop_seqk_parallel_kernelI23Flash_bwd_kernel_traitsILi96ELi64ELi128ELi8ELi2ELi4ELi4ELb1ELb0EN7cutlass10bfloat16_tE19Flash_kernel_traitsILi96ELi64ELi128ELi8ES3_EELb1ELb0ELb0ELb1ELb0ELb0ELb0EEEvNS_16Flash_bwd_paramsE:
        /* <DEDUP_REMOVED lines=18> */
[----:B------:R-:W-:Y:S01]  /*0120*/  IMAD.MOV.U32 R227, RZ, RZ, 0x40 ;  /* 0x00000040ffe37424 */ /* 0x000fe200078e00ff */
[----:B------:R-:W-:Y:S01]  /*0130*/  UISETP.NE.AND UP2, UPT, UR7, URZ, UPT ;  /* 0x0000003f0700728c */ /* 0x000fe2000bf45270 */
[----:B------:R-:W3:Y:S01]  /*0140*/  S2UR UR34, SR_CTAID.Z ;  /* 0x00000000002279c3 */ /* 0x000ee20000002700 */
[----:B------:R-:W-:-:S02]  /*0150*/  ULDC UR46, c[0x0][0x22c] ;  /* 0x00008b00002e7ab9 */ /* 0x000fc40000000800 */
[----:B------:R-:W-:Y:S02]  /*0160*/  ULDC UR36, c[0x0][0x1c0] ;  /* 0x0000700000247ab9 */ /* 0x000fe40000000800 */
[----:B------:R-:W-:Y:S02]  /*0170*/  UMOV UR5, 0x80 ;  /* 0x0000008000057882 */ /* 0x000fe40000000000 */
[----:B------:R-:W-:Y:S02]  /*0180*/  ULDC UR4, c[0x0][0x210] ;  /* 0x0000840000047ab9 */ /* 0x000fe40000000800 */
        /* <DEDUP_REMOVED lines=12> */
[-C--:B------:R-:W-:Y:S01]  /*0250*/  LEA.HI R2, R0, R8.reuse, RZ, 0x4 ;  /* 0x0000000800027211 */ /* 0x080fe200078f20ff */
[----:B------:R-:W-:Y:S01]  /*0260*/  UIMAD UR56, UR5, UR4, UR56 ;  /* 0x00000004053872a4 */ /* 0x000fe2000f8e0238 */
[----:B------:R-:W-:Y:S01]  /*0270*/  LOP3.LUT R9, R5, 0xffffffe0, RZ, 0xc0, !PT ;  /* 0xffffffe005097812 */ /* 0x000fe200078ec0ff */
[----:B------:R-:W-:Y:S01]  /*0280*/  UIMAD UR46, UR46, UR12, URZ ;  /* 0x0000000c2e2e72a4 */ /* 0x000fe2000f8e023f */
[----:B------:R-:W-:Y:S01]  /*0290*/  LOP3.LUT R6, R15, 0xfffffff8, RZ, 0xc0, !PT ;  /* 0xfffffff80f067812 */ /* 0x000fe200078ec0ff */
[----:B------:R-:W-:Y:S01]  /*02a0*/  UIMAD UR4, UR31, UR13, UR34 ;  /* 0x0000000d1f0472a4 */ /* 0x000fe2000f8e0222 */
[----:B------:R-:W-:Y:S01]  /*02b0*/  LOP3.LUT R10, R3, 0xfffffffc, RZ, 0xc0, !PT ;  /* 0xfffffffc030a7812 */ /* 0x000fe200078ec0ff */
[----:B------:R-:W-:Y:S01]  /*02c0*/  IMAD.IADD R11, R8, 0x1, -R9 ;  /* 0x00000001080b7824 */ /* 0x000fe200078e0a09 */
[----:B------:R-:W-:Y:S01]  /*02d0*/  LOP3.LUT R7, R2, 0xfffffff0, RZ, 0xc0, !PT ;  /* 0xfffffff002077812 */ /* 0x000fe200078ec0ff */
[----:B------:R-:W-:Y:S01]  /*02e0*/  IMAD.IADD R12, R8, 0x1, -R6 ;  /* 0x00000001080c7824 */ /* 0x000fe200078e0a06 */
[-C--:B------:R-:W-:Y:S01]  /*02f0*/  LEA.HI R14, R0, R8.reuse, RZ, 0x6 ;  /* 0x00000008000e7211 */ /* 0x080fe200078f30ff */
[----:B------:R-:W-:Y:S01]  /*0300*/  IMAD.IADD R19, R8, 0x1, -R10 ;  /* 0x0000000108137824 */ /* 0x000fe200078e0a0a */
[----:B------:R-:W-:Y:S01]  /*0310*/  LEA.HI R21, R0, R8, RZ, 0x7 ;  /* 0x0000000800157211 */ /* 0x000fe200078f38ff */
[----:B------:R-:W-:Y:S01]  /*0320*/  IMAD.IADD R8, R8, 0x1, -R7 ;  /* 0x0000000108087824 */ /* 0x000fe200078e0a07 */
[--C-:B------:R-:W-:Y:S01]  /*0330*/  SHF.R.S32.HI R0, RZ, 0x2, R3.reuse ;  /* 0x00000002ff007819 */ /* 0x100fe20000011403 */
[----:B------:R-:W-:Y:S01]  /*0340*/  IMAD.SHL.U32 R24, R19, 0x8, RZ ;  /* 0x0000000813187824 */ /* 0x000fe200078e00ff */
[----:B------:R-:W-:Y:S01]  /*0350*/  SHF.R.S32.HI R4, RZ, 0x1f, R3 ;  /* 0x0000001fff047819 */ /* 0x000fe20000011403 */
[----:B------:R-:W-:Y:S01]  /*0360*/  ULDC UR14, c[0x0][0x1c0] ;  /* 0x00007000000e7ab9 */ /* 0x000fe20000000800 */
[----:B------:R-:W-:Y:S01]  /*0370*/  SHF.R.S32.HI R6, RZ, 0x4, R2 ;  /* 0x00000004ff067819 */ /* 0x000fe20000011402 */
[----:B------:R-:W-:Y:S01]  /*0380*/  ULDC UR11, c[0x0][0x1c0] ;  /* 0x00007000000b7ab9 */ /* 0x000fe20000000800 */
[-C--:B------:R-:W-:Y:S01]  /*0390*/  LEA.HI R7, R3, R0.reuse, RZ, 0x1 ;  /* 0x0000000003077211 */ /* 0x080fe200078f08ff */
[----:B------:R-:W-:Y:S01]  /*03a0*/  STL [R1+0x18], R24 ;  /* 0x0000181801007387 */ /* 0x000fe20000100800 */
[----:B------:R-:W-:Y:S01]  /*03b0*/  LEA.HI R3, R4, R0, RZ, 0x3 ;  /* 0x0000000004037211 */ /* 0x000fe200078f18ff */
[----:B------:R-:W-:Y:S01]  /*03c0*/  UIMAD UR53, UR6, UR31, URZ ;  /* 0x0000001f063572a4 */ /* 0x000fe2000f8e023f */
        /* <DEDUP_REMOVED lines=13> */
[----:B------:R-:W-:Y:S01]  /*04a0*/  USHF.L.U32 UR44, UR4, 0x5, URZ ;  /* 0x00000005042c7899 */ /* 0x000fe2000800063f */
[----:B------:R-:W-:Y:S01]  /*04b0*/  SHF.R.S32.HI R3, RZ, 0x3, R15 ;  /* 0x00000003ff037819 */ /* 0x000fe2000001140f */
[----:B------:R-:W-:Y:S01]  /*04c0*/  ULDC UR50, c[0x0][0x214] ;  /* 0x0000850000327ab9 */ /* 0x000fe20000000800 */
[-C--:B------:R-:W-:Y:S01]  /*04d0*/  LEA.HI R4, R5, R0.reuse, RZ, 0x1 ;  /* 0x0000000005047211 */ /* 0x080fe200078f08ff */
[----:B------:R-:W-:Y:S01]  /*04e0*/  ULDC UR57, c[0x0][0x1c8] ;  /* 0x0000720000397ab9 */ /* 0x000fe20000000800 */
[----:B------:R-:W-:Y:S01]  /*04f0*/  LEA.HI R2, R2, R0, RZ, 0x2 ;  /* 0x0000000002027211 */ /* 0x000fe200078f10ff */
[----:B------:R-:W-:Y:S01]  /*0500*/  IMAD.SHL.U32 R3, R3, 0x40, RZ ;  /* 0x0000004003037824 */ /* 0x000fe200078e00ff */
[----:B------:R-:W-:Y:S01]  /*0510*/  LOP3.LUT R5, R4, 0xfffffffe, RZ, 0xc0, !PT ;  /* 0xfffffffe04057812 */ /* 0x000fe200078ec0ff */
[----:B------:R-:W-:Y:S01]  /*0520*/  ULDC.U8 UR10, c[0x0][0x3d0] ;  /* 0x0000f400000a7ab9 */ /* 0x000fe20000000000 */
[----:B------:R-:W-:Y:S01]  /*0530*/  LOP3.LUT R4, R2, 0xfffffffc, RZ, 0xc0, !PT ;  /* 0xfffffffc02047812 */ /* 0x000fe200078ec0ff */
[----:B------:R-:W-:Y:S01]  /*0540*/  ULDC UR51, c[0x0][0x224] ;  /* 0x0000890000337ab9 */ /* 0x000fe20000000800 */
        /* <DEDUP_REMOVED lines=9> */
[----:B------:R-:W-:Y:S01]  /*05e0*/  @UP2 UIMAD UR55, UR31, UR50, URZ ;  /* 0x000000321f3722a4 */ /* 0x000fe2000f8e023f */
[----:B------:R-:W-:Y:S01]  /*05f0*/  LOP3.LUT R0, R0, R3, RZ, 0x3c, !PT ;  /* 0x0000000300007212 */ /* 0x000fe200078e3cff */
[----:B------:R-:W-:Y:S01]  /*0600*/  ULDC.64 UR8, c[0x0][0x118] ;  /* 0x0000460000087ab9 */ /* 0x000fe20000000a00 */
[----:B------:R-:W-:Y:S01]  /*0610*/  LEA.HI R20, R2, R11, RZ, 0x2 ;  /* 0x0000000b02147211 */ /* 0x000fe200078f10ff */
[----:B------:R-:W-:Y:S01]  /*0620*/  ULOP3.LUT UR57, UR34, UR57, URZ, 0x3c, !UPT ;  /* 0x0000003922397292 */ /* 0x000fe2000f8e3c3f */
[----:B------:R-:W-:Y:S01]  /*0630*/  SHF.R.S32.HI R2, RZ, 0x1f, R8 ;  /* 0x0000001fff027819 */ /* 0x000fe20000011408 */
[----:B------:R-:W-:Y:S01]  /*0640*/  IMAD.U32 R3, R4, 0x20, R0 ;  /* 0x0000002004037824 */ /* 0x000fe200078e0000 */
[-C--:B------:R-:W-:Y:S01]  /*0650*/  LEA.HI R0, R8, R8.reuse, RZ, 0x1 ;  /* 0x0000000808007211 */ /* 0x080fe200078f08ff */
[----:B------:R-:W-:Y:S01]  /*0660*/  USHF.R.S32.HI UR58, URZ, 0x1f, UR34 ;  /* 0x0000001f3f3a7899 */ /* 0x000fe20008011422 */
[----:B------:R-:W-:Y:S01]  /*0670*/  LEA.HI R11, R2, R8, RZ, 0x3 ;  /* 0x00000008020b7211 */ /* 0x000fe200078f18ff */
[----:B------:R-:W-:Y:S01]  /*0680*/  UISETP.NE.AND UP3, UPT, UR10, URZ, UPT ;  /* 0x0000003f0a00728c */ /* 0x000fe2000bf65270 */
[----:B------:R1:W-:Y:S01]  /*0690*/  STL [R1+0x58], R3 ;  /* 0x0000580301007387 */ /* 0x0003e20000100800 */
[----:B------:R-:W-:Y:S01]  /*06a0*/  LOP3.LUT R4, R0, 0x7fffffe, RZ, 0xc0, !PT ;  /* 0x07fffffe00047812 */ /* 0x000fe200078ec0ff */
[----:B------:R-:W-:Y:S01]  /*06b0*/  USHF.R.S32.HI UR61, URZ, 0x1f, UR34 ;  /* 0x0000001f3f3d7899 */ /* 0x000fe20008011422 */
[----:B------:R-:W-:Y:S01]  /*06c0*/  LOP3.LUT R2, R11, 0xfffffff8, RZ, 0xc0, !PT ;  /* 0xfffffff80b027812 */ /* 0x000fe200078ec0ff */
[----:B------:R-:W-:Y:S01]  /*06d0*/  USHF.R.S32.HI UR60, URZ, 0x1f, UR31 ;  /* 0x0000001f3f3c7899 */ /* 0x000fe2000801141f */
[C---:B------:R-:W-:Y:S01]  /*06e0*/  LEA.HI R7, R9.reuse, R9, RZ, 0x1 ;  /* 0x0000000909077211 */ /* 0x040fe200078f08ff */
[C---:B------:R-:W-:Y:S01]  /*06f0*/  IMAD.IADD R17, R8.reuse, 0x1, -R4 ;  /* 0x0000000108117824 */ /* 0x040fe200078e0a04 */
[----:B------:R-:W-:Y:S01]  /*0700*/  LOP3.LUT P2, RZ, R9, 0x2, RZ, 0xc0, !PT ;  /* 0x0000000209ff7812 */ /* 0x000fe2000784c0ff */
[----:B------:R-:W-:Y:S01]  /*0710*/  IMAD.IADD R14, R8, 0x1, -R2 ;  /* 0x00000001080e7824 */ /* 0x000fe200078e0a02 */
[----:B------:R-:W-:Y:S01]  /*0720*/  USHF.R.S32.HI UR59, URZ, 0x1f, UR34 ;  /* 0x0000001f3f3b7899 */ /* 0x000fe20008011422 */
[----:B------:R-:W-:Y:S01]  /*0730*/  IMAD R2, R10, 0x4, R16 ;  /* 0x000000040a027824 */ /* 0x000fe200078e0210 */
[----:B------:R-:W-:-:S02]  /*0740*/  UIMAD.WIDE.U32 UR40, UR36, UR42, URZ ;  /* 0x0000002a242872a5 */ /* 0x000fc4000f8e003f */
[C---:B------:R-:W-:Y:S01]  /*0750*/  LOP3.LUT P5, RZ, R14.reuse, 0x2, RZ, 0xc0, !PT ;  /* 0x000000020eff7812 */ /* 0x040fe200078ac0ff */
[----:B------:R-:W-:Y:S01]  /*0760*/  UIMAD UR52, UR37, UR42, URZ ;  /* 0x0000002a253472a4 */ /* 0x000fe2000f8e023f */
[----:B------:R-:W-:Y:S01]  /*0770*/  LOP3.LUT P6, RZ, R14, 0x4, RZ, 0xc0, !PT ;  /* 0x000000040eff7812 */ /* 0x000fe200078cc0ff */
[----:B------:R-:W-:Y:S01]  /*0780*/  USHF.R.S32.HI UR54, URZ, 0x1f, UR47 ;  /* 0x0000001f3f367899 */ /* 0x000fe2000801142f */
[----:B------:R-:W-:Y:S01]  /*0790*/  SEL R226, R230, 0xffffffe0, !P5 ;  /* 0xffffffe0e6e27807 */ /* 0x000fe20006800000 */
[----:B------:R-:W-:Y:S01]  /*07a0*/  UIMAD UR51, UR5, UR51, URZ ;  /* 0x00000033053372a4 */ /* 0x000fe2000f8e023f */
[----:B------:R-:W-:Y:S01]  /*07b0*/  SEL R227, R227, 0xffffffc0, !P6 ;  /* 0xffffffc0e3e37807 */ /* 0x000fe20007000000 */
[----:B------:R-:W-:Y:S02]  /*07c0*/  @!UP2 UIMAD UR50, UR6, UR50, URZ ;  /* 0x000000320632a2a4 */ /* 0x000fe4000f8e023f */
[----:B------:R-:W-:Y:S02]  /*07d0*/  USHF.R.S32.HI UR49, URZ, 0x1f, UR45 ;  /* 0x0000001f3f317899 */ /* 0x000fe4000801142d */
[----:B------:R-:W-:Y:S01]  /*07e0*/  USHF.R.S32.HI UR48, URZ, 0x1f, UR44 ;  /* 0x0000001f3f307899 */ /* 0x000fe2000801142c */
[----:B-1----:R-:W-:Y:S01]  /*07f0*/  LOP3.LUT R3, R5, 0x7fffffe, RZ, 0xc0, !PT ;  /* 0x07fffffe05037812 */ /* 0x002fe200078ec0ff */
[----:B------:R-:W-:-:S04]  /*0800*/  UMOV UR39, 0xffffd000 ;  /* 0xffffd00000277882 */ /* 0x000fc80000000000 */
        /* <DEDUP_REMOVED lines=21> */
[----:B------:R-:W-:Y:S01]  /*0960*/  LOP3.LUT R221, R3, R0, RZ, 0x3c, !PT ;  /* 0x0000000003dd7212 */ /* 0x000fe200078e3cff */
[----:B------:R-:W-:Y:S01]  /*0970*/  IMAD.SHL.U32 R3, R10, 0x20, RZ ;  /* 0x000000200a037824 */ /* 0x000fe200078e00ff */
[----:B------:R-:W-:Y:S02]  /*0980*/  LOP3.LUT R0, R7, 0x3fffffe, RZ, 0xc0, !PT ;  /* 0x03fffffe07007812 */ /* 0x000fe400078ec0ff */
[----:B------:R-:W-:Y:S01]  /*0990*/  SHF.R.U32.HI R2, RZ, 0x3, R5 ;  /* 0x00000003ff027819 */ /* 0x000fe20000011605 */
[----:B------:R-:W-:Y:S01]  /*09a0*/  IMAD.SHL.U32 R5, R19, 0x2, RZ ;  /* 0x0000000213057824 */ /* 0x000fe200078e00ff */
[----:B------:R-:W-:Y:S01]  /*09b0*/  SEL R222, R230, 0xffffffe0, !P4 ;  /* 0xffffffe0e6de7807 */ /* 0x000fe20006000000 */
[C---:B------:R-:W-:Y:S01]  /*09c0*/  IMAD.IADD R6, R9.reuse, 0x1, -R0 ;  /* 0x0000000109067824 */ /* 0x040fe200078e0a00 */
[----:B------:R-:W-:Y:S01]  /*09d0*/  LOP3.LUT R15, R4, R2, RZ, 0x3c, !PT ;  /* 0x00000002040f7212 */ /* 0x000fe200078e3cff */
[----:B------:R-:W-:Y:S01]  /*09e0*/  IMAD.SHL.U32 R0, R9, 0x40, RZ ;  /* 0x0000004009007824 */ /* 0x000fe200078e00ff */
[----:B------:R-:W-:Y:S01]  /*09f0*/  SHF.R.S32.HI R2, RZ, 0x3, R11 ;  /* 0x00000003ff027819 */ /* 0x000fe2000001140b */
[----:B------:R-:W-:Y:S01]  /*0a00*/  IMAD.U32 R221, R18, 0x20, R221 ;  /* 0x0000002012dd7824 */ /* 0x000fe200078e00dd */
[----:B------:R-:W-:-:S02]  /*0a10*/  LOP3.LUT P0, RZ, R12, 0x2, RZ, 0xc0, !PT ;  /* 0x000000020cff7812 */ /* 0x000fc4000780c0ff */
[----:B------:R-:W-:Y:S01]  /*0a20*/  LOP3.LUT R0, R0, 0x1c0, RZ, 0xc0, !PT ;  /* 0x000001c000007812 */ /* 0x000fe200078ec0ff */
[----:B------:R-:W-:Y:S01]  /*0a30*/  IMAD R17, R2, 0x8, R17 ;  /* 0x0000000802117824 */ /* 0x000fe200078e0211 */
[----:B------:R-:W-:Y:S01]  /*0a40*/  SEL R230, R230, 0xffffffe0, !P0 ;  /* 0xffffffe0e6e67807 */ /* 0x000fe20004000000 */
[----:B------:R-:W-:Y:S01]  /*0a50*/  IMAD R225, R13, 0x2, R2 ;  /* 0x000000020de17824 */ /* 0x000fe200078e0202 */
[----:B------:R-:W-:Y:S01]  /*0a60*/  LOP3.LUT R4, R0, 0x20, R3, 0xf8, !PT ;  /* 0x0000002000047812 */ /* 0x000fe200078ef803 */
[----:B------:R-:W-:Y:S01]  /*0a70*/  IMAD.SHL.U32 R221, R221, 0x2, RZ ;  /* 0x00000002dddd7824 */ /* 0x000fe200078e00ff */
[----:B------:R-:W-:Y:S01]  /*0a80*/  SHF.R.U32.HI R3, RZ, 0x3, R0 ;  /* 0x00000003ff037819 */ /* 0x000fe20000011600 */
[----:B------:R-:W-:Y:S01]  /*0a90*/  IMAD R0, R13, 0x200, R5 ;  /* 0x000002000d007824 */ /* 0x000fe200078e0205 */
[----:B------:R-:W-:Y:S01]  /*0aa0*/  SHF.R.S32.HI R2, RZ, 0x7, R21 ;  /* 0x00000007ff027819 */ /* 0x000fe20000011415 */
[----:B------:R-:W-:Y:S01]  /*0ab0*/  IMAD.IADD R222, R221, 0x1, R222 ;  /* 0x00000001ddde7824 */ /* 0x000fe200078e02de */
[----:B------:R-:W-:Y:S01]  /*0ac0*/  LOP3.LUT R8, R4, R3, RZ, 0x3c, !PT ;  /* 0x0000000304087212 */ /* 0x000fe200078e3cff */
[----:B------:R-:W-:-:S02]  /*0ad0*/  IMAD R9, R6, 0x20, R0 ;  /* 0x0000002006097824 */ /* 0x000fc400078e0200 */
[----:B------:R-:W-:Y:S01]  /*0ae0*/  IMAD.U32 R0, RZ, RZ, UR15 ;  /* 0x0000000fff007e24 */ /* 0x000fe2000f8e00ff */
[----:B------:R-:W-:Y:S01]  /*0af0*/  SHF.R.S32.HI R0, RZ, 0x1, R7 ;  /* 0x00000001ff007819 */ /* 0x000fe20000011407 */
[C---:B------:R-:W-:Y:S02]  /*0b00*/  IMAD R3, R2.reuse, 0x1000, R5 ;  /* 0x0000100002037824 */ /* 0x040fe400078e0205 */
[----:B------:R-:W-:Y:S01]  /*0b10*/  IMAD.SHL.U32 R2, R2, 0x8, RZ ;  /* 0x0000000802027824 */ /* 0x000fe200078e00ff */
[C---:B------:R-:W-:Y:S01]  /*0b20*/  LOP3.LUT P1, RZ, R0.reuse, 0x2, RZ, 0xc0, !PT ;  /* 0x0000000200ff7812 */ /* 0x040fe2000782c0ff */
[----:B------:R-:W-:Y:S02]  /*0b30*/  IMAD.SHL.U32 R0, R0, 0x40, RZ ;  /* 0x0000004000007824 */ /* 0x000fe400078e00ff */
        /* <DEDUP_REMOVED lines=14> */
[C---:B------:R-:W-:Y:S01]  /*0c20*/  IADD3 R249, R251.reuse, 0x20, RZ ;  /* 0x00000020fbf97810 */ /* 0x040fe20007ffe0ff */
        /* <DEDUP_REMOVED lines=34> */
.L_x_548:
        /* <DEDUP_REMOVED lines=53> */
.L_x_507:
        /* <DEDUP_REMOVED lines=58> */
.L_x_509:
        /* <DEDUP_REMOVED lines=18> */
.L_x_510:
[----:B------:R-:W-:Y:S01]  /*1660*/  IABS R6, c[0x0][0x1c8] ;  /* 0x0000720000067a13 */ /* 0x000fe20000000000 */
[----:B------:R-:W-:Y:S01]  /*1670*/  ULDC.64 UR10, c[0x0][0x370] ;  /* 0x0000dc00000a7ab9 */ /* 0x000fe20000000a00 */
[----:B------:R-:W-:Y:S01]  /*1680*/  IABS R3, UR34 ;  /* 0x0000002200037c13 */ /* 0x000fe20008000000 */
[----:B------:R-:W-:Y:S01]  /*1690*/  @UP1 UIMAD.WIDE.U32 UR4, UR16, UR10, URZ ;  /* 0x0000000a100412a5 */ /* 0x000fe2000f8e003f */
[----:B------:R-:W1:Y:S01]  /*16a0*/  I2F.RP R4, R6 ;  /* 0x0000000600047306 */ /* 0x000e620000209400 */
[----:B------:R-:W2:Y:S01]  /*16b0*/  S2UR UR13, SR_CTAID.X ;  /* 0x00000000000d79c3 */ /* 0x000ea20000002500 */
[----:B------:R-:W-:Y:S01]  /*16c0*/  ULDC UR12, c[0x0][0x224] ;  /* 0x00008900000c7ab9 */ /* 0x000fe20000000800 */
[----:B------:R-:W-:Y:S01]  /*16d0*/  ISETP.NE.AND P1, PT, RZ, c[0x0][0x1c8], PT ;  /* 0x00007200ff007a0c */ /* 0x000fe20003f25270 */
[----:B------:R-:W-:Y:S02]  /*16e0*/  @UP1 UIMAD UR20, UR16, UR11, UR5 ;  /* 0x0000000b101412a4 */ /* 0x000fe4000f8e0205 */
        /* <DEDUP_REMOVED lines=8> */
[----:B------:R-:W-:Y:S02]  /*1770*/  UIMAD UR7, UR37, UR16, URZ ;  /* 0x00000010250772a4 */ /* 0x000fe4000f8e023f */
[----:B------:R-:W-:Y:S02]  /*1780*/  @!UP1 UMOV UR19, UR4 ;  /* 0x0000000400139c82 */ /* 0x000fe40008000000 */
[----:B------:R-:W-:-:S04]  /*1790*/  UIMAD UR4, UR38, UR12, UR53 ;  /* 0x0000000c260472a4 */ /* 0x000fc8000f8e0235 */
        /* <DEDUP_REMOVED lines=8> */
[----:B--2---:R-:W-:Y:S01]  /*1820*/  UIMAD.WIDE.U32 UR4, UR13, UR10, URZ ;  /* 0x0000000a0d0472a5 */ /* 0x004fe2000f8e003f */
[----:B-1----:R-:W-:-:S03]  /*1830*/  IMAD.MOV R0, RZ, RZ, -R5 ;  /* 0x000000ffff007224 */ /* 0x002fc600078e0a05 */
[----:B------:R-:W-:Y:S01]  /*1840*/  USEL UR15, UR4, URZ, UP3 ;  /* 0x0000003f040f7287 */ /* 0x000fe20009800000 */
[----:B------:R-:W-:Y:S01]  /*1850*/  IMAD.MOV.U32 R4, RZ, RZ, RZ ;  /* 0x000000ffff047224 */ /* 0x000fe200078e00ff */
[----:B------:R-:W-:Y:S01]  /*1860*/  UIMAD UR11, UR13, UR11, UR5 ;  /* 0x0000000b0d0b72a4 */ /* 0x000fe2000f8e0205 */
[----:B------:R-:W-:Y:S01]  /*1870*/  IMAD R0, R0, R6, RZ ;  /* 0x0000000600007224 */ /* 0x000fe200078e02ff */
[----:B------:R-:W-:Y:S02]  /*1880*/  USHF.L.U64.HI UR4, UR31, 0x7, UR38 ;  /* 0x000000071f047899 */ /* 0x000fe40008010226 */
[----:B------:R-:W-:Y:S01]  /*1890*/  USHF.L.U32 UR13, UR31, 0x7, URZ ;  /* 0x000000071f0d7899 */ /* 0x000fe2000800063f */
[----:B------:R-:W-:Y:S01]  /*18a0*/  IMAD.HI.U32 R0, R5, R0, R4 ;  /* 0x0000000005007227 */ /* 0x000fe200078e0004 */
[----:B------:R-:W-:Y:S02]  /*18b0*/  USEL UR5, UR4, URZ, UP6 ;  /* 0x0000003f04057287 */ /* 0x000fe4000b000000 */
[----:B------:R-:W-:-:S02]  /*18c0*/  USEL UR4, UR13, URZ, UP6 ;  /* 0x0000003f0d047287 */ /* 0x000fc4000b000000 */
[----:B------:R-:W-:Y:S01]  /*18d0*/  ULDC UR10, c[0x0][0x234] ;  /* 0x00008d00000a7ab9 */ /* 0x000fe20000000800 */
[----:B------:R-:W-:Y:S01]  /*18e0*/  IMAD.HI.U32 R0, R0, R3, RZ ;  /* 0x0000000300007227 */ /* 0x000fe200078e00ff */
[----:B------:R-:W-:Y:S02]  /*18f0*/  UIADD3 UR4, UP0, UR17, UR4, URZ ;  /* 0x0000000411047290 */ /* 0x000fe4000ff1e03f */
[----:B------:R-:W-:Y:S01]  /*1900*/  USEL UR11, UR11, URZ, UP3 ;  /* 0x0000003f0b0b7287 */ /* 0x000fe20009800000 */
[----:B------:R-:W-:Y:S01]  /*1910*/  IMAD.MOV R4, RZ, RZ, -R0 ;  /* 0x000000ffff047224 */ /* 0x000fe200078e0a00 */
[----:B------:R-:W-:Y:S02]  /*1920*/  UIADD3.X UR7, UR28, UR5, URZ, UP0, !UPT ;  /* 0x000000051c077290 */ /* 0x000fe400087fe43f */
[----:B------:R-:W-:Y:S01]  /*1930*/  UIMAD UR5, UR37, UR4, URZ ;  /* 0x00000004250572a4 */ /* 0x000fe2000f8e023f */
[----:B------:R-:W-:Y:S01]  /*1940*/  IMAD R3, R6, R4, R3 ;  /* 0x0000000406037224 */ /* 0x000fe200078e0203 */
[----:B------:R-:W-:-:S02]  /*1950*/  USHF.R.S32.HI UR13, URZ, 0x1f, UR23 ;  /* 0x0000001f3f0d7899 */ /* 0x000fc40008011417 */
[----:B------:R-:W-:Y:S02]  /*1960*/  UIMAD UR7, UR36, UR7, UR5 ;  /* 0x00000007240772a4 */ /* 0x000fe4000f8e0205 */
[----:B------:R-:W-:Y:S01]  /*1970*/  ISETP.GT.U32.AND P0, PT, R6, R3, PT ;  /* 0x000000030600720c */ /* 0x000fe20003f04070 */
[----:B------:R-:W-:-:S04]  /*1980*/  @UP2 USEL UR5, UR55, UR16, !UP1 ;  /* 0x0000001037052287 */ /* 0x000fc8000c800000 */
[----:B------:R-:W-:Y:S02]  /*1990*/  @UP2 UIMAD UR14, UR34, UR10, UR5 ;  /* 0x0000000a220e22a4 */ /* 0x000fe4000f8e0205 */
[----:B------:R-:W-:-:S04]  /*19a0*/  UIMAD.WIDE.U32 UR4, UR36, UR4, URZ ;  /* 0x00000004240472a5 */ /* 0x000fc8000f8e003f */
[----:B------:R-:W-:Y:S02]  /*19b0*/  UIADD3 UR10, UR5, UR7, URZ ;  /* 0x00000007050a7290 */ /* 0x000fe4000fffe03f */
[----:B------:R-:W-:Y:S01]  /*19c0*/  @!P0 IMAD.IADD R3, R3, 0x1, -R6 ;  /* 0x0000000103038824 */ /* 0x000fe200078e0a06 */
[----:B------:R-:W-:Y:S01]  /*19d0*/  @!P0 IADD3 R0, R0, 0x1, RZ ;  /* 0x0000000100008810 */ /* 0x000fe20007ffe0ff */
[----:B------:R-:W-:Y:S01]  /*19e0*/  @!UP2 UMOV UR14, UR50 ;  /* 0x00000032000eac82 */ /* 0x000fe20008000000 */
        /* <DEDUP_REMOVED lines=14> */
.L_x_511:
[----:B------:R-:W-:Y:S02]  /*1ad0*/  UMOV UR7, UR51 ;  /* 0x0000003300077c82 */ /* 0x000fe40008000000 */
.L_x_512:
[----:B------:R-:W2:Y:S04]  /*1ae0*/  LDL.64 R4, [R1+0x18] ;  /* 0x0000180001047983 */ /* 0x000ea80000100a00 */
[----:B------:R1:W3:Y:S01]  /*1af0*/  LDL.64 R22, [R1+0x18] ;  /* 0x0000180001167983 */ /* 0x0002e20000100a00 */
[----:B------:R-:W-:Y:S01]  /*1b00*/  UIADD3 UR4, UP5, UP4, UR4, UR45, UR47 ;  /* 0x0000002d04047290 */ /* 0x000fe2000fcbe02f */
[----:B------:R-:W-:Y:S02]  /*1b10*/  BSSY B1, `(.L_x_508) ;  /* 0x000091d000017945 */ /* 0x000fe40003800000 */
[----:B------:R-:W4:Y:S01]  /*1b20*/  S2R R19, SR_TID.X ;  /* 0x0000000000137919 */ /* 0x000f220000002100 */
[----:B------:R-:W-:-:S02]  /*1b30*/  UIADD3 UR16, UP1, UP0, UR15, UR4, UR18 ;  /* 0x000000040f107290 */ /* 0x000fc4000f83e012 */
[----:B------:R-:W-:Y:S02]  /*1b40*/  UIADD3.X UR4, UR10, UR49, UR54, UP5, UP4 ;  /* 0x000000310a047290 */ /* 0x000fe4000afe8436 */
[----:B------:R-:W-:Y:S02]  /*1b50*/  UMOV UR18, 0x4 ;  /* 0x0000000400127882 */ /* 0x000fe40000000000 */
[----:B------:R-:W-:Y:S02]  /*1b60*/  UIADD3.X UR15, UR11, UR4, UR12, UP1, UP0 ;  /* 0x000000040b0f7290 */ /* 0x000fe40008fe040c */
[----:B------:R-:W-:Y:S02]  /*1b70*/  UISETP.GE.AND UP0, UPT, UR27, 0x1, UPT ;  /* 0x000000011b00788c */ /* 0x000fe4000bf06270 */
[----:B------:R-:W-:Y:S02]  /*1b80*/  ULDC.64 UR4, c[0x0][0x1a8] ;  /* 0x00006a0000047ab9 */ /* 0x000fe40000000a00 */
[----:B------:R-:W-:-:S02]  /*1b90*/  UIMAD UR4, UR58, UR4, URZ ;  /* 0x000000043a0472a4 */ /* 0x000fc4000f8e023f */
[----:B------:R-:W-:Y:S02]  /*1ba0*/  ULEA.HI.SX32 UR12, UR32, 0xffffffff, 0x1a ;  /* 0xffffffff200c7891 */ /* 0x000fe4000f8fd23f */
[----:B------:R-:W-:-:S03]  /*1bb0*/  UIMAD UR11, UR34, UR5, UR4 ;  /* 0x00000005220b72a4 */ /* 0x000fc6000f8e0204 */
[----:B------:R-:W-:Y:S02]  /*1bc0*/  ULDC.64 UR4, c[0x0][0x378] ;  /* 0x0000de0000047ab9 */ /* 0x000fe40000000a00 */
[----:B------:R-:W-:Y:S01]  /*1bd0*/  UIMAD UR4, UR58, UR4, URZ ;  /* 0x000000043a0472a4 */ /* 0x000fe2000f8e023f */
[----:B----4-:R-:W-:-:S03]  /*1be0*/  SHF.R.S32.HI R20, RZ, 0x1f, R19 ;  /* 0x0000001fff147819 */ /* 0x010fc60000011413 */
[----:B------:R-:W-:Y:S01]  /*1bf0*/  UIMAD UR10, UR34, UR5, UR4 ;  /* 0x00000005220a72a4 */ /* 0x000fe2000f8e0204 */
[----:B------:R-:W-:Y:S02]  /*1c00*/  LEA.HI R3, R20, R19, RZ, 0x2 ;  /* 0x0000001314037211 */ /* 0x000fe400078f10ff */
[----:B------:R-:W-:Y:S02]  /*1c10*/  ULDC.64 UR4, c[0x0][0x370] ;  /* 0x0000dc0000047ab9 */ /* 0x000fe40000000a00 */
[----:B------:R-:W-:Y:S01]  /*1c20*/  UIMAD UR4, UR28, UR4, URZ ;  /* 0x000000041c0472a4 */ /* 0x000fe2000f8e023f */
[----:B------:R-:W-:-:S03]  /*1c30*/  SHF.R.S32.HI R3, RZ, 0x2, R3 ;  /* 0x00000002ff037819 */ /* 0x000fc60000011403 */
[----:B------:R-:W-:Y:S01]  /*1c40*/  UIMAD UR4, UR17, UR5, UR4 ;  /* 0x00000005110472a4 */ /* 0x000fe2000f8e0204 */
[----:B------:R-:W-:Y:S01]  /*1c50*/  SHF.R.S32.HI R18, RZ, 0x1f, R3 ;  /* 0x0000001fff127819 */ /* 0x000fe20000011403 */
[----:B------:R-:W-:Y:S01]  /*1c60*/  UIADD3 UR5, UR17, UR7, URZ ;  /* 0x0000000711057290 */ /* 0x000fe2000fffe03f */
[----:B------:R-:W-:Y:S01]  /*1c70*/  IADD3 R0, P1, R3, UR17, RZ ;  /* 0x0000001103007c10 */ /* 0x000fe2000ff3e0ff */
[----:B------:R-:W-:Y:S02]  /*1c80*/  UIADD3 UR7, UR17, UR14, URZ ;  /* 0x0000000e11077290 */ /* 0x000fe4000fffe03f */
[C---:B------:R-:W-:Y:S01]  /*1c90*/  IMAD R8, R18.reuse, c[0x0][0x370], RZ ;  /* 0x0000dc0012087a24 */ /* 0x040fe200078e02ff */
        /* <DEDUP_REMOVED lines=14> */
[----:B------:R-:W-:-:S03]  /*1d80*/  IADD3 R5, R5, UR4, RZ ;  /* 0x0000000405057c10 */ /* 0x000fc6000fffe0ff */
[----:B------:R-:W-:-:S04]  /*1d90*/  IMAD.WIDE.U32 R6, R0, c[0x0][0x1a8], R6 ;  /* 0x00006a0000067a25 */ /* 0x000fc800078e0006 */
[----:B------:R-:W-:Y:S01]  /*1da0*/  IMAD.WIDE.U32 R4, R0, c[0x0][0x378], R4 ;  /* 0x0000de0000047a25 */ /* 0x000fe200078e0004 */
[----:B------:R-:W-:Y:S02]  /*1db0*/  LEA.HI R0, R20, R19, RZ, 0x5 ;  /* 0x0000001314007211 */ /* 0x000fe400078f28ff */
[----:B------:R-:W-:Y:S02]  /*1dc0*/  IADD3 R15, R7, UR11, RZ ;  /* 0x0000000b070f7c10 */ /* 0x000fe4000fffe0ff */
[----:B------:R-:W-:Y:S02]  /*1dd0*/  LOP3.LUT R7, R0, 0xffffffe0, RZ, 0xc0, !PT ;  /* 0xffffffe000077812 */ /* 0x000fe400078ec0ff */
[----:B------:R-:W-:Y:S02]  /*1de0*/  SHF.R.S32.HI R0, RZ, 0x5, R0 ;  /* 0x00000005ff007819 */ /* 0x000fe40000011400 */
[----:B------:R-:W-:Y:S01]  /*1df0*/  IADD3 R5, R5, UR10, RZ ;  /* 0x0000000a05057c10 */ /* 0x000fe2000fffe0ff */
[----:B------:R-:W-:Y:S01]  /*1e00*/  IMAD.IADD R16, R19, 0x1, -R7 ;  /* 0x0000000113107824 */ /* 0x000fe200078e0a07 */
[----:B------:R-:W-:Y:S01]  /*1e10*/  ULDC.64 UR10, c[0x0][0x3c8] ;  /* 0x0000f200000a7ab9 */ /* 0x000fe20000000a00 */
[----:B------:R-:W-:Y:S01]  /*1e20*/  LEA R10, P3, R6, c[0x0][0x160], 0x1 ;  /* 0x00005800060a7a11 */ /* 0x000fe200078608ff */
[----:B------:R-:W-:Y:S01]  /*1e30*/  UIMAD.WIDE UR4, UR5, UR18, UR10 ;  /* 0x00000012050472a5 */ /* 0x000fe2000f8e020a */
[----:B------:R-:W-:-:S02]  /*1e40*/  IMAD R0, R0, UR46, R16 ;  /* 0x0000002e00007c24 */ /* 0x000fc4000f8e0210 */
[C---:B------:R-:W-:Y:S01]  /*1e50*/  IMAD.WIDE.U32 R4, R3.reuse, c[0x0][0x370], R4 ;  /* 0x0000dc0003047a25 */ /* 0x040fe200078e0004 */
[----:B------:R-:W-:Y:S02]  /*1e60*/  ULDC.64 UR10, c[0x0][0x200] ;  /* 0x00008000000a7ab9 */ /* 0x000fe40000000a00 */
[----:B------:R-:W-:Y:S01]  /*1e70*/  IADD3 R7, P0, R0, UR16, RZ ;  /* 0x0000001000077c10 */ /* 0x000fe2000ff1e0ff */
[----:B------:R-:W-:Y:S01]  /*1e80*/  UIMAD.WIDE UR18, UR7, UR18, UR10 ;  /* 0x00000012071272a5 */ /* 0x000fe2000f8e020a */
[----:B------:R-:W-:Y:S02]  /*1e90*/  LEA R12, P2, R4, c[0x0][0x330], 0x1 ;  /* 0x0000cc00040c7a11 */ /* 0x000fe400078408ff */
[----:B------:R-:W-:Y:S01]  /*1ea0*/  LEA.HI.X.SX32 R9, R0, UR15, 0x1, P0 ;  /* 0x0000000f00097c11 */ /* 0x000fe200080f0eff */
[----:B------:R-:W-:Y:S01]  /*1eb0*/  IMAD R0, R3, c[0x0][0x374], R8 ;  /* 0x0000dd0003007a24 */ /* 0x000fe200078e0208 */
[----:B------:R-:W-:Y:S02]  /*1ec0*/  PLOP3.LUT P0, PT, PT, PT, UP0, 0x80, 0x0 ;  /* 0x000000000000781c */ /* 0x000fe40003f0f008 */
[----:B------:R-:W-:Y:S01]  /*1ed0*/  LEA R13, P1, R7, c[0x0][0x350], 0x2 ;  /* 0x0000d400070d7a11 */ /* 0x000fe200078210ff */
[----:B------:R-:W-:Y:S01]  /*1ee0*/  IMAD.IADD R0, R5, 0x1, R0 ;  /* 0x0000000105007824 */ /* 0x000fe200078e0200 */
[----:B------:R-:W-:-:S02]  /*1ef0*/  LEA.HI.X R8, R6, c[0x0][0x164], R15, 0x1, P3 ;  /* 0x0000590006087a11 */ /* 0x000fc400018f0c0f */
[----:B------:R-:W-:Y:S02]  /*1f00*/  LEA.HI.X R11, R7, c[0x0][0x354], R9, 0x2, P1 ;  /* 0x0000d500070b7a11 */ /* 0x000fe400008f1409 */
[----:B------:R-:W-:-:S05]  /*1f10*/  LEA.HI.X R9, R4, c[0x0][0x334], R0, 0x1, P2 ;  /* 0x0000cd0004097a11 */ /* 0x000fca00010f0c00 */
[----:B------:R-:W-:Y:S05]  /*1f20*/  @!P0 BRA `(.L_x_513) ;  /* 0x0000848000008947 */ /* 0x000fea0003800000 */
[----:B-1----:R-:W2:Y:S01]  /*1f30*/  LDL R25, [R1+0x58] ;  /* 0x0000580001197983 */ /* 0x002ea20000100800 */
[----:B------:R-:W-:Y:S01]  /*1f40*/  PLOP3.LUT P0, PT, PT, PT, UP3, 0x80, 0x0 ;  /* 0x000000000000781c */ /* 0x000fe20003f0f038 */
[----:B------:R-:W-:Y:S01]  /*1f50*/  UMOV UR17, UR5 ;  /* 0x0000000500117c82 */ /* 0x000fe20008000000 */
[----:B------:R-:W-:Y:S01]  /*1f60*/  MOV R21, R10 ;  /* 0x0000000a00157202 */ /* 0x000fe20000000f00 */
[----:B------:R-:W-:Y:S01]  /*1f70*/  UMOV UR5, UR12 ;  /* 0x0000000c00057c82 */ /* 0x000fe20008000000 */
[----:B------:R-:W-:Y:S01]  /*1f80*/  IMAD.MOV.U32 R24, RZ, RZ, R8 ;  /* 0x000000ffff187224 */ /* 0x000fe200078e0008 */
[----:B------:R-:W-:Y:S01]  /*1f90*/  UMOV UR20, UR4 ;  /* 0x0000000400147c82 */ /* 0x000fe20008000000 */
[----:B------:R-:W-:Y:S01]  /*1fa0*/  MOV R26, R12 ;  /* 0x0000000c001a7202 */ /* 0x000fe20000000f00 */
[----:B------:R-:W-:Y:S01]  /*1fb0*/  ULEA.HI UR4, UR5, UR5, URZ, 0x1 ;  /* 0x0000000505047291 */ /* 0x000fe2000f8f083f */
[----:B------:R-:W-:Y:S01]  /*1fc0*/  IMAD.MOV.U32 R27, RZ, RZ, R9 ;  /* 0x000000ffff1b7224 */ /* 0x000fe200078e0009 */
[----:B------:R-:W-:Y:S01]  /*1fd0*/  ULDC.64 UR10, c[0x0][0x1a0] ;  /* 0x00006800000a7ab9 */ /* 0x000fe20000000a00 */
[----:B------:R-:W-:Y:S01]  /*1fe0*/  STL [R1+0x10], R21 ;  /* 0x0000101501007387 */ /* 0x000fe20000100800 */
[----:B------:R-:W-:Y:S01]  /*1ff0*/  ULOP3.LUT UR4, UR4, 0xfffffffe, URZ, 0xc0, !UPT ;  /* 0xfffffffe04047892 */ /* 0x000fe2000f8ec03f */
[----:B------:R-:W-:Y:S01]  /*2000*/  MOV R15, UR23 ;  /* 0x00000017000f7c02 */ /* 0x000fe20008000f00 */
[----:B------:R-:W-:Y:S01]  /*2010*/  UIMAD UR7, UR13, UR10, URZ ;  /* 0x0000000a0d0772a4 */ /* 0x000fe2000f8e023f */
[----:B------:R-:W-:Y:S01]  /*2020*/  STL [R1+0xc], R24 ;  /* 0x00000c1801007387 */ /* 0x000fe20000100800 */
[----:B------:R-:W-:Y:S01]  /*2030*/  UIADD3 UR4, UR5, -UR4, URZ ;  /* 0x8000000405047290 */ /* 0x000fe2000fffe03f */
[----:B------:R-:W-:Y:S01]  /*2040*/  BSSY B0, `(.L_x_514) ;  /* 0x000003c000007945 */ /* 0x000fe20003800000 */
[----:B------:R-:W-:Y:S01]  /*2050*/  UIMAD UR7, UR23, UR11, UR7 ;  /* 0x0000000b170772a4 */ /* 0x000fe2000f8e0207 */
[----:B------:R1:W-:Y:S01]  /*2060*/  STL [R1], R13 ;  /* 0x0000000d01007387 */ /* 0x0003e20000100800 */
[----:B------:R-:W-:Y:S01]  /*2070*/  UISETP.NE.AND UP0, UPT, UR4, 0x1, UPT ;  /* 0x000000010400788c */ /* 0x000fe2000bf05270 */
[----:B------:R-:W-:Y:S01]  /*2080*/  IMAD.WIDE.U32 R4, R15, c[0x0][0x1a0], R22 ;  /* 0x000068000f047a25 */ /* 0x000fe200078e0016 */
[----:B------:R-:W-:Y:S01]  /*2090*/  UIMAD UR4, UR22, -0x80, UR6 ;  /* 0xffffff80160478a4 */ /* 0x000fe2000f8e0206 */
[----:B------:R3:W-:Y:S01]  /*20a0*/  STL [R1+0x8], R26 ;  /* 0x0000081a01007387 */ /* 0x0007e20000100800 */
[----:B------:R-:W-:-:S03]  /*20b0*/  MOV R7, UR7 ;  /* 0x0000000700077c02 */ /* 0x000fc60008000f00 */
[----:B------:R-:W-:Y:S01]  /*20c0*/  @P0 BAR.SYNC.DEFER_BLOCKING 0x0 ;  /* 0x0000000000000b1d */ /* 0x000fe20000010000 */
[----:B------:R-:W-:Y:S02]  /*20d0*/  ISETP.GE.AND P1, PT, R3, UR4, PT ;  /* 0x0000000403007c0c */ /* 0x000fe4000bf26270 */
[----:B------:R-:W-:Y:S01]  /*20e0*/  IADD3 R6, P2, R4, UR29, RZ ;  /* 0x0000001d04067c10 */ /* 0x000fe2000ff5e0ff */
[----:B------:R-:W-:Y:S01]  /*20f0*/  IMAD R4, R17, c[0x0][0x1b8], RZ ;  /* 0x00006e0011047a24 */ /* 0x000fe200078e02ff */
[----:B------:R-:W-:Y:S01]  /*2100*/  MOV R252, R11 ;  /* 0x0000000b00fc7202 */ /* 0x000fe20000000f00 */
[----:B------:R3:W-:Y:S01]  /*2110*/  STL [R1+0x4], R27 ;  /* 0x0000041b01007387 */ /* 0x0007e20000100800 */
[----:B------:R-:W-:Y:S01]  /*2120*/  IADD3.X R7, R5, UR30, R7, P2, !PT ;  /* 0x0000001e05077c10 */ /* 0x000fe200097fe407 */
[----:B------:R-:W-:-:S04]  /*2130*/  IMAD R4, R14, c[0x0][0x1bc], R4 ;  /* 0x00006f000e047a24 */ /* 0x000fc800078e0204 */
[----:B------:R-:W-:-:S04]  /*2140*/  IMAD.WIDE.U32 R6, R14, c[0x0][0x1b8], R6 ;  /* 0x00006e000e067a25 */ /* 0x000fc800078e0006 */
[----:B-1----:R-:W-:Y:S02]  /*2150*/  IMAD.IADD R13, R7, 0x1, R4 ;  /* 0x00000001070d7824 */ /* 0x002fe400078e0204 */
        /* <DEDUP_REMOVED lines=8> */
[----:B------:R-:W4:Y:S01]  /*21e0*/  LDL R28, [R1+0x40] ;  /* 0x00004000011c7983 */ /* 0x000f220000100800 */
        /* <DEDUP_REMOVED lines=17> */
[----:B----4-:R-:W-:-:S11]  /*2300*/  ISETP.GE.AND P3, PT, R28, c[0x0][0x220], PT ;  /* 0x000088001c007a0c */ /* 0x010fd60003f66270 */
        /* <DEDUP_REMOVED lines=15> */
.L_x_515:
[----:B------:R-:W-:Y:S05]  /*2400*/  BSYNC B0 ;  /* 0x0000000000007941 */ /* 0x000fea0003800000 */
.L_x_514:
        /* <DEDUP_REMOVED lines=18> */
[----:B----4-:R-:W-:Y:S02]  /*2530*/  ISETP.GE.AND P3, PT, R9, c[0x0][0x220], PT ;  /* 0x0000880009007a0c */ /* 0x010fe40003f66270 */
[----:B-----5:R-:W-:Y:S02]  /*2540*/  ISETP.GE.AND P0, PT, R8, c[0x0][0x220], PT ;  /* 0x0000880008007a0c */ /* 0x020fe40003f06270 */
        /* <DEDUP_REMOVED lines=21> */
.L_x_517:
[----:B------:R-:W-:Y:S05]  /*26a0*/  BSYNC B0 ;  /* 0x0000000000007941 */ /* 0x000fea0003800000 */
.L_x_516:
        /* <DEDUP_REMOVED lines=39> */
.L_x_519:
[----:B------:R-:W-:Y:S05]  /*2920*/  BSYNC B0 ;  /* 0x0000000000007941 */ /* 0x000fea0003800000 */
.L_x_518:
        /* <DEDUP_REMOVED lines=19> */
.L_x_521:
        /* <DEDUP_REMOVED lines=36> */
.L_x_522:
[----:B------:R-:W-:Y:S05]  /*2ca0*/  BSYNC B0 ;  /* 0x0000000000007941 */ /* 0x000fea0003800000 */
.L_x_520:
[----:B------:R-:W5:Y:S01]  /*2cb0*/  LDL R21, [R1+0x38] ;  /* 0x0000380001157983 */ /* 0x000f620000100800 */
[----:B-1----:R-:W-:Y:S01]  /*2cc0*/  IMAD.MOV.U32 R7, RZ, RZ, 0x4 ;  /* 0x00000004ff077424 */ /* 0x002fe200078e00ff */
[----:B------:R-:W-:Y:S01]  /*2cd0*/  MOV R8, 0x7f800000 ;  /* 0x7f80000000087802 */ /* 0x000fe20000000f00 */
[----:B------:R-:W-:Y:S01]  /*2ce0*/  IMAD.MOV.U32 R9, RZ, RZ, 0x7f800000 ;  /* 0x7f800000ff097424 */ /* 0x000fe200078e00ff */
[----:B------:R-:W-:Y:S01]  /*2cf0*/  MOV R10, 0x7f800000 ;  /* 0x7f800000000a7802 */ /* 0x000fe20000000f00 */
[----:B------:R-:W-:Y:S01]  /*2d00*/  IMAD.MOV.U32 R11, RZ, RZ, 0x7f800000 ;  /* 0x7f800000ff0b7424 */ /* 0x000fe200078e00ff */
[----:B------:R-:W-:Y:S01]  /*2d10*/  ULDC.64 UR10, c[0x0][0x198] ;  /* 0x00006600000a7ab9 */ /* 0x000fe20000000a00 */
[C---:B-----5:R-:W-:Y:S02]  /*2d20*/  IADD3 R6, R21.reuse, 0x28, RZ ;  /* 0x0000002815067810 */ /* 0x060fe40007ffe0ff */
[----:B------:R-:W-:Y:S02]  /*2d30*/  IADD3 R4, R21, 0x20, RZ ;  /* 0x0000002015047810 */ /* 0x000fe40007ffe0ff */
[----:B------:R-:W-:-:S02]  /*2d40*/  ISETP.GE.AND P2, PT, R6, UR4, PT ;  /* 0x0000000406007c0c */ /* 0x000fc4000bf46270 */
[----:B------:R-:W-:Y:S02]  /*2d50*/  IADD3 R5, R21, 0x8, RZ ;  /* 0x0000000815057810 */ /* 0x000fe40007ffe0ff */
[----:B------:R-:W-:Y:S01]  /*2d60*/  ISETP.GE.AND P3, PT, R4, UR4, PT ;  /* 0x0000000404007c0c */ /* 0x000fe2000bf66270 */
[----:B------:R-:W-:Y:S01]  /*2d70*/  IMAD.MOV.U32 R4, RZ, RZ, 0x4 ;  /* 0x00000004ff047424 */ /* 0x000fe200078e00ff */
[----:B------:R-:W-:Y:S02]  /*2d80*/  ISETP.GE.AND P4, PT, R5, UR4, PT ;  /* 0x0000000405007c0c */ /* 0x000fe4000bf86270 */
[C---:B------:R-:W-:Y:S01]  /*2d90*/  ISETP.GE.AND P6, PT, R21.reuse, UR4, PT ;  /* 0x0000000415007c0c */ /* 0x040fe2000bfc6270 */
[----:B------:R-:W-:-:S04]  /*2da0*/  IMAD.WIDE R4, R21, R4, UR18 ;  /* 0x0000001215047e25 */ /* 0x000fc8000f8e0204 */
[----:B------:R-:W-:-:S04]  /*2db0*/  @!P2 IMAD.WIDE R6, R6, R7, UR18 ;  /* 0x000000120606ae25 */ /* 0x000fc8000f8e0207 */
[----:B------:R1:W5:Y:S04]  /*2dc0*/  @!P3 LDG.E R9, [R4.64+0x80] ;  /* 0x000080080409b981 */ /* 0x000368000c1e1900 */
[----:B---3--:R2:W3:Y:S04]  /*2dd0*/  @!P2 LDG.E R8, [R6.64] ;  /* 0x000000080608a981 */ /* 0x0084e8000c1e1900 */
[----:B----4-:R1:W4:Y:S04]  /*2de0*/  @!P4 LDG.E R10, [R4.64+0x20] ;  /* 0x00002008040ac981 */ /* 0x010328000c1e1900 */
[----:B------:R1:W4:Y:S01]  /*2df0*/  @!P6 LDG.E R11, [R4.64] ;  /* 0x00000008040be981 */ /* 0x000322000c1e1900 */
[----:B------:R-:W-:-:S03]  /*2e00*/  UIMAD UR4, UR13, UR10, URZ ;  /* 0x0000000a0d0472a4 */ /* 0x000fc6000f8e023f */
[----:B------:R2:W-:Y:S01]  /*2e10*/  @P1 STS [R0+0x9000], RZ ;  /* 0x009000ff00001388 */ /* 0x0005e20000000800 */
[----:B------:R-:W-:-:S03]  /*2e20*/  UIMAD UR4, UR23, UR11, UR4 ;  /* 0x0000000b170472a4 */ /* 0x000fc6000f8e0204 */
[----:B------:R3:W-:Y:S04]  /*2e30*/  @P1 STS [R0+0x9004], RZ ;  /* 0x009004ff00001388 */ /* 0x0007e80000000800 */
[----:B------:R3:W-:Y:S04]  /*2e40*/  @P1 STS.64 [R0+0x9008], RZ ;  /* 0x009008ff00001388 */ /* 0x0007e80000000a00 */
[----:B------:R3:W-:Y:S04]  /*2e50*/  @P1 STS.128 [R0+0xb000], RZ ;  /* 0x00b000ff00001388 */ /* 0x0007e80000000c00 */
[----:B------:R3:W-:Y:S01]  /*2e60*/  @P1 STS.128 [R0+0xd000], RZ ;  /* 0x00d000ff00001388 */ /* 0x0007e20000000c00 */
[----:B-1----:R-:W-:-:S05]  /*2e70*/  IMAD.WIDE.U32 R4, R15, c[0x0][0x198], R22 ;  /* 0x000066000f047a25 */ /* 0x002fca00078e0016 */
[----:B--2---:R-:W-:Y:S02]  /*2e80*/  IADD3 R6, P2, R4, UR25, RZ ;  /* 0x0000001904067c10 */ /* 0x004fe4000ff5e0ff */
[----:B------:R-:W-:-:S04]  /*2e90*/  MOV R4, UR4 ;  /* 0x0000000400047c02 */ /* 0x000fc80008000f00 */
[----:B------:R-:W-:Y:S01]  /*2ea0*/  IADD3.X R7, R5, UR26, R4, P2, !PT ;  /* 0x0000001a05077c10 */ /* 0x000fe200097fe404 */
[----:B------:R-:W-:Y:S01]  /*2eb0*/  IMAD R4, R17, c[0x0][0x1b0], RZ ;  /* 0x00006c0011047a24 */ /* 0x000fe200078e02ff */
[----:B------:R-:W-:Y:S03]  /*2ec0*/  BSSY B0, `(.L_x_523) ;  /* 0x000002c000007945 */ /* 0x000fe60003800000 */
[C---:B------:R-:W-:Y:S02]  /*2ed0*/  IMAD R4, R14.reuse, c[0x0][0x1b4], R4 ;  /* 0x00006d000e047a24 */ /* 0x040fe400078e0204 */
[----:B------:R-:W-:-:S04]  /*2ee0*/  IMAD.WIDE.U32 R6, R14, c[0x0][0x1b0], R6 ;  /* 0x00006c000e067a25 */ /* 0x000fc800078e0006 */
[----:B------:R-:W-:Y:S01]  /*2ef0*/  IMAD.IADD R13, R7, 0x1, R4 ;  /* 0x00000001070d7824 */ /* 0x000fe200078e0204 */
[----:B---3--:R1:W-:Y:S04]  /*2f00*/  STL [R1+0x24], R8 ;  /* 0x0000240801007387 */ /* 0x0083e80000100800 */
[----:B-----5:R1:W-:Y:S04]  /*2f10*/  STL [R1+0x20], R9 ;  /* 0x0000200901007387 */ /* 0x0203e80000100800 */
[----:B----4-:R1:W-:Y:S04]  /*2f20*/  STL [R1+0x2c], R10 ;  /* 0x00002c0a01007387 */ /* 0x0103e80000100800 */
        /* <DEDUP_REMOVED lines=37> */
.L_x_524:
[----:B------:R-:W-:Y:S05]  /*3180*/  BSYNC B0 ;  /* 0x0000000000007941 */ /* 0x000fea0003800000 */
.L_x_523:
        /* <DEDUP_REMOVED lines=38> */
.L_x_526:
[----:B------:R-:W-:Y:S05]  /*33f0*/  BSYNC B0 ;  /* 0x0000000000007941 */ /* 0x000fea0003800000 */
.L_x_525:
[----:B------:R-:W0:Y:S01]  /*3400*/  LDGDEPBAR ;  /* 0x00000000000079af */ /* 0x000e220000000000 */
[----:B------:R-:W-:Y:S01]  /*3410*/  ULDC.64 UR12, c[0x0][0x318] ;  /* 0x0000c600000c7ab9 */ /* 0x000fe20000000a00 */
[----:B-1----:R-:W-:Y:S01]  /*3420*/  IMAD.MOV.U32 R8, RZ, RZ, c[0x0][0x308] ;  /* 0x0000c200ff087624 */ /* 0x002fe200078e00ff */
[----:B------:R-:W-:Y:S01]  /*3430*/  UISETP.NE.U32.AND UP1, UPT, URZ, UR12, UPT ;  /* 0x0000000c3f00728c */ /* 0x000fe2000bf25070 */
[----:B------:R-:W-:Y:S01]  /*3440*/  IMAD.MOV.U32 R9, RZ, RZ, c[0x0][0x30c] ;  /* 0x0000c300ff097624 */ /* 0x000fe200078e00ff */
[----:B------:R-:W-:-:S02]  /*3450*/  ULDC.64 UR14, c[0x0][0x320] ;  /* 0x0000c800000e7ab9 */ /* 0x000fc40000000a00 */
[----:B------:R-:W-:-:S06]  /*3460*/  UISETP.NE.AND.EX UP1, UPT, URZ, UR13, UPT, UP1 ;  /* 0x0000000d3f00728c */ /* 0x000fcc000bf25310 */
[----:B------:R-:W-:-:S05]  /*3470*/  PLOP3.LUT P1, PT, PT, PT, UP1, 0x80, 0x0 ;  /* 0x000000000000781c */ /* 0x000fca0003f2f018 */
[----:B------:R-:W-:Y:S02]  /*3480*/  @UP1 UMOV UR10, UR34 ;  /* 0x00000022000a1c82 */ /* 0x000fe40008000000 */
[----:B------:R-:W-:Y:S02]  /*3490*/  @UP1 UMOV UR11, UR58 ;  /* 0x0000003a000b1c82 */ /* 0x000fe40008000000 */
[----:B------:R-:W-:Y:S01]  /*34a0*/  @UP1 UIMAD.WIDE.U32 UR10, UR31, UR14, UR10 ;  /* 0x0000000e1f0a12a5 */ /* 0x000fe2000f8e000a */
[----:B------:R-:W-:-:S04]  /*34b0*/  DEPBAR.LE SB0, 0x1 ;  /* 0x000080400000791a */ /* 0x000fc80000000000 */
[----:B------:R-:W-:Y:S01]  /*34c0*/  BAR.SYNC.DEFER_BLOCKING 0x0 ;  /* 0x0000000000007b1d */ /* 0x000fe20000010000 */
[----:B------:R-:W-:Y:S02]  /*34d0*/  @UP1 UIMAD UR14, UR38, UR14, URZ ;  /* 0x0000000e260e12a4 */ /* 0x000fe4000f8e023f */
[----:B------:R-:W-:Y:S02]  /*34e0*/  @UP1 ULEA UR12, UP0, UR10, UR12, 0x2 ;  /* 0x0000000c0a0c1291 */ /* 0x000fe4000f80103f */
[----:B------:R-:W-:-:S04]  /*34f0*/  @UP1 UIMAD UR15, UR31, UR15, UR14 ;  /* 0x0000000f1f0f12a4 */ /* 0x000fc8000f8e020e */
[----:B------:R-:W-:Y:S01]  /*3500*/  @UP1 UIADD3 UR15, UR11, UR15, URZ ;  /* 0x0000000f0b0f1290 */ /* 0x000fe2000fffe03f */
[----:B------:R-:W-:-:S03]  /*3510*/  IMAD.U32 R4, RZ, RZ, UR12 ;  /* 0x0000000cff047e24 */ /* 0x000fc6000f8e00ff */
[----:B------:R-:W-:-:S06]  /*3520*/  @UP1 ULEA.HI.X UR13, UR10, UR13, UR15, 0x2, UP0 ;  /* 0x0000000d0a0d1291 */ /* 0x000fcc00080f140f */
[----:B------:R-:W-:-:S05]  /*3530*/  MOV R5, UR13 ;  /* 0x0000000d00057c02 */ /* 0x000fca0008000f00 */
[----:B------:R1:W3:Y:S04]  /*3540*/  @P1 LDG.E R6, [R4.64] ;  /* 0x0000000804061981 */ /* 0x0002e8000c1e1900 */
[----:B------:R-:W4:Y:S01]  /*3550*/  S2R R7, SR_TID.X ;  /* 0x0000000000077919 */ /* 0x000f220000002100 */
[----:B--2---:R-:W-:Y:S01]  /*3560*/  LEA.HI R0, R20, R19, RZ, 0x6 ;  /* 0x0000001314007211 */ /* 0x004fe200078f30ff */
[----:B------:R-:W-:Y:S01]  /*3570*/  IMAD.U32 R3, RZ, RZ, UR22 ;  /* 0x00000016ff037e24 */ /* 0x000fe2000f8e00ff */
[----:B------:R-:W3:Y:S01]  /*3580*/  @P1 MUFU.RCP R11, c[0x0][0x238] ;  /* 0x00008e00000b1b08 */ /* 0x000ee20000001000 */
[----:B------:R-:W-:Y:S04]  /*3590*/  STL [R1+0x14], R237 ;  /* 0x000014ed01007387 */ /* 0x000fe80000100800 */
[----:B------:R-:W2:Y:S04]  /*35a0*/  LDSM.16.M88.4 R172, [R221+0xf000] ;  /* 0x00f00000ddac783b */ /* 0x000ea80000000200 */
[----:B------:R-:W2:Y:S04]  /*35b0*/  LDSM.16.M88.4 R176, [R221+0xf400] ;  /* 0x00f40000ddb0783b */ /* 0x000ea80000000200 */
[----:B------:R-:W2:Y:S04]  /*35c0*/  LDSM.16.M88.4 R180, [R222+0xf000] ;  /* 0x00f00000deb4783b */ /* 0x000ea80000000200 */
[----:B------:R-:W2:Y:S04]  /*35d0*/  LDSM.16.M88.4 R184, [R222+0xf400] ;  /* 0x00f40000deb8783b */ /* 0x000ea80000000200 */
[----:B-1----:R1:W5:Y:S04]  /*35e0*/  LDG.E.64 R4, [R8.64+0x8] ;  /* 0x0000080808047981 */ /* 0x002368000c1e1b00 */
[----:B------:R-:W2:Y:S04]  /*35f0*/  LDSM.16.M88.4 R188, [R221+0x11000] ;  /* 0x01100000ddbc783b */ /* 0x000ea80000000200 */
[----:B------:R-:W2:Y:S04]  /*3600*/  LDSM.16.M88.4 R192, [R221+0x11400] ;  /* 0x01140000ddc0783b */ /* 0x000ea80000000200 */
[----:B------:R-:W2:Y:S04]  /*3610*/  LDSM.16.M88.4 R196, [R222+0x11000] ;  /* 0x01100000dec4783b */ /* 0x000ea80000000200 */
[----:B------:R-:W2:Y:S04]  /*3620*/  LDSM.16.M88.4 R200, [R222+0x11400] ;  /* 0x01140000dec8783b */ /* 0x000ea80000000200 */
[----:B------:R-:W2:Y:S04]  /*3630*/  LDSM.16.M88.4 R204, [R221+0x13000] ;  /* 0x01300000ddcc783b */ /* 0x000ea80000000200 */
[----:B------:R-:W2:Y:S04]  /*3640*/  LDSM.16.M88.4 R208, [R221+0x13400] ;  /* 0x01340000ddd0783b */ /* 0x000ea80000000200 */
[----:B-1----:R-:W2:Y:S01]  /*3650*/  LDG.E.64 R8, [R8.64] ;  /* 0x0000000808087981 */ /* 0x002ea2000c1e1b00 */
[----:B------:R-:W-:Y:S01]  /*3660*/  SHF.R.S32.HI R0, RZ, 0x6, R0 ;  /* 0x00000006ff007819 */ /* 0x000fe20000011400 */
[----:B----4-:R-:W-:Y:S01]  /*3670*/  IMAD.SHL.U32 R7, R7, 0x2, RZ ;  /* 0x0000000207077824 */ /* 0x010fe200078e00ff */
[----:B------:R-:W-:Y:S01]  /*3680*/  CS2R R126, SRZ ;  /* 0x00000000007e7805 */ /* 0x000fe2000001ff00 */
[----:B------:R-:W1:Y:S01]  /*3690*/  LDSM.16.M88.4 R212, [R222+0x13000] ;  /* 0x01300000ded4783b */ /* 0x000e620000000200 */
[----:B------:R-:W-:Y:S01]  /*36a0*/  IMAD.SHL.U32 R223, R231, 0x2, RZ ;  /* 0x00000002e7df7824 */ /* 0x000fe200078e00ff */
[----:B------:R-:W-:Y:S01]  /*36b0*/  CS2R R124, SRZ ;  /* 0x00000000007c7805 */ /* 0x000fe2000001ff00 */
[----:B------:R-:W-:Y:S01]  /*36c0*/  IMAD.SHL.U32 R10, R0, 0x20, RZ ;  /* 0x00000020000a7824 */ /* 0x000fe200078e00ff */
[----:B------:R-:W4:Y:S01]  /*36d0*/  LDSM.16.M88.4 R216, [R222+0x13400] ;  /* 0x01340000ded8783b */ /* 0x000f220000000200 */
[----:B------:R-:W-:Y:S01]  /*36e0*/  IMAD R12, R3, 0x4, R0 ;  /* 0x00000004030c7824 */ /* 0x000fe200078e0200 */
[----:B------:R-:W-:Y:S01]  /*36f0*/  SHF.R.S32.HI R3, RZ, 0x1f, R16 ;  /* 0x0000001fff037819 */ /* 0x000fe20000011410 */
[----:B------:R-:W-:Y:S01]  /*3700*/  CS2R R130, SRZ ;  /* 0x0000000000827805 */ /* 0x000fe2000001ff00 */
[----:B------:R-:W-:Y:S01]  /*3710*/  LOP3.LUT R10, R10, 0x6, R7, 0xf8, !PT ;  /* 0x000000060a0a7812 */ /* 0x000fe200078ef807 */
[----:B------:R-:W-:Y:S01]  /*3720*/  CS2R R128, SRZ ;  /* 0x0000000000807805 */ /* 0x000fe2000001ff00 */
[----:B------:R-:W-:Y:S01]  /*3730*/  MOV R7, UR22 ;  /* 0x0000001600077c02 */ /* 0x000fe20008000f00 */
[----:B------:R-:W-:Y:S01]  /*3740*/  CS2R R122, SRZ ;  /* 0x00000000007a7805 */ /* 0x000fe2000001ff00 */
[----:B------:R-:W-:Y:S01]  /*3750*/  CS2R R120, SRZ ;  /* 0x0000000000787805 */ /* 0x000fe2000001ff00 */
[----:B------:R-:W-:Y:S01]  /*3760*/  CS2R R118, SRZ ;  /* 0x0000000000767805 */ /* 0x000fe2000001ff00 */
[----:B------:R-:W-:Y:S01]  /*3770*/  CS2R R116, SRZ ;  /* 0x0000000000747805 */ /* 0x000fe2000001ff00 */
[----:B------:R-:W-:Y:S01]  /*3780*/  IMAD R247, R7, 0x80, R10 ;  /* 0x0000008007f77824 */ /* 0x000fe200078e020a */
        /* <DEDUP_REMOVED lines=42> */
[----:B---3--:R-:W-:-:S04]  /*3a30*/  @P1 FMUL.FTZ R0, R6, R11 ;  /* 0x0000000b06001220 */ /* 0x008fc80000410000 */
[----:B------:R3:W1:Y:S02]  /*3a40*/  @P1 R2UR UR11, R0 ;  /* 0x00000000000b13c2 */ /* 0x00066400000e0000 */
[----:B---3--:R-:W-:Y:S01]  /*3a50*/  IADD3 R0, R231, 0x1800, RZ ;  /* 0x00001800e7007810 */ /* 0x008fe20007ffe0ff */
[----:B-1----:R-:W-:Y:S01]  /*3a60*/  @UP1 UMOV UR4, UR11 ;  /* 0x0000000b00041c82 */ /* 0x002fe20008000000 */
[----:B-----5:R-:W-:Y:S02]  /*3a70*/  IADD3 R16, P3, P2, R4, UR44, R16 ;  /* 0x0000002c04107c10 */ /* 0x020fe4000fa7e010 */
[----:B------:R-:W-:Y:S02]  /*3a80*/  IADD3 R4, R21, -UR27, -R247 ;  /* 0x8000001b15047c10 */ /* 0x000fe4000fffe8f7 */
[----:B------:R-:W-:Y:S02]  /*3a90*/  IADD3.X R5, R5, UR48, R3, P3, P2 ;  /* 0x0000003005057c10 */ /* 0x000fe40009fe4403 */
[----:B------:R-:W-:-:S02]  /*3aa0*/  IADD3 R4, R4, UR6, RZ ;  /* 0x0000000604047c10 */ /* 0x000fc4000fffe0ff */
[----:B------:R-:W-:Y:S02]  /*3ab0*/  SEL R0, R0, R231, !P0 ;  /* 0x000000e700007207 */ /* 0x000fe40004000000 */
[----:B------:R-:W-:Y:S01]  /*3ac0*/  IADD3 R3, R229, 0x1800, RZ ;  /* 0x00001800e5037810 */ /* 0x000fe20007ffe0ff */
[----:B------:R1:W-:Y:S02]  /*3ad0*/  STL [R1+0x70], R4 ;  /* 0x0000700401007387 */ /* 0x0003e40000100800 */
[----:B------:R-:W-:Y:S01]  /*3ae0*/  IMAD.SHL.U32 R220, R0, 0x2, RZ ;  /* 0x0000000200dc7824 */ /* 0x000fe200078e00ff */
[----:B------:R-:W-:-:S04]  /*3af0*/  SEL R3, R3, R229, !P0 ;  /* 0x000000e503037207 */ /* 0x000fc80004000000 */
[----:B------:R-:W-:Y:S01]  /*3b00*/  SHF.L.U32 R3, R3, 0x1, RZ ;  /* 0x0000000103037819 */ /* 0x000fe200000006ff */
[----:B--2---:R-:W2:Y:S08]  /*3b10*/  R2UR UR10, R8 ;  /* 0x00000000080a73c2 */ /* 0x004eb000000e0000 */
[----:B------:R3:W5:Y:S01]  /*3b20*/  R2UR UR7, R9 ;  /* 0x00000000090773c2 */ /* 0x00076200000e0000 */
[----:B-1----:R-:W-:-:S04]  /*3b30*/  IMAD.MOV.U32 R4, RZ, RZ, c[0x0][0x22c] ;  /* 0x00008b00ff047624 */ /* 0x002fc800078e00ff */
[----:B------:R-:W-:-:S04]  /*3b40*/  IMAD R4, R4, c[0x0][0x1c0], RZ ;  /* 0x0000700004047a24 */ /* 0x000fc800078e02ff */
[C---:B------:R-:W-:Y:S01]  /*3b50*/  IMAD.SHL.U32 R6, R4.reuse, 0x8, RZ ;  /* 0x0000000804067824 */ /* 0x040fe200078e00ff */
[----:B------:R-:W-:-:S04]  /*3b60*/  SHF.L.U32 R10, R4, 0x4, RZ ;  /* 0x00000004040a7819 */ /* 0x000fc800000006ff */
[C---:B------:R-:W-:Y:S02]  /*3b70*/  IADD3 R7, R10.reuse, 0x20, RZ ;  /* 0x000000200a077810 */ /* 0x040fe40007ffe0ff */
[----:B--2---:R-:W-:Y:S02]  /*3b80*/  LOP3.LUT R5, R5, UR10, RZ, 0x3c, !PT ;  /* 0x0000000a05057c12 */ /* 0x004fe4000f8e3cff */
[----:B------:R-:W-:Y:S02]  /*3b90*/  IADD3 R4, R10, 0x40, RZ ;  /* 0x000000400a047810 */ /* 0x000fe40007ffe0ff */
[----:B------:R-:W-:Y:S01]  /*3ba0*/  IADD3 R7, R6, R7, RZ ;  /* 0x0000000706077210 */ /* 0x000fe20007ffe0ff */
[----:B------:R1:W-:Y:S01]  /*3bb0*/  STL [R1+0x54], R5 ;  /* 0x0000540501007387 */ /* 0x0003e20000100800 */
[----:B---3--:R-:W-:Y:S02]  /*3bc0*/  IMAD.WIDE.U32 R8, R16, -0x2daee0ad, RZ ;  /* 0xd2511f5310087825 */ /* 0x008fe400078e00ff */
[----:B------:R-:W-:-:S02]  /*3bd0*/  IADD3 R7, R6, R7, RZ ;  /* 0x0000000706077210 */ /* 0x000fc40007ffe0ff */
[----:B-----5:R-:W-:Y:S01]  /*3be0*/  LOP3.LUT R0, R12, UR7, RZ, 0x3c, !PT ;  /* 0x000000070c007c12 */ /* 0x020fe2000f8e3cff */
[----:B------:R2:W-:Y:S02]  /*3bf0*/  STL.64 [R1+0x68], R8 ;  /* 0x0000680801007387 */ /* 0x0005e40000100a00 */
[----:B------:R-:W-:Y:S01]  /*3c00*/  IMAD.IADD R7, R6, 0x1, R7 ;  /* 0x0000000106077824 */ /* 0x000fe200078e0207 */
[----:B------:R-:W-:-:S03]  /*3c10*/  LOP3.LUT R0, R9, R0, RZ, 0x3c, !PT ;  /* 0x0000000009007212 */ /* 0x000fc600078e3cff */
[----:B------:R-:W-:-:S05]  /*3c20*/  IMAD.IADD R7, R6, 0x1, R7 ;  /* 0x0000000106077824 */ /* 0x000fca00078e0207 */
[----:B------:R3:W-:Y:S01]  /*3c30*/  STL [R1+0x48], R7 ;  /* 0x0000480701007387 */ /* 0x0007e20000100800 */
[C---:B-1----:R-:W-:Y:S01]  /*3c40*/  IMAD.IADD R5, R6.reuse, 0x1, R4 ;  /* 0x0000000106057824 */ /* 0x042fe200078e0204 */
[----:B------:R-:W-:-:S03]  /*3c50*/  IADD3 R4, R6, R7, RZ ;  /* 0x0000000706047210 */ /* 0x000fc60007ffe0ff */
[----:B------:R-:W-:-:S05]  /*3c60*/  IMAD.IADD R5, R6, 0x1, R5 ;  /* 0x0000000106057824 */ /* 0x000fca00078e0205 */
[----:B------:R-:W-:Y:S01]  /*3c70*/  IADD3 R5, R6, R5, RZ ;  /* 0x0000000506057210 */ /* 0x000fe20007ffe0ff */
[----:B--2---:R-:W-:-:S04]  /*3c80*/  IMAD.WIDE.U32 R8, R0, -0x326172a9, RZ ;  /* 0xcd9e8d5700087825 */ /* 0x004fc800078e00ff */
[C---:B------:R-:W-:Y:S01]  /*3c90*/  IMAD.IADD R5, R6.reuse, 0x1, R5 ;  /* 0x0000000106057824 */ /* 0x040fe200078e0205 */
[----:B------:R3:W-:Y:S03]  /*3ca0*/  STL.64 [R1+0x30], R8 ;  /* 0x0000300801007387 */ /* 0x0007e60000100a00 */
[----:B------:R-:W-:Y:S01]  /*3cb0*/  IMAD.IADD R0, R6, 0x1, R5 ;  /* 0x0000000106007824 */ /* 0x000fe200078e0205 */
[----:B------:R3:W-:Y:S04]  /*3cc0*/  STL [R1+0x44], R5 ;  /* 0x0000440501007387 */ /* 0x0007e80000100800 */
[----:B------:R3:W-:Y:S04]  /*3cd0*/  STL [R1+0x50], R4 ;  /* 0x0000500401007387 */ /* 0x0007e80000100800 */
[----:B----4-:R3:W-:Y:S02]  /*3ce0*/  STL [R1+0x4c], R0 ;  /* 0x00004c0001007387 */ /* 0x0107e40000100800 */
.L_x_529:
[----:B------:R-:W0:Y:S01]  /*3cf0*/  LDGDEPBAR ;  /* 0x00000000000079af */ /* 0x000e220000000000 */
[----:B---3--:R-:W-:Y:S01]  /*3d00*/  IMAD.IADD R0, R230, 0x1, R220 ;  /* 0x00000001e6007824 */ /* 0x008fe200078e02dc */
[----:B------:R-:W-:Y:S02]  /*3d10*/  USHF.L.U32 UR11, UR22, 0x7, URZ ;  /* 0x00000007160b7899 */ /* 0x000fe4000800063f */
[----:B------:R-:W-:Y:S02]  /*3d20*/  UIADD3 UR13, UR7, -0x4498517b, URZ ;  /* 0xbb67ae85070d7890 */ /* 0x000fe4000fffe03f */
[----:B------:R-:W-:Y:S02]  /*3d30*/  UIADD3 UR12, UR11, 0x80, URZ ;  /* 0x000000800b0c7890 */ /* 0x000fe4000fffe03f */
[----:B------:R-:W2:Y:S01]  /*3d40*/  LDL R233, [R1+0x70] ;  /* 0x0000700001e97983 */ /* 0x000ea20000100800 */
[----:B------:R-:W-:Y:S02]  /*3d50*/  UIADD3 UR11, UR10, -0x61c88647, URZ ;  /* 0x9e3779b90a0b7890 */ /* 0x000fe4000fffe03f */
[----:B------:R-:W-:Y:S01]  /*3d60*/  UISETP.GE.AND UP0, UPT, UR12, UR6, UPT ;  /* 0x000000060c00728c */ /* 0x000fe2000bf06270 */
[----:B------:R-:W3:Y:S01]  /*3d70*/  LDL R232, [R1+0x74] ;  /* 0x0000740001e87983 */ /* 0x000ee20000100800 */
[----:B------:R-:W-:Y:S02]  /*3d80*/  UIADD3 UR12, UR7, 0x76cf5d0a, URZ ;  /* 0x76cf5d0a070c7890 */ /* 0x000fe4000fffe03f */
[----:B------:R-:W-:Y:S01]  /*3d90*/  UIADD3 UR16, UR7, -0x126145ec, URZ ;  /* 0xed9eba1407107890 */ /* 0x000fe2000fffe03f */
[----:B------:R-:W4:Y:S01]  /*3da0*/  LDL R241, [R1+0x28] ;  /* 0x0000280001f17983 */ /* 0x000f220000100800 */
[----:B------:R-:W-:Y:S02]  /*3db0*/  UIADD3 UR14, UR10, 0x78dde6e4, URZ ;  /* 0x78dde6e40a0e7890 */ /* 0x000fe4000fffe03f */
[----:B------:R-:W-:Y:S01]  /*3dc0*/  UIADD3 UR15, UR10, 0x1715609d, URZ ;  /* 0x1715609d0a0f7890 */ /* 0x000fe2000fffe03f */
[----:B------:R-:W2:Y:S01]  /*3dd0*/  LDL R236, [R1+0x2c] ;  /* 0x00002c0001ec7983 */ /* 0x000ea20000100800 */
[----:B------:R-:W-:Y:S03]  /*3de0*/  UISETP.GE.AND UP4, UPT, UR5, 0x1, UPT ;  /* 0x000000010500788c */ /* 0x000fe6000bf86270 */
[----:B------:R-:W2:Y:S04]  /*3df0*/  LDL R235, [R1+0x20] ;  /* 0x0000200001eb7983 */ /* 0x000ea80000100800 */
[----:B------:R-:W2:Y:S01]  /*3e00*/  LDL R234, [R1+0x24] ;  /* 0x0000240001ea7983 */ /* 0x000ea20000100800 */
        /* <DEDUP_REMOVED lines=9> */
[----:B-----5:R-:W1:Y:S02]  /*3ea0*/  LDSM.16.M88.4 R144, [R0+0x800] ;  /* 0x000800000090783b */ /* 0x020e640000000200 */
        /* <DEDUP_REMOVED lines=22> */
[----:B------:R-:W-:Y:S07]  /*4010*/  LDSM.16.M88.4 R144, [R220+0x2000] ;  /* 0x00200000dc90783b */ /* 0x000fee0000000200 */
[----:B------:R-:W-:Y:S01]  /*4020*/  HMMA.16816.F32.BF16 R32, R136, R150, R32 ;  /* 0x000000968820723c */ /* 0x000fe20000041820 */
[----:B------:R-:W1:Y:S07]  /*4030*/  LDSM.16.M88.4 R136, [R222+0xb400] ;  /* 0x00b40000de88783b */ /* 0x000e6e0000000200 */
[-C--:B------:R-:W-:Y:S01]  /*4040*/  HMMA.16816.F32.BF16 R4, R132, R152.reuse, R4 ;  /* 0x000000988404723c */ /* 0x080fe20000041804 */
[----:B------:R-:W1:Y:S07]  /*4050*/  LDSM.16.M88.4 R148, [R221+0xd000] ;  /* 0x00d00000dd94783b */ /* 0x000e6e0000000200 */
[C---:B------:R-:W-:Y:S08]  /*4060*/  HMMA.16816.F32.BF16 R8, R156.reuse, R152, R8 ;  /* 0x000000989c08723c */ /* 0x040ff00000041808 */
[-C--:B------:R-:W-:Y:S08]  /*4070*/  HMMA.16816.F32.BF16 R12, R156, R154.reuse, R12 ;  /* 0x0000009a9c0c723c */ /* 0x080ff0000004180c */
[C---:B------:R-:W-:Y:S01]  /*4080*/  HMMA.16816.F32.BF16 R16, R132.reuse, R154, R16 ;  /* 0x0000009a8410723c */ /* 0x040fe20000041810 */
[----:B------:R-:W2:Y:S07]  /*4090*/  LDSM.16.M88.4 R152, [R220+0x2800] ;  /* 0x00280000dc98783b */ /* 0x000eae0000000200 */
[-C--:B------:R-:W-:Y:S08]  /*40a0*/  HMMA.16816.F32.BF16 R20, R132, R160.reuse, R20 ;  /* 0x000000a08414723c */ /* 0x080ff00000041814 */
[C---:B------:R-:W-:Y:S01]  /*40b0*/  HMMA.16816.F32.BF16 R24, R156.reuse, R160, R24 ;  /* 0x000000a09c18723c */ /* 0x040fe20000041818 */
[----:B------:R-:W4:Y:S07]  /*40c0*/  LDL R160, [R1+0x54] ;  /* 0x0000540001a07983 */ /* 0x000f2e0000100800 */
[-C--:B------:R-:W-:Y:S07]  /*40d0*/  HMMA.16816.F32.BF16 R28, R156, R162.reuse, R28 ;  /* 0x000000a29c1c723c */ /* 0x080fee000004181c */
[----:B------:R-:W-:Y:S01]  /*40e0*/  IMAD.U32 R159, RZ, RZ, UR5 ;  /* 0x00000005ff9f7e24 */ /* 0x000fe2000f8e00ff */
[----:B------:R-:W-:Y:S01]  /*40f0*/  HMMA.16816.F32.BF16 R32, R132, R162, R32 ;  /* 0x000000a28420723c */ /* 0x000fe20000041820 */
[----:B------:R-:W4:Y:S06]  /*4100*/  LDL.64 R162, [R1+0x68] ;  /* 0x0000680001a27983 */ /* 0x000f2c0000100a00 */
[----:B------:R-:W2:Y:S01]  /*4110*/  LDSM.16.M88.4 R132, [R221+0xd400] ;  /* 0x00d40000dd84783b */ /* 0x000ea20000000200 */
[-C--:B-1----:R-:W-:Y:S08]  /*4120*/  HMMA.16816.F32.BF16 R4, R140, R164.reuse, R4 ;  /* 0x000000a48c04723c */ /* 0x082ff00000041804 */
[C---:B------:R-:W-:Y:S01]  /*4130*/  HMMA.16816.F32.BF16 R8, R168.reuse, R164, R8 ;  /* 0x000000a4a808723c */ /* 0x040fe20000041808 */
[----:B---3--:R-:W-:Y:S07]  /*4140*/  IMAD R159, R159, 0x4, R232 ;  /* 0x000000049f9f7824 */ /* 0x008fee00078e02e8 */
[-C--:B------:R-:W-:Y:S08]  /*4150*/  HMMA.16816.F32.BF16 R12, R168, R166.reuse, R12 ;  /* 0x000000a6a80c723c */ /* 0x080ff0000004180c */
[C---:B------:R-:W-:Y:S08]  /*4160*/  HMMA.16816.F32.BF16 R16, R140.reuse, R166, R16 ;  /* 0x000000a68c10723c */ /* 0x040ff00000041810 */
[-C--:B------:R-:W-:Y:S08]  /*4170*/  HMMA.16816.F32.BF16 R20, R140, R136.reuse, R20 ;  /* 0x000000888c14723c */ /* 0x080ff00000041814 */
[C---:B------:R-:W-:Y:S08]  /*4180*/  HMMA.16816.F32.BF16 R24, R168.reuse, R136, R24 ;  /* 0x00000088a818723c */ /* 0x040ff00000041818 */
[-C--:B------:R-:W-:Y:S01]  /*4190*/  HMMA.16816.F32.BF16 R28, R168, R138.reuse, R28 ;  /* 0x0000008aa81c723c */ /* 0x080fe2000004181c */
[----:B------:R-:W3:Y:S07]  /*41a0*/  LDL.64 R170, [R1+0x30] ;  /* 0x0000300001aa7983 */ /* 0x000eee0000100a00 */
[----:B------:R-:W-:Y:S01]  /*41b0*/  HMMA.16816.F32.BF16 R32, R140, R138, R32 ;  /* 0x0000008a8c20723c */ /* 0x000fe20000041820 */
[----:B------:R-:W-:Y:S07]  /*41c0*/  LDSM.16.M88.4 R136, [R0+0x2000] ;  /* 0x002000000088783b */ /* 0x000fee0000000200 */
[-C--:B------:R-:W-:Y:S01]  /*41d0*/  HMMA.16816.F32.BF16 R4, R144, R148.reuse, R4 ;  /* 0x000000949004723c */ /* 0x080fe20000041804 */
[----:B------:R-:W1:Y:S07]  /*41e0*/  LDSM.16.M88.4 R140, [R222+0xd000] ;  /* 0x00d00000de8c783b */ /* 0x000e6e0000000200 */
[C---:B--2---:R-:W-:Y:S08]  /*41f0*/  HMMA.16816.F32.BF16 R8, R152.reuse, R148, R8 ;  /* 0x000000949808723c */ /* 0x044ff00000041808 */
[-C--:B------:R-:W-:Y:S08]  /*4200*/  HMMA.16816.F32.BF16 R12, R152, R150.reuse, R12 ;  /* 0x00000096980c723c */ /* 0x080ff0000004180c */
[C---:B------:R-:W-:Y:S01]  /*4210*/  HMMA.16816.F32.BF16 R16, R144.reuse, R150, R16 ;  /* 0x000000969010723c */ /* 0x040fe20000041810 */
[----:B------:R2:W1:Y:S07]  /*4220*/  LDSM.16.M88.4 R148, [R0+0x2800] ;  /* 0x002800000094783b */ /* 0x00046e0000000200 */
[-C--:B------:R-:W-:Y:S08]  /*4230*/  HMMA.16816.F32.BF16 R20, R144, R132.reuse, R20 ;  /* 0x000000849014723c */ /* 0x080ff00000041814 */
[C---:B------:R-:W-:Y:S01]  /*4240*/  HMMA.16816.F32.BF16 R24, R152.reuse, R132, R24 ;  /* 0x000000849818723c */ /* 0x040fe20000041818 */
[----:B--2---:R-:W-:Y:S07]  /*4250*/  IMAD.U32 R0, RZ, RZ, UR5 ;  /* 0x00000005ff007e24 */ /* 0x004fee000f8e00ff */
[-C--:B------:R-:W-:Y:S01]  /*4260*/  HMMA.16816.F32.BF16 R28, R152, R134.reuse, R28 ;  /* 0x00000086981c723c */ /* 0x080fe2000004181c */
[----:B------:R-:W-:Y:S05]  /*4270*/  IMAD R0, R0, 0x40, R233 ;  /* 0x0000004000007824 */ /* 0x000fea00078e02e9 */
[C---:B------:R-:W-:Y:S02]  /*4280*/  IADD3 R132, R0.reuse, -0x1, RZ ;  /* 0xffffffff00847810 */ /* 0x040fe40007ffe0ff */
[----:B------:R-:W-:Y:S01]  /*4290*/  HMMA.16816.F32.BF16 R32, R144, R134, R32 ;  /* 0x000000869020723c */ /* 0x000fe20000041820 */
[----:B------:R-:W-:Y:S02]  /*42a0*/  IADD3 R158, R0, -0x19, RZ ;  /* 0xffffffe7009e7810 */ /* 0x000fe40007ffe0ff */
[----:B------:R-:W-:Y:S02]  /*42b0*/  ISETP.GE.AND P0, PT, R132, RZ, PT ;  /* 0x000000ff8400720c */ /* 0x000fe40003f06270 */
[C---:B------:R-:W-:Y:S03]  /*42c0*/  IADD3 R133, R0.reuse, 0x8, RZ ;  /* 0x0000000800857810 */ /* 0x040fe60007ffe0ff */
[-C--:B-1----:R-:W-:Y:S01]  /*42d0*/  HMMA.16816.F32.BF16 R4, R136, R140.reuse, R4 ;  /* 0x0000008c8804723c */ /* 0x082fe20000041804 */
[C---:B------:R-:W-:Y:S02]  /*42e0*/  IADD3 R144, R0.reuse, 0x7, RZ ;  /* 0x0000000700907810 */ /* 0x040fe40007ffe0ff */
[----:B------:R-:W-:Y:S02]  /*42f0*/  ISETP.GE.AND P1, PT, R133, RZ, PT ;  /* 0x000000ff8500720c */ /* 0x000fe40003f26270 */
[C---:B------:R-:W-:Y:S02]  /*4300*/  IADD3 R135, R0.reuse, 0x28, RZ ;  /* 0x0000002800877810 */ /* 0x040fe40007ffe0ff */
[C---:B------:R-:W-:Y:S01]  /*4310*/  IADD3 R134, R0.reuse, 0x20, RZ ;  /* 0x0000002000867810 */ /* 0x040fe20007ffe0ff */
[C---:B------:R-:W-:Y:S01]  /*4320*/  HMMA.16816.F32.BF16 R8, R148.reuse, R140, R8 ;  /* 0x0000008c9408723c */ /* 0x040fe20000041808 */
[----:B------:R-:W-:Y:S02]  /*4330*/  IADD3 R146, R0, 0x18, RZ ;  /* 0x0000001800927810 */ /* 0x000fe40007ffe0ff */
[----:B------:R-:W-:Y:S02]  /*4340*/  ISETP.GE.AND P6, PT, R134, RZ, PT ;  /* 0x000000ff8600720c */ /* 0x000fe40003fc6270 */
[C---:B------:R-:W-:Y:S02]  /*4350*/  @!P0 IADD3 R132, -R0.reuse, 0x1, RZ ;  /* 0x0000000100848810 */ /* 0x040fe40007ffe1ff */
[----:B------:R-:W-:Y:S01]  /*4360*/  ISETP.GE.AND P0, PT, R135, RZ, PT ;  /* 0x000000ff8700720c */ /* 0x000fe20003f06270 */
[-C--:B------:R-:W-:Y:S01]  /*4370*/  HMMA.16816.F32.BF16 R12, R148, R142.reuse, R12 ;  /* 0x0000008e940c723c */ /* 0x080fe2000004180c */
[----:B------:R-:W-:Y:S01]  /*4380*/  @!P1 IADD3 R133, -R0, -0x8, RZ ;  /* 0xfffffff800859810 */ /* 0x000fe20007ffe1ff */
[----:B------:R-:W1:Y:S01]  /*4390*/  I2F R166, R132 ;  /* 0x0000008400a67306 */ /* 0x000e620000201400 */
[----:B------:R-:W-:Y:S01]  /*43a0*/  ISETP.GE.AND P1, PT, R144, RZ, PT ;  /* 0x000000ff9000720c */ /* 0x000fe20003f26270 */
[----:B------:R-:W-:Y:S01]  /*43b0*/  IMAD.WIDE.U32 R140, R159, -0x326172a9, RZ ;  /* 0xcd9e8d579f8c7825 */ /* 0x000fe200078e00ff */
[C---:B------:R-:W-:Y:S02]  /*43c0*/  IADD3 R154, R0.reuse, 0x10, RZ ;  /* 0x00000010009a7810 */ /* 0x040fe40007ffe0ff */
[C---:B------:R-:W-:Y:S01]  /*43d0*/  IADD3 R145, R0.reuse, 0x17, RZ ;  /* 0x0000001700917810 */ /* 0x040fe20007ffe0ff */
[C---:B------:R-:W-:Y:S01]  /*43e0*/  HMMA.16816.F32.BF16 R16, R136.reuse, R142, R16 ;  /* 0x0000008e8810723c */ /* 0x040fe20000041810 */
[----:B------:R-:W-:Y:S02]  /*43f0*/  IADD3 R152, R0, -0x9, RZ ;  /* 0xfffffff700987810 */ /* 0x000fe40007ffe0ff */
[----:B------:R-:W-:Y:S01]  /*4400*/  ISETP.GE.AND P4, PT, R145, RZ, PT ;  /* 0x000000ff9100720c */ /* 0x000fe20003f86270 */
[----:B------:R-:W2:Y:S01]  /*4410*/  I2F R238, R133 ;  /* 0x0000008500ee7306 */ /* 0x000ea20000201400 */
[----:B------:R-:W-:Y:S02]  /*4420*/  ISETP.GE.AND P2, PT, R152, RZ, PT ;  /* 0x000000ff9800720c */ /* 0x000fe40003f46270 */
[C---:B------:R-:W-:Y:S02]  /*4430*/  @!P0 IADD3 R135, -R0.reuse, -0x28, RZ ;  /* 0xffffffd800878810 */ /* 0x040fe40007ffe1ff */
[----:B------:R-:W-:Y:S02]  /*4440*/  @!P1 IADD3 R144, -R0, -0x7, RZ ;  /* 0xfffffff900909810 */ /* 0x000fe40007ffe1ff */
[----:B------:R-:W-:Y:S02]  /*4450*/  ISETP.GE.AND P0, PT, R146, RZ, PT ;  /* 0x000000ff9200720c */ /* 0x000fe40003f06270 */
[----:B------:R-:W-:Y:S01]  /*4460*/  @!P6 IADD3 R134, -R0, -0x20, RZ ;  /* 0xffffffe00086e810 */ /* 0x000fe20007ffe1ff */
[----:B------:R-:W2:Y:S01]  /*4470*/  I2F R239, R144 ;  /* 0x0000009000ef7306 */ /* 0x000ea20000201400 */
[----:B------:R-:W-:Y:S02]  /*4480*/  ISETP.GE.AND P6, PT, R154, RZ, PT ;  /* 0x000000ff9a00720c */ /* 0x000fe40003fc6270 */
[----:B------:R-:W-:Y:S01]  /*4490*/  IABS R167, R0 ;  /* 0x0000000000a77213 */ /* 0x000fe20000000000 */
[----:B-1----:R-:W-:Y:S01]  /*44a0*/  FFMA.FTZ R5, R166, -UR4, R5 ;  /* 0x80000004a6057c23 */ /* 0x002fe20008010005 */
[C---:B------:R-:W-:Y:S02]  /*44b0*/  IADD3 R132, R0.reuse, 0x27, RZ ;  /* 0x0000002700847810 */ /* 0x040fe40007ffe0ff */
[----:B------:R-:W-:Y:S02]  /*44c0*/  IADD3 R147, R0, -0x10, RZ ;  /* 0xfffffff000937810 */ /* 0x000fe40007ffe0ff */
[----:B------:R-:W-:Y:S01]  /*44d0*/  ISETP.GE.AND P1, PT, R132, RZ, PT ;  /* 0x000000ff8400720c */ /* 0x000fe20003f26270 */
[----:B------:R-:W1:Y:S01]  /*44e0*/  I2F R144, R135 ;  /* 0x0000008700907306 */ /* 0x000e620000201400 */
[----:B------:R-:W-:Y:S01]  /*44f0*/  IADD3 R155, R0, -0x11, RZ ;  /* 0xffffffef009b7810 */ /* 0x000fe20007ffe0ff */
[----:B------:R-:W-:Y:S01]  /*4500*/  FFMA.FTZ R19, R166, -UR4, R19 ;  /* 0x80000004a6137c23 */ /* 0x000fe20008010013 */
[----:B------:R-:W-:Y:S01]  /*4510*/  IADD3 R153, R0, -0x8, RZ ;  /* 0xfffffff800997810 */ /* 0x000fe20007ffe0ff */
[----:B--2---:R-:W-:Y:S01]  /*4520*/  FFMA.FTZ R6, R238, -UR4, R6 ;  /* 0x80000004ee067c23 */ /* 0x004fe20008010006 */
[C---:B------:R-:W-:Y:S02]  /*4530*/  IADD3 R133, R0.reuse, 0x1f, RZ ;  /* 0x0000001f00857810 */ /* 0x040fe40007ffe0ff */
[C---:B------:R-:W-:Y:S02]  /*4540*/  IADD3 R157, R0.reuse, -0x18, RZ ;  /* 0xffffffe8009d7810 */ /* 0x040fe40007ffe0ff */
[----:B------:R-:W-:Y:S01]  /*4550*/  ISETP.GE.AND P5, PT, R133, RZ, PT ;  /* 0x000000ff8500720c */ /* 0x000fe20003fa6270 */
[----:B------:R-:W2:Y:S01]  /*4560*/  I2F R167, R167 ;  /* 0x000000a700a77306 */ /* 0x000ea20000201400 */
[----:B------:R-:W-:Y:S02]  /*4570*/  ISETP.GE.AND P3, PT, R147, RZ, PT ;  /* 0x000000ff9300720c */ /* 0x000fe40003f66270 */
[C---:B------:R-:W-:Y:S01]  /*4580*/  @!P1 IADD3 R132, -R0.reuse, -0x27, RZ ;  /* 0xffffffd900849810 */ /* 0x040fe20007ffe1ff */
[----:B------:R-:W-:Y:S01]  /*4590*/  FFMA.FTZ R7, R239, -UR4, R7 ;  /* 0x80000004ef077c23 */ /* 0x000fe20008010007 */
[C---:B------:R-:W-:Y:S02]  /*45a0*/  @!P0 IADD3 R146, -R0.reuse, -0x18, RZ ;  /* 0xffffffe800928810 */ /* 0x040fe40007ffe1ff */
[----:B------:R-:W-:Y:S02]  /*45b0*/  PLOP3.LUT P0, PT, PT, PT, UP0, 0x80, 0x0 ;  /* 0x000000000000781c */ /* 0x000fe40003f0f008 */
[C---:B------:R-:W-:Y:S01]  /*45c0*/  @!P6 IADD3 R154, -R0.reuse, -0x10, RZ ;  /* 0xfffffff0009ae810 */ /* 0x040fe20007ffe1ff */
[----:B------:R-:W2:Y:S01]  /*45d0*/  I2F R135, R132 ;  /* 0x0000008400877306 */ /* 0x000ea20000201400 */
[----:B------:R-:W-:Y:S02]  /*45e0*/  PLOP3.LUT P6, PT, PT, PT, UP0, 0x80, 0x0 ;  /* 0x000000000000781c */ /* 0x000fe40003fcf008 */
[----:B------:R-:W-:Y:S01]  /*45f0*/  @!P5 IADD3 R133, -R0, -0x1f, RZ ;  /* 0xffffffe10085d810 */ /* 0x000fe20007ffe1ff */
[----:B-1----:R-:W-:Y:S01]  /*4600*/  FFMA.FTZ R10, R144, -UR4, R10 ;  /* 0x80000004900a7c23 */ /* 0x002fe2000801000a */
[----:B------:R-:W-:Y:S02]  /*4610*/  ISETP.GE.AND P5, PT, R155, RZ, PT ;  /* 0x000000ff9b00720c */ /* 0x000fe40003fa6270 */
[----:B------:R-:W-:Y:S02]  /*4620*/  ISETP.GE.AND P1, PT, R153, RZ, PT ;  /* 0x000000ff9900720c */ /* 0x000fe40003f26270 */
[C---:B------:R-:W-:Y:S01]  /*4630*/  @!P4 IADD3 R145, -R0.reuse, -0x17, RZ ;  /* 0xffffffe90091c810 */ /* 0x040fe20007ffe1ff */
[----:B------:R-:W1:Y:S01]  /*4640*/  I2F R164, R134 ;  /* 0x0000008600a47306 */ /* 0x000e620000201400 */
[----:B------:R-:W-:Y:S02]  /*4650*/  ISETP.GE.AND P4, PT, R157, RZ, PT ;  /* 0x000000ff9d00720c */ /* 0x000fe40003f86270 */
[----:B------:R-:W-:Y:S01]  /*4660*/  @!P2 IADD3 R152, -R0, 0x9, RZ ;  /* 0x000000090098a810 */ /* 0x000fe20007ffe1ff */
[C---:B--2---:R-:W-:Y:S01]  /*4670*/  FFMA.FTZ R4, R167.reuse, -UR4, R4 ;  /* 0x80000004a7047c23 */ /* 0x044fe20008010004 */
[----:B------:R-:W-:Y:S01]  /*4680*/  ISETP.GE.AND P2, PT, R158, RZ, PT ;  /* 0x000000ff9e00720c */ /* 0x000fe20003f46270 */
[----:B------:R-:W-:Y:S01]  /*4690*/  FFMA.FTZ R18, R167, -UR4, R18 ;  /* 0x80000004a7127c23 */ /* 0x000fe20008010012 */
[C---:B------:R-:W-:Y:S02]  /*46a0*/  IADD3 R156, R0.reuse, 0xf, RZ ;  /* 0x0000000f009c7810 */ /* 0x040fe40007ffe0ff */
[C---:B------:R-:W-:Y:S01]  /*46b0*/  @!P3 IADD3 R147, -R0.reuse, 0x10, RZ ;  /* 0x000000100093b810 */ /* 0x040fe20007ffe1ff */
[----:B------:R-:W2:Y:S01]  /*46c0*/  I2F R165, R133 ;  /* 0x0000008500a57306 */ /* 0x000ea20000201400 */
[----:B------:R-:W-:Y:S02]  /*46d0*/  PLOP3.LUT P3, PT, PT, PT, UP0, 0x80, 0x0 ;  /* 0x000000000000781c */ /* 0x000fe40003f6f008 */
[C---:B------:R-:W-:Y:S01]  /*46e0*/  @!P5 IADD3 R155, -R0.reuse, 0x11, RZ ;  /* 0x00000011009bd810 */ /* 0x040fe20007ffe1ff */
[----:B------:R-:W-:Y:S01]  /*46f0*/  FFMA.FTZ R11, R135, -UR4, R11 ;  /* 0x80000004870b7c23 */ /* 0x000fe2000801000b */
[C---:B------:R-:W-:Y:S02]  /*4700*/  @P0 IADD3 R132, R247.reuse, 0x1, RZ ;  /* 0x00000001f7840810 */ /* 0x040fe40007ffe0ff */
[----:B------:R-:W-:Y:S02]  /*4710*/  PLOP3.LUT P5, PT, PT, PT, UP0, 0x80, 0x0 ;  /* 0x000000000000781c */ /* 0x000fe40003faf008 */
[----:B------:R-:W-:Y:S01]  /*4720*/  @!P2 IADD3 R158, -R0, 0x19, RZ ;  /* 0x00000019009ea810 */ /* 0x000fe20007ffe1ff */
[----:B------:R-:W2:Y:S01]  /*4730*/  I2F R146, R146 ;  /* 0x0000009200927306 */ /* 0x000ea20000201400 */
[----:B------:R-:W-:Y:S02]  /*4740*/  PLOP3.LUT P0, PT, PT, PT, UP0, 0x80, 0x0 ;  /* 0x000000000000781c */ /* 0x000fe40003f0f008 */
[----:B------:R-:W-:Y:S01]  /*4750*/  @P6 ISETP.GE.AND P6, PT, R247, UR6, PT ;  /* 0x00000006f7006c0c */ /* 0x000fe2000bfc6270 */
[----:B-1----:R-:W-:Y:S01]  /*4760*/  FFMA.FTZ R8, R164, -UR4, R8 ;  /* 0x80000004a4087c23 */ /* 0x002fe20008010008 */
[----:B------:R-:W-:Y:S01]  /*4770*/  @!P1 IADD3 R153, -R0, 0x8, RZ ;  /* 0x0000000800999810 */ /* 0x000fe20007ffe1ff */
[----:B------:R-:W-:Y:S01]  /*4780*/  FFMA.FTZ R14, R164, -UR4, R14 ;  /* 0x80000004a40e7c23 */ /* 0x000fe2000801000e */
[----:B------:R-:W-:Y:S02]  /*4790*/  ISETP.GE.AND P1, PT, R156, RZ, PT ;  /* 0x000000ff9c00720c */ /* 0x000fe40003f26270 */
[----:B------:R-:W-:Y:S01]  /*47a0*/  @!P4 IADD3 R157, -R0, 0x18, RZ ;  /* 0x00000018009dc810 */ /* 0x000fe20007ffe1ff */
[----:B------:R-:W1:Y:S01]  /*47b0*/  I2F R145, R145 ;  /* 0x0000009100917306 */ /* 0x000e620000201400 */
[----:B------:R-:W-:Y:S02]  /*47c0*/  PLOP3.LUT P2, PT, PT, PT, UP0, 0x80, 0x0 ;  /* 0x000000000000781c */ /* 0x000fe40003f4f008 */
[----:B------:R-:W-:Y:S01]  /*47d0*/  PLOP3.LUT P4, PT, PT, PT, UP0, 0x80, 0x0 ;  /* 0x000000000000781c */ /* 0x000fe20003f8f008 */
[C---:B--2---:R-:W-:Y:S01]  /*47e0*/  FFMA.FTZ R9, R165.reuse, -UR4, R9 ;  /* 0x80000004a5097c23 */ /* 0x044fe20008010009 */
[----:B------:R-:W-:Y:S01]  /*47f0*/  @P3 ISETP.GE.AND P3, PT, R132, UR6, PT ;  /* 0x0000000684003c0c */ /* 0x000fe2000bf66270 */
[----:B------:R-:W-:Y:S01]  /*4800*/  FFMA.FTZ R15, R165, -UR4, R15 ;  /* 0x80000004a50f7c23 */ /* 0x000fe2000801000f */
[----:B------:R-:W-:Y:S02]  /*4810*/  @P5 FSEL R4, R4, -INF , !P6 ;  /* 0xff80000004045808 */ /* 0x000fe40007000000 */
[----:B------:R-:W-:Y:S01]  /*4820*/  PLOP3.LUT P5, PT, PT, PT, UP0, 0x80, 0x0 ;  /* 0x000000000000781c */ /* 0x000fe20003faf008 */
[----:B------:R-:W-:Y:S01]  /*4830*/  I2F R147, R147 ;  /* 0x0000009300937306 */ /* 0x000fe20000201400 */
[----:B------:R-:W-:Y:S02]  /*4840*/  @P0 FSEL R6, R6, -INF , !P6 ;  /* 0xff80000006060808 */ /* 0x000fe40007000000 */
[----:B------:R-:W-:Y:S01]  /*4850*/  PLOP3.LUT P0, PT, PT, PT, UP0, 0x80, 0x0 ;  /* 0x000000000000781c */ /* 0x000fe20003f0f008 */
[----:B------:R-:W-:Y:S01]  /*4860*/  FFMA.FTZ R12, R146, -UR4, R12 ;  /* 0x80000004920c7c23 */ /* 0x000fe2000801000c */
[----:B------:R-:W-:Y:S02]  /*4870*/  @!P1 IADD3 R156, -R0, -0xf, RZ ;  /* 0xfffffff1009c9810 */ /* 0x000fe40007ffe1ff */
[----:B------:R-:W-:Y:S02]  /*4880*/  PLOP3.LUT P1, PT, PT, PT, UP0, 0x80, 0x0 ;  /* 0x000000000000781c */ /* 0x000fe40003f2f008 */
[----:B------:R-:W-:Y:S01]  /*4890*/  @P2 FSEL R8, R8, -INF , !P6 ;  /* 0xff80000008082808 */ /* 0x000fe20007000000 */
[----:B------:R-:W-:Y:S01]  /*48a0*/  I2F R155, R155 ;  /* 0x0000009b009b7306 */ /* 0x000fe20000201400 */
[----:B------:R-:W-:Y:S02]  /*48b0*/  PLOP3.LUT P2, PT, PT, PT, UP0, 0x80, 0x0 ;  /* 0x000000000000781c */ /* 0x000fe40003f4f008 */
[----:B------:R-:W-:Y:S01]  /*48c0*/  @P4 FSEL R10, R10, -INF , !P6 ;  /* 0xff8000000a0a4808 */ /* 0x000fe20007000000 */
[----:B-1----:R-:W-:Y:S01]  /*48d0*/  FFMA.FTZ R13, R145, -UR4, R13 ;  /* 0x80000004910d7c23 */ /* 0x002fe2000801000d */
[----:B------:R-:W-:Y:S02]  /*48e0*/  PLOP3.LUT P4, PT, PT, PT, UP0, 0x80, 0x0 ;  /* 0x000000000000781c */ /* 0x000fe40003f8f008 */
[----:B------:R-:W-:Y:S02]  /*48f0*/  @P5 FSEL R7, R7, -INF , !P3 ;  /* 0xff80000007075808 */ /* 0x000fe40005800000 */
[----:B------:R-:W-:Y:S01]  /*4900*/  PLOP3.LUT P5, PT, PT, PT, UP0, 0x80, 0x0 ;  /* 0x000000000000781c */ /* 0x000fe20003faf008 */
[----:B------:R-:W-:Y:S01]  /*4910*/  I2F R156, R156 ;  /* 0x0000009c009c7306 */ /* 0x000fe20000201400 */
[----:B------:R-:W-:Y:S02]  /*4920*/  @P0 FSEL R9, R9, -INF , !P3 ;  /* 0xff80000009090808 */ /* 0x000fe40005800000 */
[----:B------:R-:W-:Y:S02]  /*4930*/  PLOP3.LUT P0, PT, PT, PT, UP0, 0x80, 0x0 ;  /* 0x000000000000781c */ /* 0x000fe40003f0f008 */
[----:B------:R-:W-:Y:S02]  /*4940*/  IADD3 R132, R159, 0x2, RZ ;  /* 0x000000029f847810 */ /* 0x000fe40007ffe0ff */
[----:B------:R-:W-:Y:S02]  /*4950*/  PLOP3.LUT P6, PT, PT, PT, UP0, 0x80, 0x0 ;  /* 0x000000000000781c */ /* 0x000fe40003fcf008 */
[-C--:B----4-:R-:W-:Y:S01]  /*4960*/  LOP3.LUT R134, R141, R160.reuse, RZ, 0x3c, !PT ;  /* 0x000000a08d867212 */ /* 0x090fe200078e3cff */
[----:B------:R-:W-:Y:S01]  /*4970*/  IMAD.WIDE.U32 R132, R132, -0x326172a9, RZ ;  /* 0xcd9e8d5784847825 */ /* 0x000fe200078e00ff */
[----:B------:R-:W-:Y:S01]  /*4980*/  @P1 FSEL R5, R5, -INF , !P3 ;  /* 0xff80000005051808 */ /* 0x000fe20005800000 */
[----:B------:R-:W1:Y:S01]  /*4990*/  I2F R152, R152 ;  /* 0x0000009800987306 */ /* 0x000e620000201400 */
[----:B------:R-:W-:Y:S01]  /*49a0*/  @P2 FSEL R11, R11, -INF , !P3 ;  /* 0xff8000000b0b2808 */ /* 0x000fe20005800000 */
[----:B------:R-:W-:Y:S01]  /*49b0*/  IMAD.WIDE.U32 R134, R134, -0x2daee0ad, RZ ;  /* 0xd2511f5386867825 */ /* 0x000fe200078e00ff */
[----:B------:R-:W-:Y:S02]  /*49c0*/  PLOP3.LUT P3, PT, PT, PT, UP0, 0x80, 0x0 ;  /* 0x000000000000781c */ /* 0x000fe40003f6f008 */
[----:B------:R-:W-:Y:S02]  /*49d0*/  LOP3.LUT R159, R133, R160, RZ, 0x3c, !PT ;  /* 0x000000a0859f7212 */ /* 0x000fe400078e3cff */
[----:B------:R-:W-:Y:S02]  /*49e0*/  @P0 IADD3 R133, R247, 0x11, RZ ;  /* 0x00000011f7850810 */ /* 0x000fe40007ffe0ff */
[----:B------:R-:W-:Y:S01]  /*49f0*/  PLOP3.LUT P1, PT, PT, PT, UP0, 0x80, 0x0 ;  /* 0x000000000000781c */ /* 0x000fe20003f2f008 */
[----:B------:R-:W2:Y:S01]  /*4a00*/  I2F R153, R153 ;  /* 0x0000009900997306 */ /* 0x000ea20000201400 */
[----:B------:R-:W-:Y:S02]  /*4a10*/  PLOP3.LUT P2, PT, PT, PT, UP0, 0x80, 0x0 ;  /* 0x000000000000781c */ /* 0x000fe40003f4f008 */
[----:B------:R-:W-:Y:S01]  /*4a20*/  LOP3.LUT R0, R162, UR13, RZ, 0x3c, !PT ;  /* 0x0000000da2007c12 */ /* 0x000fe2000f8e3cff */
[----:B------:R-:W-:Y:S01]  /*4a30*/  UIADD3 UR13, UR10, 0x3c6ef372, URZ ;  /* 0x3c6ef3720a0d7890 */ /* 0x000fe2000fffe03f */
[----:B------:R-:W-:Y:S02]  /*4a40*/  PLOP3.LUT P0, PT, PT, PT, UP0, 0x80, 0x0 ;  /* 0x000000000000781c */ /* 0x000fe40003f0f008 */
[----:B------:R-:W-:Y:S03]  /*4a50*/  LOP3.LUT R135, R0, R135, RZ, 0x3c, !PT ;  /* 0x0000008700877212 */ /* 0x000fe600078e3cff */
[----:B------:R-:W-:Y:S01]  /*4a60*/  I2F R154, R154 ;  /* 0x0000009a009a7306 */ /* 0x000fe20000201400 */
[----:B-1----:R-:W-:Y:S09]  /*4a70*/  FFMA.FTZ R17, R152, -UR4, R17 ;  /* 0x8000000498117c23 */ /* 0x002ff20008010011 */
[----:B------:R-:W-:Y:S01]  /*4a80*/  I2F R157, R157 ;  /* 0x0000009d009d7306 */ /* 0x000fe20000201400 */
[----:B--2---:R-:W-:Y:S01]  /*4a90*/  FFMA.FTZ R16, R153, -UR4, R16 ;  /* 0x8000000499107c23 */ /* 0x004fe20008010010 */
[----:B---3--:R-:W-:Y:S02]  /*4aa0*/  LOP3.LUT R141, R171, UR11, R140, 0x96, !PT ;  /* 0x0000000bab8d7c12 */ /* 0x008fe4000f8e968c */
[----:B------:R-:W-:Y:S02]  /*4ab0*/  @P4 IADD3 R140, R247, 0x8, RZ ;  /* 0x00000008f78c4810 */ /* 0x000fe40007ffe0ff */
[----:B------:R-:W-:Y:S01]  /*4ac0*/  PLOP3.LUT P4, PT, PT, PT, UP0, 0x80, 0x0 ;  /* 0x000000000000781c */ /* 0x000fe20003f8f008 */
[----:B------:R-:W-:Y:S01]  /*4ad0*/  IMAD.WIDE.U32 R168, R141, -0x2daee0ad, RZ ;  /* 0xd2511f538da87825 */ /* 0x000fe200078e00ff */
[----:B------:R-:W-:Y:S01]  /*4ae0*/  LOP3.LUT R163, R171, UR11, R132, 0x96, !PT ;  /* 0x0000000baba37c12 */ /* 0x000fe2000f8e9684 */
[----:B------:R-:W-:Y:S01]  /*4af0*/  UIADD3 UR11, UR10, -0x255992d5, URZ ;  /* 0xdaa66d2b0a0b7890 */ /* 0x000fe2000fffe03f */
[----:B------:R-:W-:Y:S02]  /*4b00*/  @P5 IADD3 R132, R247, 0x10, RZ ;  /* 0x00000010f7845810 */ /* 0x000fe40007ffe0ff */
[----:B------:R-:W-:Y:S01]  /*4b10*/  LOP3.LUT R160, R169, UR12, R134, 0x96, !PT ;  /* 0x0000000ca9a07c12 */ /* 0x000fe2000f8e9686 */
[----:B------:R-:W-:Y:S01]  /*4b20*/  IMAD.WIDE.U32 R232, R163, -0x2daee0ad, RZ ;  /* 0xd2511f53a3e87825 */ /* 0x000fe200078e00ff */
[----:B------:R-:W-:Y:S02]  /*4b30*/  @P6 IADD3 R141, R247, 0x9, RZ ;  /* 0x00000009f78d6810 */ /* 0x000fe40007ffe0ff */
[----:B------:R-:W-:Y:S01]  /*4b40*/  PLOP3.LUT P6, PT, PT, PT, UP0, 0x80, 0x0 ;  /* 0x000000000000781c */ /* 0x000fe20003fcf008 */
[----:B------:R-:W-:Y:S01]  /*4b50*/  IMAD.WIDE.U32 R160, R160, -0x326172a9, RZ ;  /* 0xcd9e8d57a0a07825 */ /* 0x000fe200078e00ff */
[----:B------:R-:W-:Y:S02]  /*4b60*/  @P3 ISETP.GE.AND P3, PT, R132, UR6, PT ;  /* 0x0000000684003c0c */ /* 0x000fe4000bf66270 */
[----:B------:R-:W-:Y:S01]  /*4b70*/  @P4 ISETP.GE.AND P4, PT, R133, UR6, PT ;  /* 0x0000000685004c0c */ /* 0x000fe2000bf86270 */
[----:B------:R-:W-:Y:S01]  /*4b80*/  IMAD.WIDE.U32 R132, R135, -0x326172a9, RZ ;  /* 0xcd9e8d5787847825 */ /* 0x000fe200078e00ff */
[----:B------:R-:W-:Y:S01]  /*4b90*/  LOP3.LUT R144, R170, UR13, RZ, 0x3c, !PT ;  /* 0x0000000daa907c12 */ /* 0x000fe2000f8e3cff */
[----:B------:R-:W-:Y:S01]  /*4ba0*/  UIADD3 UR13, UR7, 0x32370b8f, URZ ;  /* 0x32370b8f070d7890 */ /* 0x000fe2000fffe03f */
[----:B------:R-:W-:Y:S02]  /*4bb0*/  PLOP3.LUT P5, PT, PT, PT, UP0, 0x80, 0x0 ;  /* 0x000000000000781c */ /* 0x000fe40003faf008 */
[----:B------:R-:W-:Y:S02]  /*4bc0*/  LOP3.LUT R133, R144, R133, RZ, 0x3c, !PT ;  /* 0x0000008590857212 */ /* 0x000fe400078e3cff */
[----:B------:R-:W-:Y:S02]  /*4bd0*/  LOP3.LUT R162, R161, UR11, R132, 0x96, !PT ;  /* 0x0000000ba1a27c12 */ /* 0x000fe4000f8e9684 */
[----:B------:R-:W-:Y:S01]  /*4be0*/  @P6 IADD3 R134, R247, 0x18, RZ ;  /* 0x00000018f7866810 */ /* 0x000fe20007ffe0ff */
[----:B------:R-:W-:Y:S01]  /*4bf0*/  IMAD.WIDE.U32 R132, R133, -0x2daee0ad, RZ ;  /* 0xd2511f5385847825 */ /* 0x000fe200078e00ff */
[----:B------:R-:W-:Y:S02]  /*4c00*/  PLOP3.LUT P6, PT, PT, PT, UP0, 0x80, 0x0 ;  /* 0x000000000000781c */ /* 0x000fe40003fcf008 */
[----:B------:R-:W-:Y:S01]  /*4c10*/  @P1 ISETP.GE.AND P1, PT, R140, UR6, PT ;  /* 0x000000068c001c0c */ /* 0x000fe2000bf26270 */
[----:B------:R-:W-:Y:S01]  /*4c20*/  IMAD.WIDE.U32 R162, R162, -0x2daee0ad, RZ ;  /* 0xd2511f53a2a27825 */ /* 0x000fe200078e00ff */
[----:B------:R-:W-:Y:S02]  /*4c30*/  @P2 ISETP.GE.AND P2, PT, R141, UR6, PT ;  /* 0x000000068d002c0c */ /* 0x000fe4000bf46270 */
[----:B------:R-:W-:Y:S01]  /*4c40*/  LOP3.LUT R133, R133, UR13, R168, 0x96, !PT ;  /* 0x0000000d85857c12 */ /* 0x000fe2000f8e96a8 */
[----:B------:R-:W-:Y:S01]  /*4c50*/  IMAD.WIDE.U32 R140, R159, -0x2daee0ad, RZ ;  /* 0xd2511f539f8c7825 */ /* 0x000fe200078e00ff */
[----:B------:R-:W-:Y:S02]  /*4c60*/  LOP3.LUT R170, R163, UR16, R132, 0x96, !PT ;  /* 0x00000010a3aa7c12 */ /* 0x000fe4000f8e9684 */
[----:B------:R-:W-:Y:S01]  /*4c70*/  @P5 ISETP.GE.AND P5, PT, R134, UR6, PT ;  /* 0x0000000686005c0c */ /* 0x000fe2000bfa6270 */
[----:B------:R-:W-:Y:S01]  /*4c80*/  IMAD.WIDE.U32 R132, R133, -0x326172a9, RZ ;  /* 0xcd9e8d5785847825 */ /* 0x000fe200078e00ff */
[----:B------:R-:W-:Y:S02]  /*4c90*/  LOP3.LUT R134, R0, R141, RZ, 0x3c, !PT ;  /* 0x0000008d00867212 */ /* 0x000fe400078e3cff */
[----:B------:R-:W-:Y:S01]  /*4ca0*/  LOP3.LUT R168, R233, UR12, R140, 0x96, !PT ;  /* 0x0000000ce9a87c12 */ /* 0x000fe2000f8e968c */
[----:B------:R-:W-:Y:S01]  /*4cb0*/  IMAD.WIDE.U32 R170, R170, -0x326172a9, RZ ;  /* 0xcd9e8d57aaaa7825 */ /* 0x000fe200078e00ff */
[----:B------:R-:W-:Y:S01]  /*4cc0*/  @P0 IADD3 R135, R247, 0x19, RZ ;  /* 0x00000019f7870810 */ /* 0x000fe20007ffe0ff */
[----:B------:R-:W-:Y:S01]  /*4cd0*/  UIADD3 UR12, UR7, 0x646e171e, URZ ;  /* 0x646e171e070c7890 */ /* 0x000fe2000fffe03f */
[----:B------:R-:W-:Y:S01]  /*4ce0*/  LOP3.LUT R133, R133, UR14, R160, 0x96, !PT ;  /* 0x0000000e85857c12 */ /* 0x000fe2000f8e96a0 */
[----:B------:R-:W-:Y:S01]  /*4cf0*/  IMAD.WIDE.U32 R168, R168, -0x326172a9, RZ ;  /* 0xcd9e8d57a8a87825 */ /* 0x000fe200078e00ff */
[----:B------:R-:W-:Y:S02]  /*4d00*/  @P6 ISETP.GE.AND P6, PT, R135, UR6, PT ;  /* 0x0000000687006c0c */ /* 0x000fe4000bfc6270 */
[----:B------:R-:W-:Y:S01]  /*4d10*/  LOP3.LUT R140, R171, UR15, R132, 0x96, !PT ;  /* 0x0000000fab8c7c12 */ /* 0x000fe2000f8e9684 */
[----:B------:R-:W-:Y:S01]  /*4d20*/  IMAD.WIDE.U32 R134, R134, -0x326172a9, RZ ;  /* 0xcd9e8d5786867825 */ /* 0x000fe200078e00ff */
[----:B------:R-:W-:Y:S03]  /*4d30*/  FSETP.NEU.FTZ.AND P0, PT, R241, -INF , PT ;  /* 0xff800000f100780b */ /* 0x000fe60003f1d000 */
[----:B------:R-:W-:Y:S01]  /*4d40*/  IMAD.WIDE.U32 R132, R133, -0x2daee0ad, RZ ;  /* 0xd2511f5385847825 */ /* 0x000fe200078e00ff */
[----:B------:R-:W-:Y:S01]  /*4d50*/  LOP3.LUT R159, R169, UR11, R134, 0x96, !PT ;  /* 0x0000000ba99f7c12 */ /* 0x000fe2000f8e9686 */
[----:B------:R-:W-:Y:S01]  /*4d60*/  UIADD3 UR11, UR7, -0x56f99767, URZ ;  /* 0xa9066899070b7890 */ /* 0x000fe2000fffe03f */
[----:B------:R-:W-:Y:S01]  /*4d70*/  LOP3.LUT R161, R144, R135, RZ, 0x3c, !PT ;  /* 0x0000008790a17212 */ /* 0x000fe200078e3cff */
[----:B------:R-:W-:Y:S04]  /*4d80*/  IMAD.WIDE.U32 R140, R140, -0x2daee0ad, RZ ;  /* 0xd2511f538c8c7825 */ /* 0x000fe800078e00ff */
[----:B------:R-:W-:Y:S01]  /*4d90*/  LOP3.LUT R244, R133, UR11, R162, 0x96, !PT ;  /* 0x0000000b85f47c12 */ /* 0x000fe2000f8e96a2 */
[----:B------:R-:W-:Y:S01]  /*4da0*/  IMAD.WIDE.U32 R142, R159, -0x2daee0ad, RZ ;  /* 0xd2511f539f8e7825 */ /* 0x000fe200078e00ff */
[----:B------:R-:W-:Y:S02]  /*4db0*/  LOP3.LUT R245, R140, 0xffff, RZ, 0xc0, !PT ;  /* 0x0000ffff8cf57812 */ /* 0x000fe400078ec0ff */
[----:B------:R-:W-:Y:S01]  /*4dc0*/  LOP3.LUT R144, R141, UR12, R132, 0x96, !PT ;  /* 0x0000000c8d907c12 */ /* 0x000fe2000f8e9684 */
[----:B------:R-:W-:Y:S01]  /*4dd0*/  FMUL.FTZ R0, R234, 1.4426950216293334961 ;  /* 0x3fb8aa3bea007820 */ /* 0x000fe20000410000 */
[----:B------:R-:W-:Y:S01]  /*4de0*/  LOP3.LUT R162, R140, 0xff, RZ, 0xc0, !PT ;  /* 0x000000ff8ca27812 */ /* 0x000fe200078ec0ff */
[----:B------:R-:W1:Y:S01]  /*4df0*/  LDSM.16.M88.4 R132, [R222+0xd400] ;  /* 0x00d40000de84783b */ /* 0x000e620000000200 */
[--C-:B------:R-:W-:Y:S01]  /*4e00*/  SHF.R.U32.HI R240, RZ, 0x18, R140.reuse ;  /* 0x00000018fff07819 */ /* 0x100fe2000001168c */
[----:B------:R-:W2:Y:S01]  /*4e10*/  I2F R141, R158 ;  /* 0x0000009e008d7306 */ /* 0x000ea20000201400 */
[----:B------:R-:W-:Y:S01]  /*4e20*/  SHF.R.U32.HI R246, RZ, 0x10, R140 ;  /* 0x00000010fff67819 */ /* 0x000fe2000001168c */
[----:B------:R-:W-:Y:S02]  /*4e30*/  FMUL.FTZ R140, R241, 1.4426950216293334961 ;  /* 0x3fb8aa3bf18c7820 */ /* 0x000fe40000410000 */
[----:B------:R-:W-:Y:S03]  /*4e40*/  IMAD.WIDE.U32 R160, R161, -0x2daee0ad, RZ ;  /* 0xd2511f53a1a07825 */ /* 0x000fe600078e00ff */
[----:B------:R-:W-:Y:S02]  /*4e50*/  FSEL R140, R140, RZ, P0 ;  /* 0x000000ff8c8c7208 */ /* 0x000fe40000000000 */
[----:B------:R-:W-:Y:S02]  /*4e60*/  LOP3.LUT R160, R143, UR16, R160, 0x96, !PT ;  /* 0x000000108fa07c12 */ /* 0x000fe4000f8e96a0 */
[----:B------:R-:W-:Y:S01]  /*4e70*/  FSETP.NEU.FTZ.AND P0, PT, R236, -INF , PT ;  /* 0xff800000ec00780b */ /* 0x000fe20003f1d000 */
[----:B------:R-:W-:Y:S01]  /*4e80*/  FFMA.FTZ R4, R4, c[0x0][0x23c], -R140 ;  /* 0x00008f0004047a23 */ /* 0x000fe2000001088c */
[----:B------:R-:W-:Y:S01]  /*4e90*/  LOP3.LUT R161, R161, UR13, R232, 0x96, !PT ;  /* 0x0000000da1a17c12 */ /* 0x000fe2000f8e96e8 */
[----:B------:R-:W-:Y:S02]  /*4ea0*/  FFMA.FTZ R5, R5, c[0x0][0x23c], -R140 ;  /* 0x00008f0005057a23 */ /* 0x000fe4000001088c */
[----:B------:R-:W-:Y:S10]  /*4eb0*/  MUFU.EX2 R166, R4 ;  /* 0x0000000400a67308 */ /* 0x000ff40000000800 */
[----:B------:R3:W-:Y:S01]  /*4ec0*/  MUFU.EX2 R165, R5 ;  /* 0x0000000500a57308 */ /* 0x0007e20000000800 */
[-C--:B-1----:R-:W-:Y:S08]  /*4ed0*/  HMMA.16816.F32.BF16 R20, R136, R132.reuse, R20 ;  /* 0x000000848814723c */ /* 0x082ff00000041814 */
[C---:B------:R-:W-:Y:S01]  /*4ee0*/  HMMA.16816.F32.BF16 R24, R148.reuse, R132, R24 ;  /* 0x000000849418723c */ /* 0x040fe20000041818 */
[----:B---3--:R-:W-:Y:S06]  /*4ef0*/  IMAD.WIDE.U32 R4, R161, -0x326172a9, RZ ;  /* 0xcd9e8d57a1047825 */ /* 0x008fec00078e00ff */
[----:B------:R-:W-:Y:S01]  /*4f00*/  FMUL.FTZ R133, R236, 1.4426950216293334961 ;  /* 0x3fb8aa3bec857820 */ /* 0x000fe20000410000 */
[-C--:B------:R-:W-:Y:S01]  /*4f10*/  HMMA.16816.F32.BF16 R28, R148, R134.reuse, R28 ;  /* 0x00000086941c723c */ /* 0x080fe2000004181c */
[----:B------:R-:W-:Y:S03]  /*4f20*/  FMUL.FTZ R132, R235, 1.4426950216293334961 ;  /* 0x3fb8aa3beb847820 */ /* 0x000fe60000410000 */
[----:B------:R-:W-:Y:S02]  /*4f30*/  FSEL R133, R133, RZ, P0 ;  /* 0x000000ff85857208 */ /* 0x000fe40000000000 */
[----:B------:R-:W-:Y:S02]  /*4f40*/  FSETP.NEU.FTZ.AND P0, PT, R235, -INF , PT ;  /* 0xff800000eb00780b */ /* 0x000fe40003f1d000 */
[----:B------:R-:W-:Y:S01]  /*4f50*/  FFMA.FTZ R20, R147, -UR4, R20 ;  /* 0x8000000493147c23 */ /* 0x000fe20008010014 */
[----:B------:R-:W-:Y:S03]  /*4f60*/  HMMA.16816.F32.BF16 R32, R136, R134, R32 ;  /* 0x000000868820723c */ /* 0x000fe60000041820 */
[--C-:B------:R-:W-:Y:S01]  /*4f70*/  FFMA.FTZ R6, R6, c[0x0][0x23c], -R133.reuse ;  /* 0x00008f0006067a23 */ /* 0x100fe20000010885 */
[----:B------:R-:W-:Y:S01]  /*4f80*/  FSEL R132, R132, RZ, P0 ;  /* 0x000000ff84847208 */ /* 0x000fe20000000000 */
[----:B------:R-:W-:Y:S01]  /*4f90*/  FFMA.FTZ R7, R7, c[0x0][0x23c], -R133 ;  /* 0x00008f0007077a23 */ /* 0x000fe20000010885 */
[----:B------:R-:W-:Y:S01]  /*4fa0*/  FSETP.NEU.FTZ.AND P0, PT, R234, -INF , PT ;  /* 0xff800000ea00780b */ /* 0x000fe20003f1d000 */
[----:B------:R-:W-:Y:S01]  /*4fb0*/  FFMA.FTZ R26, R146, -UR4, R26 ;  /* 0x80000004921a7c23 */ /* 0x000fe2000801001a */
[----:B------:R1:W-:Y:S01]  /*4fc0*/  MUFU.EX2 R164, R6 ;  /* 0x0000000600a47308 */ /* 0x0003e20000000800 */
[--C-:B------:R-:W-:Y:S03]  /*4fd0*/  FFMA.FTZ R9, R9, c[0x0][0x23c], -R132.reuse ;  /* 0x00008f0009097a23 */ /* 0x100fe60000010884 */
[----:B------:R-:W-:Y:S01]  /*4fe0*/  FSEL R0, R0, RZ, P0 ;  /* 0x000000ff00007208 */ /* 0x000fe20000000000 */
[----:B------:R-:W-:Y:S01]  /*4ff0*/  FFMA.FTZ R8, R8, c[0x0][0x23c], -R132 ;  /* 0x00008f0008087a23 */ /* 0x000fe20000010884 */
[----:B------:R-:W-:Y:S01]  /*5000*/  PLOP3.LUT P0, PT, PT, PT, UP0, 0x80, 0x0 ;  /* 0x000000000000781c */ /* 0x000fe20003f0f008 */
[----:B------:R-:W-:Y:S02]  /*5010*/  FFMA.FTZ R27, R145, -UR4, R27 ;  /* 0x80000004911b7c23 */ /* 0x000fe4000801001b */
[----:B------:R-:W-:Y:S01]  /*5020*/  FFMA.FTZ R28, R238, -UR4, R28 ;  /* 0x80000004ee1c7c23 */ /* 0x000fe2000801001c */
[----:B------:R-:W-:Y:S01]  /*5030*/  MUFU.EX2 R233, R8 ;  /* 0x0000000800e97308 */ /* 0x000fe20000000800 */
[----:B------:R-:W-:Y:S02]  /*5040*/  FFMA.FTZ R29, R239, -UR4, R29 ;  /* 0x80000004ef1d7c23 */ /* 0x000fe4000801001d */
[----:B------:R3:W5:Y:S01]  /*5050*/  LDL.64 R238, [R1+0x18] ;  /* 0x0000180001ee7983 */ /* 0x0007620000100a00 */
[--C-:B------:R-:W-:Y:S02]  /*5060*/  FFMA.FTZ R10, R10, c[0x0][0x23c], -R0.reuse ;  /* 0x00008f000a0a7a23 */ /* 0x100fe40000010800 */
[----:B--2---:R-:W-:Y:S02]  /*5070*/  FFMA.FTZ R33, R141, -UR4, R33 ;  /* 0x800000048d217c23 */ /* 0x004fe40008010021 */
[----:B------:R-:W-:Y:S01]  /*5080*/  IMAD.U32 R141, RZ, RZ, UR17 ;  /* 0x00000011ff8d7e24 */ /* 0x000fe2000f8e00ff */
[----:B------:R-:W-:Y:S01]  /*5090*/  @P0 FSEL R12, R12, -INF , !P1 ;  /* 0xff8000000c0c0808 */ /* 0x000fe20004800000 */
[----:B------:R-:W-:Y:S01]  /*50a0*/  FFMA.FTZ R11, R11, c[0x0][0x23c], -R0 ;  /* 0x00008f000b0b7a23 */ /* 0x000fe20000010800 */
[----:B------:R-:W-:Y:S01]  /*50b0*/  PLOP3.LUT P0, PT, PT, PT, UP0, 0x80, 0x0 ;  /* 0x000000000000781c */ /* 0x000fe20003f0f008 */
[----:B------:R-:W-:Y:S01]  /*50c0*/  FFMA.FTZ R34, R147, -UR4, R34 ;  /* 0x8000000493227c23 */ /* 0x000fe20008010022 */
[----:B------:R-:W-:Y:S01]  /*50d0*/  MUFU.EX2 R236, R10 ;  /* 0x0000000a00ec7308 */ /* 0x000fe20000000800 */
[----:B-1----:R-:W-:Y:S01]  /*50e0*/  LOP3.LUT R6, R5, UR14, R168, 0x96, !PT ;  /* 0x0000000e05067c12 */ /* 0x002fe2000f8e96a8 */
[----:B------:R-:W-:Y:S02]  /*50f0*/  FFMA.FTZ R12, R12, c[0x0][0x23c], -R132 ;  /* 0x00008f000c0c7a23 */ /* 0x000fe40000010884 */
[----:B------:R-:W-:Y:S02]  /*5100*/  FFMA.FTZ R31, R156, -UR4, R31 ;  /* 0x800000049c1f7c23 */ /* 0x000fe4000801001f */
[----:B------:R-:W-:Y:S02]  /*5110*/  FFMA.FTZ R35, R155, -UR4, R35 ;  /* 0x800000049b237c23 */ /* 0x000fe40008010023 */
[----:B------:R-:W-:Y:S02]  /*5120*/  FFMA.FTZ R23, R152, -UR4, R23 ;  /* 0x8000000498177c23 */ /* 0x000fe40008010017 */
[----:B------:R1:W2:Y:S01]  /*5130*/  MUFU.EX2 R167, R7 ;  /* 0x0000000700a77308 */ /* 0x0002a20000000800 */
[----:B------:R-:W-:Y:S01]  /*5140*/  @P0 FSEL R14, R14, -INF , !P1 ;  /* 0xff8000000e0e0808 */ /* 0x000fe20004800000 */
[----:B------:R-:W-:Y:S01]  /*5150*/  FFMA.FTZ R32, R157, -UR4, R32 ;  /* 0x800000049d207c23 */ /* 0x000fe20008010020 */
[----:B------:R-:W-:Y:S01]  /*5160*/  PLOP3.LUT P0, PT, PT, PT, UP0, 0x80, 0x0 ;  /* 0x000000000000781c */ /* 0x000fe20003f0f008 */
[----:B------:R-:W-:Y:S02]  /*5170*/  FFMA.FTZ R30, R154, -UR4, R30 ;  /* 0x800000049a1e7c23 */ /* 0x000fe4000801001e */
[----:B------:R-:W-:Y:S02]  /*5180*/  FFMA.FTZ R14, R14, c[0x0][0x23c], -R0 ;  /* 0x00008f000e0e7a23 */ /* 0x000fe40000010800 */
[----:B------:R-:W-:Y:S02]  /*5190*/  FFMA.FTZ R22, R153, -UR4, R22 ;  /* 0x8000000499167c23 */ /* 0x000fe40008010016 */
[----:B------:R4:W-:Y:S01]  /*51a0*/  MUFU.EX2 R235, R11 ;  /* 0x0000000b00eb7308 */ /* 0x0009e20000000800 */
[----:B------:R-:W-:Y:S02]  /*51b0*/  FFMA.FTZ R21, R155, -UR4, R21 ;  /* 0x800000049b157c23 */ /* 0x000fe40008010015 */
[----:B------:R-:W-:Y:S02]  /*51c0*/  FFMA.FTZ R24, R154, -UR4, R24 ;  /* 0x800000049a187c23 */ /* 0x000fe40008010018 */
[----:B------:R-:W-:Y:S01]  /*51d0*/  FFMA.FTZ R25, R156, -UR4, R25 ;  /* 0x800000049c197c23 */ /* 0x000fe20008010019 */
[----:B------:R-:W-:Y:S02]  /*51e0*/  @P0 FSEL R16, R16, -INF , !P1 ;  /* 0xff80000010100808 */ /* 0x000fe40004800000 */
[----:B------:R-:W-:Y:S02]  /*51f0*/  PLOP3.LUT P0, PT, PT, PT, UP0, 0x80, 0x0 ;  /* 0x000000000000781c */ /* 0x000fe40003f0f008 */
[----:B------:R2:W-:Y:S01]  /*5200*/  MUFU.EX2 R232, R9 ;  /* 0x0000000900e87308 */ /* 0x0005e20000000800 */
[----:B------:R-:W-:Y:S02]  /*5210*/  FFMA.FTZ R16, R16, c[0x0][0x23c], -R140 ;  /* 0x00008f0010107a23 */ /* 0x000fe4000001088c */
[----:B-1----:R-:W-:Y:S05]  /*5220*/  IMAD.WIDE.U32 R6, R6, -0x2daee0ad, RZ ;  /* 0xd2511f5306067825 */ /* 0x002fea00078e00ff */
[----:B------:R-:W-:Y:S01]  /*5230*/  LOP3.LUT R142, R7, UR11, R142, 0x96, !PT ;  /* 0x0000000b078e7c12 */ /* 0x000fe2000f8e968e */
[----:B------:R-:W-:Y:S02]  /*5240*/  ULDC.U8 UR11, c[0x0][0x2d8] ;  /* 0x0000b600000b7ab9 */ /* 0x000fe40000000000 */
[----:B------:R-:W-:Y:S01]  /*5250*/  @P0 FSEL R18, R18, -INF , !P1 ;  /* 0xff80000012120808 */ /* 0x000fe20004800000 */
[----:B------:R-:W-:Y:S01]  /*5260*/  MUFU.EX2 R169, R12 ;  /* 0x0000000c00a97308 */ /* 0x000fe20000000800 */
[----:B------:R-:W-:Y:S01]  /*5270*/  PLOP3.LUT P0, PT, PT, PT, UP0, 0x80, 0x0 ;  /* 0x000000000000781c */ /* 0x000fe20003f0f008 */
[----:B----4-:R-:W-:Y:S01]  /*5280*/  IMAD.WIDE.U32 R10, R160, -0x326172a9, RZ ;  /* 0xcd9e8d57a00a7825 */ /* 0x010fe200078e00ff */
[----:B------:R-:W-:Y:S03]  /*5290*/  PLOP3.LUT P1, PT, PT, PT, UP0, 0x80, 0x0 ;  /* 0x000000000000781c */ /* 0x000fe60003f2f008 */
[--C-:B------:R-:W-:Y:S01]  /*52a0*/  FFMA.FTZ R18, R18, c[0x0][0x23c], -R133.reuse ;  /* 0x00008f0012127a23 */ /* 0x100fe20000010885 */
[----:B------:R-:W-:Y:S03]  /*52b0*/  LOP3.LUT R4, R11, UR15, R4, 0x96, !PT ;  /* 0x0000000f0b047c12 */ /* 0x000fe6000f8e9604 */
[----:B------:R1:W-:Y:S02]  /*52c0*/  MUFU.EX2 R234, R14 ;  /* 0x0000000e00ea7308 */ /* 0x0003e40000000800 */
[----:B------:R-:W-:Y:S02]  /*52d0*/  IMAD.WIDE.U32 R4, R4, -0x2daee0ad, RZ ;  /* 0xd2511f5304047825 */ /* 0x000fe400078e00ff */
[----:B------:R-:W-:Y:S02]  /*52e0*/  @P0 FSEL R13, R13, -INF , !P2 ;  /* 0xff8000000d0d0808 */ /* 0x000fe40005000000 */
[----:B------:R-:W-:Y:S02]  /*52f0*/  PLOP3.LUT P0, PT, PT, PT, UP0, 0x80, 0x0 ;  /* 0x000000000000781c */ /* 0x000fe40003f0f008 */
[----:B--2---:R-:W-:Y:S01]  /*5300*/  LOP3.LUT R9, R5, UR12, R6, 0x96, !PT ;  /* 0x0000000c05097c12 */ /* 0x004fe2000f8e9606 */
[----:B------:R-:W-:Y:S01]  /*5310*/  IMAD.WIDE.U32 R6, R244, -0x326172a9, RZ ;  /* 0xcd9e8d57f4067825 */ /* 0x000fe200078e00ff */
[----:B------:R-:W-:Y:S01]  /*5320*/  @P1 FSEL R15, R15, -INF , !P2 ;  /* 0xff8000000f0f1808 */ /* 0x000fe20005000000 */
[----:B------:R3:W5:Y:S01]  /*5330*/  LDL R244, [R1+0x40] ;  /* 0x0000400001f47983 */ /* 0x0007620000100800 */
[C---:B------:R-:W-:Y:S01]  /*5340*/  LOP3.LUT R143, R4.reuse, 0xff, RZ, 0xc0, !PT ;  /* 0x000000ff048f7812 */ /* 0x040fe200078ec0ff */
[----:B------:R-:W-:Y:S01]  /*5350*/  FFMA.FTZ R13, R13, c[0x0][0x23c], -R132 ;  /* 0x00008f000d0d7a23 */ /* 0x000fe20000010884 */
[----:B------:R-:W-:Y:S01]  /*5360*/  PLOP3.LUT P1, PT, PT, PT, UP0, 0x80, 0x0 ;  /* 0x000000000000781c */ /* 0x000fe20003f2f008 */
[----:B------:R-:W-:Y:S01]  /*5370*/  FFMA.FTZ R15, R15, c[0x0][0x23c], -R0 ;  /* 0x00008f000f0f7a23 */ /* 0x000fe20000010800 */
[--C-:B------:R-:W-:Y:S01]  /*5380*/  SHF.R.U32.HI R243, RZ, 0x18, R4.reuse ;  /* 0x00000018fff37819 */ /* 0x100fe20000011604 */
[----:B------:R-:W-:Y:S01]  /*5390*/  UIADD3 UR12, UR10, -0x4ab325aa, URZ ;  /* 0xb54cda560a0c7890 */ /* 0x000fe2000fffe03f */
[----:B------:R-:W-:Y:S01]  /*53a0*/  LOP3.LUT R241, R4, 0xffff, RZ, 0xc0, !PT ;  /* 0x0000ffff04f17812 */ /* 0x000fe200078ec0ff */
[----:B------:R-:W-:Y:S01]  /*53b0*/  MUFU.EX2 R168, R13 ;  /* 0x0000000d00a87308 */ /* 0x000fe20000000800 */
[----:B------:R-:W-:Y:S02]  /*53c0*/  @P0 FSEL R17, R17, -INF , !P2 ;  /* 0xff80000011110808 */ /* 0x000fe40005000000 */
[----:B------:R-:W-:Y:S01]  /*53d0*/  SHF.R.U32.HI R242, RZ, 0x10, R4 ;  /* 0x00000010fff27819 */ /* 0x000fe20000011604 */
[----:B------:R-:W-:Y:S01]  /*53e0*/  IMAD.WIDE.U32 R4, R142, -0x326172a9, RZ ;  /* 0xcd9e8d578e047825 */ /* 0x000fe200078e00ff */
[----:B------:R-:W-:Y:S02]  /*53f0*/  PLOP3.LUT P0, PT, PT, PT, UP0, 0x80, 0x0 ;  /* 0x000000000000781c */ /* 0x000fe40003f0f008 */
[----:B------:R-:W-:Y:S01]  /*5400*/  LOP3.LUT R8, R7, UR12, R170, 0x96, !PT ;  /* 0x0000000c07087c12 */ /* 0x000fe2000f8e96aa */
[--C-:B------:R-:W-:Y:S01]  /*5410*/  FFMA.FTZ R17, R17, c[0x0][0x23c], -R140.reuse ;  /* 0x00008f0011117a23 */ /* 0x100fe2000001088c */
[----:B------:R-:W-:Y:S01]  /*5420*/  @P1 FSEL R19, R19, -INF , !P2 ;  /* 0xff80000013131808 */ /* 0x000fe20005000000 */
[----:B------:R-:W-:Y:S01]  /*5430*/  MUFU.EX2 R171, R15 ;  /* 0x0000000f00ab7308 */ /* 0x000fe20000000800 */
[----:B------:R-:W-:Y:S01]  /*5440*/  PLOP3.LUT P1, PT, PT, PT, UP0, 0x80, 0x0 ;  /* 0x000000000000781c */ /* 0x000fe20003f2f008 */
[----:B------:R-:W2:Y:S01]  /*5450*/  LDL R170, [R1+0x38] ;  /* 0x0000380001aa7983 */ /* 0x000ea20000100800 */
[----:B------:R-:W-:Y:S01]  /*5460*/  PLOP3.LUT P2, PT, PT, PT, UP0, 0x80, 0x0 ;  /* 0x000000000000781c */ /* 0x000fe20003f4f008 */
[--C-:B------:R-:W-:Y:S01]  /*5470*/  FFMA.FTZ R19, R19, c[0x0][0x23c], -R133.reuse ;  /* 0x00008f0013137a23 */ /* 0x100fe20000010885 */
[----:B-1----:R-:W-:Y:S02]  /*5480*/  LOP3.LUT R14, R6, 0xffff, RZ, 0xc0, !PT ;  /* 0x0000ffff060e7812 */ /* 0x002fe400078ec0ff */
[----:B------:R-:W-:Y:S02]  /*5490*/  LOP3.LUT R7, R8, 0xff, RZ, 0xc0, !PT ;  /* 0x000000ff08077812 */ /* 0x000fe400078ec0ff */
[----:B------:R-:W-:Y:S01]  /*54a0*/  @P0 FSEL R20, R20, -INF , !P3 ;  /* 0xff80000014140808 */ /* 0x000fe20005800000 */
[----:B------:R1:W-:Y:S01]  /*54b0*/  MUFU.EX2 R163, R16 ;  /* 0x0000001000a37308 */ /* 0x0003e20000000800 */
[----:B------:R-:W-:Y:S02]  /*54c0*/  PLOP3.LUT P0, PT, PT, PT, UP0, 0x80, 0x0 ;  /* 0x000000000000781c */ /* 0x000fe40003f0f008 */
[----:B------:R-:W-:Y:S01]  /*54d0*/  LOP3.LUT R11, R4, 0xffff, RZ, 0xc0, !PT ;  /* 0x0000ffff040b7812 */ /* 0x000fe200078ec0ff */
[----:B------:R-:W-:Y:S01]  /*54e0*/  FFMA.FTZ R20, R20, c[0x0][0x23c], -R140 ;  /* 0x00008f0014147a23 */ /* 0x000fe2000001088c */
[----:B------:R-:W-:Y:S02]  /*54f0*/  @P1 FSEL R22, R22, -INF , !P3 ;  /* 0xff80000016161808 */ /* 0x000fe40005800000 */
[----:B------:R-:W-:Y:S02]  /*5500*/  PLOP3.LUT P1, PT, PT, PT, UP0, 0x80, 0x0 ;  /* 0x000000000000781c */ /* 0x000fe40003f2f008 */
[----:B------:R-:W-:Y:S01]  /*5510*/  @P2 FSEL R24, R24, -INF , !P3 ;  /* 0xff80000018182808 */ /* 0x000fe20005800000 */
[----:B------:R-:W-:Y:S01]  /*5520*/  MUFU.EX2 R161, R18 ;  /* 0x0000001200a17308 */ /* 0x000fe20000000800 */
[----:B------:R-:W-:Y:S01]  /*5530*/  PLOP3.LUT P2, PT, PT, PT, UP0, 0x80, 0x0 ;  /* 0x000000000000781c */ /* 0x000fe20003f4f008 */
[--C-:B------:R-:W-:Y:S01]  /*5540*/  FFMA.FTZ R22, R22, c[0x0][0x23c], -R133.reuse ;  /* 0x00008f0016167a23 */ /* 0x100fe20000010885 */
[----:B------:R-:W-:Y:S01]  /*5550*/  LOP3.LUT R12, R4, 0xff, RZ, 0xc0, !PT ;  /* 0x000000ff040c7812 */ /* 0x000fe200078ec0ff */
[----:B------:R-:W-:Y:S01]  /*5560*/  FFMA.FTZ R24, R24, c[0x0][0x23c], -R132 ;  /* 0x00008f0018187a23 */ /* 0x000fe20000010884 */
[----:B------:R-:W-:Y:S02]  /*5570*/  @P0 FSEL R26, R26, -INF , !P3 ;  /* 0xff8000001a1a0808 */ /* 0x000fe40005800000 */
[----:B------:R-:W-:Y:S02]  /*5580*/  PLOP3.LUT P0, PT, PT, PT, UP0, 0x80, 0x0 ;  /* 0x000000000000781c */ /* 0x000fe40003f0f008 */
[----:B------:R-:W-:Y:S01]  /*5590*/  ISETP.LE.U32.AND P3, PT, R162, UR11, PT ;  /* 0x0000000ba2007c0c */ /* 0x000fe2000bf63070 */
[----:B------:R-:W-:Y:S01]  /*55a0*/  MUFU.EX2 R160, R19 ;  /* 0x0000001300a07308 */ /* 0x000fe20000000800 */
[----:B------:R-:W-:Y:S01]  /*55b0*/  @P1 FSEL R21, R21, -INF , !P4 ;  /* 0xff80000015151808 */ /* 0x000fe20006000000 */
[----:B------:R-:W-:Y:S01]  /*55c0*/  FFMA.FTZ R26, R26, c[0x0][0x23c], -R0 ;  /* 0x00008f001a1a7a23 */ /* 0x000fe20000010800 */
[----:B------:R-:W-:Y:S02]  /*55d0*/  PLOP3.LUT P1, PT, PT, PT, UP0, 0x80, 0x0 ;  /* 0x000000000000781c */ /* 0x000fe40003f2f008 */
[----:B------:R-:W-:Y:S01]  /*55e0*/  @P2 FSEL R23, R23, -INF , !P4 ;  /* 0xff80000017172808 */ /* 0x000fe20006000000 */
[----:B------:R-:W-:Y:S01]  /*55f0*/  FFMA.FTZ R21, R21, c[0x0][0x23c], -R140 ;  /* 0x00008f0015157a23 */ /* 0x000fe2000001088c */
[----:B-1----:R-:W-:Y:S02]  /*5600*/  LOP3.LUT R16, R6, 0xff, RZ, 0xc0, !PT ;  /* 0x000000ff06107812 */ /* 0x002fe400078ec0ff */
[----:B------:R-:W-:Y:S01]  /*5610*/  SHF.R.U32.HI R15, RZ, 0x10, R6 ;  /* 0x00000010ff0f7819 */ /* 0x000fe20000011606 */
[----:B------:R1:W-:Y:S01]  /*5620*/  MUFU.EX2 R162, R17 ;  /* 0x0000001100a27308 */ /* 0x0003e20000000800 */
[----:B------:R-:W-:Y:S01]  /*5630*/  @P0 FSEL R25, R25, -INF , !P4 ;  /* 0xff80000019190808 */ /* 0x000fe20006000000 */
[--C-:B------:R-:W-:Y:S01]  /*5640*/  FFMA.FTZ R23, R23, c[0x0][0x23c], -R133.reuse ;  /* 0x00008f0017177a23 */ /* 0x100fe20000010885 */
[----:B------:R-:W-:Y:S02]  /*5650*/  PLOP3.LUT P0, PT, PT, PT, UP0, 0x80, 0x0 ;  /* 0x000000000000781c */ /* 0x000fe40003f0f008 */
[----:B------:R-:W-:Y:S01]  /*5660*/  SHF.R.U32.HI R13, RZ, 0x18, R4 ;  /* 0x00000018ff0d7819 */ /* 0x000fe20000011604 */
[----:B------:R-:W-:Y:S01]  /*5670*/  FFMA.FTZ R25, R25, c[0x0][0x23c], -R132 ;  /* 0x00008f0019197a23 */ /* 0x000fe20000010884 */
[----:B------:R-:W-:Y:S02]  /*5680*/  @P1 FSEL R27, R27, -INF , !P4 ;  /* 0xff8000001b1b1808 */ /* 0x000fe40006000000 */
[----:B------:R-:W-:Y:S01]  /*5690*/  PLOP3.LUT P1, PT, PT, PT, UP0, 0x80, 0x0 ;  /* 0x000000000000781c */ /* 0x000fe20003f2f008 */
[----:B------:R-:W-:Y:S01]  /*56a0*/  MUFU.EX2 R159, R20 ;  /* 0x00000014009f7308 */ /* 0x000fe20000000800 */
[----:B------:R-:W-:Y:S01]  /*56b0*/  PLOP3.LUT P4, PT, PT, PT, UP0, 0x80, 0x0 ;  /* 0x000000000000781c */ /* 0x000fe20003f8f008 */
[----:B------:R-:W-:Y:S01]  /*56c0*/  FFMA.FTZ R27, R27, c[0x0][0x23c], -R0 ;  /* 0x00008f001b1b7a23 */ /* 0x000fe20000010800 */
[----:B------:R-:W-:Y:S02]  /*56d0*/  ISETP.LE.U32.AND P2, PT, R240, UR11, PT ;  /* 0x0000000bf0007c0c */ /* 0x000fe4000bf43070 */
[----:B------:R3:W5:Y:S01]  /*56e0*/  LDL R240, [R1+0x3c] ;  /* 0x00003c0001f07983 */ /* 0x0007620000100800 */
[----:B------:R-:W-:Y:S02]  /*56f0*/  @P0 FSEL R28, R28, -INF , !P5 ;  /* 0xff8000001c1c0808 */ /* 0x000fe40006800000 */
[----:B------:R-:W-:Y:S02]  /*5700*/  PLOP3.LUT P0, PT, PT, PT, UP0, 0x80, 0x0 ;  /* 0x000000000000781c */ /* 0x000fe40003f0f008 */
[----:B------:R-:W-:Y:S01]  /*5710*/  MUFU.EX2 R158, R21 ;  /* 0x00000015009e7308 */ /* 0x000fe20000000800 */
[----:B------:R-:W-:Y:S01]  /*5720*/  FFMA.FTZ R28, R28, c[0x0][0x23c], -R132 ;  /* 0x00008f001c1c7a23 */ /* 0x000fe20000010884 */
[----:B------:R-:W-:Y:S02]  /*5730*/  @P1 FSEL R32, R32, -INF , !P5 ;  /* 0xff80000020201808 */ /* 0x000fe40006800000 */
[----:B------:R-:W-:Y:S02]  /*5740*/  PLOP3.LUT P1, PT, PT, PT, UP0, 0x80, 0x0 ;  /* 0x000000000000781c */ /* 0x000fe40003f2f008 */
[----:B------:R-:W-:Y:S01]  /*5750*/  @P4 FSEL R30, R30, -INF , !P5 ;  /* 0xff8000001e1e4808 */ /* 0x000fe20006800000 */
[----:B------:R-:W-:Y:S01]  /*5760*/  FFMA.FTZ R32, R32, c[0x0][0x23c], -R140 ;  /* 0x00008f0020207a23 */ /* 0x000fe2000001088c */
[----:B------:R-:W-:Y:S02]  /*5770*/  PLOP3.LUT P4, PT, PT, PT, UP0, 0x80, 0x0 ;  /* 0x000000000000781c */ /* 0x000fe40003f8f008 */
[----:B-1----:R-:W-:Y:S01]  /*5780*/  SHF.R.U32.HI R17, RZ, 0x18, R6 ;  /* 0x00000018ff117819 */ /* 0x002fe20000011606 */
[----:B------:R-:W-:Y:S01]  /*5790*/  MUFU.EX2 R157, R22 ;  /* 0x00000016009d7308 */ /* 0x000fe20000000800 */
[----:B------:R-:W-:Y:S01]  /*57a0*/  @P0 FSEL R34, R34, -INF , !P5 ;  /* 0xff80000022220808 */ /* 0x000fe20006800000 */
[----:B------:R-:W-:Y:S01]  /*57b0*/  FFMA.FTZ R30, R30, c[0x0][0x23c], -R0 ;  /* 0x00008f001e1e7a23 */ /* 0x000fe20000010800 */
[----:B------:R-:W-:Y:S02]  /*57c0*/  PLOP3.LUT P0, PT, PT, PT, UP0, 0x80, 0x0 ;  /* 0x000000000000781c */ /* 0x000fe40003f0f008 */
[----:B------:R-:W-:Y:S01]  /*57d0*/  LOP3.LUT R6, R5, UR12, R10, 0x96, !PT ;  /* 0x0000000c05067c12 */ /* 0x000fe2000f8e960a */
[--C-:B------:R-:W-:Y:S01]  /*57e0*/  FFMA.FTZ R34, R34, c[0x0][0x23c], -R133.reuse ;  /* 0x00008f0022227a23 */ /* 0x100fe20000010885 */
[----:B------:R-:W-:Y:S02]  /*57f0*/  @P1 FSEL R31, R31, -INF , !P6 ;  /* 0xff8000001f1f1808 */ /* 0x000fe40007000000 */
[----:B------:R-:W-:Y:S01]  /*5800*/  PLOP3.LUT P1, PT, PT, PT, UP0, 0x80, 0x0 ;  /* 0x000000000000781c */ /* 0x000fe20003f2f008 */
[----:B------:R-:W-:Y:S01]  /*5810*/  MUFU.EX2 R155, R24 ;  /* 0x00000018009b7308 */ /* 0x000fe20000000800 */
[----:B------:R-:W-:Y:S01]  /*5820*/  SHF.R.U32.HI R10, RZ, 0x10, R4 ;  /* 0x00000010ff0a7819 */ /* 0x000fe20000011604 */
[----:B------:R-:W-:Y:S01]  /*5830*/  FFMA.FTZ R0, R31, c[0x0][0x23c], -R0 ;  /* 0x00008f001f007a23 */ /* 0x000fe20000010800 */
[--C-:B------:R-:W-:Y:S02]  /*5840*/  SHF.R.U32.HI R4, RZ, 0x18, R8.reuse ;  /* 0x00000018ff047819 */ /* 0x100fe40000011608 */
[----:B------:R-:W-:Y:S02]  /*5850*/  SHF.R.U32.HI R5, RZ, 0x10, R8 ;  /* 0x00000010ff057819 */ /* 0x000fe40000011608 */
[----:B------:R-:W-:Y:S02]  /*5860*/  LOP3.LUT R8, R8, 0xffff, RZ, 0xc0, !PT ;  /* 0x0000ffff08087812 */ /* 0x000fe400078ec0ff */
[----:B------:R-:W-:Y:S01]  /*5870*/  @P4 FSEL R29, R29, -INF , !P6 ;  /* 0xff8000001d1d4808 */ /* 0x000fe20007000000 */
[----:B------:R-:W1:Y:S01]  /*5880*/  MUFU.EX2 R149, R32 ;  /* 0x0000002000957308 */ /* 0x000e620000000800 */
[----:B------:R-:W-:Y:S02]  /*5890*/  ISETP.LE.U32.AND P4, PT, R4, UR11, PT ;  /* 0x0000000b04007c0c */ /* 0x000fe4000bf83070 */
[----:B------:R-:W-:Y:S01]  /*58a0*/  SHF.R.U32.HI R4, RZ, 0x8, R8 ;  /* 0x00000008ff047819 */ /* 0x000fe20000011608 */
[----:B------:R-:W-:Y:S01]  /*58b0*/  FFMA.FTZ R132, R29, c[0x0][0x23c], -R132 ;  /* 0x00008f001d847a23 */ /* 0x000fe20000010884 */
[----:B------:R-:W-:Y:S02]  /*58c0*/  ISETP.LE.U32.AND P5, PT, R7, UR11, PT ;  /* 0x0000000b07007c0c */ /* 0x000fe4000bfa3070 */
[----:B------:R-:W-:Y:S02]  /*58d0*/  LOP3.LUT R4, R4, 0xffff, RZ, 0xc0, !PT ;  /* 0x0000ffff04047812 */ /* 0x000fe400078ec0ff */
[----:B------:R-:W-:Y:S01]  /*58e0*/  LOP3.LUT R5, R5, 0xff, RZ, 0xc0, !PT ;  /* 0x000000ff05057812 */ /* 0x000fe200078ec0ff */
[----:B------:R-:W-:Y:S01]  /*58f0*/  MUFU.EX2 R156, R23 ;  /* 0x00000017009c7308 */ /* 0x000fe20000000800 */
[----:B------:R-:W-:Y:S02]  /*5900*/  @P0 FSEL R33, R33, -INF , !P6 ;  /* 0xff80000021210808 */ /* 0x000fe40007000000 */
[----:B------:R-:W-:Y:S01]  /*5910*/  @P1 FSEL R35, R35, -INF , !P6 ;  /* 0xff80000023231808 */ /* 0x000fe20007000000 */
[----:B------:R-:W-:Y:S01]  /*5920*/  @!P4 FADD.FTZ R167, -R167, -RZ ;  /* 0x800000ffa7a7c221 */ /* 0x000fe20000010100 */
[----:B------:R-:W-:Y:S01]  /*5930*/  ISETP.LE.U32.AND P6, PT, R4, UR11, PT ;  /* 0x0000000b04007c0c */ /* 0x000fe2000bfc3070 */
[----:B------:R-:W-:Y:S01]  /*5940*/  FFMA.FTZ R140, R33, c[0x0][0x23c], -R140 ;  /* 0x00008f00218c7a23 */ /* 0x000fe2000001088c */
[----:B------:R-:W-:Y:S01]  /*5950*/  ISETP.LE.U32.AND P0, PT, R5, UR11, PT ;  /* 0x0000000b05007c0c */ /* 0x000fe2000bf03070 */
[----:B------:R-:W-:Y:S01]  /*5960*/  @!P5 FADD.FTZ R166, -R166, -RZ ;  /* 0x800000ffa6a6d221 */ /* 0x000fe20000010100 */
[C---:B------:R-:W-:Y:S01]  /*5970*/  LOP3.LUT R5, R6.reuse, 0xff, RZ, 0xc0, !PT ;  /* 0x000000ff06057812 */ /* 0x040fe200078ec0ff */
[----:B------:R4:W-:Y:S01]  /*5980*/  MUFU.EX2 R148, R140 ;  /* 0x0000008c00947308 */ /* 0x0009e20000000800 */
[----:B------:R-:W-:Y:S01]  /*5990*/  LOP3.LUT R4, R6, 0xffff, RZ, 0xc0, !PT ;  /* 0x0000ffff06047812 */ /* 0x000fe200078ec0ff */
[----:B------:R-:W-:Y:S01]  /*59a0*/  FFMA.FTZ R133, R35, c[0x0][0x23c], -R133 ;  /* 0x00008f0023857a23 */ /* 0x000fe20000010885 */
[----:B------:R-:W-:Y:S01]  /*59b0*/  ISETP.LE.U32.AND P1, PT, R5, UR11, PT ;  /* 0x0000000b05007c0c */ /* 0x000fe2000bf23070 */
[----:B-1----:R-:W-:Y:S01]  /*59c0*/  @!P3 FADD.FTZ R149, -R149, -RZ ;  /* 0x800000ff9595b221 */ /* 0x002fe20000010100 */
[----:B------:R-:W-:Y:S02]  /*59d0*/  SHF.R.U32.HI R5, RZ, 0x18, R6 ;  /* 0x00000018ff057819 */ /* 0x000fe40000011606 */
[----:B------:R-:W-:Y:S01]  /*59e0*/  SHF.R.U32.HI R4, RZ, 0x8, R4 ;  /* 0x00000008ff047819 */ /* 0x000fe20000011604 */
[----:B------:R-:W-:Y:S01]  /*59f0*/  @!P6 FADD.FTZ R165, -R165, -RZ ;  /* 0x800000ffa5a5e221 */ /* 0x000fe20000010100 */
[----:B------:R-:W-:Y:S01]  /*5a00*/  ISETP.LE.U32.AND P5, PT, R5, UR11, PT ;  /* 0x0000000b05007c0c */ /* 0x000fe2000bfa3070 */
[----:B------:R-:W-:Y:S01]  /*5a10*/  @!P0 FADD.FTZ R164, -R164, -RZ ;  /* 0x800000ffa4a48221 */ /* 0x000fe20000010100 */
[----:B------:R-:W-:Y:S01]  /*5a20*/  LOP3.LUT R5, R4, 0xffff, RZ, 0xc0, !PT ;  /* 0x0000ffff04057812 */ /* 0x000fe200078ec0ff */
[----:B------:R-:W-:Y:S01]  /*5a30*/  MUFU.EX2 R153, R26 ;  /* 0x0000001a00997308 */ /* 0x000fe20000000800 */
[----:B------:R-:W-:Y:S02]  /*5a40*/  SHF.R.U32.HI R6, RZ, 0x10, R6 ;  /* 0x00000010ff067819 */ /* 0x000fe40000011606 */
[----:B------:R-:W-:Y:S01]  /*5a50*/  ISETP.LE.U32.AND P6, PT, R5, UR11, PT ;  /* 0x0000000b05007c0c */ /* 0x000fe2000bfc3070 */
[----:B------:R-:W-:Y:S01]  /*5a60*/  @!P1 FADD.FTZ R233, -R233, -RZ ;  /* 0x800000ffe9e99221 */ /* 0x000fe20000010100 */
[----:B------:R-:W-:Y:S02]  /*5a70*/  LOP3.LUT R4, R6, 0xff, RZ, 0xc0, !PT ;  /* 0x000000ff06047812 */ /* 0x000fe400078ec0ff */
[----:B------:R-:W-:Y:S02]  /*5a80*/  SHF.R.U32.HI R5, RZ, 0x8, R11 ;  /* 0x00000008ff057819 */ /* 0x000fe4000001160b */
[----:B------:R-:W-:Y:S01]  /*5a90*/  ISETP.LE.U32.AND P0, PT, R4, UR11, PT ;  /* 0x0000000b04007c0c */ /* 0x000fe2000bf03070 */
[----:B------:R-:W-:Y:S01]  /*5aa0*/  @!P5 FADD.FTZ R235, -R235, -RZ ;  /* 0x800000ffebebd221 */ /* 0x000fe20000010100 */
[----:B------:R-:W-:Y:S01]  /*5ab0*/  LOP3.LUT R4, R10, 0xff, RZ, 0xc0, !PT ;  /* 0x000000ff0a047812 */ /* 0x000fe200078ec0ff */
[----:B------:R-:W-:Y:S01]  /*5ac0*/  MUFU.EX2 R154, R25 ;  /* 0x00000019009a7308 */ /* 0x000fe20000000800 */
[----:B------:R-:W-:Y:S01]  /*5ad0*/  ISETP.LE.U32.AND P4, PT, R12, UR11, PT ;  /* 0x0000000b0c007c0c */ /* 0x000fe2000bf83070 */
[----:B----4-:R-:W-:Y:S01]  /*5ae0*/  IMAD.U32 R140, RZ, RZ, UR20 ;  /* 0x00000014ff8c7e24 */ /* 0x010fe2000f8e00ff */
[----:B------:R-:W-:Y:S01]  /*5af0*/  ISETP.LE.U32.AND P1, PT, R4, UR11, PT ;  /* 0x0000000b04007c0c */ /* 0x000fe2000bf23070 */
[----:B------:R-:W-:Y:S01]  /*5b00*/  @!P6 FADD.FTZ R232, -R232, -RZ ;  /* 0x800000ffe8e8e221 */ /* 0x000fe20000010100 */
[----:B------:R-:W-:Y:S02]  /*5b10*/  LOP3.LUT R4, R5, 0xffff, RZ, 0xc0, !PT ;  /* 0x0000ffff05047812 */ /* 0x000fe400078ec0ff */
[----:B------:R-:W-:Y:S02]  /*5b20*/  LOP3.LUT R5, R144, 0xff, RZ, 0xc0, !PT ;  /* 0x000000ff90057812 */ /* 0x000fe400078ec0ff */
[----:B------:R-:W-:Y:S01]  /*5b30*/  ISETP.LE.U32.AND P6, PT, R4, UR11, PT ;  /* 0x0000000b04007c0c */ /* 0x000fe2000bfc3070 */
[----:B------:R-:W-:Y:S01]  /*5b40*/  @!P0 FADD.FTZ R236, -R236, -RZ ;  /* 0x800000ffecec8221 */ /* 0x000fe20000010100 */
[----:B------:R-:W-:Y:S01]  /*5b50*/  SHF.R.U32.HI R4, RZ, 0x8, R14 ;  /* 0x00000008ff047819 */ /* 0x000fe2000001160e */
[----:B------:R-:W-:Y:S01]  /*5b60*/  MUFU.EX2 R146, R34 ;  /* 0x0000002200927308 */ /* 0x000fe20000000800 */
[----:B------:R-:W-:Y:S01]  /*5b70*/  ISETP.LE.U32.AND P0, PT, R5, UR11, PT ;  /* 0x0000000b05007c0c */ /* 0x000fe2000bf03070 */
[----:B------:R-:W-:Y:S01]  /*5b80*/  @!P4 FADD.FTZ R169, -R169, -RZ ;  /* 0x800000ffa9a9c221 */ /* 0x000fe20000010100 */
[----:B------:R-:W-:Y:S01]  /*5b90*/  ISETP.LE.U32.AND P4, PT, R16, UR11, PT ;  /* 0x0000000b10007c0c */ /* 0x000fe2000bf83070 */
[----:B------:R-:W-:Y:S01]  /*5ba0*/  @!P1 FADD.FTZ R234, -R234, -RZ ;  /* 0x800000ffeaea9221 */ /* 0x000fe20000010100 */
[----:B------:R-:W-:Y:S02]  /*5bb0*/  LOP3.LUT R5, R15, 0xff, RZ, 0xc0, !PT ;  /* 0x000000ff0f057812 */ /* 0x000fe400078ec0ff */
[----:B------:R-:W-:Y:S02]  /*5bc0*/  LOP3.LUT R4, R4, 0xffff, RZ, 0xc0, !PT ;  /* 0x0000ffff04047812 */ /* 0x000fe400078ec0ff */
[----:B------:R-:W-:Y:S01]  /*5bd0*/  ISETP.LE.U32.AND P5, PT, R13, UR11, PT ;  /* 0x0000000b0d007c0c */ /* 0x000fe2000bfa3070 */
[----:B------:R-:W-:Y:S01]  /*5be0*/  @!P6 FADD.FTZ R168, -R168, -RZ ;  /* 0x800000ffa8a8e221 */ /* 0x000fe20000010100 */
[----:B------:R-:W-:Y:S01]  /*5bf0*/  ISETP.LE.U32.AND P6, PT, R5, UR11, PT ;  /* 0x0000000b05007c0c */ /* 0x000fe2000bfc3070 */
[----:B------:R-:W1:Y:S01]  /*5c00*/  MUFU.EX2 R145, R133 ;  /* 0x0000008500917308 */ /* 0x000e620000000800 */
[----:B------:R-:W-:Y:S01]  /*5c10*/  ISETP.LE.U32.AND P1, PT, R4, UR11, PT ;  /* 0x0000000b04007c0c */ /* 0x000fe2000bf23070 */
[----:B------:R-:W-:Y:S01]  /*5c20*/  @!P0 FADD.FTZ R159, -R159, -RZ ;  /* 0x800000ff9f9f8221 */ /* 0x000fe20000010100 */
[----:B------:R-:W-:Y:S01]  /*5c30*/  LOP3.LUT R4, R144, 0xffff, RZ, 0xc0, !PT ;  /* 0x0000ffff90047812 */ /* 0x000fe200078ec0ff */
[----:B------:R-:W-:Y:S01]  /*5c40*/  @!P4 FADD.FTZ R163, -R163, -RZ ;  /* 0x800000ffa3a3c221 */ /* 0x000fe20000010100 */
[----:B------:R-:W-:Y:S02]  /*5c50*/  ISETP.LE.U32.AND P4, PT, R17, UR11, PT ;  /* 0x0000000b11007c0c */ /* 0x000fe4000bf83070 */
[----:B------:R-:W-:Y:S02]  /*5c60*/  SHF.R.U32.HI R4, RZ, 0x8, R4 ;  /* 0x00000008ff047819 */ /* 0x000fe40000011604 */
[--C-:B------:R-:W-:Y:S01]  /*5c70*/  SHF.R.U32.HI R5, RZ, 0x18, R144.reuse ;  /* 0x00000018ff057819 */ /* 0x100fe20000011690 */
[----:B------:R-:W-:Y:S01]  /*5c80*/  @!P5 FADD.FTZ R171, -R171, -RZ ;  /* 0x800000ffababd221 */ /* 0x000fe20000010100 */
[----:B------:R-:W-:Y:S01]  /*5c90*/  SHF.R.U32.HI R144, RZ, 0x10, R144 ;  /* 0x00000010ff907819 */ /* 0x000fe20000011690 */
[----:B------:R-:W-:Y:S01]  /*5ca0*/  @!P6 FADD.FTZ R161, -R161, -RZ ;  /* 0x800000ffa1a1e221 */ /* 0x000fe20000010100 */
[----:B------:R-:W-:Y:S01]  /*5cb0*/  LOP3.LUT R4, R4, 0xffff, RZ, 0xc0, !PT ;  /* 0x0000ffff04047812 */ /* 0x000fe200078ec0ff */
[----:B------:R-:W-:Y:S01]  /*5cc0*/  @!P1 FADD.FTZ R162, -R162, -RZ ;  /* 0x800000ffa2a29221 */ /* 0x000fe20000010100 */
[----:B------:R-:W-:Y:S01]  /*5cd0*/  LOP3.LUT R144, R144, 0xff, RZ, 0xc0, !PT ;  /* 0x000000ff90907812 */ /* 0x000fe200078ec0ff */
[----:B------:R-:W-:Y:S01]  /*5ce0*/  MUFU.EX2 R152, R27 ;  /* 0x0000001b00987308 */ /* 0x000fe20000000800 */
[----:B------:R-:W-:Y:S01]  /*5cf0*/  ISETP.LE.U32.AND P6, PT, R4, UR11, PT ;  /* 0x0000000b04007c0c */ /* 0x000fe2000bfc3070 */
[----:B------:R-:W-:Y:S01]  /*5d00*/  @!P4 FADD.FTZ R160, -R160, -RZ ;  /* 0x800000ffa0a0c221 */ /* 0x000fe20000010100 */
[C---:B------:R-:W-:Y:S02]  /*5d10*/  LOP3.LUT R4, R9.reuse, 0xffff, RZ, 0xc0, !PT ;  /* 0x0000ffff09047812 */ /* 0x040fe400078ec0ff */
[----:B------:R-:W-:Y:S02]  /*5d20*/  ISETP.LE.U32.AND P1, PT, R144, UR11, PT ;  /* 0x0000000b90007c0c */ /* 0x000fe4000bf23070 */
[----:B------:R-:W-:Y:S01]  /*5d30*/  LOP3.LUT R6, R9, 0xff, RZ, 0xc0, !PT ;  /* 0x000000ff09067812 */ /* 0x000fe200078ec0ff */
[----:B-1----:R-:W-:Y:S01]  /*5d40*/  @!P2 FADD.FTZ R145, -R145, -RZ ;  /* 0x800000ff9191a221 */ /* 0x002fe20000010100 */
[----:B------:R-:W-:Y:S01]  /*5d50*/  ISETP.LE.U32.AND P5, PT, R5, UR11, PT ;  /* 0x0000000b05007c0c */ /* 0x000fe2000bfa3070 */
[----:B------:R1:W-:Y:S01]  /*5d60*/  MUFU.EX2 R144, R0 ;  /* 0x0000000000907308 */ /* 0x0003e20000000800 */
[----:B------:R-:W-:Y:S02]  /*5d70*/  SHF.R.U32.HI R4, RZ, 0x8, R4 ;  /* 0x00000008ff047819 */ /* 0x000fe40000011604 */
[----:B------:R-:W-:Y:S01]  /*5d80*/  SHF.R.U32.HI R5, RZ, 0x10, R9 ;  /* 0x00000010ff057819 */ /* 0x000fe20000011609 */
[----:B------:R-:W-:Y:S01]  /*5d90*/  @!P6 FADD.FTZ R158, -R158, -RZ ;  /* 0x800000ff9e9ee221 */ /* 0x000fe20000010100 */
[----:B------:R-:W-:Y:S02]  /*5da0*/  ISETP.LE.U32.AND P4, PT, R6, UR11, PT ;  /* 0x0000000b06007c0c */ /* 0x000fe4000bf83070 */
[----:B------:R-:W-:Y:S01]  /*5db0*/  LOP3.LUT R4, R4, 0xffff, RZ, 0xc0, !PT ;  /* 0x0000ffff04047812 */ /* 0x000fe200078ec0ff */
[----:B------:R-:W-:Y:S01]  /*5dc0*/  @!P1 FADD.FTZ R157, -R157, -RZ ;  /* 0x800000ff9d9d9221 */ /* 0x000fe20000010100 */
[----:B------:R-:W-:Y:S01]  /*5dd0*/  LOP3.LUT R5, R5, 0xff, RZ, 0xc0, !PT ;  /* 0x000000ff05057812 */ /* 0x000fe200078ec0ff */
[----:B------:R-:W-:Y:S01]  /*5de0*/  MUFU.EX2 R151, R28 ;  /* 0x0000001c00977308 */ /* 0x000fe20000000800 */
[----:B------:R-:W-:Y:S01]  /*5df0*/  ISETP.LE.U32.AND P6, PT, R4, UR11, PT ;  /* 0x0000000b04007c0c */ /* 0x000fe2000bfc3070 */
[----:B------:R-:W-:Y:S01]  /*5e00*/  @!P5 FADD.FTZ R156, -R156, -RZ ;  /* 0x800000ff9c9cd221 */ /* 0x000fe20000010100 */
[----:B------:R-:W-:Y:S02]  /*5e10*/  LOP3.LUT R4, R246, 0xff, RZ, 0xc0, !PT ;  /* 0x000000fff6047812 */ /* 0x000fe400078ec0ff */
[----:B------:R-:W-:Y:S01]  /*5e20*/  ISETP.LE.U32.AND P0, PT, R5, UR11, PT ;  /* 0x0000000b05007c0c */ /* 0x000fe2000bf03070 */
[----:B------:R-:W4:Y:S01]  /*5e30*/  LDL.LU R246, [R1] ;  /* 0x0000000001f67983 */ /* 0x000f220000300800 */
[----:B------:R-:W-:Y:S01]  /*5e40*/  SHF.R.U32.HI R5, RZ, 0x8, R245 ;  /* 0x00000008ff057819 */ /* 0x000fe200000116f5 */
[----:B------:R-:W-:Y:S01]  /*5e50*/  @!P4 FADD.FTZ R155, -R155, -RZ ;  /* 0x800000ff9b9bc221 */ /* 0x000fe20000010100 */
[----:B------:R-:W-:Y:S01]  /*5e60*/  ISETP.LE.U32.AND P1, PT, R4, UR11, PT ;  /* 0x0000000b04007c0c */ /* 0x000fe2000bf23070 */
[----:B------:R-:W3:Y:S01]  /*5e70*/  MUFU.EX2 R150, R132 ;  /* 0x0000008400967308 */ /* 0x000ee20000000800 */
[----:B------:R-:W-:Y:S02]  /*5e80*/  LOP3.LUT R4, R5, 0xffff, RZ, 0xc0, !PT ;  /* 0x0000ffff05047812 */ /* 0x000fe400078ec0ff */
[----:B------:R-:W-:Y:S01]  /*5e90*/  SHF.R.U32.HI R5, RZ, 0x8, R241 ;  /* 0x00000008ff057819 */ /* 0x000fe200000116f1 */
[----:B------:R-:W-:Y:S01]  /*5ea0*/  @!P6 FADD.FTZ R154, -R154, -RZ ;  /* 0x800000ff9a9ae221 */ /* 0x000fe20000010100 */
[----:B------:R-:W-:Y:S02]  /*5eb0*/  ISETP.LE.U32.AND P4, PT, R4, UR11, PT ;  /* 0x0000000b04007c0c */ /* 0x000fe4000bf83070 */
[----:B------:R-:W-:Y:S01]  /*5ec0*/  F2FP.RELU.BF16.PACK_AB R4, R165, R166 ;  /* 0x000000a6a504723e */ /* 0x000fe200000018ff */
[----:B------:R-:W-:Y:S01]  /*5ed0*/  @!P0 FADD.FTZ R153, -R153, -RZ ;  /* 0x800000ff99998221 */ /* 0x000fe20000010100 */
[----:B------:R-:W-:Y:S01]  /*5ee0*/  F2FP.RELU.BF16.PACK_AB R7, R167, R164 ;  /* 0x000000a4a707723e */ /* 0x000fe200000018ff */
[----:B------:R-:W3:Y:S01]  /*5ef0*/  MUFU.EX2 R147, R30 ;  /* 0x0000001e00937308 */ /* 0x000ee20000000800 */
[----:B------:R-:W-:Y:S01]  /*5f00*/  LOP3.LUT R5, R5, 0xffff, RZ, 0xc0, !PT ;  /* 0x0000ffff05057812 */ /* 0x000fe200078ec0ff */
[----:B------:R3:W-:Y:S01]  /*5f10*/  STS [R251+0x13000], R4 ;  /* 0x01300004fb007388 */ /* 0x0007e20000000800 */
[----:B------:R-:W-:Y:S01]  /*5f20*/  LOP3.LUT R6, R242, 0xff, RZ, 0xc0, !PT ;  /* 0x000000fff2067812 */ /* 0x000fe200078ec0ff */
[----:B------:R-:W-:Y:S01]  /*5f30*/  @!P1 FADD.FTZ R146, -R146, -RZ ;  /* 0x800000ff92929221 */ /* 0x000fe20000010100 */
[----:B-1----:R-:W-:Y:S01]  /*5f40*/  F2FP.RELU.BF16.PACK_AB R0, R235, R236 ;  /* 0x000000eceb00723e */ /* 0x002fe200000018ff */
[----:B------:R1:W-:Y:S01]  /*5f50*/  STS [R251+0x13400], R7 ;  /* 0x01340007fb007388 */ /* 0x0003e20000000800 */
[----:B------:R-:W-:Y:S01]  /*5f60*/  ISETP.LE.U32.AND P3, PT, R6, UR11, PT ;  /* 0x0000000b06007c0c */ /* 0x000fe2000bf63070 */
[----:B------:R-:W-:Y:S01]  /*5f70*/  @!P4 FADD.FTZ R148, -R148, -RZ ;  /* 0x800000ff9494c221 */ /* 0x000fe20000010100 */
[----:B------:R-:W-:Y:S02]  /*5f80*/  ISETP.LE.U32.AND P4, PT, R5, UR11, PT ;  /* 0x0000000b05007c0c */ /* 0x000fe4000bf83070 */
[----:B------:R-:W-:Y:S02]  /*5f90*/  F2FP.RELU.BF16.PACK_AB R5, R162, R163 ;  /* 0x000000a3a205723e */ /* 0x000fe400000018ff */
[----:B------:R-:W-:Y:S02]  /*5fa0*/  F2FP.RELU.BF16.PACK_AB R6, R232, R233 ;  /* 0x000000e9e806723e */ /* 0x000fe400000018ff */
[----:B------:R-:W-:Y:S01]  /*5fb0*/  SHF.R.U32.HI R9, RZ, 0x18, R9 ;  /* 0x00000018ff097819 */ /* 0x000fe20000011609 */
[----:B------:R1:W-:Y:S01]  /*5fc0*/  STS [R250+0x13000], R5 ;  /* 0x01300005fa007388 */ /* 0x0003e20000000800 */
[----:B------:R-:W-:Y:S02]  /*5fd0*/  ISETP.LE.U32.AND P5, PT, R143, UR11, PT ;  /* 0x0000000b8f007c0c */ /* 0x000fe4000bfa3070 */
[----:B------:R-:W-:Y:S02]  /*5fe0*/  ISETP.LE.U32.AND P0, PT, R9, UR11, PT ;  /* 0x0000000b09007c0c */ /* 0x000fe4000bf03070 */
[----:B------:R-:W-:Y:S01]  /*5ff0*/  ISETP.LE.U32.AND P6, PT, R243, UR11, PT ;  /* 0x0000000bf3007c0c */ /* 0x000fe2000bfc3070 */
[----:B---3--:R-:W-:Y:S01]  /*6000*/  @!P4 FADD.FTZ R150, -R150, -RZ ;  /* 0x800000ff9696c221 */ /* 0x008fe20000010100 */
[----:B------:R-:W-:Y:S01]  /*6010*/  FSETP.GE.FTZ.AND P1, PT, R165, RZ, PT ;  /* 0x000000ffa500720b */ /* 0x000fe20003f36000 */
[----:B------:R-:W-:Y:S01]  /*6020*/  @!P3 FADD.FTZ R147, -R147, -RZ ;  /* 0x800000ff9393b221 */ /* 0x000fe20000010100 */
[----:B------:R-:W-:Y:S02]  /*6030*/  FSETP.GE.FTZ.AND P2, PT, R166, RZ, PT ;  /* 0x000000ffa600720b */ /* 0x000fe40003f56000 */
[----:B------:R-:W-:Y:S02]  /*6040*/  F2FP.RELU.BF16.PACK_AB R4, R160, R161 ;  /* 0x000000a1a004723e */ /* 0x000fe400000018ff */
[----:B------:R-:W-:Y:S01]  /*6050*/  FSETP.GE.FTZ.AND P4, PT, R162, RZ, PT ;  /* 0x000000ffa200720b */ /* 0x000fe20003f96000 */
[----:B------:R-:W-:Y:S01]  /*6060*/  @!P5 FADD.FTZ R151, -R151, -RZ ;  /* 0x800000ff9797d221 */ /* 0x000fe20000010100 */
[----:B-1----:R-:W-:Y:S01]  /*6070*/  F2FP.RELU.BF16.PACK_AB R7, R168, R169 ;  /* 0x000000a9a807723e */ /* 0x002fe200000018ff */
[----:B------:R1:W-:Y:S01]  /*6080*/  STS [R250+0x13400], R4 ;  /* 0x01340004fa007388 */ /* 0x0003e20000000800 */
[----:B------:R-:W-:Y:S01]  /*6090*/  @!P0 FADD.FTZ R152, -R152, -RZ ;  /* 0x800000ff98988221 */ /* 0x000fe20000010100 */
[----:B------:R-:W-:Y:S01]  /*60a0*/  FSETP.GE.FTZ.AND P5, PT, R163, RZ, PT ;  /* 0x000000ffa300720b */ /* 0x000fe20003fb6000 */
[----:B------:R-:W-:Y:S01]  /*60b0*/  @!P6 FADD.FTZ R144, -R144, -RZ ;  /* 0x800000ff9090e221 */ /* 0x000fe20000010100 */
[----:B------:R3:W-:Y:S01]  /*60c0*/  STS [R251+0x14000], R6 ;  /* 0x01400006fb007388 */ /* 0x0007e20000000800 */
[----:B------:R-:W-:Y:S03]  /*60d0*/  FSETP.GE.FTZ.AND P3, PT, R159, RZ, PT ;  /* 0x000000ff9f00720b */ /* 0x000fe60003f76000 */
[----:B------:R3:W-:Y:S01]  /*60e0*/  STS [R251+0x14400], R0 ;  /* 0x01440000fb007388 */ /* 0x0007e20000000800 */
[----:B------:R-:W-:Y:S03]  /*60f0*/  F2FP.RELU.BF16.PACK_AB R5, R158, R159 ;  /* 0x0000009f9e05723e */ /* 0x000fe600000018ff */
[----:B------:R3:W-:Y:S01]  /*6100*/  STS [R250+0x14000], R7 ;  /* 0x01400007fa007388 */ /* 0x0007e20000000800 */
[----:B-1----:R-:W-:Y:S02]  /*6110*/  F2FP.RELU.BF16.PACK_AB R4, R156, R157 ;  /* 0x0000009d9c04723e */ /* 0x002fe400000018ff */
[----:B---3--:R-:W-:Y:S02]  /*6120*/  F2FP.RELU.BF16.PACK_AB R6, R171, R234 ;  /* 0x000000eaab06723e */ /* 0x008fe400000018ff */
[----:B------:R-:W-:Y:S03]  /*6130*/  F2FP.RELU.BF16.PACK_AB R0, R148, R149 ;  /* 0x000000959400723e */ /* 0x000fe600000018ff */
[----:B------:R1:W-:Y:S01]  /*6140*/  STS [R250+0x14400], R6 ;  /* 0x01440006fa007388 */ /* 0x0003e20000000800 */
[----:B------:R-:W-:Y:S03]  /*6150*/  F2FP.RELU.BF16.PACK_AB R7, R154, R155 ;  /* 0x0000009b9a07723e */ /* 0x000fe600000018ff */
[----:B------:R3:W-:Y:S04]  /*6160*/  STS [R249+0x13000], R5 ;  /* 0x01300005f9007388 */ /* 0x0007e80000000800 */
[----:B------:R3:W-:Y:S04]  /*6170*/  STS [R249+0x13400], R4 ;  /* 0x01340004f9007388 */ /* 0x0007e80000000800 */
[----:B------:R3:W-:Y:S01]  /*6180*/  STS [R248+0x13000], R0 ;  /* 0x01300000f8007388 */ /* 0x0007e20000000800 */
[----:B--2---:R-:W-:Y:S02]  /*6190*/  LEA R142, P0, R170, R140, 0x2 ;  /* 0x0000008caa8e7211 */ /* 0x004fe400078010ff */
[----:B-1----:R-:W-:Y:S02]  /*61a0*/  F2FP.RELU.BF16.PACK_AB R6, R152, R153 ;  /* 0x000000999806723e */ /* 0x002fe400000018ff */
[----:B------:R-:W-:Y:S02]  /*61b0*/  LEA.HI.X.SX32 R143, R170, R141, 0x2, P0 ;  /* 0x0000008daa8f7211 */ /* 0x000fe400000f16ff */
[----:B---3--:R-:W-:Y:S02]  /*61c0*/  F2FP.RELU.BF16.PACK_AB R5, R145, R146 ;  /* 0x000000929105723e */ /* 0x008fe400000018ff */
[----:B------:R-:W-:Y:S01]  /*61d0*/  FSETP.GE.FTZ.AND P0, PT, R164, RZ, PT ;  /* 0x000000ffa400720b */ /* 0x000fe20003f16000 */
[----:B------:R-:W2:Y:S01]  /*61e0*/  LDG.E R141, [R142.64] ;  /* 0x000000088e8d7981 */ /* 0x000ea2000c1e1900 */
[----:B------:R-:W-:Y:S03]  /*61f0*/  F2FP.RELU.BF16.PACK_AB R4, R150, R151 ;  /* 0x000000979604723e */ /* 0x000fe600000018ff */
        /* <DEDUP_REMOVED lines=8> */
[----:B------:R-:W2:Y:S04]  /*6280*/  LDG.E R140, [R142.64+0x20] ;  /* 0x000020088e8c7981 */ /* 0x000ea8000c1e1900 */
[----:B------:R-:W3:Y:S08]  /*6290*/  LDSM.16.M88.4 R132, [R224+0x6000] ;  /* 0x00600000e084783b */ /* 0x000ef00000000200 */
[----:B------:R-:W3:Y:S01]  /*62a0*/  LDSM.16.M88.4 R136, [R224+0x6800] ;  /* 0x00680000e088783b */ /* 0x000ee20000000200 */
        /* <DEDUP_REMOVED lines=50> */
[----:B--2---:R-:W-:Y:S02]  /*65d0*/  FADD.FTZ R0, -R140, R6 ;  /* 0x000000068c007221 */ /* 0x004fe40000010100 */
[C---:B------:R-:W-:Y:S02]  /*65e0*/  FADD.FTZ R136, -R141.reuse, R4 ;  /* 0x000000048d887221 */ /* 0x040fe40000010100 */
[----:B------:R-:W-:Y:S01]  /*65f0*/  FADD.FTZ R4, -R141, R5 ;  /* 0x000000058d047221 */ /* 0x000fe20000010100 */
[----:B------:R-:W-:Y:S01]  /*6600*/  FSEL R0, R0, R140, P0 ;  /* 0x0000008c00007208 */ /* 0x000fe20000000000 */
[----:B------:R-:W-:Y:S01]  /*6610*/  FADD.FTZ R7, -R140, R7 ;  /* 0x000000078c077221 */ /* 0x000fe20000010100 */
[-C--:B------:R-:W-:Y:S02]  /*6620*/  FSEL R5, R136, R141.reuse, P2 ;  /* 0x0000008d88057208 */ /* 0x080fe40001000000 */
[----:B------:R-:W-:Y:S01]  /*6630*/  FSEL R4, R4, R141, P1 ;  /* 0x0000008d04047208 */ /* 0x000fe20000800000 */
[----:B------:R-:W-:Y:S01]  /*6640*/  FMUL.FTZ R164, R164, R0 ;  /* 0x00000000a4a47220 */ /* 0x000fe20000410000 */
[----:B------:R-:W1:Y:S01]  /*6650*/  LDSM.16.M88.4 R136, [R224+0x8800] ;  /* 0x00880000e088783b */ /* 0x000e620000000200 */
[----:B------:R-:W-:Y:S01]  /*6660*/  FMUL.FTZ R166, R166, R5 ;  /* 0x00000005a6a67220 */ /* 0x000fe20000410000 */
[----:B------:R-:W-:Y:S01]  /*6670*/  FSETP.GE.FTZ.AND P0, PT, R148, RZ, PT ;  /* 0x000000ff9400720b */ /* 0x000fe20003f16000 */
[----:B------:R-:W-:Y:S01]  /*6680*/  FMUL.FTZ R165, R165, R4 ;  /* 0x00000004a5a57220 */ /* 0x000fe20000410000 */
[----:B------:R-:W-:Y:S02]  /*6690*/  FSETP.GE.FTZ.AND P1, PT, R149, RZ, PT ;  /* 0x000000ff9500720b */ /* 0x000fe40003f36000 */
[----:B------:R-:W-:Y:S02]  /*66a0*/  FSETP.GE.FTZ.AND P2, PT, R158, RZ, PT ;  /* 0x000000ff9e00720b */ /* 0x000fe40003f56000 */
[----:B------:R4:W2:Y:S04]  /*66b0*/  LDG.E R4, [R142.64+0x80] ;  /* 0x000080088e047981 */ /* 0x0008a8000c1e1900 */
[----:B------:R4:W3:Y:S02]  /*66c0*/  LDG.E R0, [R142.64+0xa0] ;  /* 0x0000a0088e007981 */ /* 0x0008e4000c1e1900 */
[----:B----4-:R-:W-:Y:S02]  /*66d0*/  IMAD.MOV.U32 R142, RZ, RZ, R246 ;  /* 0x000000ffff8e7224 */ /* 0x010fe400078e00f6 */
        /* <DEDUP_REMOVED lines=59> */
[C---:B------:R-:W-:Y:S01]  /*6a90*/  FADD.FTZ R24, -R4.reuse, R24 ;  /* 0x0000001804187221 */ /* 0x040fe20000010100 */
        /* <DEDUP_REMOVED lines=29> */
[C---:B------:R-:W-:Y:S01]  /*6c70*/  FADD.FTZ R5, -R0.reuse, R27 ;  /* 0x0000001b00057221 */ /* 0x040fe20000010100 */
        /* <DEDUP_REMOVED lines=25> */
[----:B------:R-:W2:Y:S01]  /*6e10*/  LDL.LU R243, [R1+0x14] ;  /* 0x0000140001f37983 */ /* 0x000ea20000300800 */
[----:B-----5:R-:W-:Y:S01]  /*6e20*/  ISETP.GE.AND P3, PT, R238, c[0x0][0x220], PT ;  /* 0x00008800ee007a0c */ /* 0x020fe20003f66270 */
[----:B------:R-:W-:Y:S01]  /*6e30*/  ULOP3.LUT UR11, UR5, 0x1, URZ, 0xc0, !UPT ;  /* 0x00000001050b7892 */ /* 0x000fe2000f8ec03f */
[----:B------:R-:W-:Y:S01]  /*6e40*/  ISETP.GE.AND P2, PT, R240, c[0x0][0x220], PT ;  /* 0x00008800f0007a0c */ /* 0x000fe20003f46270 */
[----:B------:R-:W3:Y:S01]  /*6e50*/  LDL.LU R245, [R1+0xc] ;  /* 0x00000c0001f57983 */ /* 0x000ee20000300800 */
[----:B------:R-:W-:Y:S01]  /*6e60*/  ISETP.GE.AND P1, PT, R244, c[0x0][0x220], PT ;  /* 0x00008800f4007a0c */ /* 0x000fe20003f26270 */
[----:B------:R-:W-:Y:S01]  /*6e70*/  IMAD.MOV.U32 R0, RZ, RZ, c[0x0][0x190] ;  /* 0x00006400ff007624 */ /* 0x000fe200078e00ff */
[----:B------:R-:W-:Y:S01]  /*6e80*/  UISETP.NE.U32.AND UP0, UPT, UR11, 0x1, UPT ;  /* 0x000000010b00788c */ /* 0x000fe2000bf05070 */
[----:B------:R-:W4:Y:S02]  /*6e90*/  LDL.LU R246, [R1+0x10] ;  /* 0x0000100001f67983 */ /* 0x000f240000300800 */
[----:B------:R-:W-:Y:S01]  /*6ea0*/  IMAD.U32 R0, R0, -0x40, RZ ;  /* 0xffffffc000007824 */ /* 0x000fe200078e00ff */
[----:B------:R-:W-:Y:S04]  /*6eb0*/  USEL UR11, UR39, 0x3000, !UP0 ;  /* 0x00003000270b7887 */ /* 0x000fe8000c000000 */
[----:B------:R-:W-:Y:S02]  /*6ec0*/  SHF.R.S32.HI R4, RZ, 0x1f, R0 ;  /* 0x0000001fff047819 */ /* 0x000fe40000011400 */
[----:B------:R-:W-:Y:S02]  /*6ed0*/  IADD3 R237, R237, UR11, RZ ;  /* 0x0000000beded7c10 */ /* 0x000fe4000fffe0ff */
[----:B------:R-:W-:Y:S03]  /*6ee0*/  IADD3 R220, R220, UR11, RZ ;  /* 0x0000000bdcdc7c10 */ /* 0x000fe6000fffe0ff */
[----:B------:R1:W-:Y:S04]  /*6ef0*/  @P3 STS [R237], RZ ;  /* 0x000000ffed003388 */ /* 0x0003e80000000800 */
[----:B------:R1:W-:Y:S04]  /*6f00*/  @P3 STS [R237+0x4], RZ ;  /* 0x000004ffed003388 */ /* 0x0003e80000000800 */
[----:B------:R1:W-:Y:S04]  /*6f10*/  @P3 STS [R237+0x8], RZ ;  /* 0x000008ffed003388 */ /* 0x0003e80000000800 */
[----:B------:R1:W-:Y:S01]  /*6f20*/  @P3 STS [R237+0xc], RZ ;  /* 0x00000cffed003388 */ /* 0x0003e20000000800 */
[C---:B----4-:R-:W-:Y:S02]  /*6f30*/  LEA R246, P4, R0.reuse, R246, 0x1 ;  /* 0x000000f600f67211 */ /* 0x050fe400078808ff */
[C---:B--2---:R-:W-:Y:S02]  /*6f40*/  @!P2 IADD3 R9, R243.reuse, UR11, RZ ;  /* 0x0000000bf309ac10 */ /* 0x044fe4000fffe0ff */
[----:B---3--:R-:W-:Y:S01]  /*6f50*/  LEA.HI.X R245, R0, R245, R4, 0x1, P4 ;  /* 0x000000f500f57211 */ /* 0x008fe200020f0c04 */
[----:B------:R1:W-:Y:S01]  /*6f60*/  STL [R1+0x10], R246 ;  /* 0x000010f601007387 */ /* 0x0003e20000100800 */
[C---:B------:R-:W-:Y:S01]  /*6f70*/  IADD3 R0, R243.reuse, UR11, RZ ;  /* 0x0000000bf3007c10 */ /* 0x040fe2000fffe0ff */
[--C-:B------:R-:W-:Y:S01]  /*6f80*/  @!P3 IMAD.MOV.U32 R4, RZ, RZ, R246.reuse ;  /* 0x000000ffff04b224 */ /* 0x100fe200078e00f6 */
[----:B------:R-:W-:Y:S01]  /*6f90*/  @!P1 IADD3 R8, R243, UR11, RZ ;  /* 0x0000000bf3089c10 */ /* 0x000fe2000fffe0ff */
[----:B------:R1:W-:Y:S01]  /*6fa0*/  STL [R1+0xc], R245 ;  /* 0x00000cf501007387 */ /* 0x0003e20000100800 */
[--C-:B------:R-:W-:Y:S02]  /*6fb0*/  @!P3 IMAD.MOV.U32 R5, RZ, RZ, R245.reuse ;  /* 0x000000ffff05b224 */ /* 0x100fe400078e00f5 */
[--C-:B------:R-:W-:Y:S01]  /*6fc0*/  @!P2 IMAD.MOV.U32 R6, RZ, RZ, R246.reuse ;  /* 0x000000ffff06a224 */ /* 0x100fe200078e00f6 */
[----:B------:R1:W-:Y:S01]  /*6fd0*/  STL [R1+0x14], R0 ;  /* 0x0000140001007387 */ /* 0x0003e20000100800 */
[--C-:B------:R-:W-:Y:S03]  /*6fe0*/  @!P2 IMAD.MOV.U32 R7, RZ, RZ, R245.reuse ;  /* 0x000000ffff07a224 */ /* 0x100fe600078e00f5 */
        /* <DEDUP_REMOVED lines=23> */
.L_x_527:
        /* <DEDUP_REMOVED lines=60> */
[----:B------:R-:W3:Y:S04]  /*7520*/  LDSM.16.MT88.4 R4, [R2+0x16000] ;  /* 0x016000000204783b */ /* 0x000ee80000004200 */
[----:B------:R-:W4:Y:S03]  /*7530*/  LDSM.16.MT88.4 R20, [R0+0x7800] ;  /* 0x007800000014783b */ /* 0x000f260000004200 */
[-C--:B------:R-:W-:Y:S08]  /*7540*/  HMMA.16816.F32.BF16 R36, R24, R28.reuse, R36 ;  /* 0x0000001c1824723c */ /* 0x080ff00000041824 */
        /* <DEDUP_REMOVED lines=14> */
[----:B------:R-:W-:Y:S04]  /*7630*/  LDSM.16.MT88.4 R8, [R2+0x14800] ;  /* 0x014800000208783b */ /* 0x000fe80000004200 */
[----:B------:R-:W1:Y:S03]  /*7640*/  LDSM.16.MT88.4 R24, [R0+0x6c00] ;  /* 0x006c00000018783b */ /* 0x000e660000004200 */
[-C--:B--2---:R-:W-:Y:S01]  /*7650*/  HMMA.16816.F32.BF16 R36, R12, R16.reuse, R36 ;  /* 0x000000100c24723c */ /* 0x084fe20000041824 */
[----:B------:R-:W-:Y:S07]  /*7660*/  BAR.SYNC.DEFER_BLOCKING 0x0 ;  /* 0x0000000000007b1d */ /* 0x000fee0000010000 */
[C---:B---3--:R-:W-:Y:S08]  /*7670*/  HMMA.16816.F32.BF16 R40, R4.reuse, R16, R40 ;  /* 0x000000100428723c */ /* 0x048ff00000041828 */
        /* <DEDUP_REMOVED lines=23> */
[----:B------:R-:W2:Y:S01]  /*77f0*/  LDL.LU R148, [R1+0x4] ;  /* 0x0000040001947983 */ /* 0x000ea20000300800 */
[----:B-----5:R-:W-:Y:S01]  /*7800*/  ISETP.GE.AND P3, PT, R238, c[0x0][0x220], PT ;  /* 0x00008800ee007a0c */ /* 0x020fe20003f66270 */
[----:B------:R-:W-:Y:S01]  /*7810*/  IMAD.SHL.U32 R4, R144, 0x2, RZ ;  /* 0x0000000290047824 */ /* 0x000fe200078e00ff */
[----:B------:R-:W-:Y:S01]  /*7820*/  ISETP.GE.AND P2, PT, R240, c[0x0][0x220], PT ;  /* 0x00008800f0007a0c */ /* 0x000fe20003f46270 */
[----:B------:R-:W3:Y:S01]  /*7830*/  LDL.LU R145, [R1+0x8] ;  /* 0x0000080001917983 */ /* 0x000ee20000300800 */
[----:B------:R-:W-:Y:S01]  /*7840*/  IMAD.MOV.U32 R5, RZ, RZ, c[0x0][0x370] ;  /* 0x0000dc00ff057624 */ /* 0x000fe200078e00ff */
[----:B------:R-:W-:Y:S03]  /*7850*/  ISETP.GE.AND P1, PT, R244, c[0x0][0x220], PT ;  /* 0x00008800f4007a0c */ /* 0x000fe60003f26270 */
[----:B------:R-:W-:Y:S05]  /*7860*/  IMAD.U32 R5, R5, -0x40, RZ ;  /* 0xffffffc005057824 */ /* 0x000fea00078e00ff */
[----:B------:R1:W-:Y:S01]  /*7870*/  @P3 STS [R4+0x6000], RZ ;  /* 0x006000ff04003388 */ /* 0x0003e20000000800 */
[----:B------:R-:W-:Y:S03]  /*7880*/  SHF.R.S32.HI R6, RZ, 0x1f, R5 ;  /* 0x0000001fff067819 */ /* 0x000fe60000011405 */
[----:B------:R1:W-:Y:S04]  /*7890*/  @P3 STS [R4+0x6004], RZ ;  /* 0x006004ff04003388 */ /* 0x0003e80000000800 */
[----:B------:R1:W-:Y:S01]  /*78a0*/  @P3 STS.64 [R4+0x6008], RZ ;  /* 0x006008ff04003388 */ /* 0x0003e20000000a00 */
[C---:B---3--:R-:W-:Y:S04]  /*78b0*/  LEA R145, P4, R5.reuse, R145, 0x1 ;  /* 0x0000009105917211 */ /* 0x048fe800078808ff */
[----:B--2---:R-:W-:Y:S01]  /*78c0*/  LEA.HI.X R148, R5, R148, R6, 0x1, P4 ;  /* 0x0000009405947211 */ /* 0x004fe200020f0c06 */
[----:B------:R1:W-:Y:S01]  /*78d0*/  STL [R1+0x8], R145 ;  /* 0x0000089101007387 */ /* 0x0003e20000100800 */
[----:B------:R-:W-:Y:S01]  /*78e0*/  @!P3 MOV R10, R145 ;  /* 0x00000091000ab202 */ /* 0x000fe20000000f00 */
[--C-:B------:R-:W-:Y:S01]  /*78f0*/  @!P2 IMAD.MOV.U32 R8, RZ, RZ, R145.reuse ;  /* 0x000000ffff08a224 */ /* 0x100fe200078e0091 */
[-C--:B------:R-:W-:Y:S01]  /*7900*/  @!P2 MOV R9, R148.reuse ;  /* 0x000000940009a202 */ /* 0x080fe20000000f00 */
[----:B------:R1:W-:Y:S01]  /*7910*/  STL [R1+0x4], R148 ;  /* 0x0000049401007387 */ /* 0x0003e20000100800 */
        /* <DEDUP_REMOVED lines=18> */
.L_x_528:
[----:B------:R-:W-:Y:S01]  /*7a40*/  LDSM.16.M88.4 R24, [R225] ;  /* 0x00000000e118783b */ /* 0x000fe20000000200 */
[----:B-1----:R-:W-:Y:S01]  /*7a50*/  IMAD.MOV.U32 R148, RZ, RZ, 0x4 ;  /* 0x00000004ff947424 */ /* 0x002fe200078e00ff */
[----:B------:R-:W-:Y:S01]  /*7a60*/  ULOP3.LUT UR11, UR5, 0x1, URZ, 0xc0, !UPT ;  /* 0x00000001050b7892 */ /* 0x000fe2000f8ec03f */
[----:B------:R-:W-:Y:S01]  /*7a70*/  IMAD.MOV.U32 R147, RZ, RZ, c[0x0][0x22c] ;  /* 0x00008b00ff937624 */ /* 0x000fe200078e00ff */
[----:B------:R-:W1:Y:S01]  /*7a80*/  LDSM.16.MT88.4 R8, [R0+0x9000] ;  /* 0x009000000008783b */ /* 0x000e620000004200 */
        /* <DEDUP_REMOVED lines=8> */
[----:B------:R4:W4:Y:S04]  /*7b10*/  LDL R140, [R1+0x28] ;  /* 0x00002800018c7983 */ /* 0x0009280000100800 */
[----:B------:R-:W-:Y:S04]  /*7b20*/  LDSM.16.M88.4 R32, [R226] ;  /* 0x00000000e220783b */ /* 0x000fe80000000200 */
[----:B------:R2:W4:Y:S04]  /*7b30*/  LDL R141, [R1+0x2c] ;  /* 0x00002c00018d7983 */ /* 0x0005280000100800 */
[----:B------:R-:W3:Y:S04]  /*7b40*/  LDSM.16.MT88.4 R132, [R0+0x9400] ;  /* 0x009400000084783b */ /* 0x000ee80000004200 */
[----:B------:R2:W4:Y:S04]  /*7b50*/  LDL R145, [R1+0x24] ;  /* 0x0000240001917983 */ /* 0x0005280000100800 */
[----:B------:R-:W3:Y:S04]  /*7b60*/  LDSM.16.MT88.4 R136, [R0+0xb400] ;  /* 0x00b400000088783b */ /* 0x000ee80000004200 */
[----:B------:R3:W4:Y:S01]  /*7b70*/  LDL R146, [R1+0x20] ;  /* 0x0000200001927983 */ /* 0x0007220000100800 */
        /* <DEDUP_REMOVED lines=67> */
[C---:B-1----:R-:W-:Y:S05]  /*7fb0*/  HMMA.16816.F32.BF16 R4, R28.reuse, R136, R4 ;  /* 0x000000881c04723c */ /* 0x042fea0000041804 */
[C---:B---3--:R-:W-:Y:S02]  /*7fc0*/  LEA R0, P1, R147.reuse, R142, 0x2 ;  /* 0x0000008e93007211 */ /* 0x048fe400078210ff */
[----:B------:R-:W-:Y:S01]  /*7fd0*/  @P0 IADD3 R136, R170, -0x40, RZ ;  /* 0xffffffc0aa880810 */ /* 0x000fe20007ffe0ff */
[C---:B------:R-:W-:Y:S02]  /*7fe0*/  HMMA.16816.F32.BF16 R8, R28.reuse, R138, R8 ;  /* 0x0000008a1c08723c */ /* 0x040fe40000041808 */
[----:B------:R1:W-:Y:S02]  /*7ff0*/  STL [R1], R0 ;  /* 0x0000000001007387 */ /* 0x0003e40000100800 */
[----:B------:R-:W-:Y:S01]  /*8000*/  @P0 IMAD.WIDE R136, R136, R148, UR18 ;  /* 0x0000001288880e25 */ /* 0x000fe2000f8e0294 */
[----:B------:R-:W-:Y:S01]  /*8010*/  LEA.HI.X.SX32 R252, R147, R143, 0x2, P1 ;  /* 0x0000008f93fc7211 */ /* 0x000fe200008f16ff */
[----:B------:R-:W-:Y:S02]  /*8020*/  @UP4 UMOV UR18, UR12 ;  /* 0x0000000c00124c82 */ /* 0x000fe40008000000 */
[C---:B--2---:R-:W-:Y:S01]  /*8030*/  HMMA.16816.F32.BF16 R12, R28.reuse, R32, R12 ;  /* 0x000000201c0c723c */ /* 0x044fe2000004180c */
[----:B----4-:R-:W2:Y:S01]  /*8040*/  @P0 LDG.E R140, [R136.64] ;  /* 0x00000008888c0981 */ /* 0x010ea2000c1e1900 */
[----:B------:R-:W-:Y:S02]  /*8050*/  @UP4 UMOV UR19, UR11 ;  /* 0x0000000b00134c82 */ /* 0x000fe40008000000 */
[----:B------:R-:W-:Y:S01]  /*8060*/  IMAD.MOV.U32 R147, RZ, RZ, c[0x0][0x22c] ;  /* 0x00008b00ff937624 */ /* 0x000fe200078e00ff */
[----:B------:R-:W3:Y:S01]  /*8070*/  @P0 LDG.E R141, [R136.64+0x20] ;  /* 0x00002008888d0981 */ /* 0x000ee2000c1e1900 */
[----:B------:R-:W-:Y:S02]  /*8080*/  IMAD.MOV.U32 R148, RZ, RZ, c[0x0][0x22c] ;  /* 0x00008b00ff947624 */ /* 0x000fe400078e00ff */
[C---:B------:R-:W-:Y:S01]  /*8090*/  HMMA.16816.F32.BF16 R16, R28.reuse, R34, R16 ;  /* 0x000000221c10723c */ /* 0x040fe20000041810 */
[----:B------:R-:W4:Y:S03]  /*80a0*/  @P0 LDG.E R145, [R136.64+0xa0] ;  /* 0x0000a00888910981 */ /* 0x000f26000c1e1900 */
[----:B------:R-:W-:Y:S01]  /*80b0*/  IMAD.MOV.U32 R32, RZ, RZ, R0 ;  /* 0x000000ffff207224 */ /* 0x000fe200078e0000 */
[----:B------:R-:W4:Y:S01]  /*80c0*/  @P0 LDG.E R146, [R136.64+0x80] ;  /* 0x0000800888920981 */ /* 0x000f22000c1e1900 */
[----:B------:R-:W-:Y:S02]  /*80d0*/  IMAD.MOV.U32 R33, RZ, RZ, R252 ;  /* 0x000000ffff217224 */ /* 0x000fe400078e00fc */
[C---:B------:R-:W-:Y:S03]  /*80e0*/  HMMA.16816.F32.BF16 R20, R28.reuse, R132, R20 ;  /* 0x000000841c14723c */ /* 0x040fe60000041814 */
[----:B------:R-:W-:Y:S01]  /*80f0*/  RED.E.ADD.F32.FTZ.RN.STRONG.GPU [R32.64], R4 ;  /* 0x000000042000798e */ /* 0x000fe2000c10e788 */
[----:B------:R-:W-:Y:S02]  /*8100*/  IMAD R147, R147, c[0x0][0x1c0], RZ ;  /* 0x0000700093937a24 */ /* 0x000fe400078e02ff */
[----:B-1----:R-:W-:Y:S02]  /*8110*/  IMAD.MOV.U32 R0, RZ, RZ, c[0x0][0x22c] ;  /* 0x00008b00ff007624 */ /* 0x002fe400078e00ff */
[----:B------:R-:W-:Y:S04]  /*8120*/  HMMA.16816.F32.BF16 R24, R28, R134, R24 ;  /* 0x000000861c18723c */ /* 0x000fe80000041818 */
[----:B------:R-:W-:Y:S02]  /*8130*/  IMAD R147, R147, 0x18, RZ ;  /* 0x0000001893937824 */ /* 0x000fe400078e02ff */
[----:B------:R-:W-:Y:S02]  /*8140*/  IMAD R0, R0, c[0x0][0x1c0], RZ ;  /* 0x0000700000007a24 */ /* 0x000fe400078e02ff */
[----:B------:R-:W-:Y:S04]  /*8150*/  IMAD R148, R148, c[0x0][0x1c0], RZ ;  /* 0x0000700094947a24 */ /* 0x000fe800078e02ff */
[----:B------:R-:W-:Y:S02]  /*8160*/  IMAD R0, R0, 0x30, RZ ;  /* 0x0000003000007824 */ /* 0x000fe400078e02ff */
[----:B------:R-:W-:Y:S01]  /*8170*/  IMAD R148, R148, 0x38, RZ ;  /* 0x0000003894947824 */ /* 0x000fe200078e02ff */
[----:B--2---:R1:W-:Y:S04]  /*8180*/  @P0 STL [R1+0x28], R140 ;  /* 0x0000288c01000387 */ /* 0x0043e80000100800 */
[----:B---3--:R2:W-:Y:S04]  /*8190*/  @P0 STL [R1+0x2c], R141 ;  /* 0x00002c8d01000387 */ /* 0x0085e80000100800 */
[----:B------:R-:W3:Y:S04]  /*81a0*/  LDL R139, [R1+0x48] ;  /* 0x00004800018b7983 */ /* 0x000ee80000100800 */
[----:B------:R-:W3:Y:S04]  /*81b0*/  LDL R138, [R1+0x50] ;  /* 0x00005000018a7983 */ /* 0x000ee80000100800 */
[----:B----4-:R4:W-:Y:S04]  /*81c0*/  @P0 STL [R1+0x24], R145 ;  /* 0x0000249101000387 */ /* 0x0109e80000100800 */
[----:B------:R4:W-:Y:S01]  /*81d0*/  @P0 STL [R1+0x20], R146 ;  /* 0x0000209201000387 */ /* 0x0009e20000100800 */
[----:B-1----:R-:W-:Y:S04]  /*81e0*/  IMAD.MOV.U32 R140, RZ, RZ, c[0x0][0x22c] ;  /* 0x00008b00ff8c7624 */ /* 0x002fe800078e00ff */
[----:B------:R-:W-:Y:S02]  /*81f0*/  IMAD R140, R140, c[0x0][0x1c0], RZ ;  /* 0x000070008c8c7a24 */ /* 0x000fe400078e02ff */
[----:B--2---:R-:W-:Y:S02]  /*8200*/  IMAD.MOV.U32 R141, RZ, RZ, c[0x0][0x22c] ;  /* 0x00008b00ff8d7624 */ /* 0x004fe400078e00ff */
[----:B------:R-:W-:Y:S02]  /*8210*/  IMAD.SHL.U32 R140, R140, 0x8, RZ ;  /* 0x000000088c8c7824 */ /* 0x000fe400078e00ff */
[----:B------:R-:W-:Y:S03]  /*8220*/  IMAD R141, R141, c[0x0][0x1c0], RZ ;  /* 0x000070008d8d7a24 */ /* 0x000fe600078e02ff */
[CC--:B------:R-:W-:Y:S01]  /*8230*/  LEA R34, P1, R140.reuse, R32.reuse, 0x2 ;  /* 0x000000208c227211 */ /* 0x0c0fe200078210ff */
[----:B------:R-:W-:Y:S02]  /*8240*/  IMAD.SHL.U32 R141, R141, 0x10, RZ ;  /* 0x000000108d8d7824 */ /* 0x000fe400078e00ff */
[----:B----4-:R-:W-:Y:S01]  /*8250*/  IMAD.MOV.U32 R145, RZ, RZ, c[0x0][0x22c] ;  /* 0x00008b00ff917624 */ /* 0x010fe200078e00ff */
[-C--:B------:R-:W-:Y:S02]  /*8260*/  LEA.HI.X.SX32 R35, R140, R33.reuse, 0x2, P1 ;  /* 0x000000218c237211 */ /* 0x080fe400008f16ff */
[-C--:B------:R-:W-:Y:S01]  /*8270*/  LEA R136, P0, R141, R32.reuse, 0x2 ;  /* 0x000000208d887211 */ /* 0x080fe200078010ff */
[----:B------:R-:W-:Y:S01]  /*8280*/  IMAD.MOV.U32 R146, RZ, RZ, c[0x0][0x22c] ;  /* 0x00008b00ff927624 */ /* 0x000fe200078e00ff */
[-C--:B------:R-:W-:Y:S01]  /*8290*/  LEA R132, P1, R147, R32.reuse, 0x2 ;  /* 0x0000002093847211 */ /* 0x080fe200078210ff */
[----:B------:R1:W-:Y:S01]  /*82a0*/  RED.E.ADD.F32.FTZ.RN.STRONG.GPU [R34.64], R5 ;  /* 0x000000052200798e */ /* 0x0003e2000c10e788 */
[-C--:B------:R-:W-:Y:S01]  /*82b0*/  LEA.HI.X.SX32 R137, R141, R33.reuse, 0x2, P0 ;  /* 0x000000218d897211 */ /* 0x080fe200000f16ff */
[----:B------:R-:W-:Y:S01]  /*82c0*/  IMAD R146, R146, c[0x0][0x1c0], RZ ;  /* 0x0000700092927a24 */ /* 0x000fe200078e02ff */
[-C--:B------:R-:W-:Y:S01]  /*82d0*/  LEA.HI.X.SX32 R133, R147, R33.reuse, 0x2, P1 ;  /* 0x0000002193857211 */ /* 0x080fe200008f16ff */
[----:B------:R-:W-:Y:S01]  /*82e0*/  IMAD R145, R145, c[0x0][0x1c0], RZ ;  /* 0x0000700091917a24 */ /* 0x000fe200078e02ff */
[-C--:B------:R-:W-:Y:S01]  /*82f0*/  LEA R4, P1, R0, R32.reuse, 0x2 ;  /* 0x0000002000047211 */ /* 0x080fe200078210ff */
[----:B------:R2:W-:Y:S01]  /*8300*/  RED.E.ADD.F32.FTZ.RN.STRONG.GPU [R136.64], R6 ;  /* 0x000000068800798e */ /* 0x0005e2000c10e788 */
[----:B------:R-:W-:Y:S01]  /*8310*/  IMAD.SHL.U32 R146, R146, 0x20, RZ ;  /* 0x0000002092927824 */ /* 0x000fe200078e00ff */
[----:B------:R-:W-:Y:S01]  /*8320*/  IADD3 R134, R141, 0x40, RZ ;  /* 0x000000408d867810 */ /* 0x000fe20007ffe0ff */
[----:B------:R-:W-:Y:S01]  /*8330*/  IMAD R145, R145, 0x28, RZ ;  /* 0x0000002891917824 */ /* 0x000fe200078e02ff */
[----:B------:R4:W-:Y:S01]  /*8340*/  RED.E.ADD.F32.FTZ.RN.STRONG.GPU [R132.64], R7 ;  /* 0x000000078400798e */ /* 0x0009e2000c10e788 */
[----:B------:R-:W-:Y:S01]  /*8350*/  IMAD.MOV.U32 R147, RZ, RZ, c[0x0][0x22c] ;  /* 0x00008b00ff937624 */ /* 0x000fe200078e00ff */
[CC--:B------:R-:W-:Y:S02]  /*8360*/  LEA R30, P0, R146.reuse, R32.reuse, 0x2 ;  /* 0x00000020921e7211 */ /* 0x0c0fe400078010ff */
[-C--:B------:R-:W-:Y:S01]  /*8370*/  LEA R28, P2, R145, R32.reuse, 0x2 ;  /* 0x00000020911c7211 */ /* 0x080fe200078410ff */
[----:B------:R-:W-:Y:S01]  /*8380*/  IMAD R147, R147, c[0x0][0x1c0], RZ ;  /* 0x0000700093937a24 */ /* 0x000fe200078e02ff */
[-C--:B------:R-:W-:Y:S01]  /*8390*/  LEA.HI.X.SX32 R31, R146, R33.reuse, 0x2, P0 ;  /* 0x00000021921f7211 */ /* 0x080fe200000f16ff */
[----:B------:R-:W-:Y:S01]  /*83a0*/  IMAD.MOV.U32 R146, RZ, RZ, c[0x0][0x22c] ;  /* 0x00008b00ff927624 */ /* 0x000fe200078e00ff */
[-C--:B------:R-:W-:Y:S01]  /*83b0*/  LEA.HI.X.SX32 R29, R145, R33.reuse, 0x2, P2 ;  /* 0x00000021911d7211 */ /* 0x080fe200010f16ff */
[----:B------:R-:W-:Y:S02]  /*83c0*/  IMAD.MOV.U32 R145, RZ, RZ, c[0x0][0x22c] ;  /* 0x00008b00ff917624 */ /* 0x000fe400078e00ff */
[----:B------:R4:W-:Y:S01]  /*83d0*/  RED.E.ADD.F32.FTZ.RN.STRONG.GPU [R30.64], R8 ;  /* 0x000000081e00798e */ /* 0x0009e2000c10e788 */
[----:B------:R-:W-:Y:S02]  /*83e0*/  IMAD.SHL.U32 R147, R147, 0x10, RZ ;  /* 0x0000001093937824 */ /* 0x000fe400078e00ff */
[----:B------:R-:W-:Y:S01]  /*83f0*/  IMAD R145, R145, c[0x0][0x1c0], RZ ;  /* 0x0000700091917a24 */ /* 0x000fe200078e02ff */
[----:B------:R4:W-:Y:S01]  /*8400*/  RED.E.ADD.F32.FTZ.RN.STRONG.GPU [R28.64], R9 ;  /* 0x000000091c00798e */ /* 0x0009e2000c10e788 */
[----:B------:R-:W-:Y:S01]  /*8410*/  IMAD R146, R146, c[0x0][0x1c0], RZ ;  /* 0x0000700092927a24 */ /* 0x000fe200078e02ff */
[-C--:B-1----:R-:W-:Y:S01]  /*8420*/  LEA.HI.X.SX32 R5, R0, R33.reuse, 0x2, P1 ;  /* 0x0000002100057211 */ /* 0x082fe200008f16ff */
[----:B------:R-:W-:Y:S01]  /*8430*/  IMAD.SHL.U32 R145, R145, 0x10, RZ ;  /* 0x0000001091917824 */ /* 0x000fe200078e00ff */
[----:B------:R-:W3:Y:S01]  /*8440*/  LDL R0, [R1+0x4c] ;  /* 0x00004c0001007983 */ /* 0x000ee20000100800 */
[----:B------:R-:W-:Y:S01]  /*8450*/  IADD3 R143, R147, 0x20, RZ ;  /* 0x00000020938f7810 */ /* 0x000fe20007ffe0ff */
[----:B------:R-:W-:Y:S02]  /*8460*/  IMAD.SHL.U32 R146, R146, 0x8, RZ ;  /* 0x0000000892927824 */ /* 0x000fe400078e00ff */
[----:B------:R1:W-:Y:S01]  /*8470*/  RED.E.ADD.F32.FTZ.RN.STRONG.GPU [R4.64], R10 ;  /* 0x0000000a0400798e */ /* 0x0003e2000c10e788 */
[-C--:B--2---:R-:W-:Y:S01]  /*8480*/  LEA R6, P0, R148, R32.reuse, 0x2 ;  /* 0x0000002094067211 */ /* 0x084fe200078010ff */
[----:B------:R-:W-:Y:S01]  /*8490*/  IMAD.IADD R143, R146, 0x1, R143 ;  /* 0x00000001928f7824 */ /* 0x000fe200078e028f */
[----:B------:R-:W-:Y:S01]  /*84a0*/  IADD3 R142, R145, 0x20, RZ ;  /* 0x00000020918e7810 */ /* 0x000fe20007ffe0ff */
[----:B----4-:R-:W2:Y:S01]  /*84b0*/  LDL R132, [R1+0x44] ;  /* 0x0000440001847983 */ /* 0x010ea20000100800 */
[-C--:B------:R-:W-:Y:S01]  /*84c0*/  LEA.HI.X.SX32 R7, R148, R33.reuse, 0x2, P0 ;  /* 0x0000002194077211 */ /* 0x080fe200000f16ff */
[C---:B------:R-:W-:Y:S01]  /*84d0*/  IMAD.IADD R143, R146.reuse, 0x1, R143 ;  /* 0x00000001928f7824 */ /* 0x040fe200078e028f */
[----:B------:R-:W-:Y:S02]  /*84e0*/  IADD3 R145, R147, 0x20, RZ ;  /* 0x0000002093917810 */ /* 0x000fe40007ffe0ff */
[C---:B------:R-:W-:Y:S01]  /*84f0*/  IADD3 R133, R141.reuse, 0x40, RZ ;  /* 0x000000408d857810 */ /* 0x040fe20007ffe0ff */
[----:B------:R4:W-:Y:S02]  /*8500*/  RED.E.ADD.F32.FTZ.RN.STRONG.GPU [R6.64], R11 ;  /* 0x0000000b0600798e */ /* 0x0009e4000c10e788 */
[----:B------:R-:W-:Y:S02]  /*8510*/  IMAD.IADD R145, R146, 0x1, R145 ;  /* 0x0000000192917824 */ /* 0x000fe400078e0291 */
[----:B------:R4:W-:Y:S01]  /*8520*/  RED.E.ADD.F32.FTZ.RN.STRONG.GPU [R32.64+0x80], R12 ;  /* 0x0000800c2000798e */ /* 0x0009e2000c10e788 */
[C---:B------:R-:W-:Y:S01]  /*8530*/  IADD3 R31, R141.reuse, 0x40, RZ ;  /* 0x000000408d1f7810 */ /* 0x040fe20007ffe0ff */
[C---:B------:R-:W-:Y:S01]  /*8540*/  IMAD.IADD R133, R140.reuse, 0x1, R133 ;  /* 0x000000018c857824 */ /* 0x040fe200078e0285 */
[----:B------:R-:W-:Y:S01]  /*8550*/  IADD3 R30, R141, 0x40, RZ ;  /* 0x000000408d1e7810 */ /* 0x000fe20007ffe0ff */
[----:B------:R4:W-:Y:S01]  /*8560*/  RED.E.ADD.F32.FTZ.RN.STRONG.GPU [R34.64+0x80], R13 ;  /* 0x0000800d2200798e */ /* 0x0009e2000c10e788 */
[CC--:B------:R-:W-:Y:S01]  /*8570*/  LEA R28, P1, R145.reuse, R32.reuse, 0x2 ;  /* 0x00000020911c7211 */ /* 0x0c0fe200078210ff */
[C---:B------:R-:W-:Y:S02]  /*8580*/  IMAD.IADD R31, R140.reuse, 0x1, R31 ;  /* 0x000000018c1f7824 */ /* 0x040fe400078e021f */
[C---:B------:R-:W-:Y:S01]  /*8590*/  IMAD.IADD R30, R140.reuse, 0x1, R30 ;  /* 0x000000018c1e7824 */ /* 0x040fe200078e021e */
[-C--:B------:R-:W-:Y:S01]  /*85a0*/  LEA.HI.X.SX32 R29, R145, R33.reuse, 0x2, P1 ;  /* 0x00000021911d7211 */ /* 0x080fe200008f16ff */
[C---:B------:R-:W-:Y:S02]  /*85b0*/  IMAD.IADD R133, R140.reuse, 0x1, R133 ;  /* 0x000000018c857824 */ /* 0x040fe400078e0285 */
[----:B------:R-:W-:Y:S01]  /*85c0*/  IMAD.IADD R30, R140, 0x1, R30 ;  /* 0x000000018c1e7824 */ /* 0x000fe200078e021e */
[-C--:B-1----:R-:W-:Y:S01]  /*85d0*/  LEA R4, P0, R142, R32.reuse, 0x2 ;  /* 0x000000208e047211 */ /* 0x082fe200078010ff */
[----:B------:R-:W-:Y:S03]  /*85e0*/  IMAD.IADD R133, R140, 0x1, R133 ;  /* 0x000000018c857824 */ /* 0x000fe600078e0285 */
        /* <DEDUP_REMOVED lines=332> */
.L_x_530:
        /* <DEDUP_REMOVED lines=19> */
.L_x_531:
        /* <DEDUP_REMOVED lines=55> */
.L_x_533:
[----:B------:R-:W-:Y:S05]  /*9f50*/  BSYNC B0 ;  /* 0x0000000000007941 */ /* 0x000fea0003800000 */
.L_x_532:
        /* <DEDUP_REMOVED lines=20> */
.L_x_535:
[----:B------:R-:W-:Y:S05]  /*a0a0*/  BSYNC B0 ;  /* 0x0000000000007941 */ /* 0x000fea0003800000 */
.L_x_534:
        /* <DEDUP_REMOVED lines=29> */
.L_x_537:
[----:B------:R-:W-:Y:S05]  /*a280*/  BSYNC B0 ;  /* 0x0000000000007941 */ /* 0x000fea0003800000 */
.L_x_536:
        /* <DEDUP_REMOVED lines=18> */
.L_x_513:
        /* <DEDUP_REMOVED lines=20> */
.L_x_539:
        /* <DEDUP_REMOVED lines=18> */
.L_x_540:
        /* <DEDUP_REMOVED lines=11> */
[----:B------:R-:W-:-:S03]  /*a6c0*/  UIMAD UR5, UR4, UR11, UR5 ;  /* 0x0000000b040572a4 */ /* 0x000fc6000f8e0205 */
[----:B------:R-:W-:-:S03]  /*a6d0*/  ULDC.64 UR10, c[0x0][0x3b8] ;  /* 0x0000ee00000a7ab9 */ /* 0x000fc60000000a00 */
[----:B------:R-:W-:Y:S01]  /*a6e0*/  IMAD.U32 R3, RZ, RZ, UR5 ;  /* 0x00000005ff037e24 */ /* 0x000fe2000f8e00ff */
        /* <DEDUP_REMOVED lines=28> */
.L_x_542:
[----:B-1----:R-:W-:Y:S05]  /*a8b0*/  BSYNC B0 ;  /* 0x0000000000007941 */ /* 0x002fea0003800000 */
.L_x_541:
        /* <DEDUP_REMOVED lines=19> */
.L_x_544:
[----:B------:R-:W-:Y:S05]  /*a9f0*/  BSYNC B0 ;  /* 0x0000000000007941 */ /* 0x000fea0003800000 */
.L_x_543:
        /* <DEDUP_REMOVED lines=29> */
.L_x_546:
[----:B------:R-:W-:Y:S05]  /*abd0*/  BSYNC B0 ;  /* 0x0000000000007941 */ /* 0x000fea0003800000 */
.L_x_545:
        /* <DEDUP_REMOVED lines=16> */
.L_x_538:
[----:B------:R-:W-:Y:S05]  /*ace0*/  BSYNC B1 ;  /* 0x0000000000017941 */ /* 0x000fea0003800000 */
.L_x_508:
        /* <DEDUP_REMOVED lines=11> */
.L_x_547:
[----:B------:R-:W-:Y:S05]  /*ada0*/  EXIT ;  /* 0x000000000000794d */ /* 0x000fea0003800000 */
.L_x_549:
        /* <DEDUP_REMOVED lines=13> */
.L_x_1290:


//--------------------- .text._ZN5flash44flash_bwd_dq_dk_dv_loop_seqk_parallel_kernelI23Flash_bwd_kernel_traitsILi96ELi64ELi128ELi8ELi2ELi4ELi4ELb1ELb0EN7cutlass10bfloat16_tE19Flash_kernel_traitsILi96ELi64ELi128ELi8ES3_EELb0ELb0ELb0ELb1ELb0ELb0ELb1EEEvNS_16Flash_bwd_paramsE --------------------------
	.section	.text._ZN5flash44flash_bwd_dq_dk_dv_loop_seqk_parallel_kernelI23Flash_bwd_kernel_traitsILi96ELi64ELi128ELi8ELi2ELi4ELi4ELb1ELb0EN7cutlass10bfloat16_tE19Flash_kernel_traitsILi96ELi64ELi128ELi8ES3_EELb0ELb0ELb0ELb1ELb0ELb0ELb1EEEvNS_16Flash_bwd_paramsE,"ax",@progbits
	.sectioninfo	@"SHI_REGISTERS=255"
	.align	128
        .global         _ZN5flash44flash_bwd_dq_dk_dv_loop_seqk_parallel_kernelI23Flash_bwd_kernel_traitsILi96ELi64ELi128ELi8ELi2ELi4ELi4ELb1ELb0EN7cutlass10bfloat16_tE19Flash_kernel_traitsILi96ELi64ELi128ELi8ES3_EELb0ELb0ELb0ELb1ELb0ELb0ELb1EEEvNS_16Flash_bwd_paramsE
        .type           _ZN5flash44flash_bwd_dq_dk_dv_loop_seqk_parallel_kernelI23Flash_bwd_kernel_traitsILi96ELi64ELi128ELi8ELi2ELi4ELi4ELb1ELb0EN7cutlass10bfloat16_tE19Flash_kernel_traitsILi96ELi64ELi128ELi8ES3_EELb0ELb0ELb0ELb1ELb0ELb0ELb1EEEvNS_16Flash_bwd_paramsE,@function
        .size           _ZN5flash44flash_bwd_dq_dk_dv_loop_seqk_parallel_kernelI23Flash_bwd_kernel_traitsILi96ELi64ELi128ELi8ELi2ELi4ELi4ELb1ELb0EN7cutlass10bfloat16_tE19Flash_kernel_traitsILi96ELi64ELi128ELi8ES3_EELb0ELb0ELb0ELb1ELb0ELb0ELb1EEEvNS_16Flash_bwd_paramsE,(.L_x_1291 - _ZN5flash44flash_bwd_dq_dk_dv_loop_seqk_parallel_kernelI23Flash_bwd_kernel_traitsILi96ELi64ELi128ELi8ELi2ELi4ELi4ELb1ELb0EN7cutlass10bfloat16_tE19Flash_kernel_traitsILi96ELi64ELi128ELi8ES3_EELb0ELb0ELb0ELb1ELb0ELb0ELb1EEEvNS_16Flash_bwd_paramsE)
        .other          _ZN5flash44flash_bwd_dq_dk_dv_loop_seqk_parallel_kernelI23Flash_bwd_kernel_traitsILi96ELi64ELi128ELi8ELi2ELi4ELi4ELb1ELb0EN7cutlass10bfloat16_tE19Flash_kernel_traitsILi96ELi64ELi128ELi8ES3_EELb0ELb0ELb0ELb1ELb0ELb0ELb1EEEvNS_16Flash_bwd_paramsE,@"STO_CUDA_ENTRY STV_DEFAULT"
_ZN5flash44flash_bwd_dq_dk_dv_loop_seqk_parallel_kernelI23Flash_bwd_kernel_traitsILi96ELi64ELi128ELi8ELi2ELi4ELi4ELb1ELb0EN7cutlass10bfloat16_tE19Flash_kernel_traitsILi96ELi64ELi128ELi8ES3_EELb0ELb0ELb0ELb1ELb0ELb0ELb1EEEvNS_16Flash_bwd_paramsE:
.text._ZN5flash44flash_bwd_dq_dk_dv_loop_seqk_parallel_kernelI23Flash_bwd_kernel_traitsILi96ELi64ELi128ELi8ELi2ELi4ELi4ELb1ELb0EN7cutlass10bfloat16_tE19Flash_kernel_traitsILi96ELi64ELi128ELi8ES3_EELb0ELb0ELb0ELb1ELb0ELb0ELb1EEEvNS_16Flash_bwd_paramsE:
        /* <DEDUP_REMOVED lines=84> */
[----:B------:R-:W-:Y:S01]  /*0540*/  STL [R1], R24 ;  /* 0x0000001801007387 */ /* 0x000fe20000100800 */
        /* <DEDUP_REMOVED lines=147> */
.L_x_591:
        /* <DEDUP_REMOVED lines=53> */
.L_x_550:
        /* <DEDUP_REMOVED lines=58> */
.L_x_552:
        /* <DEDUP_REMOVED lines=18> */
.L_x_553:
        /* <DEDUP_REMOVED lines=71> */
.L_x_554:
[----:B------:R-:W-:Y:S02]  /*1b00*/  UMOV UR11, UR50 ;  /* 0x00000032000b7c82 */ /* 0x000fe40008000000 */
.L_x_555:
[----:B------:R-:W2:Y:S04]  /*1b10*/  LDL.64 R4, [R1] ;  /* 0x0000000001047983 */ /* 0x000ea80000100a00 */
[----:B------:R1:W3:Y:S01]  /*1b20*/  LDL.64 R20, [R1] ;  /* 0x0000000001147983 */ /* 0x0002e20000100a00 */
[----:B------:R-:W-:Y:S01]  /*1b30*/  UIADD3 UR8, UP5, UP4, UR8, UR41, UR47 ;  /* 0x0000002908087290 */ /* 0x000fe2000fcbe02f */
[----:B------:R-:W-:Y:S02]  /*1b40*/  BSSY B1, `(.L_x_551) ;  /* 0x00008aa000017945 */ /* 0x000fe40003800000 */
[----:B------:R-:W4:Y:S01]  /*1b50*/  S2R R8, SR_TID.X ;  /* 0x0000000000087919 */ /* 0x000f220000002100 */
[----:B------:R-:W-:-:S02]  /*1b60*/  UIADD3 UR21, UP1, UP0, UR20, UR8, UR21 ;  /* 0x0000000814157290 */ /* 0x000fc4000f83e015 */
[----:B------:R-:W-:Y:S02]  /*1b70*/  UIADD3.X UR4, UR10, UR48, UR53, UP5, UP4 ;  /* 0x000000300a047290 */ /* 0x000fe4000afe8435 */
[----:B------:R-:W-:Y:S02]  /*1b80*/  ULDC.64 UR8, c[0x0][0x1a8] ;  /* 0x00006a0000087ab9 */ /* 0x000fe40000000a00 */
[----:B------:R-:W-:Y:S02]  /*1b90*/  UIADD3.X UR20, UR12, UR4, UR13, UP1, UP0 ;  /* 0x000000040c147290 */ /* 0x000fe40008fe040d */
[----:B------:R-:W-:Y:S02]  /*1ba0*/  UIMAD UR4, UR57, UR8, URZ ;  /* 0x00000008390472a4 */ /* 0x000fe4000f8e023f */
[----:B------:R-:W-:Y:S02]  /*1bb0*/  UISETP.GE.AND UP0, UPT, UR25, 0x1, UPT ;  /* 0x000000011900788c */ /* 0x000fe4000bf06270 */
[----:B------:R-:W-:-:S02]  /*1bc0*/  UIMAD UR13, UR35, UR9, UR4 ;  /* 0x00000009230d72a4 */ /* 0x000fc4000f8e0204 */
[----:B------:R-:W-:Y:S02]  /*1bd0*/  ULEA.HI.SX32 UR12, UR33, 0xffffffff, 0x1a ;  /* 0xffffffff210c7891 */ /* 0x000fe4000f8fd23f */
[----:B------:R-:W-:Y:S02]  /*1be0*/  ULDC.64 UR8, c[0x0][0x378] ;  /* 0x0000de0000087ab9 */ /* 0x000fe40000000a00 */
[----:B------:R-:W-:-:S04]  /*1bf0*/  UIMAD UR4, UR57, UR8, URZ ;  /* 0x00000008390472a4 */ /* 0x000fc8000f8e023f */
[----:B------:R-:W-:Y:S01]  /*1c00*/  UIMAD UR10, UR35, UR9, UR4 ;  /* 0x00000009230a72a4 */ /* 0x000fe2000f8e0204 */
[----:B----4-:R-:W-:Y:S02]  /*1c10*/  SHF.R.S32.HI R9, RZ, 0x1f, R8 ;  /* 0x0000001fff097819 */ /* 0x010fe40000011408 */
[----:B------:R-:W-:Y:S02]  /*1c20*/  ULDC.64 UR8, c[0x0][0x370] ;  /* 0x0000dc0000087ab9 */ /* 0x000fe40000000a00 */
[----:B------:R-:W-:Y:S01]  /*1c30*/  LEA.HI R3, R9, R8, RZ, 0x2 ;  /* 0x0000000809037211 */ /* 0x000fe200078f10ff */
[----:B------:R-:W-:Y:S02]  /*1c40*/  UIMAD UR4, UR29, UR8, URZ ;  /* 0x000000081d0472a4 */ /* 0x000fe4000f8e023f */
[----:B------:R-:W-:Y:S01]  /*1c50*/  UIADD3 UR8, UR17, UR15, URZ ;  /* 0x0000000f11087290 */ /* 0x000fe2000fffe03f */
[----:B------:R-:W-:Y:S01]  /*1c60*/  SHF.R.S32.HI R3, RZ, 0x2, R3 ;  /* 0x00000002ff037819 */ /* 0x000fe20000011403 */
[----:B------:R-:W-:-:S03]  /*1c70*/  UIMAD UR4, UR17, UR9, UR4 ;  /* 0x00000009110472a4 */ /* 0x000fc6000f8e0204 */
        /* <DEDUP_REMOVED lines=12> */
[----:B------:R-:W-:Y:S01]  /*1d40*/  IADD3.X R5, R21, UR28, RZ, P0, !PT ;  /* 0x0000001c15057c10 */ /* 0x000fe200087fe4ff */
[----:B------:R-:W-:Y:S01]  /*1d50*/  ULDC.64 UR28, c[0x0][0x200] ;  /* 0x00008000001c7ab9 */ /* 0x000fe20000000a00 */
[----:B------:R-:W-:Y:S01]  /*1d60*/  IADD3.X R7, R7, UR34, R0, P1, !PT ;  /* 0x0000002207077c10 */ /* 0x000fe20008ffe400 */
[----:B------:R-:W-:Y:S01]  /*1d70*/  IMAD.U32 R0, RZ, RZ, UR17 ;  /* 0x00000011ff007e24 */ /* 0x000fe2000f8e00ff */
[----:B------:R-:W-:Y:S01]  /*1d80*/  PLOP3.LUT P0, PT, PT, PT, UP0, 0x80, 0x0 ;  /* 0x000000000000781c */ /* 0x000fe20003f0f008 */
[----:B------:R-:W-:Y:S02]  /*1d90*/  UIMAD.WIDE UR8, UR8, UR26, UR28 ;  /* 0x0000001a080872a5 */ /* 0x000fe4000f8e021c */
        /* <DEDUP_REMOVED lines=31> */
[----:B------:R-:W-:Y:S01]  /*1f90*/  UMOV UR11, UR8 ;  /* 0x00000008000b7c82 */ /* 0x000fe20008000000 */
[----:B------:R-:W-:Y:S01]  /*1fa0*/  IMAD.U32 R15, RZ, RZ, UR22 ;  /* 0x00000016ff0f7e24 */ /* 0x000fe2000f8e00ff */
[----:B------:R-:W-:Y:S01]  /*1fb0*/  UMOV UR10, UR9 ;  /* 0x00000009000a7c82 */ /* 0x000fe20008000000 */
[----:B------:R-:W-:Y:S01]  /*1fc0*/  BSSY B0, `(.L_x_557) ;  /* 0x0000046000007945 */ /* 0x000fe20003800000 */
[----:B------:R-:W-:Y:S01]  /*1fd0*/  ULDC.64 UR8, c[0x0][0x1a0] ;  /* 0x0000680000087ab9 */ /* 0x000fe20000000a00 */
[----:B------:R-:W-:Y:S01]  /*1fe0*/  IMAD.WIDE.U32 R4, R15, c[0x0][0x1a0], R20 ;  /* 0x000068000f047a25 */ /* 0x000fe200078e0014 */
[----:B------:R-:W-:Y:S01]  /*1ff0*/  UIMAD UR4, UR16, UR8, URZ ;  /* 0x00000008100472a4 */ /* 0x000fe2000f8e023f */
[----:B------:R-:W-:Y:S01]  /*2000*/  MOV R241, R8 ;  /* 0x0000000800f17202 */ /* 0x000fe20000000f00 */
[----:B------:R-:W-:Y:S01]  /*2010*/  UMOV UR13, UR14 ;  /* 0x0000000e000d7c82 */ /* 0x000fe20008000000 */
[----:B------:R-:W-:Y:S01]  /*2020*/  IMAD.MOV.U32 R238, RZ, RZ, R13 ;  /* 0x000000ffffee7224 */ /* 0x000fe200078e000d */
[----:B------:R-:W-:Y:S01]  /*2030*/  UIMAD UR9, UR22, UR9, UR4 ;  /* 0x00000009160972a4 */ /* 0x000fe2000f8e0204 */
[----:B------:R-:W-:Y:S01]  /*2040*/  IMAD.MOV.U32 R242, RZ, RZ, R10 ;  /* 0x000000fffff27224 */ /* 0x000fe200078e000a */
[----:B------:R-:W-:Y:S01]  /*2050*/  @P0 BAR.SYNC.DEFER_BLOCKING 0x0 ;  /* 0x0000000000000b1d */ /* 0x000fe20000010000 */
[----:B------:R-:W-:Y:S01]  /*2060*/  UIMAD UR4, UR18, -0x80, UR5 ;  /* 0xffffff80120478a4 */ /* 0x000fe2000f8e0205 */
[----:B------:R-:W-:Y:S01]  /*2070*/  IADD3 R6, P0, R4, UR30, RZ ;  /* 0x0000001e04067c10 */ /* 0x000fe2000ff1e0ff */
[----:B------:R-:W-:Y:S01]  /*2080*/  IMAD R4, R16, c[0x0][0x1b8], RZ ;  /* 0x00006e0010047a24 */ /* 0x000fe200078e02ff */
[----:B------:R-:W-:Y:S01]  /*2090*/  MOV R7, UR9 ;  /* 0x0000000900077c02 */ /* 0x000fe20008000f00 */
[----:B------:R-:W-:Y:S01]  /*20a0*/  IMAD.MOV.U32 R240, RZ, RZ, R12 ;  /* 0x000000fffff07224 */ /* 0x000fe200078e000c */
[----:B------:R-:W-:Y:S01]  /*20b0*/  UMOV UR8, UR12 ;  /* 0x0000000c00087c82 */ /* 0x000fe20008000000 */
[----:B------:R-:W-:Y:S01]  /*20c0*/  ISETP.GE.AND P1, PT, R3, UR4, PT ;  /* 0x0000000403007c0c */ /* 0x000fe2000bf26270 */
[----:B------:R-:W-:Y:S01]  /*20d0*/  ULEA.HI UR9, UR8, UR8, URZ, 0x1 ;  /* 0x0000000808097291 */ /* 0x000fe2000f8f083f */
[----:B------:R-:W-:Y:S01]  /*20e0*/  IADD3.X R7, R5, UR31, R7, P0, !PT ;  /* 0x0000001f05077c10 */ /* 0x000fe200087fe407 */
[C---:B------:R-:W-:Y:S01]  /*20f0*/  IMAD R4, R14.reuse, c[0x0][0x1bc], R4 ;  /* 0x00006f000e047a24 */ /* 0x040fe200078e0204 */
[----:B------:R-:W-:Y:S01]  /*2100*/  UMOV UR12, UR15 ;  /* 0x0000000f000c7c82 */ /* 0x000fe20008000000 */
[----:B------:R-:W-:Y:S01]  /*2110*/  MOV R239, R9 ;  /* 0x0000000900ef7202 */ /* 0x000fe20000000f00 */
[----:B------:R-:W-:Y:S01]  /*2120*/  ULOP3.LUT UR9, UR9, 0xfffffffe, URZ, 0xc0, !UPT ;  /* 0xfffffffe09097892 */ /* 0x000fe2000f8ec03f */
[----:B------:R-:W-:Y:S01]  /*2130*/  IMAD.WIDE.U32 R6, R14, c[0x0][0x1b8], R6 ;  /* 0x00006e000e067a25 */ /* 0x000fe200078e0006 */
[----:B------:R-:W-:-:S02]  /*2140*/  MOV R237, R11 ;  /* 0x0000000b00ed7202 */ /* 0x000fc40000000f00 */
[----:B------:R-:W-:Y:S02]  /*2150*/  UIADD3 UR9, UR8, -UR9, URZ ;  /* 0x8000000908097290 */ /* 0x000fe4000fffe03f */
[----:B------:R-:W-:Y:S02]  /*2160*/  IADD3 R13, R7, R4, RZ ;  /* 0x00000004070d7210 */ /* 0x000fe40007ffe0ff */
[----:B------:R-:W-:Y:S01]  /*2170*/  UISETP.NE.AND UP0, UPT, UR9, 0x1, UPT ;  /* 0x000000010900788c */ /* 0x000fe2000bf05270 */
        /* <DEDUP_REMOVED lines=42> */
.L_x_558:
[----:B------:R-:W-:Y:S05]  /*2420*/  BSYNC B0 ;  /* 0x0000000000007941 */ /* 0x000fea0003800000 */
.L_x_557:
        /* <DEDUP_REMOVED lines=41> */
.L_x_560:
[----:B------:R-:W-:Y:S05]  /*26c0*/  BSYNC B0 ;  /* 0x0000000000007941 */ /* 0x000fea0003800000 */
.L_x_559:
        /* <DEDUP_REMOVED lines=39> */
.L_x_562:
[----:B------:R-:W-:Y:S05]  /*2940*/  BSYNC B0 ;  /* 0x0000000000007941 */ /* 0x000fea0003800000 */
.L_x_561:
        /* <DEDUP_REMOVED lines=19> */
.L_x_564:
        /* <DEDUP_REMOVED lines=36> */
.L_x_565:
[----:B------:R-:W-:Y:S05]  /*2cc0*/  BSYNC B0 ;  /* 0x0000000000007941 */ /* 0x000fea0003800000 */
.L_x_563:
        /* <DEDUP_REMOVED lines=81> */
.L_x_567:
[----:B------:R-:W-:Y:S05]  /*31e0*/  BSYNC B0 ;  /* 0x0000000000007941 */ /* 0x000fea0003800000 */
.L_x_566:
        /* <DEDUP_REMOVED lines=39> */
.L_x_569:
[----:B------:R-:W-:Y:S05]  /*3460*/  BSYNC B0 ;  /* 0x0000000000007941 */ /* 0x000fea0003800000 */
.L_x_568:
        /* <DEDUP_REMOVED lines=21> */
[----:B------:R-:W-:Y:S01]  /*35c0*/  IMAD.SHL.U32 R219, R227, 0x2, RZ ;  /* 0x00000002e3db7824 */ /* 0x000fe200078e00ff */
[----:B------:R-:W-:Y:S01]  /*35d0*/  CS2R R126, SRZ ;  /* 0x00000000007e7805 */ /* 0x000fe2000001ff00 */
[----:B------:R-:W2:Y:S01]  /*35e0*/  LDSM.16.M88.4 R168, [R218+0xf000] ;  /* 0x00f00000daa8783b */ /* 0x000ea20000000200 */
[----:B------:R-:W-:Y:S01]  /*35f0*/  IMAD.MOV.U32 R247, RZ, RZ, R228 ;  /* 0x000000fffff77224 */ /* 0x000fe200078e00e4 */
        /* <DEDUP_REMOVED lines=61> */
[----:B------:R-:W-:Y:S01]  /*39d0*/  UMOV UR4, URZ ;  /* 0x0000003f00047c82 */ /* 0x000fe20008000000 */
[----:B---3--:R-:W-:Y:S01]  /*39e0*/  @P1 FMUL.FTZ R0, R0, R3 ;  /* 0x0000000300001220 */ /* 0x008fe20000410000 */
[----:B------:R-:W-:-:S03]  /*39f0*/  MOV R3, UR18 ;  /* 0x0000001200037c02 */ /* 0x000fc60008000f00 */
[----:B------:R3:W5:Y:S02]  /*3a00*/  @P1 R2UR UR9, R0 ;  /* 0x00000000000913c2 */ /* 0x00076400000e0000 */
[----:B----4-:R-:W-:-:S05]  /*3a10*/  IMAD R3, R3, 0x80, R6 ;  /* 0x0000008003037824 */ /* 0x010fca00078e0206 */
[----:B------:R-:W-:Y:S02]  /*3a20*/  IADD3 R5, R19, -UR25, -R3 ;  /* 0x8000001913057c10 */ /* 0x000fe4000fffe803 */
[----:B------:R-:W-:Y:S02]  /*3a30*/  SHF.L.U32 R3, R4, 0x1, RZ ;  /* 0x0000000104037819 */ /* 0x000fe400000006ff */
[----:B------:R-:W-:Y:S02]  /*3a40*/  IADD3 R4, R5, UR5, RZ ;  /* 0x0000000505047c10 */ /* 0x000fe4000fffe0ff */
[----:B------:R-:W-:-:S03]  /*3a50*/  SHF.L.U64.HI R5, R19, 0x2, R17 ;  /* 0x0000000213057819 */ /* 0x000fc60000010211 */
[----:B------:R4:W-:Y:S04]  /*3a60*/  STL [R1+0x44], R4 ;  /* 0x0000440401007387 */ /* 0x0009e80000100800 */
[----:B------:R1:W-:Y:S01]  /*3a70*/  STL [R1+0x3c], R5 ;  /* 0x00003c0501007387 */ /* 0x0003e20000100800 */
[----:B---3--:R-:W-:Y:S01]  /*3a80*/  IADD3 R0, R227, 0x1800, RZ ;  /* 0x00001800e3007810 */ /* 0x008fe20007ffe0ff */
[----:B-----5:R-:W-:-:S03]  /*3a90*/  @UP1 UMOV UR4, UR9 ;  /* 0x0000000900041c82 */ /* 0x020fc60008000000 */
[----:B------:R-:W-:-:S05]  /*3aa0*/  SEL R0, R0, R227, !P0 ;  /* 0x000000e300007207 */ /* 0x000fca0004000000 */
[----:B------:R-:W-:Y:S02]  /*3ab0*/  IMAD.SHL.U32 R216, R0, 0x2, RZ ;  /* 0x0000000200d87824 */ /* 0x000fe400078e00ff */
[----:B------:R-:W-:-:S04]  /*3ac0*/  IMAD.MOV.U32 R0, RZ, RZ, c[0x0][0x22c] ;  /* 0x00008b00ff007624 */ /* 0x000fc800078e00ff */
[----:B------:R-:W-:-:S04]  /*3ad0*/  IMAD R0, R0, c[0x0][0x1c0], RZ ;  /* 0x0000700000007a24 */ /* 0x000fc800078e02ff */
[C---:B----4-:R-:W-:Y:S01]  /*3ae0*/  IMAD.SHL.U32 R4, R0.reuse, 0x8, RZ ;  /* 0x0000000800047824 */ /* 0x050fe200078e00ff */
[----:B------:R-:W-:-:S04]  /*3af0*/  SHF.L.U32 R7, R0, 0x4, RZ ;  /* 0x0000000400077819 */ /* 0x000fc800000006ff */
[C---:B------:R-:W-:Y:S02]  /*3b00*/  IADD3 R6, R7.reuse, 0x20, RZ ;  /* 0x0000002007067810 */ /* 0x040fe40007ffe0ff */
[----:B------:R-:W-:Y:S02]  /*3b10*/  IADD3 R0, R7, 0x40, RZ ;  /* 0x0000004007007810 */ /* 0x000fe40007ffe0ff */
[C---:B-1----:R-:W-:Y:S01]  /*3b20*/  IADD3 R5, R4.reuse, R6, RZ ;  /* 0x0000000604057210 */ /* 0x042fe20007ffe0ff */
[----:B------:R-:W-:Y:S02]  /*3b30*/  IMAD.SHL.U32 R6, R19, 0x4, RZ ;  /* 0x0000000413067824 */ /* 0x000fe400078e00ff */
[----:B------:R-:W-:-:S03]  /*3b40*/  IMAD.IADD R0, R4, 0x1, R0 ;  /* 0x0000000104007824 */ /* 0x000fc600078e0200 */
[----:B------:R1:W-:Y:S02]  /*3b50*/  STL [R1+0x40], R6 ;  /* 0x0000400601007387 */ /* 0x0003e40000100800 */
[C---:B-1----:R-:W-:Y:S01]  /*3b60*/  IMAD.IADD R6, R4.reuse, 0x1, R5 ;  /* 0x0000000104067824 */ /* 0x042fe200078e0205 */
[----:B------:R-:W-:-:S03]  /*3b70*/  IADD3 R5, R4, R0, RZ ;  /* 0x0000000004057210 */ /* 0x000fc60007ffe0ff */
[C---:B------:R-:W-:Y:S01]  /*3b80*/  IMAD.IADD R6, R4.reuse, 0x1, R6 ;  /* 0x0000000104067824 */ /* 0x040fe200078e0206 */
[----:B------:R-:W-:-:S03]  /*3b90*/  IADD3 R5, R4, R5, RZ ;  /* 0x0000000504057210 */ /* 0x000fc60007ffe0ff */
[C---:B------:R-:W-:Y:S01]  /*3ba0*/  IMAD.IADD R6, R4.reuse, 0x1, R6 ;  /* 0x0000000104067824 */ /* 0x040fe200078e0206 */
[----:B------:R-:W-:-:S04]  /*3bb0*/  IADD3 R5, R4, R5, RZ ;  /* 0x0000000504057210 */ /* 0x000fc80007ffe0ff */
[----:B------:R1:W-:Y:S01]  /*3bc0*/  STL [R1+0x24], R6 ;  /* 0x0000240601007387 */ /* 0x0003e20000100800 */
[----:B------:R-:W-:-:S03]  /*3bd0*/  IADD3 R0, R4, R5, RZ ;  /* 0x0000000504007210 */ /* 0x000fc60007ffe0ff */
[----:B------:R3:W-:Y:S01]  /*3be0*/  STL [R1+0x20], R5 ;  /* 0x0000200501007387 */ /* 0x0007e20000100800 */
[----:B-1----:R-:W-:-:S05]  /*3bf0*/  IMAD.IADD R6, R4, 0x1, R6 ;  /* 0x0000000104067824 */ /* 0x002fca00078e0206 */
[----:B------:R3:W-:Y:S04]  /*3c00*/  STL [R1+0x2c], R6 ;  /* 0x00002c0601007387 */ /* 0x0007e80000100800 */
[----:B--2---:R3:W-:Y:S02]  /*3c10*/  STL [R1+0x28], R0 ;  /* 0x0000280001007387 */ /* 0x0047e40000100800 */
.L_x_572:
[----:B------:R-:W2:Y:S01]  /*3c20*/  LDL R229, [R1+0x44] ;  /* 0x0000440001e57983 */ /* 0x000ea20000100800 */
[----:B---3--:R-:W-:Y:S01]  /*3c30*/  IADD3 R0, R226, R216, RZ ;  /* 0x000000d8e2007210 */ /* 0x008fe20007ffe0ff */
[----:B------:R-:W-:Y:S02]  /*3c40*/  USHF.L.U32 UR9, UR18, 0x7, URZ ;  /* 0x0000000712097899 */ /* 0x000fe4000800063f */
[----:B------:R-:W0:Y:S02]  /*3c50*/  LDGDEPBAR ;  /* 0x00000000000079af */ /* 0x000e240000000000 */
[----:B------:R-:W-:Y:S04]  /*3c60*/  UIADD3 UR9, UR9, 0x80, URZ ;  /* 0x0000008009097890 */ /* 0x000fe8000fffe03f */
[----:B------:R-:W-:Y:S02]  /*3c70*/  UISETP.GE.AND UP0, UPT, UR9, UR5, UPT ;  /* 0x000000050900728c */ /* 0x000fe4000bf06270 */
[----:B------:R-:W-:Y:S04]  /*3c80*/  STL [R1+0xc0], R60 ;  /* 0x0000c03c01007387 */ /* 0x000fe80000100800 */
[----:B------:R-:W-:Y:S01]  /*3c90*/  STL [R1+0xbc], R59 ;  /* 0x0000bc3b01007387 */ /* 0x000fe20000100800 */
[----:B------:R-:W-:Y:S02]  /*3ca0*/  PLOP3.LUT P3, PT, PT, PT, UP0, 0x80, 0x0 ;  /* 0x000000000000781c */ /* 0x000fe40003f6f008 */
[----:B------:R-:W-:Y:S01]  /*3cb0*/  PLOP3.LUT P4, PT, PT, PT, UP0, 0x80, 0x0 ;  /* 0x000000000000781c */ /* 0x000fe20003f8f008 */
[----:B------:R-:W-:Y:S01]  /*3cc0*/  STL [R1+0xb8], R58 ;  /* 0x0000b83a01007387 */ /* 0x000fe20000100800 */
[----:B------:R-:W-:Y:S02]  /*3cd0*/  PLOP3.LUT P6, PT, PT, PT, UP0, 0x80, 0x0 ;  /* 0x000000000000781c */ /* 0x000fe40003fcf008 */
[----:B------:R-:W-:Y:S01]  /*3ce0*/  PLOP3.LUT P5, PT, PT, PT, UP0, 0x80, 0x0 ;  /* 0x000000000000781c */ /* 0x000fe20003faf008 */
        /* <DEDUP_REMOVED lines=24> */
[----:B-1----:R-:W2:Y:S04]  /*3e70*/  LDL R36, [R1+0x48] ;  /* 0x0000480001247983 */ /* 0x002ea80000100800 */
[----:B---3--:R-:W3:Y:S04]  /*3e80*/  LDL R3, [R1+0x10] ;  /* 0x0000100001037983 */ /* 0x008ee80000100800 */
[----:B----4-:R-:W4:Y:S01]  /*3e90*/  LDL R2, [R1+0x14] ;  /* 0x0000140001027983 */ /* 0x010f220000100800 */
        /* <DEDUP_REMOVED lines=19> */
[----:B------:R-:W2:Y:S02]  /*3fd0*/  LDSM.16.M88.4 R164, [R218+0xb400] ;  /* 0x00b40000daa4783b */ /* 0x000ea40000000200 */
        /* <DEDUP_REMOVED lines=16> */
[----:B------:R-:W-:Y:S01]  /*40e0*/  MOV R156, UR8 ;  /* 0x00000008009c7c02 */ /* 0x000fe20008000f00 */
[-C--:B------:R-:W-:Y:S04]  /*40f0*/  HMMA.16816.F32.BF16 R12, R160, R158.reuse, R12 ;  /* 0x0000009ea00c723c */ /* 0x080fe8000004180c */
[----:B--2---:R-:W-:Y:S04]  /*4100*/  LEA R156, R156, R229, 0x6 ;  /* 0x000000e59c9c7211 */ /* 0x004fe800078e30ff */
[C---:B------:R-:W-:Y:S01]  /*4110*/  HMMA.16816.F32.BF16 R16, R152.reuse, R158, R16 ;  /* 0x0000009e9810723c */ /* 0x040fe20000041810 */
[C---:B------:R-:W-:Y:S03]  /*4120*/  IADD3 R149, R156.reuse, -0x1, RZ ;  /* 0xffffffff9c957810 */ /* 0x040fe60007ffe0ff */
[----:B------:R-:W-:Y:S02]  /*4130*/  IABS R148, R156 ;  /* 0x0000009c00947213 */ /* 0x000fe40000000000 */
[----:B------:R-:W-:Y:S02]  /*4140*/  ISETP.GE.AND P0, PT, R149, RZ, PT ;  /* 0x000000ff9500720c */ /* 0x000fe40003f06270 */
[-C--:B------:R-:W-:Y:S01]  /*4150*/  HMMA.16816.F32.BF16 R20, R152, R164.reuse, R20 ;  /* 0x000000a49814723c */ /* 0x080fe20000041814 */
[----:B------:R-:W-:Y:S03]  /*4160*/  MOV R150, R148 ;  /* 0x0000009400967202 */ /* 0x000fe60000000f00 */
[C---:B------:R-:W-:Y:S02]  /*4170*/  IADD3 R148, R156.reuse, 0x8, RZ ;  /* 0x000000089c947810 */ /* 0x040fe40007ffe0ff */
[----:B------:R-:W-:Y:S02]  /*4180*/  IADD3 R159, R156, 0x20, RZ ;  /* 0x000000209c9f7810 */ /* 0x000fe40007ffe0ff */
[C---:B------:R-:W-:Y:S01]  /*4190*/  HMMA.16816.F32.BF16 R24, R160.reuse, R164, R24 ;  /* 0x000000a4a018723c */ /* 0x040fe20000041818 */
[----:B------:R-:W-:Y:S03]  /*41a0*/  ISETP.GE.AND P1, PT, R148, RZ, PT ;  /* 0x000000ff9400720c */ /* 0x000fe60003f26270 */
[C---:B------:R-:W-:Y:S02]  /*41b0*/  @!P0 IADD3 R149, -R156.reuse, 0x1, RZ ;  /* 0x000000019c958810 */ /* 0x040fe40007ffe1ff */
[C---:B------:R-:W-:Y:S02]  /*41c0*/  IADD3 R158, R156.reuse, 0x1f, RZ ;  /* 0x0000001f9c9e7810 */ /* 0x040fe40007ffe0ff */
[-C--:B------:R-:W-:Y:S01]  /*41d0*/  HMMA.16816.F32.BF16 R28, R160, R166.reuse, R28 ;  /* 0x000000a6a01c723c */ /* 0x080fe2000004181c */
[C---:B------:R-:W-:Y:S05]  /*41e0*/  IADD3 R157, R156.reuse, 0x28, RZ ;  /* 0x000000289c9d7810 */ /* 0x040fea0007ffe0ff */
[C---:B------:R-:W-:Y:S02]  /*41f0*/  @!P1 IADD3 R148, -R156.reuse, -0x8, RZ ;  /* 0xfffffff89c949810 */ /* 0x040fe40007ffe1ff */
[----:B------:R-:W-:Y:S01]  /*4200*/  HMMA.16816.F32.BF16 R32, R152, R166, R32 ;  /* 0x000000a69820723c */ /* 0x000fe20000041820 */
[----:B------:R-:W-:Y:S01]  /*4210*/  I2F R167, R150 ;  /* 0x0000009600a77306 */ /* 0x000fe20000201400 */
[----:B------:R-:W-:Y:S05]  /*4220*/  ISETP.GE.AND P1, PT, R159, RZ, PT ;  /* 0x000000ff9f00720c */ /* 0x000fea0003f26270 */
[----:B------:R-:W-:Y:S01]  /*4230*/  IADD3 R152, R156, 0x7, RZ ;  /* 0x000000079c987810 */ /* 0x000fe20007ffe0ff */
[-C--:B-1----:R-:W-:Y:S03]  /*4240*/  HMMA.16816.F32.BF16 R4, R132, R140.reuse, R4 ;  /* 0x0000008c8404723c */ /* 0x082fe60000041804 */
[----:B------:R-:W-:Y:S01]  /*4250*/  I2F R166, R149 ;  /* 0x0000009500a67306 */ /* 0x000fe20000201400 */
[----:B------:R-:W-:Y:S03]  /*4260*/  ISETP.GE.AND P0, PT, R152, RZ, PT ;  /* 0x000000ff9800720c */ /* 0x000fe60003f06270 */
[C---:B------:R-:W-:Y:S01]  /*4270*/  @!P1 IADD3 R159, -R156.reuse, -0x20, RZ ;  /* 0xffffffe09c9f9810 */ /* 0x040fe20007ffe1ff */
[C---:B------:R-:W-:Y:S01]  /*4280*/  HMMA.16816.F32.BF16 R8, R144.reuse, R140, R8 ;  /* 0x0000008c9008723c */ /* 0x040fe20000041808 */
[----:B------:R-:W-:Y:S04]  /*4290*/  ISETP.GE.AND P1, PT, R157, RZ, PT ;  /* 0x000000ff9d00720c */ /* 0x000fe80003f26270 */
[----:B------:R1:W-:Y:S03]  /*42a0*/  I2F R230, R148 ;  /* 0x0000009400e67306 */ /* 0x0003e60000201400 */
[-C--:B------:R-:W-:Y:S01]  /*42b0*/  HMMA.16816.F32.BF16 R12, R144, R142.reuse, R12 ;  /* 0x0000008e900c723c */ /* 0x080fe2000004180c */
[----:B------:R-:W-:Y:S02]  /*42c0*/  @!P0 IADD3 R152, -R156, -0x7, RZ ;  /* 0xfffffff99c988810 */ /* 0x000fe40007ffe1ff */
[----:B------:R-:W-:Y:S03]  /*42d0*/  ISETP.GE.AND P0, PT, R158, RZ, PT ;  /* 0x000000ff9e00720c */ /* 0x000fe60003f06270 */
[C---:B------:R-:W-:Y:S01]  /*42e0*/  @!P1 IADD3 R157, -R156.reuse, -0x28, RZ ;  /* 0xffffffd89c9d9810 */ /* 0x040fe20007ffe1ff */
[----:B------:R2:W-:Y:S01]  /*42f0*/  I2F R229, R152 ;  /* 0x0000009800e57306 */ /* 0x0005e20000201400 */
[C---:B------:R-:W-:Y:S01]  /*4300*/  HMMA.16816.F32.BF16 R16, R132.reuse, R142, R16 ;  /* 0x0000008e8410723c */ /* 0x040fe20000041810 */
[----:B------:R-:W-:Y:S07]  /*4310*/  LDSM.16.M88.4 R140, [R216+0x2000] ;  /* 0x00200000d88c783b */ /* 0x000fee0000000200 */
[-C--:B------:R-:W-:Y:S01]  /*4320*/  HMMA.16816.F32.BF16 R20, R132, R136.reuse, R20 ;  /* 0x000000888414723c */ /* 0x080fe20000041814 */
[----:B------:R3:W-:Y:S03]  /*4330*/  I2F R165, R159 ;  /* 0x0000009f00a57306 */ /* 0x0007e60000201400 */
[C---:B------:R-:W-:Y:S01]  /*4340*/  @!P0 IADD3 R158, -R156.reuse, -0x1f, RZ ;  /* 0xffffffe19c9e8810 */ /* 0x040fe20007ffe1ff */
[----:B-1----:R-:W1:Y:S03]  /*4350*/  LDSM.16.M88.4 R148, [R218+0xd000] ;  /* 0x00d00000da94783b */ /* 0x002e660000000200 */
[C---:B------:R-:W-:Y:S03]  /*4360*/  HMMA.16816.F32.BF16 R24, R144.reuse, R136, R24 ;  /* 0x000000889018723c */ /* 0x040fe60000041818 */
[----:B------:R4:W-:Y:S02]  /*4370*/  I2F R232, R157 ;  /* 0x0000009d00e87306 */ /* 0x0009e40000201400 */
[----:B--2---:R-:W2:Y:S03]  /*4380*/  LDSM.16.M88.4 R152, [R216+0x2800] ;  /* 0x00280000d898783b */ /* 0x004ea60000000200 */
[-C--:B------:R-:W-:Y:S01]  /*4390*/  HMMA.16816.F32.BF16 R28, R144, R138.reuse, R28 ;  /* 0x0000008a901c723c */ /* 0x080fe2000004181c */
[C---:B------:R-:W-:Y:S03]  /*43a0*/  IADD3 R137, R156.reuse, 0x18, RZ ;  /* 0x000000189c897810 */ /* 0x040fe60007ffe0ff */
[C---:B------:R-:W-:Y:S01]  /*43b0*/  IADD3 R136, R156.reuse, 0x17, RZ ;  /* 0x000000179c887810 */ /* 0x040fe20007ffe0ff */
[----:B------:R1:W-:Y:S01]  /*43c0*/  I2F R164, R158 ;  /* 0x0000009e00a47306 */ /* 0x0003e20000201400 */
[----:B------:R-:W-:Y:S01]  /*43d0*/  ISETP.GE.AND P1, PT, R137, RZ, PT ;  /* 0x000000ff8900720c */ /* 0x000fe20003f26270 */
[----:B------:R-:W-:Y:S01]  /*43e0*/  LDSM.16.M88.4 R144, [R217+0xd000] ;  /* 0x00d00000d990783b */ /* 0x000fe20000000200 */
[----:B------:R-:W-:Y:S01]  /*43f0*/  HMMA.16816.F32.BF16 R32, R132, R138, R32 ;  /* 0x0000008a8420723c */ /* 0x000fe20000041820 */
[C---:B---3--:R-:W-:Y:S04]  /*4400*/  IADD3 R159, R156.reuse, 0x27, RZ ;  /* 0x000000279c9f7810 */ /* 0x048fe80007ffe0ff */
[----:B------:R-:W-:Y:S02]  /*4410*/  ISETP.GE.AND P0, PT, R159, RZ, PT ;  /* 0x000000ff9f00720c */ /* 0x000fe40003f06270 */
[----:B------:R-:W3:Y:S05]  /*4420*/  LDSM.16.M88.4 R132, [R218+0xd400] ;  /* 0x00d40000da84783b */ /* 0x000eea0000000200 */
[C---:B------:R-:W-:Y:S02]  /*4430*/  @!P1 IADD3 R137, -R156.reuse, -0x18, RZ ;  /* 0xffffffe89c899810 */ /* 0x040fe40007ffe1ff */
[C---:B----4-:R-:W-:Y:S02]  /*4440*/  IADD3 R157, R156.reuse, 0x10, RZ ;  /* 0x000000109c9d7810 */ /* 0x050fe40007ffe0ff */
[----:B------:R-:W-:Y:S02]  /*4450*/  I2F R163, R137 ;  /* 0x0000008900a37306 */ /* 0x000fe40000201400 */
[----:B------:R-:W-:Y:S02]  /*4460*/  @!P0 IADD3 R159, -R156, -0x27, RZ ;  /* 0xffffffd99c9f8810 */ /* 0x000fe40007ffe1ff */
[----:B------:R-:W-:Y:S01]  /*4470*/  ISETP.GE.AND P0, PT, R136, RZ, PT ;  /* 0x000000ff8800720c */ /* 0x000fe20003f06270 */
[-C--:B-1----:R-:W-:Y:S01]  /*4480*/  HMMA.16816.F32.BF16 R4, R140, R148.reuse, R4 ;  /* 0x000000948c04723c */ /* 0x082fe20000041804 */
[C---:B------:R-:W-:Y:S04]  /*4490*/  IADD3 R158, R156.reuse, -0x11, RZ ;  /* 0xffffffef9c9e7810 */ /* 0x040fe80007ffe0ff */
[----:B------:R1:W-:Y:S03]  /*44a0*/  I2F R231, R159 ;  /* 0x0000009f00e77306 */ /* 0x0003e60000201400 */
[C---:B--2---:R-:W-:Y:S04]  /*44b0*/  HMMA.16816.F32.BF16 R8, R152.reuse, R148, R8 ;  /* 0x000000949808723c */ /* 0x044fe80000041808 */
[C---:B------:R-:W-:Y:S04]  /*44c0*/  @!P0 IADD3 R136, -R156.reuse, -0x17, RZ ;  /* 0xffffffe99c888810 */ /* 0x040fe80007ffe1ff */
[----:B------:R2:W-:Y:S01]  /*44d0*/  I2F R162, R136 ;  /* 0x0000008800a27306 */ /* 0x0005e20000201400 */
[C---:B------:R-:W-:Y:S01]  /*44e0*/  IADD3 R149, R156.reuse, -0x8, RZ ;  /* 0xfffffff89c957810 */ /* 0x040fe20007ffe0ff */
[-C--:B------:R-:W-:Y:S02]  /*44f0*/  HMMA.16816.F32.BF16 R12, R152, R150.reuse, R12 ;  /* 0x00000096980c723c */ /* 0x080fe4000004180c */
[----:B------:R-:W-:Y:S02]  /*4500*/  IADD3 R148, R156, -0x9, RZ ;  /* 0xfffffff79c947810 */ /* 0x000fe40007ffe0ff */
[----:B------:R-:W-:Y:S02]  /*4510*/  ISETP.GE.AND P1, PT, R149, RZ, PT ;  /* 0x000000ff9500720c */ /* 0x000fe40003f26270 */
[----:B------:R-:W-:Y:S02]  /*4520*/  ISETP.GE.AND P0, PT, R148, RZ, PT ;  /* 0x000000ff9400720c */ /* 0x000fe40003f06270 */
[C---:B------:R-:W-:Y:S01]  /*4530*/  HMMA.16816.F32.BF16 R16, R140.reuse, R150, R16 ;  /* 0x000000968c10723c */ /* 0x040fe20000041810 */
[C---:B-1----:R-:W-:Y:S08]  /*4540*/  IADD3 R159, R156.reuse, -0x10, RZ ;  /* 0xfffffff09c9f7810 */ /* 0x042ff00007ffe0ff */
[C---:B------:R-:W-:Y:S01]  /*4550*/  @!P1 IADD3 R149, -R156.reuse, 0x8, RZ ;  /* 0x000000089c959810 */ /* 0x040fe20007ffe1ff */
[-C--:B---3--:R-:W-:Y:S01]  /*4560*/  HMMA.16816.F32.BF16 R20, R140, R132.reuse, R20 ;  /* 0x000000848c14723c */ /* 0x088fe20000041814 */
[----:B------:R-:W-:Y:S02]  /*4570*/  ISETP.GE.AND P1, PT, R159, RZ, PT ;  /* 0x000000ff9f00720c */ /* 0x000fe40003f26270 */
[----:B------:R-:W-:Y:S01]  /*4580*/  I2F R161, R149 ;  /* 0x0000009500a17306 */ /* 0x000fe20000201400 */
[----:B------:R-:W-:Y:S01]  /*4590*/  @!P0 IADD3 R148, -R156, 0x9, RZ ;  /* 0x000000099c948810 */ /* 0x000fe20007ffe1ff */
[----:B--2---:R-:W1:Y:S01]  /*45a0*/  LDSM.16.M88.4 R136, [R0+0x2000] ;  /* 0x002000000088783b */ /* 0x004e620000000200 */
[----:B------:R-:W-:Y:S02]  /*45b0*/  ISETP.GE.AND P0, PT, R158, RZ, PT ;  /* 0x000000ff9e00720c */ /* 0x000fe40003f06270 */
[C---:B------:R-:W-:Y:S05]  /*45c0*/  HMMA.16816.F32.BF16 R24, R152.reuse, R132, R24 ;  /* 0x000000849818723c */ /* 0x040fea0000041818 */
[----:B------:R2:W-:Y:S01]  /*45d0*/  I2F R160, R148 ;  /* 0x0000009400a07306 */ /* 0x0005e20000201400 */
[C---:B------:R-:W-:Y:S02]  /*45e0*/  @!P1 IADD3 R159, -R156.reuse, 0x10, RZ ;  /* 0x000000109c9f9810 */ /* 0x040fe40007ffe1ff */
[-C--:B------:R-:W-:Y:S01]  /*45f0*/  HMMA.16816.F32.BF16 R28, R152, R134.reuse, R28 ;  /* 0x00000086981c723c */ /* 0x080fe2000004181c */
[----:B------:R-:W-:Y:S02]  /*4600*/  IADD3 R132, R156, -0x18, RZ ;  /* 0xffffffe89c847810 */ /* 0x000fe40007ffe0ff */
[----:B------:R-:W-:Y:S02]  /*4610*/  ISETP.GE.AND P1, PT, R157, RZ, PT ;  /* 0x000000ff9d00720c */ /* 0x000fe40003f26270 */
[----:B------:R-:W-:Y:S02]  /*4620*/  ISETP.GE.AND P2, PT, R132, RZ, PT ;  /* 0x000000ff8400720c */ /* 0x000fe40003f46270 */
[----:B------:R-:W-:Y:S01]  /*4630*/  I2F R159, R159 ;  /* 0x0000009f009f7306 */ /* 0x000fe20000201400 */
[----:B------:R-:W-:Y:S01]  /*4640*/  HMMA.16816.F32.BF16 R32, R140, R134, R32 ;  /* 0x000000868c20723c */ /* 0x000fe20000041820 */
[C---:B------:R-:W-:Y:S01]  /*4650*/  IADD3 R133, R156.reuse, 0xf, RZ ;  /* 0x0000000f9c857810 */ /* 0x040fe20007ffe0ff */
[----:B------:R-:W3:Y:S02]  /*4660*/  LDL R142, [R1+0x40] ;  /* 0x00004000018e7983 */ /* 0x000ee40000100800 */
[C---:B------:R-:W-:Y:S02]  /*4670*/  @!P0 IADD3 R158, -R156.reuse, 0x11, RZ ;  /* 0x000000119c9e8810 */ /* 0x040fe40007ffe1ff */
[----:B------:R-:W-:Y:S01]  /*4680*/  ISETP.GE.AND P0, PT, R133, RZ, PT ;  /* 0x000000ff8500720c */ /* 0x000fe20003f06270 */
[----:B------:R-:W4:Y:S01]  /*4690*/  LDL R140, [R1+0x3c] ;  /* 0x00003c00018c7983 */ /* 0x000f220000100800 */
[C---:B------:R-:W-:Y:S02]  /*46a0*/  @!P1 IADD3 R157, -R156.reuse, -0x10, RZ ;  /* 0xfffffff09c9d9810 */ /* 0x040fe40007ffe1ff */
[----:B------:R-:W-:Y:S02]  /*46b0*/  I2F R158, R158 ;  /* 0x0000009e009e7306 */ /* 0x000fe40000201400 */
[C---:B------:R-:W-:Y:S01]  /*46c0*/  @!P2 IADD3 R132, -R156.reuse, 0x18, RZ ;  /* 0x000000189c84a810 */ /* 0x040fe20007ffe1ff */
[----:B--2---:R2:W2:Y:S01]  /*46d0*/  LDSM.16.M88.4 R148, [R0+0x2800] ;  /* 0x002800000094783b */ /* 0x0044a20000000200 */
[----:B------:R-:W-:Y:S05]  /*46e0*/  FSETP.NEU.FTZ.AND P2, PT, R3, -INF , PT ;  /* 0xff8000000300780b */ /* 0x000fea0003f5d000 */
[C---:B------:R-:W-:Y:S01]  /*46f0*/  @!P0 IADD3 R133, -R156.reuse, -0xf, RZ ;  /* 0xfffffff19c858810 */ /* 0x040fe20007ffe1ff */
[----:B------:R-:W-:Y:S01]  /*4700*/  I2F R134, R132 ;  /* 0x0000008400867306 */ /* 0x000fe20000201400 */
[-C--:B-1----:R-:W-:Y:S01]  /*4710*/  HMMA.16816.F32.BF16 R4, R136, R144.reuse, R4 ;  /* 0x000000908804723c */ /* 0x082fe20000041804 */
[----:B------:R-:W-:Y:S08]  /*4720*/  PLOP3.LUT P0, PT, PT, PT, UP0, 0x80, 0x0 ;  /* 0x000000000000781c */ /* 0x000ff00003f0f008 */
[----:B------:R-:W-:Y:S03]  /*4730*/  I2F R133, R133 ;  /* 0x0000008500857306 */ /* 0x000fe60000201400 */
[----:B--2---:R-:W-:Y:S07]  /*4740*/  IADD3 R0, R156, -0x19, RZ ;  /* 0xffffffe79c007810 */ /* 0x004fee0007ffe0ff */
[----:B------:R-:W-:Y:S01]  /*4750*/  I2F R157, R157 ;  /* 0x0000009d009d7306 */ /* 0x000fe20000201400 */
[----:B------:R-:W-:Y:S04]  /*4760*/  ISETP.GE.AND P1, PT, R0, RZ, PT ;  /* 0x000000ff0000720c */ /* 0x000fe80003f26270 */
[----:B------:R-:W-:Y:S02]  /*4770*/  FMUL.FTZ R4, R4, c[0x0][0x2ec] ;  /* 0x0000bb0004047a20 */ /* 0x000fe40000410000 */
[----:B------:R-:W-:Y:S02]  /*4780*/  FMUL.FTZ R5, R5, c[0x0][0x2ec] ;  /* 0x0000bb0005057a20 */ /* 0x000fe40000410000 */
[----:B------:R-:W-:Y:S02]  /*4790*/  FMUL.FTZ R6, R6, c[0x0][0x2ec] ;  /* 0x0000bb0006067a20 */ /* 0x000fe40000410000 */
[----:B------:R-:W-:Y:S01]  /*47a0*/  MUFU.TANH R248, R5 ;  /* 0x0000000500f87308 */ /* 0x000fe20000002400 */
[----:B------:R-:W-:Y:S01]  /*47b0*/  FMUL.FTZ R7, R7, c[0x0][0x2ec] ;  /* 0x0000bb0007077a20 */ /* 0x000fe20000410000 */
[C---:B------:R-:W-:Y:S01]  /*47c0*/  HMMA.16816.F32.BF16 R8, R148.reuse, R144, R8 ;  /* 0x000000909408723c */ /* 0x040fe20000041808 */
[----:B------:R-:W-:Y:S02]  /*47d0*/  @!P1 IADD3 R0, -R156, 0x19, RZ ;  /* 0x000000199c009810 */ /* 0x000fe40007ffe1ff */
[----:B------:R-:W-:Y:S05]  /*47e0*/  PLOP3.LUT P1, PT, PT, PT, UP0, 0x80, 0x0 ;  /* 0x000000000000781c */ /* 0x000fea0003f2f008 */
[----:B------:R-:W1:Y:S01]  /*47f0*/  MUFU.TANH R145, R4 ;  /* 0x0000000400917308 */ /* 0x000e620000002400 */
[-C--:B------:R-:W-:Y:S08]  /*4800*/  HMMA.16816.F32.BF16 R12, R148, R146.reuse, R12 ;  /* 0x00000092940c723c */ /* 0x080ff0000004180c */
[C---:B------:R-:W-:Y:S01]  /*4810*/  HMMA.16816.F32.BF16 R16, R136.reuse, R146, R16 ;  /* 0x000000928810723c */ /* 0x040fe20000041810 */
[----:B------:R-:W2:Y:S06]  /*4820*/  MUFU.TANH R60, R6 ;  /* 0x00000006003c7308 */ /* 0x000eac0000002400 */
[----:B------:R-:W-:Y:S02]  /*4830*/  FMUL.FTZ R8, R8, c[0x0][0x2ec] ;  /* 0x0000bb0008087a20 */ /* 0x000fe40000410000 */
[----:B------:R-:W-:Y:S02]  /*4840*/  FMUL.FTZ R11, R11, c[0x0][0x2ec] ;  /* 0x0000bb000b0b7a20 */ /* 0x000fe40000410000 */
[----:B------:R1:W-:Y:S01]  /*4850*/  MUFU.TANH R52, R8 ;  /* 0x0000000800347308 */ /* 0x0003e20000002400 */
        /* <DEDUP_REMOVED lines=11> */
[----:B------:R2:W-:Y:S01]  /*4910*/  MUFU.TANH R51, R9 ;  /* 0x0000000900337308 */ /* 0x0005e20000002400 */
[----:B-1----:R-:W-:Y:S02]  /*4920*/  FMUL.FTZ R8, R3, 1.4426950216293334961 ;  /* 0x3fb8aa3b03087820 */ /* 0x002fe40000410000 */
[----:B------:R-:W3:Y:S03]  /*4930*/  LDL R3, [R1+0x8] ;  /* 0x0000080001037983 */ /* 0x000ee60000100800 */
[----:B------:R-:W-:Y:S04]  /*4940*/  FSEL R8, R8, RZ, P2 ;  /* 0x000000ff08087208 */ /* 0x000fe80001000000 */
[----:B------:R1:W-:Y:S01]  /*4950*/  MUFU.TANH R59, R7 ;  /* 0x00000007003b7308 */ /* 0x0003e20000002400 */
[C---:B------:R-:W-:Y:S01]  /*4960*/  FSETP.NEU.FTZ.AND P2, PT, R2.reuse, -INF , PT ;  /* 0xff8000000200780b */ /* 0x040fe20003f5d000 */
[----:B--2---:R-:W-:Y:S02]  /*4970*/  FMUL.FTZ R11, R2, 1.4426950216293334961 ;  /* 0x3fb8aa3b020b7820 */ /* 0x004fe40000410000 */
[----:B------:R-:W2:Y:S06]  /*4980*/  LDL R2, [R1+0xc] ;  /* 0x00000c0001027983 */ /* 0x000eac0000100800 */
[----:B------:R1:W1:Y:S01]  /*4990*/  MUFU.TANH R42, R10 ;  /* 0x0000000a002a7308 */ /* 0x0002620000002400 */
[----:B------:R-:W-:Y:S04]  /*49a0*/  MOV R9, UR18 ;  /* 0x0000001200097c02 */ /* 0x000fe80008000f00 */
[----:B------:R-:W-:Y:S05]  /*49b0*/  LEA R9, R9, R36, 0x7 ;  /* 0x0000002409097211 */ /* 0x000fea00078e38ff */
[----:B------:R1:W-:Y:S01]  /*49c0*/  I2F R132, R0 ;  /* 0x0000000000847306 */ /* 0x0003e20000201400 */
[----:B------:R-:W-:Y:S01]  /*49d0*/  @P3 ISETP.GE.AND P3, PT, R9, UR5, PT ;  /* 0x0000000509003c0c */ /* 0x000fe2000bf66270 */
[----:B-1----:R-:W1:Y:S08]  /*49e0*/  LDSM.16.M88.4 R4, [R217+0xd400] ;  /* 0x00d40000d904783b */ /* 0x002e700000000200 */
[----:B------:R-:W-:Y:S01]  /*49f0*/  MUFU.TANH R50, R12 ;  /* 0x0000000c00327308 */ /* 0x000fe20000002400 */
[----:B------:R-:W-:Y:S05]  /*4a00*/  FFMA.FTZ R10, R167, -UR4, R145 ;  /* 0x80000004a70a7c23 */ /* 0x000fea0008010091 */
[----:B------:R-:W-:Y:S04]  /*4a10*/  @P1 FSEL R10, R10, -INF , !P3 ;  /* 0xff8000000a0a1808 */ /* 0x000fe80005800000 */
[----:B------:R-:W-:Y:S01]  /*4a20*/  MUFU.TANH R49, R13 ;  /* 0x0000000d00317308 */ /* 0x000fe20000002400 */
[----:B------:R-:W-:Y:S01]  /*4a30*/  PLOP3.LUT P1, PT, PT, PT, UP0, 0x80, 0x0 ;  /* 0x000000000000781c */ /* 0x000fe20003f2f008 */
[----:B------:R-:W-:Y:S01]  /*4a40*/  FFMA.FTZ R10, R10, c[0x0][0x23c], -R8 ;  /* 0x00008f000a0a7a23 */ /* 0x000fe20000010808 */
[----:B------:R-:W-:Y:S02]  /*4a50*/  @P0 IADD3 R0, R9, 0x1, RZ ;  /* 0x0000000109000810 */ /* 0x000fe40007ffe0ff */
[----:B------:R-:W-:Y:S02]  /*4a60*/  PLOP3.LUT P0, PT, PT, PT, UP0, 0x80, 0x0 ;  /* 0x000000000000781c */ /* 0x000fe40003f0f008 */
[----:B------:R-:W-:Y:S03]  /*4a70*/  @P4 ISETP.GE.AND P4, PT, R0, UR5, PT ;  /* 0x0000000500004c0c */ /* 0x000fe6000bf86270 */
[----:B------:R1:W-:Y:S01]  /*4a80*/  MUFU.EX2 R146, R10 ;  /* 0x0000000a00927308 */ /* 0x0003e20000000800 */
[----:B------:R-:W-:Y:S09]  /*4a90*/  FFMA.FTZ R0, R166, -UR4, R248 ;  /* 0x80000004a6007c23 */ /* 0x000ff200080100f8 */
[----:B------:R-:W1:Y:S01]  /*4aa0*/  MUFU.TANH R39, R15 ;  /* 0x0000000f00277308 */ /* 0x000e620000002400 */
[----:B------:R-:W-:Y:S01]  /*4ab0*/  @P0 FSEL R0, R0, -INF , !P4 ;  /* 0xff80000000000808 */ /* 0x000fe20006000000 */
[-C--:B-1----:R-:W-:Y:S01]  /*4ac0*/  HMMA.16816.F32.BF16 R20, R136, R4.reuse, R20 ;  /* 0x000000048814723c */ /* 0x082fe20000041814 */
[----:B------:R-:W-:Y:S03]  /*4ad0*/  PLOP3.LUT P0, PT, PT, PT, UP0, 0x80, 0x0 ;  /* 0x000000000000781c */ /* 0x000fe60003f0f008 */
[----:B------:R-:W-:Y:S04]  /*4ae0*/  FFMA.FTZ R0, R0, c[0x0][0x23c], -R8 ;  /* 0x00008f0000007a23 */ /* 0x000fe80000010808 */
[----:B------:R-:W-:Y:S01]  /*4af0*/  MUFU.TANH R246, R16 ;  /* 0x0000001000f67308 */ /* 0x000fe20000002400 */
[C---:B------:R-:W-:Y:S03]  /*4b00*/  HMMA.16816.F32.BF16 R24, R148.reuse, R4, R24 ;  /* 0x000000049418723c */ /* 0x040fe60000041818 */
[----:B------:R-:W-:Y:S04]  /*4b10*/  FFMA.FTZ R10, R230, -UR4, R60 ;  /* 0x80000004e60a7c23 */ /* 0x000fe8000801003c */
[----:B------:R-:W-:Y:S02]  /*4b20*/  FSEL R5, R11, RZ, P2 ;  /* 0x000000ff0b057208 */ /* 0x000fe40001000000 */
[----:B------:R1:W-:Y:S03]  /*4b30*/  MUFU.EX2 R141, R0 ;  /* 0x00000000008d7308 */ /* 0x0003e60000000800 */
[----:B------:R-:W-:Y:S01]  /*4b40*/  @P1 FSEL R10, R10, -INF , !P3 ;  /* 0xff8000000a0a1808 */ /* 0x000fe20005800000 */
[-C--:B------:R-:W-:Y:S01]  /*4b50*/  HMMA.16816.F32.BF16 R28, R148, R6.reuse, R28 ;  /* 0x00000006941c723c */ /* 0x080fe2000004181c */
[----:B------:R-:W-:Y:S01]  /*4b60*/  PLOP3.LUT P1, PT, PT, PT, UP0, 0x80, 0x0 ;  /* 0x000000000000781c */ /* 0x000fe20003f2f008 */
[----:B------:R-:W-:Y:S02]  /*4b70*/  FFMA.FTZ R11, R232, -UR4, R42 ;  /* 0x80000004e80b7c23 */ /* 0x000fe4000801002a */
[----:B------:R-:W-:Y:S02]  /*4b80*/  FFMA.FTZ R10, R10, c[0x0][0x23c], -R5 ;  /* 0x00008f000a0a7a23 */ /* 0x000fe40000010805 */
[----:B------:R-:W-:Y:S02]  /*4b90*/  FMUL.FTZ R21, R21, c[0x0][0x2ec] ;  /* 0x0000bb0015157a20 */ /* 0x000fe40000410000 */
[----:B------:R1:W-:Y:S01]  /*4ba0*/  MUFU.EX2 R58, R10 ;  /* 0x0000000a003a7308 */ /* 0x0003e20000000800 */
[----:B------:R-:W-:Y:S03]  /*4bb0*/  HMMA.16816.F32.BF16 R32, R136, R6, R32 ;  /* 0x000000068820723c */ /* 0x000fe60000041820 */
[----:B------:R-:W-:Y:S02]  /*4bc0*/  FMUL.FTZ R20, R20, c[0x0][0x2ec] ;  /* 0x0000bb0014147a20 */ /* 0x000fe40000410000 */
[----:B------:R-:W-:Y:S02]  /*4bd0*/  FMUL.FTZ R25, R25, c[0x0][0x2ec] ;  /* 0x0000bb0019197a20 */ /* 0x000fe40000410000 */
[----:B------:R-:W-:Y:S02]  /*4be0*/  FFMA.FTZ R6, R164, -UR4, R39 ;  /* 0x80000004a4067c23 */ /* 0x000fe40008010027 */
[----:B------:R-:W-:Y:S03]  /*4bf0*/  MUFU.TANH R40, R14 ;  /* 0x0000000e00287308 */ /* 0x000fe60000002400 */
[----:B------:R-:W-:Y:S02]  /*4c00*/  FMUL.FTZ R24, R24, c[0x0][0x2ec] ;  /* 0x0000bb0018187a20 */ /* 0x000fe40000410000 */
[----:B-1----:R-:W-:Y:S02]  /*4c10*/  FFMA.FTZ R0, R229, -UR4, R59 ;  /* 0x80000004e5007c23 */ /* 0x002fe4000801003b */
[----:B------:R-:W-:Y:S02]  /*4c20*/  FMUL.FTZ R28, R28, c[0x0][0x2ec] ;  /* 0x0000bb001c1c7a20 */ /* 0x000fe40000410000 */
[----:B------:R-:W-:Y:S01]  /*4c30*/  FMUL.FTZ R29, R29, c[0x0][0x2ec] ;  /* 0x0000bb001d1d7a20 */ /* 0x000fe20000410000 */
[----:B------:R-:W-:Y:S01]  /*4c40*/  MUFU.TANH R243, R17 ;  /* 0x0000001100f37308 */ /* 0x000fe20000002400 */
[----:B------:R-:W-:Y:S01]  /*4c50*/  @P0 FSEL R0, R0, -INF , !P4 ;  /* 0xff80000000000808 */ /* 0x000fe20006000000 */
[----:B------:R-:W-:Y:S01]  /*4c60*/  FMUL.FTZ R30, R30, c[0x0][0x2ec] ;  /* 0x0000bb001e1e7a20 */ /* 0x000fe20000410000 */
[----:B------:R-:W-:Y:S01]  /*4c70*/  PLOP3.LUT P0, PT, PT, PT, UP0, 0x80, 0x0 ;  /* 0x000000000000781c */ /* 0x000fe20003f0f008 */
[----:B------:R-:W-:Y:S02]  /*4c80*/  FFMA.FTZ R10, R165, -UR4, R52 ;  /* 0x80000004a50a7c23 */ /* 0x000fe40008010034 */
[----:B------:R-:W-:Y:S02]  /*4c90*/  FFMA.FTZ R0, R0, c[0x0][0x23c], -R5 ;  /* 0x00008f0000007a23 */ /* 0x000fe40000010805 */
[----:B------:R-:W-:Y:S01]  /*4ca0*/  FMUL.FTZ R32, R32, c[0x0][0x2ec] ;  /* 0x0000bb0020207a20 */ /* 0x000fe20000410000 */
[----:B------:R-:W-:Y:S01]  /*4cb0*/  @P1 FSEL R10, R10, -INF , !P3 ;  /* 0xff8000000a0a1808 */ /* 0x000fe20005800000 */
[----:B------:R1:W-:Y:S01]  /*4cc0*/  MUFU.EX2 R57, R0 ;  /* 0x0000000000397308 */ /* 0x0003e20000000800 */
[----:B------:R-:W-:Y:S01]  /*4cd0*/  PLOP3.LUT P1, PT, PT, PT, UP0, 0x80, 0x0 ;  /* 0x000000000000781c */ /* 0x000fe20003f2f008 */
[----:B------:R-:W-:Y:S02]  /*4ce0*/  FMUL.FTZ R33, R33, c[0x0][0x2ec] ;  /* 0x0000bb0021217a20 */ /* 0x000fe40000410000 */
[----:B------:R-:W-:Y:S02]  /*4cf0*/  FMUL.FTZ R34, R34, c[0x0][0x2ec] ;  /* 0x0000bb0022227a20 */ /* 0x000fe40000410000 */
[----:B------:R-:W-:Y:S02]  /*4d00*/  FMUL.FTZ R35, R35, c[0x0][0x2ec] ;  /* 0x0000bb0023237a20 */ /* 0x000fe40000410000 */
[----:B------:R-:W-:Y:S02]  /*4d10*/  FMUL.FTZ R31, R31, c[0x0][0x2ec] ;  /* 0x0000bb001f1f7a20 */ /* 0x000fe40000410000 */
[----:B------:R-:W-:Y:S01]  /*4d20*/  MUFU.TANH R249, R19 ;  /* 0x0000001300f97308 */ /* 0x000fe20000002400 */
[----:B------:R-:W-:Y:S02]  /*4d30*/  FMUL.FTZ R26, R26, c[0x0][0x2ec] ;  /* 0x0000bb001a1a7a20 */ /* 0x000fe40000410000 */
[----:B------:R-:W-:Y:S01]  /*4d40*/  FMUL.FTZ R27, R27, c[0x0][0x2ec] ;  /* 0x0000bb001b1b7a20 */ /* 0x000fe20000410000 */
[----:B------:R-:W-:Y:S01]  /*4d50*/  @P1 FSEL R11, R11, -INF , !P3 ;  /* 0xff8000000b0b1808 */ /* 0x000fe20005800000 */
[----:B------:R-:W-:Y:S01]  /*4d60*/  FMUL.FTZ R23, R23, c[0x0][0x2ec] ;  /* 0x0000bb0017177a20 */ /* 0x000fe20000410000 */
[----:B------:R-:W-:Y:S01]  /*4d70*/  PLOP3.LUT P1, PT, PT, PT, UP0, 0x80, 0x0 ;  /* 0x000000000000781c */ /* 0x000fe20003f2f008 */
[----:B------:R-:W-:Y:S01]  /*4d80*/  FMUL.FTZ R22, R22, c[0x0][0x2ec] ;  /* 0x0000bb0016167a20 */ /* 0x000fe20000410000 */
[----:B------:R-:W-:Y:S02]  /*4d90*/  PLOP3.LUT P3, PT, PT, PT, UP0, 0x80, 0x0 ;  /* 0x000000000000781c */ /* 0x000fe40003f6f008 */
[----:B------:R-:W1:Y:S02]  /*4da0*/  MUFU.TANH R251, R18 ;  /* 0x0000001200fb7308 */ /* 0x000e640000002400 */
[----:B-1----:R-:W-:Y:S05]  /*4db0*/  FFMA.FTZ R0, R164, -UR4, R51 ;  /* 0x80000004a4007c23 */ /* 0x002fea0008010033 */
[----:B------:R-:W-:Y:S03]  /*4dc0*/  @P0 FSEL R0, R0, -INF , !P4 ;  /* 0xff80000000000808 */ /* 0x000fe60006000000 */
[----:B------:R-:W-:Y:S01]  /*4dd0*/  MUFU.TANH R244, R21 ;  /* 0x0000001500f47308 */ /* 0x000fe20000002400 */
[----:B------:R-:W-:Y:S09]  /*4de0*/  PLOP3.LUT P0, PT, PT, PT, UP0, 0x80, 0x0 ;  /* 0x000000000000781c */ /* 0x000ff20003f0f008 */
[----:B------:R-:W1:Y:S01]  /*4df0*/  MUFU.TANH R245, R20 ;  /* 0x0000001400f57308 */ /* 0x000e620000002400 */
[----:B------:R-:W-:Y:S09]  /*4e00*/  FFMA.FTZ R7, R167, -UR4, R251 ;  /* 0x80000004a7077c23 */ /* 0x000ff200080100fb */
[----:B------:R-:W-:Y:S10]  /*4e10*/  MUFU.TANH R47, R25 ;  /* 0x00000019002f7308 */ /* 0x000ff40000002400 */
        /* <DEDUP_REMOVED lines=9> */
[----:B------:R-:W1:Y:S01]  /*4eb0*/  MUFU.TANH R252, R22 ;  /* 0x0000001600fc7308 */ /* 0x000e620000002400 */
[C---:B---3--:R-:W-:Y:S01]  /*4ec0*/  FMUL.FTZ R4, R3.reuse, 1.4426950216293334961 ;  /* 0x3fb8aa3b03047820 */ /* 0x048fe20000410000 */
[----:B------:R-:W-:Y:S08]  /*4ed0*/  FSETP.NEU.FTZ.AND P2, PT, R3, -INF , PT ;  /* 0xff8000000300780b */ /* 0x000ff00003f5d000 */
[----:B------:R-:W-:Y:S01]  /*4ee0*/  MUFU.TANH R3, R30 ;  /* 0x0000001e00037308 */ /* 0x000fe20000002400 */
[----:B------:R-:W-:Y:S05]  /*4ef0*/  FSEL R4, R4, RZ, P2 ;  /* 0x000000ff04047208 */ /* 0x000fea0001000000 */
[--C-:B------:R-:W-:Y:S01]  /*4f00*/  FFMA.FTZ R10, R10, c[0x0][0x23c], -R4.reuse ;  /* 0x00008f000a0a7a23 */ /* 0x100fe20000010804 */
[----:B--2---:R-:W-:Y:S01]  /*4f10*/  FSETP.NEU.FTZ.AND P2, PT, R2, -INF , PT ;  /* 0xff8000000200780b */ /* 0x004fe20003f5d000 */
[----:B------:R-:W-:Y:S02]  /*4f20*/  FFMA.FTZ R12, R0, c[0x0][0x23c], -R4 ;  /* 0x00008f00000c7a23 */ /* 0x000fe40000010804 */
[----:B------:R2:W-:Y:S10]  /*4f30*/  MUFU.EX2 R56, R10 ;  /* 0x0000000a00387308 */ /* 0x0005f40000000800 */
[----:B------:R-:W-:Y:S01]  /*4f40*/  MUFU.EX2 R55, R12 ;  /* 0x0000000c00377308 */ /* 0x000fe20000000800 */
[----:B--2---:R-:W-:Y:S09]  /*4f50*/  FMUL.FTZ R10, R2, 1.4426950216293334961 ;  /* 0x3fb8aa3b020a7820 */ /* 0x004ff20000410000 */
[----:B------:R-:W-:Y:S01]  /*4f60*/  MUFU.TANH R2, R31 ;  /* 0x0000001f00027308 */ /* 0x000fe20000002400 */
[----:B------:R-:W-:Y:S01]  /*4f70*/  FSEL R0, R10, RZ, P2 ;  /* 0x000000ff0a007208 */ /* 0x000fe20001000000 */
[----:B------:R-:W-:Y:S01]  /*4f80*/  FFMA.FTZ R10, R231, -UR4, R41 ;  /* 0x80000004e70a7c23 */ /* 0x000fe20008010029 */
[----:B------:R-:W-:Y:S03]  /*4f90*/  PLOP3.LUT P2, PT, PT, PT, UP0, 0x80, 0x0 ;  /* 0x000000000000781c */ /* 0x000fe60003f4f008 */
[--C-:B------:R-:W-:Y:S01]  /*4fa0*/  FFMA.FTZ R11, R11, c[0x0][0x23c], -R0.reuse ;  /* 0x00008f000b0b7a23 */ /* 0x100fe20000010800 */
[----:B------:R-:W-:Y:S03]  /*4fb0*/  @P0 FSEL R10, R10, -INF , !P4 ;  /* 0xff8000000a0a0808 */ /* 0x000fe60006000000 */
[----:B------:R-:W2:Y:S01]  /*4fc0*/  MUFU.TANH R231, R29 ;  /* 0x0000001d00e77308 */ /* 0x000ea20000002400 */
[----:B------:R-:W-:Y:S02]  /*4fd0*/  PLOP3.LUT P0, PT, PT, PT, UP0, 0x80, 0x0 ;  /* 0x000000000000781c */ /* 0x000fe40003f0f008 */
[----:B------:R-:W-:Y:S01]  /*4fe0*/  PLOP3.LUT P4, PT, PT, PT, UP0, 0x80, 0x0 ;  /* 0x000000000000781c */ /* 0x000fe20003f8f008 */
[----:B------:R-:W-:Y:S06]  /*4ff0*/  FFMA.FTZ R10, R10, c[0x0][0x23c], -R0 ;  /* 0x00008f000a0a7a23 */ /* 0x000fec0000010800 */
[----:B------:R3:W-:Y:S10]  /*5000*/  MUFU.EX2 R45, R10 ;  /* 0x0000000a002d7308 */ /* 0x0007f40000000800 */
[----:B------:R1:W-:Y:S01]  /*5010*/  MUFU.EX2 R46, R11 ;  /* 0x0000000b002e7308 */ /* 0x0003e20000000800 */
[C---:B---3--:R-:W-:Y:S02]  /*5020*/  @P1 IADD3 R10, R9.reuse, 0x8, RZ ;  /* 0x00000008090a1810 */ /* 0x048fe40007ffe0ff */
[----:B------:R-:W-:Y:S02]  /*5030*/  PLOP3.LUT P1, PT, PT, PT, UP0, 0x80, 0x0 ;  /* 0x000000000000781c */ /* 0x000fe40003f2f008 */
[----:B------:R-:W-:Y:S02]  /*5040*/  @P6 ISETP.GE.AND P6, PT, R10, UR5, PT ;  /* 0x000000050a006c0c */ /* 0x000fe4000bfc6270 */
[----:B------:R-:W-:Y:S02]  /*5050*/  @P0 IADD3 R10, R9, 0x9, RZ ;  /* 0x00000009090a0810 */ /* 0x000fe40007ffe0ff */
[----:B------:R-:W-:Y:S01]  /*5060*/  PLOP3.LUT P0, PT, PT, PT, UP0, 0x80, 0x0 ;  /* 0x000000000000781c */ /* 0x000fe20003f0f008 */
[----:B-1----:R-:W-:Y:S01]  /*5070*/  FFMA.FTZ R11, R163, -UR4, R50 ;  /* 0x80000004a30b7c23 */ /* 0x002fe20008010032 */
[----:B------:R-:W-:Y:S01]  /*5080*/  @P3 ISETP.GE.AND P3, PT, R10, UR5, PT ;  /* 0x000000050a003c0c */ /* 0x000fe2000bf66270 */
[----:B------:R-:W-:Y:S06]  /*5090*/  FFMA.FTZ R10, R162, -UR4, R49 ;  /* 0x80000004a20a7c23 */ /* 0x000fec0008010031 */
[----:B------:R-:W-:Y:S02]  /*50a0*/  @P1 FSEL R11, R11, -INF , !P6 ;  /* 0xff8000000b0b1808 */ /* 0x000fe40007000000 */
[----:B------:R-:W-:Y:S03]  /*50b0*/  PLOP3.LUT P1, PT, PT, PT, UP0, 0x80, 0x0 ;  /* 0x000000000000781c */ /* 0x000fe60003f2f008 */
[--C-:B------:R-:W-:Y:S01]  /*50c0*/  FFMA.FTZ R11, R11, c[0x0][0x23c], -R4.reuse ;  /* 0x00008f000b0b7a23 */ /* 0x100fe20000010804 */
[----:B------:R-:W-:Y:S02]  /*50d0*/  @P0 FSEL R10, R10, -INF , !P3 ;  /* 0xff8000000a0a0808 */ /* 0x000fe40005800000 */
[----:B------:R-:W-:Y:S01]  /*50e0*/  PLOP3.LUT P0, PT, PT, PT, UP0, 0x80, 0x0 ;  /* 0x000000000000781c */ /* 0x000fe20003f0f008 */
[----:B------:R1:W-:Y:S02]  /*50f0*/  MUFU.EX2 R54, R11 ;  /* 0x0000000b00367308 */ /* 0x0003e40000000800 */
[----:B------:R-:W-:Y:S08]  /*5100*/  FFMA.FTZ R10, R10, c[0x0][0x23c], -R4 ;  /* 0x00008f000a0a7a23 */ /* 0x000ff00000010804 */
[----:B------:R3:W-:Y:S02]  /*5110*/  MUFU.EX2 R53, R10 ;  /* 0x0000000a00357308 */ /* 0x0007e40000000800 */
[----:B------:R-:W-:Y:S02]  /*5120*/  @P0 FSEL R6, R6, -INF , !P3 ;  /* 0xff80000006060808 */ /* 0x000fe40005800000 */
[----:B------:R-:W-:Y:S03]  /*5130*/  PLOP3.LUT P0, PT, PT, PT, UP0, 0x80, 0x0 ;  /* 0x000000000000781c */ /* 0x000fe60003f0f008 */
[----:B------:R-:W-:Y:S04]  /*5140*/  FFMA.FTZ R6, R6, c[0x0][0x23c], -R0 ;  /* 0x00008f0006067a23 */ /* 0x000fe80000010800 */
[----:B------:R2:W-:Y:S01]  /*5150*/  MUFU.EX2 R43, R6 ;  /* 0x00000006002b7308 */ /* 0x0005e20000000800 */
[----:B-1----:R-:W-:Y:S05]  /*5160*/  FFMA.FTZ R11, R165, -UR4, R40 ;  /* 0x80000004a50b7c23 */ /* 0x002fea0008010028 */
[----:B------:R-:W-:Y:S02]  /*5170*/  @P1 FSEL R11, R11, -INF , !P6 ;  /* 0xff8000000b0b1808 */ /* 0x000fe40007000000 */
[----:B------:R-:W-:Y:S01]  /*5180*/  PLOP3.LUT P1, PT, PT, PT, UP0, 0x80, 0x0 ;  /* 0x000000000000781c */ /* 0x000fe20003f2f008 */
[----:B---3--:R-:W-:Y:S02]  /*5190*/  FFMA.FTZ R10, R160, -UR4, R243 ;  /* 0x80000004a00a7c23 */ /* 0x008fe400080100f3 */
[----:B------:R-:W-:Y:S04]  /*51a0*/  FFMA.FTZ R11, R11, c[0x0][0x23c], -R0 ;  /* 0x00008f000b0b7a23 */ /* 0x000fe80000010800 */
[----:B------:R-:W-:Y:S06]  /*51b0*/  MUFU.EX2 R44, R11 ;  /* 0x0000000b002c7308 */ /* 0x000fec0000000800 */
[----:B------:R-:W-:Y:S01]  /*51c0*/  @P1 FSEL R10, R10, -INF , !P3 ;  /* 0xff8000000a0a1808 */ /* 0x000fe20005800000 */
[----:B--2---:R-:W-:Y:S01]  /*51d0*/  FFMA.FTZ R6, R161, -UR4, R246 ;  /* 0x80000004a1067c23 */ /* 0x004fe200080100f6 */
[----:B------:R-:W-:Y:S03]  /*51e0*/  PLOP3.LUT P1, PT, PT, PT, UP0, 0x80, 0x0 ;  /* 0x000000000000781c */ /* 0x000fe60003f2f008 */
[--C-:B------:R-:W-:Y:S01]  /*51f0*/  FFMA.FTZ R10, R10, c[0x0][0x23c], -R8.reuse ;  /* 0x00008f000a0a7a23 */ /* 0x100fe20000010808 */
[----:B------:R-:W-:Y:S02]  /*5200*/  @P0 FSEL R6, R6, -INF , !P6 ;  /* 0xff80000006060808 */ /* 0x000fe40007000000 */
[----:B------:R-:W-:Y:S01]  /*5210*/  PLOP3.LUT P0, PT, PT, PT, UP0, 0x80, 0x0 ;  /* 0x000000000000781c */ /* 0x000fe20003f0f008 */
[----:B------:R1:W-:Y:S02]  /*5220*/  MUFU.EX2 R153, R10 ;  /* 0x0000000a00997308 */ /* 0x0003e40000000800 */
[--C-:B------:R-:W-:Y:S08]  /*5230*/  FFMA.FTZ R6, R6, c[0x0][0x23c], -R8.reuse ;  /* 0x00008f0006067a23 */ /* 0x100ff00000010808 */
[----:B------:R2:W3:Y:S02]  /*5240*/  MUFU.EX2 R155, R6 ;  /* 0x00000006009b7308 */ /* 0x0004e40000000800 */
[----:B------:R-:W-:Y:S02]  /*5250*/  @P0 FSEL R7, R7, -INF , !P6 ;  /* 0xff80000007070808 */ /* 0x000fe40007000000 */
[----:B------:R-:W-:Y:S02]  /*5260*/  PLOP3.LUT P6, PT, PT, PT, UP0, 0x80, 0x0 ;  /* 0x000000000000781c */ /* 0x000fe40003fcf008 */
[----:B------:R-:W-:Y:S01]  /*5270*/  PLOP3.LUT P0, PT, PT, PT, UP0, 0x80, 0x0 ;  /* 0x000000000000781c */ /* 0x000fe20003f0f008 */
[----:B------:R-:W-:Y:S01]  /*5280*/  FFMA.FTZ R7, R7, c[0x0][0x23c], -R5 ;  /* 0x00008f0007077a23 */ /* 0x000fe20000010805 */
[C---:B-1----:R-:W-:Y:S02]  /*5290*/  @P4 IADD3 R10, R9.reuse, 0x10, RZ ;  /* 0x00000010090a4810 */ /* 0x042fe40007ffe0ff */
[----:B------:R-:W-:Y:S02]  /*52a0*/  PLOP3.LUT P4, PT, PT, PT, UP0, 0x80, 0x0 ;  /* 0x000000000000781c */ /* 0x000fe40003f8f008 */
[----:B------:R-:W-:Y:S02]  /*52b0*/  @P5 ISETP.GE.AND P5, PT, R10, UR5, PT ;  /* 0x000000050a005c0c */ /* 0x000fe4000bfa6270 */
[----:B------:R-:W-:Y:S02]  /*52c0*/  @P2 IADD3 R10, R9, 0x11, RZ ;  /* 0x00000011090a2810 */ /* 0x000fe40007ffe0ff */
[----:B------:R-:W-:Y:S01]  /*52d0*/  PLOP3.LUT P2, PT, PT, PT, UP0, 0x80, 0x0 ;  /* 0x000000000000781c */ /* 0x000fe20003f4f008 */
[----:B--2---:R-:W-:Y:S01]  /*52e0*/  FFMA.FTZ R6, R166, -UR4, R249 ;  /* 0x80000004a6067c23 */ /* 0x004fe200080100f9 */
[----:B------:R-:W-:Y:S01]  /*52f0*/  @P6 ISETP.GE.AND P6, PT, R10, UR5, PT ;  /* 0x000000050a006c0c */ /* 0x000fe2000bfc6270 */
[----:B------:R1:W-:Y:S03]  /*5300*/  MUFU.EX2 R166, R7 ;  /* 0x0000000700a67308 */ /* 0x0003e60000000800 */
[----:B------:R-:W-:Y:S02]  /*5310*/  @P1 FSEL R6, R6, -INF , !P3 ;  /* 0xff80000006061808 */ /* 0x000fe40005800000 */
[----:B------:R-:W-:Y:S02]  /*5320*/  PLOP3.LUT P3, PT, PT, PT, UP0, 0x80, 0x0 ;  /* 0x000000000000781c */ /* 0x000fe40003f6f008 */
[----:B------:R-:W-:Y:S01]  /*5330*/  PLOP3.LUT P1, PT, PT, PT, UP0, 0x80, 0x0 ;  /* 0x000000000000781c */ /* 0x000fe20003f2f008 */
[----:B------:R-:W-:Y:S04]  /*5340*/  FFMA.FTZ R6, R6, c[0x0][0x23c], -R5 ;  /* 0x00008f0006067a23 */ /* 0x000fe80000010805 */
[----:B------:R2:W2:Y:S01]  /*5350*/  MUFU.EX2 R165, R6 ;  /* 0x0000000600a57308 */ /* 0x0004a20000000800 */
[----:B-1----:R-:W-:Y:S05]  /*5360*/  FFMA.FTZ R7, R159, -UR4, R245 ;  /* 0x800000049f077c23 */ /* 0x002fea00080100f5 */
[----:B------:R-:W-:Y:S02]  /*5370*/  @P0 FSEL R7, R7, -INF , !P5 ;  /* 0xff80000007070808 */ /* 0x000fe40006800000 */
[----:B------:R-:W-:Y:S03]  /*5380*/  PLOP3.LUT P0, PT, PT, PT, UP0, 0x80, 0x0 ;  /* 0x000000000000781c */ /* 0x000fe60003f0f008 */
[----:B------:R-:W-:Y:S02]  /*5390*/  FFMA.FTZ R7, R7, c[0x0][0x23c], -R8 ;  /* 0x00008f0007077a23 */ /* 0x000fe40000010808 */
[----:B--2---:R-:W-:Y:S02]  /*53a0*/  FFMA.FTZ R6, R158, -UR4, R244 ;  /* 0x800000049e067c23 */ /* 0x004fe400080100f4 */
[----:B------:R1:W-:Y:S03]  /*53b0*/  MUFU.EX2 R151, R7 ;  /* 0x0000000700977308 */ /* 0x0003e60000000800 */
[----:B------:R-:W-:Y:S02]  /*53c0*/  @P1 FSEL R6, R6, -INF , !P6 ;  /* 0xff80000006061808 */ /* 0x000fe40007000000 */
[----:B------:R-:W-:Y:S03]  /*53d0*/  PLOP3.LUT P1, PT, PT, PT, UP0, 0x80, 0x0 ;  /* 0x000000000000781c */ /* 0x000fe60003f2f008 */
[----:B------:R-:W-:Y:S04]  /*53e0*/  FFMA.FTZ R6, R6, c[0x0][0x23c], -R8 ;  /* 0x00008f0006067a23 */ /* 0x000fe80000010808 */
[----:B------:R2:W-:Y:S01]  /*53f0*/  MUFU.EX2 R144, R6 ;  /* 0x0000000600907308 */ /* 0x0005e20000000800 */
[----:B-1----:R-:W-:Y:S05]  /*5400*/  FFMA.FTZ R7, R161, -UR4, R252 ;  /* 0x80000004a1077c23 */ /* 0x002fea00080100fc */
[----:B------:R-:W-:Y:S02]  /*5410*/  @P2 FSEL R7, R7, -INF , !P5 ;  /* 0xff80000007072808 */ /* 0x000fe40006800000 */
[----:B------:R-:W-:Y:S03]  /*5420*/  PLOP3.LUT P2, PT, PT, PT, UP0, 0x80, 0x0 ;  /* 0x000000000000781c */ /* 0x000fe60003f4f008 */
[--C-:B------:R-:W-:Y:S02]  /*5430*/  FFMA.FTZ R7, R7, c[0x0][0x23c], -R5.reuse ;  /* 0x00008f0007077a23 */ /* 0x100fe40000010805 */
[----:B--2---:R-:W-:Y:S02]  /*5440*/  FFMA.FTZ R6, R160, -UR4, R250 ;  /* 0x80000004a0067c23 */ /* 0x004fe400080100fa */
[----:B------:R1:W-:Y:S03]  /*5450*/  MUFU.EX2 R161, R7 ;  /* 0x0000000700a17308 */ /* 0x0003e60000000800 */
[----:B------:R-:W-:Y:S02]  /*5460*/  @P0 FSEL R6, R6, -INF , !P6 ;  /* 0xff80000006060808 */ /* 0x000fe40007000000 */
[----:B------:R-:W-:Y:S03]  /*5470*/  PLOP3.LUT P0, PT, PT, PT, UP0, 0x80, 0x0 ;  /* 0x000000000000781c */ /* 0x000fe60003f0f008 */
[----:B------:R-:W-:Y:S04]  /*5480*/  FFMA.FTZ R6, R6, c[0x0][0x23c], -R5 ;  /* 0x00008f0006067a23 */ /* 0x000fe80000010805 */
[----:B------:R2:W2:Y:S01]  /*5490*/  MUFU.EX2 R160, R6 ;  /* 0x0000000600a07308 */ /* 0x0004a20000000800 */
[----:B-1----:R-:W-:Y:S05]  /*54a0*/  FFMA.FTZ R7, R157, -UR4, R48 ;  /* 0x800000049d077c23 */ /* 0x002fea0008010030 */
[----:B------:R-:W-:Y:S02]  /*54b0*/  @P2 FSEL R7, R7, -INF , !P5 ;  /* 0xff80000007072808 */ /* 0x000fe40006800000 */
[----:B------:R-:W-:Y:S03]  /*54c0*/  PLOP3.LUT P2, PT, PT, PT, UP0, 0x80, 0x0 ;  /* 0x000000000000781c */ /* 0x000fe60003f4f008 */
[--C-:B------:R-:W-:Y:S02]  /*54d0*/  FFMA.FTZ R10, R7, c[0x0][0x23c], -R4.reuse ;  /* 0x00008f00070a7a23 */ /* 0x100fe40000010804 */
[----:B--2---:R-:W-:Y:S02]  /*54e0*/  FFMA.FTZ R6, R133, -UR4, R47 ;  /* 0x8000000485067c23 */ /* 0x004fe4000801002f */
[----:B------:R-:W-:Y:S01]  /*54f0*/  FFMA.FTZ R7, R163, -UR4, R37 ;  /* 0x80000004a3077c23 */ /* 0x000fe20008010025 */
[----:B------:R1:W-:Y:S02]  /*5500*/  MUFU.EX2 R167, R10 ;  /* 0x0000000a00a77308 */ /* 0x0003e40000000800 */
[----:B------:R-:W-:Y:S02]  /*5510*/  @P1 FSEL R6, R6, -INF , !P6 ;  /* 0xff80000006061808 */ /* 0x000fe40007000000 */
[----:B------:R-:W-:Y:S02]  /*5520*/  @P0 FSEL R7, R7, -INF , !P5 ;  /* 0xff80000007070808 */ /* 0x000fe40006800000 */
[----:B------:R-:W-:Y:S01]  /*5530*/  PLOP3.LUT P1, PT, PT, PT, UP0, 0x80, 0x0 ;  /* 0x000000000000781c */ /* 0x000fe20003f2f008 */
[----:B------:R-:W-:Y:S01]  /*5540*/  FFMA.FTZ R6, R6, c[0x0][0x23c], -R4 ;  /* 0x00008f0006067a23 */ /* 0x000fe20000010804 */
[----:B------:R-:W-:Y:S01]  /*5550*/  PLOP3.LUT P0, PT, PT, PT, UP0, 0x80, 0x0 ;  /* 0x000000000000781c */ /* 0x000fe20003f0f008 */
[----:B------:R-:W-:Y:S02]  /*5560*/  FFMA.FTZ R7, R7, c[0x0][0x23c], -R0 ;  /* 0x00008f0007077a23 */ /* 0x000fe40000010800 */
[----:B------:R2:W-:Y:S10]  /*5570*/  MUFU.EX2 R163, R6 ;  /* 0x0000000600a37308 */ /* 0x0005f40000000800 */
[----:B------:R3:W-:Y:S01]  /*5580*/  MUFU.EX2 R38, R7 ;  /* 0x0000000700267308 */ /* 0x0007e20000000800 */
[C---:B-1----:R-:W-:Y:S02]  /*5590*/  @P2 IADD3 R10, R9.reuse, 0x18, RZ ;  /* 0x00000018090a2810 */ /* 0x042fe40007ffe0ff */
[----:B------:R-:W-:Y:S02]  /*55a0*/  @P4 IADD3 R9, R9, 0x19, RZ ;  /* 0x0000001909094810 */ /* 0x000fe40007ffe0ff */
[----:B------:R-:W-:Y:S02]  /*55b0*/  @P1 ISETP.GE.AND P2, PT, R10, UR5, PT ;  /* 0x000000050a001c0c */ /* 0x000fe4000bf46270 */
[----:B------:R-:W-:Y:S02]  /*55c0*/  @P3 ISETP.GE.AND P3, PT, R9, UR5, PT ;  /* 0x0000000509003c0c */ /* 0x000fe4000bf66270 */
[----:B------:R-:W-:Y:S01]  /*55d0*/  PLOP3.LUT P1, PT, PT, PT, UP0, 0x80, 0x0 ;  /* 0x000000000000781c */ /* 0x000fe20003f2f008 */
[----:B--2---:R-:W-:Y:S05]  /*55e0*/  FFMA.FTZ R6, R162, -UR4, R36 ;  /* 0x80000004a2067c23 */ /* 0x004fea0008010024 */
[----:B------:R-:W-:Y:S02]  /*55f0*/  @P0 FSEL R6, R6, -INF , !P6 ;  /* 0xff80000006060808 */ /* 0x000fe40007000000 */
[----:B------:R-:W-:Y:S01]  /*5600*/  PLOP3.LUT P0, PT, PT, PT, UP0, 0x80, 0x0 ;  /* 0x000000000000781c */ /* 0x000fe20003f0f008 */
[----:B---3--:R-:W-:Y:S02]  /*5610*/  FFMA.FTZ R7, R230, -UR4, R232 ;  /* 0x80000004e6077c23 */ /* 0x008fe400080100e8 */
[----:B------:R-:W-:Y:S02]  /*5620*/  FFMA.FTZ R9, R6, c[0x0][0x23c], -R0 ;  /* 0x00008f0006097a23 */ /* 0x000fe40000010800 */
[----:B------:R-:W-:Y:S01]  /*5630*/  FFMA.FTZ R6, R229, -UR4, R231 ;  /* 0x80000004e5067c23 */ /* 0x000fe200080100e7 */
[----:B------:R-:W-:Y:S01]  /*5640*/  @P1 FSEL R7, R7, -INF , !P2 ;  /* 0xff80000007071808 */ /* 0x000fe20005000000 */
[----:B------:R-:W-:Y:S01]  /*5650*/  MUFU.EX2 R230, R9 ;  /* 0x0000000900e67308 */ /* 0x000fe20000000800 */
[----:B------:R-:W-:Y:S05]  /*5660*/  PLOP3.LUT P1, PT, PT, PT, UP0, 0x80, 0x0 ;  /* 0x000000000000781c */ /* 0x000fea0003f2f008 */
[----:B------:R-:W-:Y:S01]  /*5670*/  @P0 FSEL R6, R6, -INF , !P3 ;  /* 0xff80000006060808 */ /* 0x000fe20005800000 */
[--C-:B------:R-:W-:Y:S01]  /*5680*/  FFMA.FTZ R7, R7, c[0x0][0x23c], -R4.reuse ;  /* 0x00008f0007077a23 */ /* 0x100fe20000010804 */
[----:B------:R-:W-:Y:S03]  /*5690*/  PLOP3.LUT P0, PT, PT, PT, UP0, 0x80, 0x0 ;  /* 0x000000000000781c */ /* 0x000fe60003f0f008 */
[----:B------:R-:W-:Y:S01]  /*56a0*/  FFMA.FTZ R4, R6, c[0x0][0x23c], -R4 ;  /* 0x00008f0006047a23 */ /* 0x000fe20000010804 */
[----:B------:R1:W-:Y:S01]  /*56b0*/  MUFU.EX2 R162, R7 ;  /* 0x0000000700a27308 */ /* 0x0003e20000000800 */
[----:B------:R-:W-:Y:S05]  /*56c0*/  FFMA.FTZ R6, R157, -UR4, R3 ;  /* 0x800000049d067c23 */ /* 0x000fea0008010003 */
[----:B------:R-:W-:Y:S02]  /*56d0*/  @P1 FSEL R6, R6, -INF , !P2 ;  /* 0xff80000006061808 */ /* 0x000fe40005000000 */
[----:B------:R-:W-:Y:S02]  /*56e0*/  PLOP3.LUT P1, PT, PT, PT, UP0, 0x80, 0x0 ;  /* 0x000000000000781c */ /* 0x000fe40003f2f008 */
[----:B------:R2:W-:Y:S01]  /*56f0*/  MUFU.EX2 R157, R4 ;  /* 0x00000004009d7308 */ /* 0x0005e20000000800 */
[----:B------:R-:W-:Y:S09]  /*5700*/  FFMA.FTZ R6, R6, c[0x0][0x23c], -R0 ;  /* 0x00008f0006067a23 */ /* 0x000ff20000010800 */
[----:B------:R3:W-:Y:S01]  /*5710*/  MUFU.EX2 R229, R6 ;  /* 0x0000000600e57308 */ /* 0x0007e20000000800 */
[----:B-1----:R-:W-:Y:S05]  /*5720*/  FFMA.FTZ R7, R134, -UR4, R150 ;  /* 0x8000000486077c23 */ /* 0x002fea0008010096 */
[----:B------:R-:W-:Y:S02]  /*5730*/  @P0 FSEL R7, R7, -INF , !P2 ;  /* 0xff80000007070808 */ /* 0x000fe40005000000 */
[----:B------:R-:W-:Y:S01]  /*5740*/  PLOP3.LUT P0, PT, PT, PT, UP0, 0x80, 0x0 ;  /* 0x000000000000781c */ /* 0x000fe20003f0f008 */
[----:B--2---:R-:W-:Y:S02]  /*5750*/  FFMA.FTZ R4, R132, -UR4, R149 ;  /* 0x8000000484047c23 */ /* 0x004fe40008010095 */
[--C-:B------:R-:W-:Y:S03]  /*5760*/  FFMA.FTZ R7, R7, c[0x0][0x23c], -R8.reuse ;  /* 0x00008f0007077a23 */ /* 0x100fe60000010808 */
[----:B------:R-:W-:Y:S01]  /*5770*/  @P1 FSEL R4, R4, -INF , !P3 ;  /* 0xff80000004041808 */ /* 0x000fe20005800000 */
[----:B------:R1:W-:Y:S01]  /*5780*/  MUFU.EX2 R148, R7 ;  /* 0x0000000700947308 */ /* 0x0003e20000000800 */
[----:B------:R-:W-:Y:S03]  /*5790*/  PLOP3.LUT P1, PT, PT, PT, UP0, 0x80, 0x0 ;  /* 0x000000000000781c */ /* 0x000fe60003f2f008 */
[----:B------:R-:W-:Y:S02]  /*57a0*/  FFMA.FTZ R8, R4, c[0x0][0x23c], -R8 ;  /* 0x00008f0004087a23 */ /* 0x000fe40000010808 */
[----:B------:R-:W-:Y:S02]  /*57b0*/  FFMA.FTZ R4, R158, -UR4, R156 ;  /* 0x800000049e047c23 */ /* 0x000fe4000801009c */
[----:B---3--:R-:W-:Y:S02]  /*57c0*/  FFMA.FTZ R6, R159, -UR4, R164 ;  /* 0x800000049f067c23 */ /* 0x008fe400080100a4 */
[----:B------:R-:W2:Y:S03]  /*57d0*/  MUFU.EX2 R147, R8 ;  /* 0x0000000800937308 */ /* 0x000ea60000000800 */
[----:B------:R-:W-:Y:S02]  /*57e0*/  @P0 FSEL R6, R6, -INF , !P2 ;  /* 0xff80000006060808 */ /* 0x000fe40005000000 */
[----:B------:R-:W-:Y:S02]  /*57f0*/  @P1 FSEL R4, R4, -INF , !P3 ;  /* 0xff80000004041808 */ /* 0x000fe40005800000 */
[----:B------:R-:W-:Y:S01]  /*5800*/  PLOP3.LUT P0, PT, PT, PT, UP0, 0x80, 0x0 ;  /* 0x000000000000781c */ /* 0x000fe20003f0f008 */
[--C-:B------:R-:W-:Y:S01]  /*5810*/  FFMA.FTZ R6, R6, c[0x0][0x23c], -R5.reuse ;  /* 0x00008f0006067a23 */ /* 0x100fe20000010805 */
[----:B------:R-:W-:Y:S01]  /*5820*/  UISETP.GE.AND UP0, UPT, UR8, 0x1, UPT ;  /* 0x000000010800788c */ /* 0x000fe2000bf06270 */
[----:B------:R-:W-:Y:S02]  /*5830*/  FFMA.FTZ R5, R4, c[0x0][0x23c], -R5 ;  /* 0x00008f0004057a23 */ /* 0x000fe40000010805 */
[----:B------:R-:W-:Y:S01]  /*5840*/  FFMA.FTZ R4, R133, -UR4, R2 ;  /* 0x8000000485047c23 */ /* 0x000fe20008010002 */
[----:B------:R3:W-:Y:S01]  /*5850*/  MUFU.EX2 R154, R6 ;  /* 0x00000006009a7308 */ /* 0x0007e20000000800 */
[----:B-1----:R-:W-:Y:S05]  /*5860*/  F2FP.BF16.PACK_AB R7, R57, R58 ;  /* 0x0000003a3907723e */ /* 0x002fea00000010ff */
[----:B------:R1:W-:Y:S01]  /*5870*/  STS [R236+0x13400], R7 ;  /* 0x01340007ec007388 */ /* 0x0003e20000000800 */
[----:B------:R-:W-:Y:S02]  /*5880*/  @P0 FSEL R4, R4, -INF , !P3 ;  /* 0xff80000004040808 */ /* 0x000fe40005800000 */
[----:B------:R-:W-:Y:S01]  /*5890*/  IADD3 R142, P0, R142, UR13, RZ ;  /* 0x0000000d8e8e7c10 */ /* 0x000fe2000ff1e0ff */
[----:B------:R2:W2:Y:S02]  /*58a0*/  MUFU.EX2 R152, R5 ;  /* 0x0000000500987308 */ /* 0x0004a40000000800 */
[----:B------:R-:W-:Y:S01]  /*58b0*/  FFMA.FTZ R0, R4, c[0x0][0x23c], -R0 ;  /* 0x00008f0004007a23 */ /* 0x000fe20000010800 */
[----:B------:R-:W-:Y:S02]  /*58c0*/  F2FP.BF16.PACK_AB R4, R153, R155 ;  /* 0x0000009b9904723e */ /* 0x000fe400000010ff */
[----:B----4-:R-:W-:Y:S02]  /*58d0*/  IADD3.X R143, R140, UR12, RZ, P0, !PT ;  /* 0x0000000c8c8f7c10 */ /* 0x010fe400087fe4ff */
[----:B------:R-:W-:Y:S03]  /*58e0*/  PLOP3.LUT P0, PT, PT, PT, UP0, 0x80, 0x0 ;  /* 0x000000000000781c */ /* 0x000fe60003f0f008 */
[----:B------:R2:W2:Y:S01]  /*58f0*/  MUFU.EX2 R158, R0 ;  /* 0x00000000009e7308 */ /* 0x0004a20000000800 */
[----:B------:R-:W4:Y:S01]  /*5900*/  LDG.E R140, [R142.64] ;  /* 0x000000068e8c7981 */ /* 0x000f22000c1e1900 */
[----:B---3--:R-:W-:Y:S02]  /*5910*/  F2FP.BF16.PACK_AB R6, R55, R56 ;  /* 0x000000383706723e */ /* 0x008fe400000010ff */
[----:B-1----:R-:W-:Y:S02]  /*5920*/  F2FP.BF16.PACK_AB R7, R53, R54 ;  /* 0x000000363507723e */ /* 0x002fe400000010ff */
[----:B--2---:R-:W-:Y:S05]  /*5930*/  F2FP.BF16.PACK_AB R5, R141, R146 ;  /* 0x000000928d05723e */ /* 0x004fea00000010ff */
[----:B------:R1:W-:Y:S04]  /*5940*/  STS [R236+0x13000], R5 ;  /* 0x01300005ec007388 */ /* 0x0003e80000000800 */
[----:B------:R2:W-:Y:S01]  /*5950*/  STS [R235+0x13000], R4 ;  /* 0x01300004eb007388 */ /* 0x0005e20000000800 */
[----:B------:R-:W-:Y:S05]  /*5960*/  F2FP.BF16.PACK_AB R0, R165, R166 ;  /* 0x000000a6a500723e */ /* 0x000fea00000010ff */
[----:B------:R3:W-:Y:S04]  /*5970*/  STS [R235+0x13400], R0 ;  /* 0x01340000eb007388 */ /* 0x0007e80000000800 */
[----:B------:R3:W-:Y:S01]  /*5980*/  STS [R236+0x14000], R6 ;  /* 0x01400006ec007388 */ /* 0x0007e20000000800 */
[----:B-1----:R-:W-:Y:S02]  /*5990*/  F2FP.BF16.PACK_AB R5, R45, R46 ;  /* 0x0000002e2d05723e */ /* 0x002fe400000010ff */
[----:B--2---:R-:W-:Y:S03]  /*59a0*/  F2FP.BF16.PACK_AB R4, R160, R161 ;  /* 0x000000a1a004723e */ /* 0x004fe600000010ff */
[----:B------:R1:W-:Y:S04]  /*59b0*/  STS [R236+0x14400], R5 ;  /* 0x01440005ec007388 */ /* 0x0003e80000000800 */
[----:B------:R2:W-:Y:S01]  /*59c0*/  STS [R235+0x14000], R7 ;  /* 0x01400007eb007388 */ /* 0x0005e20000000800 */
[----:B---3--:R-:W-:Y:S02]  /*59d0*/  F2FP.BF16.PACK_AB R0, R147, R148 ;  /* 0x000000949300723e */ /* 0x008fe400000010ff */
        /* <DEDUP_REMOVED lines=8> */
[----:B------:R-:W-:Y:S02]  /*5a60*/  F2FP.BF16.PACK_AB R4, R157, R162 ;  /* 0x000000a29d04723e */ /* 0x000fe400000010ff */
[----:B-1----:R-:W-:Y:S02]  /*5a70*/  F2FP.BF16.PACK_AB R5, R152, R154 ;  /* 0x0000009a9805723e */ /* 0x002fe400000010ff */
[----:B--2---:R-:W-:Y:S03]  /*5a80*/  F2FP.BF16.PACK_AB R0, R158, R229 ;  /* 0x000000e59e00723e */ /* 0x004fe600000010ff */
[----:B------:R-:W-:Y:S04]  /*5a90*/  STS [R233+0x13400], R5 ;  /* 0x01340005e9007388 */ /* 0x000fe80000000800 */
[----:B------:R-:W-:Y:S04]  /*5aa0*/  STS [R234+0x14000], R7 ;  /* 0x01400007ea007388 */ /* 0x000fe80000000800 */
[----:B------:R-:W-:Y:S04]  /*5ab0*/  STS [R234+0x14400], R6 ;  /* 0x01440006ea007388 */ /* 0x000fe80000000800 */
[----:B------:R-:W-:Y:S04]  /*5ac0*/  STS [R233+0x14000], R4 ;  /* 0x01400004e9007388 */ /* 0x000fe80000000800 */
[----:B------:R1:W-:Y:S04]  /*5ad0*/  STS [R233+0x14400], R0 ;  /* 0x01440000e9007388 */ /* 0x0003e80000000800 */
[----:B------:R-:W2:Y:S08]  /*5ae0*/  LDSM.16.M88.4 R32, [R219+0x6000] ;  /* 0x00600000db20783b */ /* 0x000eb00000000200 */
[----:B------:R-:W3:Y:S08]  /*5af0*/  LDSM.16.M88.4 R28, [R219+0x6800] ;  /* 0x00680000db1c783b */ /* 0x000ef00000000200 */
[----:B------:R-:W3:Y:S01]  /*5b00*/  LDSM.16.M88.4 R132, [R220+0x6000] ;  /* 0x00600000dc84783b */ /* 0x000ee20000000200 */
[----:B-1----:R-:W-:Y:S07]  /*5b10*/  FFMA.FTZ R0, -R145, R145, 1 ;  /* 0x3f80000091007423 */ /* 0x002fee0000010191 */
[----:B------:R-:W1:Y:S01]  /*5b20*/  LDSM.16.M88.4 R136, [R220+0x6800] ;  /* 0x00680000dc88783b */ /* 0x000e620000000200 */
[----:B------:R-:W-:Y:S01]  /*5b30*/  FMUL.FTZ R0, R0, c[0x0][0x2ec] ;  /* 0x0000bb0000007a20 */ /* 0x000fe20000410000 */
        /* <DEDUP_REMOVED lines=51> */
[C---:B----4-:R-:W-:Y:S01]  /*5e70*/  FADD.FTZ R5, -R140.reuse, R5 ;  /* 0x000000058c057221 */ /* 0x050fe20000010100 */
        /* <DEDUP_REMOVED lines=27> */
[----:B------:R-:W-:Y:S02]  /*6030*/  FMUL.FTZ R134, R144, R21 ;  /* 0x0000001590867220 */ /* 0x000fe40000410000 */
[C---:B------:R-:W-:Y:S02]  /*6040*/  FADD.FTZ R20, -R140.reuse, R32 ;  /* 0x000000208c147221 */ /* 0x040fe40000010100 */
[----:B------:R-:W-:Y:S02]  /*6050*/  FADD.FTZ R32, -R140, R33 ;  /* 0x000000218c207221 */ /* 0x000fe40000010100 */
[----:B------:R-:W-:Y:S02]  /*6060*/  FMUL.FTZ R144, R17, R133 ;  /* 0x0000008511907220 */ /* 0x000fe40000410000 */
[----:B-1----:R-:W-:Y:S02]  /*6070*/  FMUL.FTZ R143, R16, R132 ;  /* 0x00000084108f7220 */ /* 0x002fe40000410000 */
[----:B------:R-:W-:Y:S02]  /*6080*/  FFMA.FTZ R17, -R150, R150, 1 ;  /* 0x3f80000096117423 */ /* 0x000fe40000010196 */
[----:B------:R-:W-:Y:S01]  /*6090*/  FFMA.FTZ R16, -R149, R149, 1 ;  /* 0x3f80000095107423 */ /* 0x000fe20000010195 */
[----:B------:R-:W-:Y:S01]  /*60a0*/  MOV R149, R237 ;  /* 0x000000ed00957202 */ /* 0x000fe20000000f00 */
[----:B------:R-:W-:Y:S01]  /*60b0*/  FMUL.FTZ R33, R148, R20 ;  /* 0x0000001494217220 */ /* 0x000fe20000410000 */
[----:B------:R-:W-:Y:S01]  /*60c0*/  MOV R148, R238 ;  /* 0x000000ee00947202 */ /* 0x000fe20000000f00 */
[----:B------:R-:W-:Y:S02]  /*60d0*/  FMUL.FTZ R32, R147, R32 ;  /* 0x0000002093207220 */ /* 0x000fe40000410000 */
[----:B------:R-:W-:Y:S02]  /*60e0*/  FMUL.FTZ R17, R17, c[0x0][0x2ec] ;  /* 0x0000bb0011117a20 */ /* 0x000fe40000410000 */
[----:B------:R-:W-:Y:S02]  /*60f0*/  FMUL.FTZ R16, R16, c[0x0][0x2ec] ;  /* 0x0000bb0010107a20 */ /* 0x000fe40000410000 */
[----:B------:R-:W-:Y:S02]  /*6100*/  FMUL.FTZ R140, R17, R33 ;  /* 0x00000021118c7220 */ /* 0x000fe40000410000 */
[----:B------:R-:W-:Y:S02]  /*6110*/  FMUL.FTZ R139, R16, R32 ;  /* 0x00000020108b7220 */ /* 0x000fe40000410000 */
        /* <DEDUP_REMOVED lines=10> */
[----:B------:R-:W-:Y:S02]  /*61c0*/  FMUL.FTZ R32, R32, c[0x0][0x2ec] ;  /* 0x0000bb0020207a20 */ /* 0x000fe40000410000 */
[----:B------:R-:W-:Y:S02]  /*61d0*/  FFMA.FTZ R20, -R244, R244, 1 ;  /* 0x3f800000f4147423 */ /* 0x000fe400000101f4 */
[----:B------:R-:W-:Y:S02]  /*61e0*/  FFMA.FTZ R133, -R250, R250, 1 ;  /* 0x3f800000fa857423 */ /* 0x000fe400000101fa */
[----:B------:R-:W-:Y:S02]  /*61f0*/  FMUL.FTZ R20, R20, c[0x0][0x2ec] ;  /* 0x0000bb0014147a20 */ /* 0x000fe40000410000 */
[----:B------:R-:W-:Y:S02]  /*6200*/  FMUL.FTZ R133, R133, c[0x0][0x2ec] ;  /* 0x0000bb0085857a20 */ /* 0x000fe40000410000 */
[----:B------:R-:W-:Y:S02]  /*6210*/  FMUL.FTZ R141, R20, R134 ;  /* 0x00000086148d7220 */ /* 0x000fe40000410000 */
[----:B------:R-:W-:Y:S02]  /*6220*/  FFMA.FTZ R134, -R252, R252, 1 ;  /* 0x3f800000fc867423 */ /* 0x000fe400000101fc */
[----:B------:R-:W-:Y:S02]  /*6230*/  FFMA.FTZ R20, -R37, R37, 1 ;  /* 0x3f80000025147423 */ /* 0x000fe40000010125 */
[----:B------:R-:W-:Y:S02]  /*6240*/  FMUL.FTZ R134, R134, c[0x0][0x2ec] ;  /* 0x0000bb0086867a20 */ /* 0x000fe40000410000 */
        /* <DEDUP_REMOVED lines=8> */
[----:B------:R-:W-:Y:S01]  /*62d0*/  FMUL.FTZ R16, R57, R16 ;  /* 0x0000001039107220 */ /* 0x000fe20000410000 */
[----:B------:R1:W5:Y:S01]  /*62e0*/  LDL.LU R60, [R1+0xc0] ;  /* 0x0000c000013c7983 */ /* 0x0003620000300800 */
[----:B------:R-:W-:Y:S02]  /*62f0*/  FMUL.FTZ R6, R6, c[0x0][0x2ec] ;  /* 0x0000bb0006067a20 */ /* 0x000fe40000410000 */
[----:B------:R-:W-:Y:S01]  /*6300*/  FMUL.FTZ R17, R58, R17 ;  /* 0x000000113a117220 */ /* 0x000fe20000410000 */
[----:B------:R1:W5:Y:S01]  /*6310*/  LDL.LU R59, [R1+0xbc] ;  /* 0x0000bc00013b7983 */ /* 0x0003620000300800 */
[----:B------:R-:W-:Y:S02]  /*6320*/  FMUL.FTZ R7, R7, c[0x0][0x2ec] ;  /* 0x0000bb0007077a20 */ /* 0x000fe40000410000 */
[C---:B------:R-:W-:Y:S01]  /*6330*/  FADD.FTZ R18, -R5.reuse, R18 ;  /* 0x0000001205127221 */ /* 0x040fe20000010100 */
[----:B------:R1:W5:Y:S01]  /*6340*/  LDL.LU R58, [R1+0xb8] ;  /* 0x0000b800013a7983 */ /* 0x0003620000300800 */
[----:B------:R-:W-:Y:S02]  /*6350*/  FADD.FTZ R19, -R5, R19 ;  /* 0x0000001305137221 */ /* 0x000fe40000010100 */
[----:B------:R-:W-:Y:S01]  /*6360*/  FMUL.FTZ R137, R6, R16 ;  /* 0x0000001006897220 */ /* 0x000fe20000410000 */
[----:B------:R1:W5:Y:S01]  /*6370*/  LDL.LU R57, [R1+0xb4] ;  /* 0x0000b40001397983 */ /* 0x0003620000300800 */
        /* <DEDUP_REMOVED lines=13> */
[C---:B---3--:R-:W-:Y:S02]  /*6450*/  FADD.FTZ R5, -R4.reuse, R8 ;  /* 0x0000000804057221 */ /* 0x048fe40000010100 */
        /* <DEDUP_REMOVED lines=18> */
[----:B------:R-:W-:Y:S02]  /*6580*/  FMUL.FTZ R32, R32, R5 ;  /* 0x0000000520207220 */ /* 0x000fe40000410000 */
[C---:B------:R-:W-:Y:S01]  /*6590*/  FADD.FTZ R24, -R4.reuse, R24 ;  /* 0x0000001804187221 */ /* 0x040fe20000010100 */
[----:B------:R1:W5:Y:S01]  /*65a0*/  LDL.LU R51, [R1+0x9c] ;  /* 0x00009c0001337983 */ /* 0x0003620000300800 */
[----:B------:R-:W-:Y:S02]  /*65b0*/  FADD.FTZ R5, -R4, R25 ;  /* 0x0000001904057221 */ /* 0x000fe40000010100 */
[----:B------:R-:W-:Y:S01]  /*65c0*/  FFMA.FTZ R25, -R48, R48, 1 ;  /* 0x3f80000030197423 */ /* 0x000fe20000010130 */
[----:B------:R1:W5:Y:S01]  /*65d0*/  LDL.LU R50, [R1+0x98] ;  /* 0x0000980001327983 */ /* 0x0003620000300800 */
[----:B------:R-:W-:Y:S02]  /*65e0*/  FMUL.FTZ R23, R23, R6 ;  /* 0x0000000617177220 */ /* 0x000fe40000410000 */
[----:B------:R-:W-:Y:S01]  /*65f0*/  FMUL.FTZ R34, R34, R7 ;  /* 0x0000000722227220 */ /* 0x000fe20000410000 */
[----:B------:R1:W5:Y:S01]  /*6600*/  LDL.LU R49, [R1+0x94] ;  /* 0x0000940001317983 */ /* 0x0003620000300800 */
[C---:B------:R-:W-:Y:S02]  /*6610*/  FADD.FTZ R6, -R4.reuse, R28 ;  /* 0x0000001c04067221 */ /* 0x040fe40000010100 */
[----:B------:R-:W-:Y:S01]  /*6620*/  FADD.FTZ R7, -R4, R29 ;  /* 0x0000001d04077221 */ /* 0x000fe20000010100 */
[----:B------:R1:W5:Y:S01]  /*6630*/  LDL.LU R48, [R1+0x90] ;  /* 0x0000900001307983 */ /* 0x0003620000300800 */
[----:B------:R-:W-:Y:S02]  /*6640*/  FMUL.FTZ R4, R167, R24 ;  /* 0x00000018a7047220 */ /* 0x000fe40000410000 */
[----:B------:R-:W-:Y:S02]  /*6650*/  FFMA.FTZ R24, -R47, R47, 1 ;  /* 0x3f8000002f187423 */ /* 0x000fe4000001012f */
[----:B------:R-:W-:Y:S01]  /*6660*/  FMUL.FTZ R25, R25, c[0x0][0x2ec] ;  /* 0x0000bb0019197a20 */ /* 0x000fe20000410000 */
[----:B------:R1:W5:Y:S01]  /*6670*/  LDL.LU R47, [R1+0x8c] ;  /* 0x00008c00012f7983 */ /* 0x0003620000300800 */
[----:B------:R-:W-:Y:S02]  /*6680*/  FMUL.FTZ R5, R163, R5 ;  /* 0x00000005a3057220 */ /* 0x000fe40000410000 */
[----:B------:R-:W-:Y:S02]  /*6690*/  FFMA.FTZ R29, -R232, R232, 1 ;  /* 0x3f800000e81d7423 */ /* 0x000fe400000101e8 */
[----:B------:R-:W-:Y:S02]  /*66a0*/  FMUL.FTZ R24, R24, c[0x0][0x2ec] ;  /* 0x0000bb0018187a20 */ /* 0x000fe40000410000 */
[----:B------:R-:W-:Y:S02]  /*66b0*/  FMUL.FTZ R25, R25, R4 ;  /* 0x0000000419197220 */ /* 0x000fe40000410000 */
[----:B----4-:R-:W-:Y:S02]  /*66c0*/  FADD.FTZ R4, -R0, R10 ;  /* 0x0000000a00047221 */ /* 0x010fe40000010100 */
[----:B------:R-:W-:Y:S02]  /*66d0*/  FMUL.FTZ R6, R162, R6 ;  /* 0x00000006a2067220 */ /* 0x000fe40000410000 */
[----:B------:R-:W-:Y:S02]  /*66e0*/  FFMA.FTZ R28, -R231, R231, 1 ;  /* 0x3f800000e71c7423 */ /* 0x000fe400000101e7 */
[----:B------:R-:W-:Y:S02]  /*66f0*/  FMUL.FTZ R29, R29, c[0x0][0x2ec] ;  /* 0x0000bb001d1d7a20 */ /* 0x000fe40000410000 */
[----:B------:R-:W-:Y:S02]  /*6700*/  FMUL.FTZ R24, R24, R5 ;  /* 0x0000000518187220 */ /* 0x000fe40000410000 */
[----:B------:R-:W-:Y:S02]  /*6710*/  FADD.FTZ R5, -R0, R11 ;  /* 0x0000000b00057221 */ /* 0x000fe40000010100 */
[----:B------:R-:W-:Y:S02]  /*6720*/  FMUL.FTZ R4, R46, R4 ;  /* 0x000000042e047220 */ /* 0x000fe40000410000 */
[----:B------:R-:W-:Y:S01]  /*6730*/  FMUL.FTZ R7, R157, R7 ;  /* 0x000000079d077220 */ /* 0x000fe20000410000 */
[----:B------:R1:W5:Y:S01]  /*6740*/  LDL.LU R46, [R1+0x88] ;  /* 0x00008800012e7983 */ /* 0x0003620000300800 */
[----:B------:R-:W-:Y:S02]  /*6750*/  FMUL.FTZ R28, R28, c[0x0][0x2ec] ;  /* 0x0000bb001c1c7a20 */ /* 0x000fe40000410000 */
[----:B------:R-:W-:Y:S02]  /*6760*/  FMUL.FTZ R29, R29, R6 ;  /* 0x000000061d1d7220 */ /* 0x000fe40000410000 */
        /* <DEDUP_REMOVED lines=33> */
[----:B------:R-:W-:Y:S02]  /*6980*/  FFMA.FTZ R19, -R36, R36, 1 ;  /* 0x3f80000024137423 */ /* 0x000fe40000010124 */
[----:B------:R-:W-:Y:S01]  /*6990*/  FFMA.FTZ R22, -R3, R3, 1 ;  /* 0x3f80000003167423 */ /* 0x000fe20000010103 */
[----:B------:R1:W5:Y:S01]  /*69a0*/  LDL.LU R37, [R1+0x64] ;  /* 0x0000640001257983 */ /* 0x0003620000300800 */
[----:B------:R-:W-:Y:S02]  /*69b0*/  FMUL.FTZ R17, R17, c[0x0][0x2ec] ;  /* 0x0000bb0011117a20 */ /* 0x000fe40000410000 */
[----:B------:R-:W-:Y:S01]  /*69c0*/  FMUL.FTZ R4, R230, R4 ;  /* 0x00000004e6047220 */ /* 0x000fe20000410000 */
[----:B------:R1:W5:Y:S01]  /*69d0*/  LDL R150, [R1+0x18] ;  /* 0x0000180001967983 */ /* 0x0003620000100800 */
[----:B------:R-:W-:Y:S02]  /*69e0*/  FMUL.FTZ R5, R229, R5 ;  /* 0x00000005e5057220 */ /* 0x000fe40000410000 */
[----:B------:R-:W-:Y:S01]  /*69f0*/  FMUL.FTZ R6, R158, R6 ;  /* 0x000000069e067220 */ /* 0x000fe20000410000 */
[----:B------:R1:W5:Y:S01]  /*6a00*/  LDL.LU R36, [R1+0x60] ;  /* 0x0000600001247983 */ /* 0x0003620000300800 */
[----:B------:R-:W-:Y:S02]  /*6a10*/  FMUL.FTZ R19, R19, c[0x0][0x2ec] ;  /* 0x0000bb0013137a20 */ /* 0x000fe40000410000 */
[----:B------:R-:W-:Y:S01]  /*6a20*/  FMUL.FTZ R22, R22, c[0x0][0x2ec] ;  /* 0x0000bb0016167a20 */ /* 0x000fe20000410000 */
[----:B------:R1:W5:Y:S01]  /*6a30*/  LDL R147, [R1+0x1c] ;  /* 0x00001c0001937983 */ /* 0x0003620000100800 */
[----:B------:R-:W-:Y:S02]  /*6a40*/  FMUL.FTZ R33, R33, R8 ;  /* 0x0000000821217220 */ /* 0x000fe40000410000 */
[----:B------:R-:W-:Y:S01]  /*6a50*/  FMUL.FTZ R17, R17, R7 ;  /* 0x0000000711117220 */ /* 0x000fe20000410000 */
[----:B------:R1:W5:Y:S01]  /*6a60*/  LDL.LU R3, [R1+0x5c] ;  /* 0x00005c0001037983 */ /* 0x0003620000300800 */
[----:B------:R-:W-:Y:S02]  /*6a70*/  FMUL.FTZ R20, R20, R0 ;  /* 0x0000000014147220 */ /* 0x000fe40000410000 */
[----:B------:R-:W-:Y:S01]  /*6a80*/  FMUL.FTZ R19, R19, R4 ;  /* 0x0000000413137220 */ /* 0x000fe20000410000 */
[----:B------:R1:W5:Y:S01]  /*6a90*/  LDL.64 R152, [R1] ;  /* 0x0000000001987983 */ /* 0x0003620000100a00 */
[----:B------:R-:W-:Y:S02]  /*6aa0*/  FMUL.FTZ R22, R22, R5 ;  /* 0x0000000516167220 */ /* 0x000fe40000410000 */
[----:B------:R-:W-:Y:S03]  /*6ab0*/  FMUL.FTZ R21, R21, R6 ;  /* 0x0000000615157220 */ /* 0x000fe60000410000 */
[----:B------:R1:W5:Y:S01]  /*6ac0*/  LDL.LU R2, [R1+0x58] ;  /* 0x0000580001027983 */ /* 0x0003620000300800 */
[----:B------:R-:W-:-:S05]  /*6ad0*/  @!P0 BRA `(.L_x_570) ;  /* 0x0000030000008947 */ /* 0x000fca0003800000 */
        /* <DEDUP_REMOVED lines=38> */
[----:B---3--:R-:W-:Y:S03]  /*6d40*/  @!P1 IMAD.MOV.U32 R4, RZ, RZ, R242 ;  /* 0x000000ffff049224 */ /* 0x008fe600078e00f2 */
        /* <DEDUP_REMOVED lines=9> */
.L_x_570:
        /* <DEDUP_REMOVED lines=11> */
[----:B--2---:R-:W-:Y:S02]  /*6e90*/  F2FP.BF16.PACK_AB R9, R17, R18 ;  /* 0x000000121109723e */ /* 0x004fe400000010ff */
        /* <DEDUP_REMOVED lines=33> */
[-C--:B--2---:R-:W-:Y:S08]  /*70b0*/  HMMA.16816.F32.BF16 R36, R4, R8.reuse, R36 ;  /* 0x000000080424723c */ /* 0x084ff00000041824 */
[C---:B----4-:R-:W-:Y:S08]  /*70c0*/  HMMA.16816.F32.BF16 R40, R12.reuse, R8, R40 ;  /* 0x000000080c28723c */ /* 0x050ff00000041828 */
[-C--:B------:R-:W-:Y:S08]  /*70d0*/  HMMA.16816.F32.BF16 R44, R12, R10.reuse, R44 ;  /* 0x0000000a0c2c723c */ /* 0x080ff0000004182c */
[C---:B------:R-:W-:Y:S01]  /*70e0*/  HMMA.16816.F32.BF16 R48, R4.reuse, R10, R48 ;  /* 0x0000000a0430723c */ /* 0x040fe20000041830 */
[----:B------:R-:W2:Y:S07]  /*70f0*/  LDSM.16.MT88.4 R8, [R0+0x8400] ;  /* 0x008400000008783b */ /* 0x000eae0000004200 */
        /* <DEDUP_REMOVED lines=55> */
[----:B---3--:R-:W-:Y:S01]  /*7470*/  IMAD.MOV.U32 R5, RZ, RZ, c[0x0][0x370] ;  /* 0x0000dc00ff057624 */ /* 0x008fe200078e00ff */
        /* <DEDUP_REMOVED lines=32> */
.L_x_571:
[----:B---3--:R-:W-:Y:S01]  /*7680*/  LDSM.16.M88.4 R24, [R221] ;  /* 0x00000000dd18783b */ /* 0x008fe20000000200 */
        /* <DEDUP_REMOVED lines=22> */
[----:B------:R1:W4:Y:S04]  /*77f0*/  LDL R143, [R1+0x8] ;  /* 0x00000800018f7983 */ /* 0x0003280000100800 */
        /* <DEDUP_REMOVED lines=72> */
[----:B-----5:R-:W-:Y:S01]  /*7c80*/  @P0 IADD3.X R137, R145, UR10, RZ, P2, !PT ;  /* 0x0000000a91890c10 */ /* 0x020fe200097fe4ff */
        /* <DEDUP_REMOVED lines=11> */
[----:B------:R-:W5:Y:S01]  /*7d40*/  @P0 LDG.E R144, [R136.64] ;  /* 0x0000000688900981 */ /* 0x000f62000c1e1900 */
[----:B------:R-:W-:Y:S02]  /*7d50*/  IMAD.MOV.U32 R33, RZ, RZ, R237 ;  /* 0x000000ffff217224 */ /* 0x000fe400078e00ed */
[C---:B------:R-:W-:Y:S03]  /*7d60*/  HMMA.16816.F32.BF16 R20, R28.reuse, R132, R20 ;  /* 0x000000841c14723c */ /* 0x040fe60000041814 */
[----:B------:R-:W-:Y:S01]  /*7d70*/  RED.E.ADD.F32.FTZ.RN.STRONG.GPU [R32.64], R4 ;  /* 0x000000042000798e */ /* 0x000fe2000c10e786 */
[CC--:B------:R-:W-:Y:S01]  /*7d80*/  LEA R34, P1, R140.reuse, R32.reuse, 0x2 ;  /* 0x000000208c227211 */ /* 0x0c0fe200078210ff */
[----:B------:R-:W-:Y:S03]  /*7d90*/  IMAD.SHL.U32 R145, R145, 0x8, RZ ;  /* 0x0000000891917824 */ /* 0x000fe600078e00ff */
[----:B------:R-:W-:Y:S04]  /*7da0*/  HMMA.16816.F32.BF16 R24, R28, R134, R24 ;  /* 0x000000861c18723c */ /* 0x000fe80000041818 */
[-C--:B------:R-:W-:Y:S05]  /*7db0*/  LEA.HI.X.SX32 R35, R140, R33.reuse, 0x2, P1 ;  /* 0x000000218c237211 */ /* 0x080fea00008f16ff */
[----:B------:R-:W-:Y:S04]  /*7dc0*/  RED.E.ADD.F32.FTZ.RN.STRONG.GPU [R34.64], R5 ;  /* 0x000000052200798e */ /* 0x000fe8000c10e786 */
[----:B--2---:R1:W-:Y:S04]  /*7dd0*/  @P0 STL [R1+0x14], R141 ;  /* 0x0000148d01000387 */ /* 0x0043e80000100800 */
[----:B------:R-:W2:Y:S04]  /*7de0*/  LDL R139, [R1+0x24] ;  /* 0x00002400018b7983 */ /* 0x000ea80000100800 */
[----:B------:R-:W2:Y:S04]  /*7df0*/  LDL R138, [R1+0x2c] ;  /* 0x00002c00018a7983 */ /* 0x000ea80000100800 */
[----:B---3--:R3:W-:Y:S04]  /*7e00*/  @P0 STL [R1+0xc], R142 ;  /* 0x00000c8e01000387 */ /* 0x0087e80000100800 */
[----:B----4-:R4:W-:Y:S04]  /*7e10*/  @P0 STL [R1+0x8], R143 ;  /* 0x0000088f01000387 */ /* 0x0109e80000100800 */
[----:B-----5:R5:W-:Y:S01]  /*7e20*/  @P0 STL [R1+0x10], R144 ;  /* 0x0000109001000387 */ /* 0x020be20000100800 */
        /* <DEDUP_REMOVED lines=9> */
[----:B-----5:R-:W-:Y:S02]  /*7ec0*/  IMAD.MOV.U32 R144, RZ, RZ, c[0x0][0x22c] ;  /* 0x00008b00ff907624 */ /* 0x020fe400078e00ff */
        /* <DEDUP_REMOVED lines=18> */
[----:B------:R-:W-:Y:S02]  /*7ff0*/  IMAD.MOV.U32 R142, RZ, RZ, c[0x0][0x22c] ;  /* 0x00008b00ff8e7624 */ /* 0x000fe400078e00ff */
[----:B------:R-:W-:Y:S01]  /*8000*/  IMAD R144, R144, 0x38, RZ ;  /* 0x0000003890907824 */ /* 0x000fe200078e02ff */
[----:B------:R5:W-:Y:S01]  /*8010*/  RED.E.ADD.F32.FTZ.RN.STRONG.GPU [R30.64], R8 ;  /* 0x000000081e00798e */ /* 0x000be2000c10e786 */
[----:B------:R-:W-:Y:S02]  /*8020*/  IMAD R142, R142, c[0x0][0x1c0], RZ ;  /* 0x000070008e8e7a24 */ /* 0x000fe400078e02ff */
[----:B------:R-:W-:Y:S01]  /*8030*/  IMAD.MOV.U32 R143, RZ, RZ, c[0x0][0x22c] ;  /* 0x00008b00ff8f7624 */ /* 0x000fe200078e00ff */
[----:B------:R5:W-:Y:S01]  /*8040*/  RED.E.ADD.F32.FTZ.RN.STRONG.GPU [R28.64], R9 ;  /* 0x000000091c00798e */ /* 0x000be2000c10e786 */
[-C--:B-1----:R-:W-:Y:S01]  /*8050*/  LEA R6, P0, R144, R32.reuse, 0x2 ;  /* 0x0000002090067211 */ /* 0x082fe200078010ff */
[----:B------:R-:W-:Y:S02]  /*8060*/  IMAD.SHL.U32 R142, R142, 0x10, RZ ;  /* 0x000000108e8e7824 */ /* 0x000fe400078e00ff */
[----:B------:R1:W-:Y:S01]  /*8070*/  RED.E.ADD.F32.FTZ.RN.STRONG.GPU [R4.64], R10 ;  /* 0x0000000a0400798e */ /* 0x0003e2000c10e786 */
[----:B------:R-:W-:Y:S02]  /*8080*/  IMAD R143, R143, c[0x0][0x1c0], RZ ;  /* 0x000070008f8f7a24 */ /* 0x000fe400078e02ff */
[----:B------:R-:W-:Y:S02]  /*8090*/  IADD3 R142, R142, 0x20, RZ ;  /* 0x000000208e8e7810 */ /* 0x000fe40007ffe0ff */
[----:B------:R-:W-:Y:S01]  /*80a0*/  IMAD.SHL.U32 R143, R143, 0x10, RZ ;  /* 0x000000108f8f7824 */ /* 0x000fe200078e00ff */
[----:B---3--:R-:W3:Y:S01]  /*80b0*/  LDL R132, [R1+0x20] ;  /* 0x0000200001847983 */ /* 0x008ee20000100800 */
[-C--:B------:R-:W-:Y:S03]  /*80c0*/  LEA.HI.X.SX32 R7, R144, R33.reuse, 0x2, P0 ;  /* 0x0000002190077211 */ /* 0x080fe600000f16ff */
[----:B------:R-:W-:Y:S02]  /*80d0*/  IADD3 R144, R143, 0x20, RZ ;  /* 0x000000208f907810 */ /* 0x000fe40007ffe0ff */
[----:B------:R-:W-:Y:S01]  /*80e0*/  IADD3 R133, R141, 0x40, RZ ;  /* 0x000000408d857810 */ /* 0x000fe20007ffe0ff */
[----:B------:R-:W-:Y:S02]  /*80f0*/  RED.E.ADD.F32.FTZ.RN.STRONG.GPU [R6.64], R11 ;  /* 0x0000000b0600798e */ /* 0x000fe4000c10e786 */
[----:B------:R-:W-:Y:S01]  /*8100*/  IMAD.IADD R144, R145, 0x1, R144 ;  /* 0x0000000191907824 */ /* 0x000fe200078e0290 */
[C---:B-----5:R-:W-:Y:S01]  /*8110*/  IADD3 R30, R141.reuse, 0x40, RZ ;  /* 0x000000408d1e7810 */ /* 0x060fe20007ffe0ff */
        /* <DEDUP_REMOVED lines=11> */
[C---:B------:R-:W-:Y:S01]  /*81d0*/  IMAD.IADD R30, R140.reuse, 0x1, R30 ;  /* 0x000000018c1e7824 */ /* 0x040fe200078e021e */
[C---:B------:R-:W-:Y:S01]  /*81e0*/  IADD3 R142, R143.reuse, 0x20, RZ ;  /* 0x000000208f8e7810 */ /* 0x040fe20007ffe0ff */
[----:B------:R-:W-:Y:S01]  /*81f0*/  IMAD.IADD R133, R140, 0x1, R133 ;  /* 0x000000018c857824 */ /* 0x000fe200078e0285 */
[----:B------:R-:W-:Y:S01]  /*8200*/  IADD3 R143, R143, 0x20, RZ ;  /* 0x000000208f8f7810 */ /* 0x000fe20007ffe0ff */
[----:B------:R1:W-:Y:S02]  /*8210*/  RED.E.ADD.F32.FTZ.RN.STRONG.GPU [R4.64], R14 ;  /* 0x0000000e0400798e */ /* 0x0003e4000c10e786 */
[C---:B------:R-:W-:Y:S02]  /*8220*/  IMAD.IADD R142, R145.reuse, 0x1, R142 ;  /* 0x00000001918e7824 */ /* 0x040fe400078e028e */
[C---:B------:R-:W-:Y:S01]  /*8230*/  IMAD.IADD R143, R145.reuse, 0x1, R143 ;  /* 0x00000001918f7824 */ /* 0x040fe200078e028f */
[----:B------:R1:W-:Y:S01]  /*8240*/  RED.E.ADD.F32.FTZ.RN.STRONG.GPU [R28.64], R15 ;  /* 0x0000000f1c00798e */ /* 0x0003e2000c10e786 */
[C---:B------:R-:W-:Y:S02]  /*8250*/  IMAD.IADD R142, R145.reuse, 0x1, R142 ;  /* 0x00000001918e7824 */ /* 0x040fe400078e028e */
[C---:B------:R-:W-:Y:S02]  /*8260*/  IMAD.IADD R143, R145.reuse, 0x1, R143 ;  /* 0x00000001918f7824 */ /* 0x040fe400078e028f */
[----:B------:R-:W-:Y:S01]  /*8270*/  IMAD.IADD R142, R145, 0x1, R142 ;  /* 0x00000001918e7824 */ /* 0x000fe200078e028e */
[-C--:B-----5:R-:W-:Y:S02]  /*8280*/  LEA R12, P4, R31, R32.reuse, 0x2 ;  /* 0x000000201f0c7211 */ /* 0x0a0fe400078810ff */
[CC--:B------:R-:W-:Y:S02]  /*8290*/  LEA R10, P0, R143.reuse, R32.reuse, 0x2 ;  /* 0x000000208f0a7211 */ /* 0x0c0fe400078010ff */
[CC--:B------:R-:W-:Y:S02]  /*82a0*/  LEA R8, P2, R142.reuse, R32.reuse, 0x2 ;  /* 0x000000208e087211 */ /* 0x0c0fe400078410ff */
[-C--:B------:R-:W-:Y:S02]  /*82b0*/  LEA.HI.X.SX32 R11, R143, R33.reuse, 0x2, P0 ;  /* 0x000000218f0b7211 */ /* 0x080fe400000f16ff */
[-C--:B------:R-:W-:Y:S02]  /*82c0*/  LEA.HI.X.SX32 R9, R142, R33.reuse, 0x2, P2 ;  /* 0x000000218e097211 */ /* 0x080fe400010f16ff */
[-C--:B------:R-:W-:Y:S01]  /*82d0*/  LEA.HI.X.SX32 R13, R31, R33.reuse, 0x2, P4 ;  /* 0x000000211f0d7211 */ /* 0x080fe200020f16ff */
[----:B------:R5:W-:Y:S04]  /*82e0*/  RED.E.ADD.F32.FTZ.RN.STRONG.GPU [R10.64], R16 ;  /* 0x000000100a00798e */ /* 0x000be8000c10e786 */
[----:B------:R5:W-:Y:S01]  /*82f0*/  RED.E.ADD.F32.FTZ.RN.STRONG.GPU [R8.64], R17 ;  /* 0x000000110800798e */ /* 0x000be2000c10e786 */
[CC--:B-1----:R-:W-:Y:S03]  /*8300*/  LEA R14, P5, R134.reuse, R32.reuse, 0x2 ;  /* 0x00000020860e7211 */ /* 0x0c2fe600078a10ff */
[----:B------:R-:W-:Y:S01]  /*8310*/  LDSM.16.MT88.4 R140, [R3+0x1c00] ;  /* 0x001c0000038c783b */ /* 0x000fe20000004200 */
[-C--:B------:R-:W-:Y:S02]  /*8320*/  LEA.HI.X.SX32 R15, R134, R33.reuse, 0x2, P5 ;  /* 0x00000021860f7211 */ /* 0x080fe400028f16ff */
[CC--:B-----5:R-:W-:Y:S02]  /*8330*/  LEA R10, P3, R30.reuse, R32.reuse, 0x2 ;  /* 0x000000201e0a7211 */ /* 0x0e0fe400078610ff */
[CC--:B------:R-:W-:Y:S02]  /*8340*/  LEA R8, P2, R133.reuse, R32.reuse, 0x2 ;  /* 0x0000002085087211 */ /* 0x0c0fe400078410ff */
[-C--:B------:R-:W-:Y:S02]  /*8350*/  LEA.HI.X.SX32 R11, R30, R33.reuse, 0x2, P3 ;  /* 0x000000211e0b7211 */ /* 0x080fe400018f16ff */
[-C--:B------:R-:W-:Y:S01]  /*8360*/  LEA.HI.X.SX32 R9, R133, R33.reuse, 0x2, P2 ;  /* 0x0000002185097211 */ /* 0x080fe200010f16ff */
[----:B------:R-:W-:Y:S01]  /*8370*/  LDSM.16.MT88.4 R28, [R3+0x2000] ;  /* 0x00200000031c783b */ /* 0x000fe20000004200 */
        /* <DEDUP_REMOVED lines=260> */
.L_x_573:
        /* <DEDUP_REMOVED lines=18> */
.L_x_574:
        /* <DEDUP_REMOVED lines=55> */
.L_x_576:
[----:B------:R-:W-:Y:S05]  /*9850*/  BSYNC B0 ;  /* 0x0000000000007941 */ /* 0x000fea0003800000 */
.L_x_575:
        /* <DEDUP_REMOVED lines=20> */
.L_x_578:
[----:B------:R-:W-:Y:S05]  /*99a0*/  BSYNC B0 ;  /* 0x0000000000007941 */ /* 0x000fea0003800000 */
.L_x_577:
        /* <DEDUP_REMOVED lines=29> */
.L_x_580:
[----:B------:R-:W-:Y:S05]  /*9b80*/  BSYNC B0 ;  /* 0x0000000000007941 */ /* 0x000fea0003800000 */
.L_x_579:
        /* <DEDUP_REMOVED lines=18> */
.L_x_556:
        /* <DEDUP_REMOVED lines=20> */
.L_x_582:
        /* <DEDUP_REMOVED lines=18> */
.L_x_583:
[----:B------:R-:W2:Y:S04]  /*9f10*/  LDL.64 R16, [R1] ;  /* 0x0000000001107983 */ /* 0x000ea80000100a00 */
        /* <DEDUP_REMOVED lines=41> */
.L_x_585:
[----:B-1----:R-:W-:Y:S05]  /*a1b0*/  BSYNC B0 ;  /* 0x0000000000007941 */ /* 0x002fea0003800000 */
.L_x_584:
        /* <DEDUP_REMOVED lines=19> */
.L_x_587:
[----:B------:R-:W-:Y:S05]  /*a2f0*/  BSYNC B0 ;  /* 0x0000000000007941 */ /* 0x000fea0003800000 */
.L_x_586:
        /* <DEDUP_REMOVED lines=29> */
.L_x_589:
[----:B------:R-:W-:Y:S05]  /*a4d0*/  BSYNC B0 ;  /* 0x0000000000007941 */ /* 0x000fea0003800000 */
.L_x_588:
        /* <DEDUP_REMOVED lines=16> */
.L_x_581:
[----:B------:R-:W-:Y:S05]  /*a5e0*/  BSYNC B1 ;  /* 0x0000000000017941 */ /* 0x000fea0003800000 */
.L_x_551:
        /* <DEDUP_REMOVED lines=11> */
.L_x_590:
[----:B------:R-:W-:Y:S05]  /*a6a0*/  EXIT ;  /* 0x000000000000794d */ /* 0x000fea0003800000 */
.L_x_592:
        /* <DEDUP_REMOVED lines=13> */
.L_x_1291:


//--------------------- .text._ZN5flash44flash_bwd_dq_dk_dv_loop_seqk_parallel_kernelI23Flash_bwd_kernel_traitsILi96ELi64ELi128ELi8ELi2ELi4ELi4ELb1ELb0EN7cutlass10bfloat16_tE19Flash_kernel_traitsILi96ELi64ELi128ELi8ES3_EELb1ELb0ELb1ELb0ELb0ELb1ELb0EEEvNS_16Flash_bwd_paramsE --------------------------
	.section	.text._ZN5flash44flash_bwd_dq_dk_dv_loop_seqk_parallel_kernelI23Flash_bwd_kernel_traitsILi96ELi64ELi128ELi8ELi2ELi4ELi4ELb1ELb0EN7cutlass10bfloat16_tE19Flash_kernel_traitsILi96ELi64ELi128ELi8ES3_EELb1ELb0ELb1ELb0ELb0ELb1ELb0EEEvNS_16Flash_bwd_paramsE,"ax",@progbits
	.sectioninfo	@"SHI_REGISTERS=255"
	.align	128
        .global         _ZN5flash44flash_bwd_dq_dk_dv_loop_seqk_parallel_kernelI23Flash_bwd_kernel_traitsILi96ELi64ELi128ELi8ELi2ELi4ELi4ELb1ELb0EN7cutlass10bfloat16_tE19Flash_kernel_traitsILi96ELi64ELi128ELi8ES3_EELb1ELb0ELb1ELb0ELb0ELb1ELb0EEEvNS_16Flash_bwd_paramsE
        .type           _ZN5flash44flash_bwd_dq_dk_dv_loop_seqk_parallel_kernelI23Flash_bwd_kernel_traitsILi96ELi64ELi128ELi8ELi2ELi4ELi4ELb1ELb0EN7cutlass10bfloat16_tE19Flash_kernel_traitsILi96ELi64ELi128ELi8ES3_EELb1ELb0ELb1ELb0ELb0ELb1ELb0EEEvNS_16Flash_bwd_paramsE,@function
        .size           _ZN5flash44flash_bwd_dq_dk_dv_loop_seqk_parallel_kernelI23Flash_bwd_kernel_traitsILi96ELi64ELi128ELi8ELi2ELi4ELi4ELb1ELb0EN7cutlass10bfloat16_tE19Flash_kernel_traitsILi96ELi64ELi128ELi8ES3_EELb1ELb0ELb1ELb0ELb0ELb1ELb0EEEvNS_16Flash_bwd_paramsE,(.L_x_1292 - _ZN5flash44flash_bwd_dq_dk_dv_loop_seqk_parallel_kernelI23Flash_bwd_kernel_traitsILi96ELi64ELi128ELi8ELi2ELi4ELi4ELb1ELb0EN7cutlass10bfloat16_tE19Flash_kernel_traitsILi96ELi64ELi128ELi8ES3_EELb1ELb0ELb1ELb0ELb0ELb1ELb0EEEvNS_16Flash_bwd_paramsE)
        .other          _ZN5flash44flash_bwd_dq_dk_dv_loop_seqk_parallel_kernelI23Flash_bwd_kernel_traitsILi96ELi64ELi128ELi8ELi2ELi4ELi4ELb1ELb0EN7cutlass10bfloat16_tE19Flash_kernel_traitsILi96ELi64ELi128ELi8ES3_EELb1ELb0ELb1ELb0ELb0ELb1ELb0EEEvNS_16Flash_bwd_paramsE,@"STO_CUDA_ENTRY STV_DEFAULT"
_ZN5flash44flash_bwd_dq_dk_dv_loop_seqk_parallel_kernelI23Flash_bwd_kernel_traitsILi96ELi64ELi128ELi8ELi2ELi4ELi4ELb1ELb0EN7cutlass10bfloat16_tE19Flash_kernel_traitsILi96ELi64ELi128ELi8ES3_EELb1ELb0ELb1ELb0ELb0ELb1ELb0EEEvNS_16Flash_bwd_paramsE:
.text._ZN5flash44flash_bwd_dq_dk_dv_loop_seqk_parallel_kernelI23Flash_bwd_kernel_traitsILi96ELi64ELi128ELi8ELi2ELi4ELi4ELb1ELb0EN7cutlass10bfloat16_tE19Flash_kernel_traitsILi96ELi64ELi128ELi8ES3_EELb1ELb0ELb1ELb0ELb0ELb1ELb0EEEvNS_16Flash_bwd_paramsE:
        /* <DEDUP_REMOVED lines=19> */
[----:B------:R-:W-:Y:S01]  /*0130*/  ULDC.U8 UR9, c[0x0][0x328] ;  /* 0x0000ca0000097ab9 */ /* 0x000fe20000000000 */
[----:B------:R-:W3:Y:S01]  /*0140*/  S2UR UR37, SR_CTAID.Y ;  /* 0x00000000002579c3 */ /* 0x000ee20000002600 */
[----:B------:R-:W-:-:S02]  /*0150*/  UISETP.NE.AND UP5, UPT, UR9, URZ, UPT ;  /* 0x0000003f0900728c */ /* 0x000fc4000bfa5270 */
[----:B------:R-:W-:Y:S02]  /*0160*/  ULDC UR50, c[0x0][0x22c] ;  /* 0x00008b0000327ab9 */ /* 0x000fe40000000800 */
[----:B------:R-:W-:Y:S02]  /*0170*/  ULDC UR38, c[0x0][0x1c0] ;  /* 0x0000700000267ab9 */ /* 0x000fe40000000800 */
[----:B------:R-:W-:Y:S02]  /*0180*/  UMOV UR7, 0x80 ;  /* 0x0000008000077882 */ /* 0x000fe40000000000 */
[----:B------:R-:W-:Y:S02]  /*0190*/  ULDC UR6, c[0x0][0x210] ;  /* 0x0000840000067ab9 */ /* 0x000fe40000000800 */
[----:B------:R-:W-:Y:S02]  /*01a0*/  ULDC UR60, c[0x0][0x234] ;  /* 0x00008d00003c7ab9 */ /* 0x000fe40000000800 */
[----:B------:R-:W-:Y:S01]  /*01b0*/  ULDC UR13, c[0x0][0x1c0] ;  /* 0x00007000000d7ab9 */ /* 0x000fe20000000800 */
[----:B-1----:R-:W-:Y:S01]  /*01c0*/  SHF.R.S32.HI R3, RZ, 0x1f, R7 ;  /* 0x0000001fff037819 */ /* 0x002fe20000011407 */
[----:B--2---:R-:W-:-:S02]  /*01d0*/  USHF.R.S32.HI UR8, URZ, 0x1f, UR40 ;  /* 0x0000001f3f087899 */ /* 0x004fc40008011428 */
[----:B------:R-:W-:Y:S01]  /*01e0*/  USHF.R.S32.HI UR9, URZ, 0x1f, UR40 ;  /* 0x0000001f3f097899 */ /* 0x000fe20008011428 */
[CC--:B------:R-:W-:Y:S01]  /*01f0*/  LEA.HI R2, R3.reuse, R7.reuse, RZ, 0x4 ;  /* 0x0000000703027211 */ /* 0x0c0fe200078f20ff */
[----:B------:R-:W-:Y:S01]  /*0200*/  ULDC UR14, c[0x0][0x1c0] ;  /* 0x00007000000e7ab9 */ /* 0x000fe20000000800 */
[CC--:B------:R-:W-:Y:S01]  /*0210*/  LEA.HI R12, R3.reuse, R7.reuse, RZ, 0x3 ;  /* 0x00000007030c7211 */ /* 0x0c0fe200078f18ff */
[----:B------:R-:W-:Y:S01]  /*0220*/  UIMAD.WIDE UR38, UR50, UR38, URZ ;  /* 0x00000026322672a5 */ /* 0x000fe2000f8e023f */
[CC--:B------:R-:W-:Y:S01]  /*0230*/  LEA.HI R0, R3.reuse, R7.reuse, RZ, 0x2 ;  /* 0x0000000703007211 */ /* 0x0c0fe200078f10ff */
[----:B---3--:R-:W-:Y:S01]  /*0240*/  UIMAD.WIDE.U32 UR46, UR37, UR17, URZ ;  /* 0x00000011252e72a5 */ /* 0x008fe2000f8e003f */
[CC--:B------:R-:W-:Y:S01]  /*0250*/  LEA.HI R14, R3.reuse, R7.reuse, RZ, 0x6 ;  /* 0x00000007030e7211 */ /* 0x0c0fe200078f30ff */
[----:B------:R-:W-:Y:S01]  /*0260*/  USHF.R.S32.HI UR10, URZ, 0x1f, UR37 ;  /* 0x0000001f3f0a7899 */ /* 0x000fe20008011425 */
[CC--:B------:R-:W-:Y:S01]  /*0270*/  LEA.HI R4, R3.reuse, R7.reuse, RZ, 0x5 ;  /* 0x0000000703047211 */ /* 0x0c0fe200078f28ff */
[----:B------:R-:W-:Y:S01]  /*0280*/  UIMAD UR51, UR40, UR50, URZ ;  /* 0x00000032283372a4 */ /* 0x000fe2000f8e023f */
[----:B------:R-:W-:Y:S01]  /*0290*/  LEA.HI R18, R3, R7, RZ, 0x7 ;  /* 0x0000000703127211 */ /* 0x000fe200078f38ff */
[----:B------:R-:W-:Y:S01]  /*02a0*/  UIMAD UR60, UR7, UR6, UR60 ;  /* 0x00000006073c72a4 */ /* 0x000fe2000f8e023c */
[----:B------:R-:W-:Y:S01]  /*02b0*/  LOP3.LUT R3, R2, 0xfffffff0, RZ, 0xc0, !PT ;  /* 0xfffffff002037812 */ /* 0x000fe200078ec0ff */
[----:B------:R-:W-:Y:S01]  /*02c0*/  UIMAD UR50, UR50, UR13, URZ ;  /* 0x0000000d323272a4 */ /* 0x000fe2000f8e023f */
[----:B------:R-:W-:Y:S01]  /*02d0*/  LOP3.LUT R5, R12, 0xfffffff8, RZ, 0xc0, !PT ;  /* 0xfffffff80c057812 */ /* 0x000fe200078ec0ff */
[----:B------:R-:W-:Y:S01]  /*02e0*/  UIMAD UR6, UR37, UR14, UR40 ;  /* 0x0000000e250672a4 */ /* 0x000fe2000f8e0228 */
[----:B------:R-:W-:Y:S01]  /*02f0*/  LOP3.LUT R6, R0, 0xfffffffc, RZ, 0xc0, !PT ;  /* 0xfffffffc00067812 */ /* 0x000fe200078ec0ff */
[C---:B------:R-:W-:Y:S01]  /*0300*/  IMAD.IADD R9, R7.reuse, 0x1, -R3 ;  /* 0x0000000107097824 */ /* 0x040fe200078e0a03 */
[----:B------:R-:W-:Y:S01]  /*0310*/  LOP3.LUT R8, R4, 0xffffffe0, RZ, 0xc0, !PT ;  /* 0xffffffe004087812 */ /* 0x000fe200078ec0ff */
        /* <DEDUP_REMOVED lines=8> */
[----:B------:R-:W-:Y:S01]  /*03a0*/  ULDC UR16, c[0x0][0x1c0] ;  /* 0x0000700000107ab9 */ /* 0x000fe20000000800 */
[----:B------:R-:W-:Y:S01]  /*03b0*/  LEA.HI R0, R5, R3, RZ, 0x3 ;  /* 0x0000000305007211 */ /* 0x000fe200078f18ff */
[----:B------:R-:W-:Y:S01]  /*03c0*/  ULDC UR11, c[0x0][0x1c0] ;  /* 0x00007000000b7ab9 */ /* 0x000fe20000000800 */
[----:B------:R-:W-:Y:S01]  /*03d0*/  LEA.HI R2, R2, R6, RZ, 0x1 ;  /* 0x0000000602027211 */ /* 0x000fe200078f08ff */
[----:B------:R-:W-:Y:S01]  /*03e0*/  UIMAD UR7, UR37, UR11, UR40 ;  /* 0x0000000b250772a4 */ /* 0x000fe2000f8e0228 */
[----:B------:R-:W-:Y:S01]  /*03f0*/  LOP3.LUT R5, R7, 0x7fffffe, RZ, 0xc0, !PT ;  /* 0x07fffffe07057812 */ /* 0x000fe200078ec0ff */
[----:B------:R-:W-:Y:S01]  /*0400*/  USHF.L.U32 UR49, UR50, 0x6, URZ ;  /* 0x0000000632317899 */ /* 0x000fe2000800063f */
        /* <DEDUP_REMOVED lines=8> */
[--C-:B------:R-:W-:Y:S01]  /*0490*/  SHF.R.S32.HI R0, RZ, 0x5, R4.reuse ;  /* 0x00000005ff007819 */ /* 0x100fe20000011404 */
[----:B------:R-:W-:Y:S01]  /*04a0*/  ULDC UR54, c[0x0][0x214] ;  /* 0x0000850000367ab9 */ /* 0x000fe20000000800 */
[----:B------:R-:W-:Y:S01]  /*04b0*/  SHF.R.S32.HI R2, RZ, 0x1f, R4 ;  /* 0x0000001fff027819 */ /* 0x000fe20000011404 */
[----:B------:R-:W-:Y:S01]  /*04c0*/  ULDC UR61, c[0x0][0x1c8] ;  /* 0x00007200003d7ab9 */ /* 0x000fe20000000800 */
[----:B------:R-:W-:Y:S01]  /*04d0*/  LEA.HI R245, R3, R8, RZ, 0x2 ;  /* 0x0000000803f57211 */ /* 0x000fe200078f10ff */
[----:B------:R-:W-:Y:S01]  /*04e0*/  IMAD R5, R0, 0x8, R5 ;  /* 0x0000000800057824 */ /* 0x000fe200078e0205 */
[-C--:B------:R-:W-:Y:S01]  /*04f0*/  LEA.HI R4, R4, R0.reuse, RZ, 0x1 ;  /* 0x0000000004047211 */ /* 0x080fe200078f08ff */
[----:B------:R-:W-:Y:S01]  /*0500*/  ULDC UR55, c[0x0][0x224] ;  /* 0x0000890000377ab9 */ /* 0x000fe20000000800 */
[----:B------:R-:W-:Y:S01]  /*0510*/  LEA.HI R2, R2, R0, RZ, 0x2 ;  /* 0x0000000002027211 */ /* 0x000fe200078f10ff */
[----:B------:R-:W-:Y:S01]  /*0520*/  @UP5 UIMAD UR59, UR37, UR54, URZ ;  /* 0x00000036253b52a4 */ /* 0x000fe2000f8e023f */
[----:B------:R-:W-:Y:S01]  /*0530*/  SHF.R.S32.HI R3, RZ, 0x3, R12 ;  /* 0x00000003ff037819 */ /* 0x000fe2000001140c */
[----:B------:R-:W-:Y:S01]  /*0540*/  ULDC.64 UR4, c[0x0][0x118] ;  /* 0x0000460000047ab9 */ /* 0x000fe20000000a00 */
[----:B------:R-:W-:Y:S01]  /*0550*/  LOP3.LUT R4, R4, 0xfffffffe, RZ, 0xc0, !PT ;  /* 0xfffffffe04047812 */ /* 0x000fe200078ec0ff */
[----:B------:R-:W-:Y:S01]  /*0560*/  ULDC UR43, c[0x0][0x2e8] ;  /* 0x0000ba00002b7ab9 */ /* 0x000fe20000000800 */
[----:B------:R-:W-:Y:S01]  /*0570*/  LOP3.LUT R2, R2, 0xfffffffc, RZ, 0xc0, !PT ;  /* 0xfffffffc02027812 */ /* 0x000fe200078ec0ff */
[----:B------:R-:W-:Y:S01]  /*0580*/  IMAD.SHL.U32 R3, R3, 0x40, RZ ;  /* 0x0000004003037824 */ /* 0x000fe200078e00ff */
[----:B------:R-:W-:Y:S01]  /*0590*/  LEA.HI R6, R11, R11, RZ, 0x1 ;  /* 0x0000000b0b067211 */ /* 0x000fe200078f08ff */
[C---:B------:R-:W-:Y:S01]  /*05a0*/  IMAD.IADD R19, R0.reuse, 0x1, -R4 ;  /* 0x0000000100137824 */ /* 0x040fe200078e0a04 */
[----:B------:R-:W-:Y:S01]  /*05b0*/  SHF.R.S32.HI R8, RZ, 0x1f, R9 ;  /* 0x0000001fff087819 */ /* 0x000fe20000011409 */
[----:B------:R-:W-:Y:S01]  /*05c0*/  IMAD.IADD R10, R0, 0x1, -R2 ;  /* 0x00000001000a7824 */ /* 0x000fe200078e0a02 */
[----:B------:R-:W-:Y:S01]  /*05d0*/  LOP3.LUT R0, R3, 0xc0, RZ, 0xc0, !PT ;  /* 0x000000c003007812 */ /* 0x000fe200078ec0ff */
[----:B------:R-:W-:Y:S01]  /*05e0*/  ULDC.U8 UR12, c[0x0][0x2d8] ;  /* 0x0000b600000c7ab9 */ /* 0x000fe20000000000 */
[----:B------:R-:W-:Y:S01]  /*05f0*/  LOP3.LUT R2, R6, 0x7fffffe, RZ, 0xc0, !PT ;  /* 0x07fffffe06027812 */ /* 0x000fe200078ec0ff */
[----:B------:R-:W-:Y:S01]  /*0600*/  STL [R1+0x24], R19 ;  /* 0x0000241301007387 */ /* 0x000fe20000100800 */
[----:B------:R-:W-:Y:S01]  /*0610*/  SHF.R.U32.HI R4, RZ, 0x3, R0 ;  /* 0x00000003ff047819 */ /* 0x000fe20000011600 */
[----:B------:R-:W-:Y:S01]  /*0620*/  ULOP3.LUT UR61, UR40, UR61, URZ, 0x3c, !UPT ;  /* 0x0000003d283d7292 */ /* 0x000fe2000f8e3c3f */
[----:B------:R-:W-:Y:S01]  /*0630*/  LOP3.LUT R3, R0, 0x18, R22, 0xf8, !PT ;  /* 0x0000001800037812 */ /* 0x000fe200078ef816 */
[----:B------:R-:W-:Y:S01]  /*0640*/  IMAD.IADD R2, R11, 0x1, -R2 ;  /* 0x000000010b027824 */ /* 0x000fe200078e0a02 */
[-C--:B------:R-:W-:Y:S01]  /*0650*/  LEA.HI R8, R8, R9.reuse, RZ, 0x3 ;  /* 0x0000000908087211 */ /* 0x080fe200078f18ff */
[----:B------:R-:W-:Y:S01]  /*0660*/  IMAD R0, R20, 0x4, R13 ;  /* 0x0000000414007824 */ /* 0x000fe200078e020d */
[----:B------:R-:W-:Y:S01]  /*0670*/  LOP3.LUT R3, R3, R4, RZ, 0x3c, !PT ;  /* 0x0000000403037212 */ /* 0x000fe200078e3cff */
[----:B------:R-:W-:Y:S01]  /*0680*/  STL [R1+0x28], R22 ;  /* 0x0000281601007387 */ /* 0x000fe20000100800 */
[----:B------:R-:W-:Y:S01]  /*0690*/  LOP3.LUT P4, RZ, R7, 0x2, RZ, 0xc0, !PT ;  /* 0x0000000207ff7812 */ /* 0x000fe2000788c0ff */
[----:B------:R-:W-:Y:S01]  /*06a0*/  IMAD R17, R0, 0x8, R2 ;  /* 0x0000000800117824 */ /* 0x000fe200078e0202 */
[----:B------:R-:W-:Y:S01]  /*06b0*/  LEA.HI R0, R9, R9, RZ, 0x1 ;  /* 0x0000000909007211 */ /* 0x000fe200078f08ff */
[----:B------:R-:W-:Y:S01]  /*06c0*/  IMAD.U32 R3, R5, 0x20, R3 ;  /* 0x0000002005037824 */ /* 0x000fe200078e0003 */
[----:B------:R-:W-:Y:S01]  /*06d0*/  LOP3.LUT R2, R8, 0xfffffff8, RZ, 0xc0, !PT ;  /* 0xfffffff808027812 */ /* 0x000fe200078ec0ff */
[----:B------:R-:W-:Y:S01]  /*06e0*/  UIMAD.WIDE.U32 UR44, UR38, UR46, URZ ;  /* 0x0000002e262c72a5 */ /* 0x000fe2000f8e003f */
[----:B------:R-:W-:Y:S01]  /*06f0*/  LOP3.LUT R4, R0, 0x7fffffe, RZ, 0xc0, !PT ;  /* 0x07fffffe00047812 */ /* 0x000fe200078ec0ff */
[----:B------:R-:W-:Y:S01]  /*0700*/  UIMAD UR56, UR39, UR46, URZ ;  /* 0x0000002e273872a4 */ /* 0x000fe2000f8e023f */
[----:B------:R1:W-:Y:S01]  /*0710*/  STL [R1+0x20], R3 ;  /* 0x0000200301007387 */ /* 0x0003e20000100800 */
[C---:B------:R-:W-:Y:S01]  /*0720*/  IMAD.IADD R14, R9.reuse, 0x1, -R2 ;  /* 0x00000001090e7824 */ /* 0x040fe200078e0a02 */
[----:B------:R-:W-:Y:S01]  /*0730*/  SHF.R.S32.HI R245, RZ, 0x2, R245 ;  /* 0x00000002fff57819 */ /* 0x000fe200000114f5 */
[----:B------:R-:W-:Y:S01]  /*0740*/  IMAD.IADD R15, R9, 0x1, -R4 ;  /* 0x00000001090f7824 */ /* 0x000fe200078e0a04 */
[--C-:B------:R-:W-:Y:S01]  /*0750*/  SHF.R.S32.HI R4, RZ, 0x1, R0.reuse ;  /* 0x00000001ff047819 */ /* 0x100fe20000011400 */
[----:B------:R-:W-:Y:S01]  /*0760*/  USHF.R.S32.HI UR58, URZ, 0x1f, UR51 ;  /* 0x0000001f3f3a7899 */ /* 0x000fe20008011433 */
[----:B------:R-:W-:Y:S01]  /*0770*/  SHF.R.S32.HI R0, RZ, 0x1f, R0 ;  /* 0x0000001fff007819 */ /* 0x000fe20000011400 */
[----:B------:R-:W-:Y:S01]  /*0780*/  IMAD R245, R19, 0x10, R245 ;  /* 0x0000001013f57824 */ /* 0x000fe200078e02f5 */
[----:B------:R-:W-:-:S02]  /*0790*/  UIMAD UR55, UR7, UR55, URZ ;  /* 0x00000037073772a4 */ /* 0x000fc4000f8e023f */
[----:B------:R-:W-:Y:S01]  /*07a0*/  LEA.HI R2, R0, R4, RZ, 0x2 ;  /* 0x0000000400027211 */ /* 0x000fe200078f10ff */
[----:B------:R-:W-:Y:S01]  /*07b0*/  USHF.R.S32.HI UR53, URZ, 0x1f, UR49 ;  /* 0x0000001f3f357899 */ /* 0x000fe20008011431 */
[----:B------:R-:W-:Y:S01]  /*07c0*/  SHF.R.S32.HI R0, RZ, 0x1, R6 ;  /* 0x00000001ff007819 */ /* 0x000fe20000011406 */
[----:B------:R-:W-:Y:S01]  /*07d0*/  USHF.R.S32.HI UR52, URZ, 0x1f, UR48 ;  /* 0x0000001f3f347899 */ /* 0x000fe20008011430 */
[----:B------:R-:W-:Y:S01]  /*07e0*/  LEA.HI R6, R7, R7, RZ, 0x1 ;  /* 0x0000000707067211 */ /* 0x000fe200078f08ff */
[----:B------:R-:W-:Y:S01]  /*07f0*/  UMOV UR42, 0xffffd000 ;  /* 0xffffd000002a7882 */ /* 0x000fe20000000000 */
[C---:B------:R-:W-:Y:S01]  /*0800*/  LOP3.LUT P6, RZ, R0.reuse, 0x2, RZ, 0xc0, !PT ;  /* 0x0000000200ff7812 */ /* 0x040fe200078cc0ff */
[----:B------:R-:W-:-:S03]  /*0810*/  IMAD.SHL.U32 R0, R0, 0x40, RZ ;  /* 0x0000004000007824 */ /* 0x000fc600078e00ff */
[----:B------:R-:W-:Y:S02]  /*0820*/  SEL R199, R204, 0xffffffe0, !P6 ;  /* 0xffffffe0ccc77807 */ /* 0x000fe40007000000 */
[----:B------:R-:W-:Y:S02]  /*0830*/  LOP3.LUT R0, R0, 0xc0, RZ, 0xc0, !PT ;  /* 0x000000c000007812 */ /* 0x000fe400078ec0ff */
[----:B-1----:R-:W-:-:S04]  /*0840*/  LOP3.LUT R3, R7, 0x1, RZ, 0xc0, !PT ;  /* 0x0000000107037812 */ /* 0x002fc800078ec0ff */
[----:B------:R-:W-:Y:S01]  /*0850*/  ISETP.NE.U32.AND P5, PT, R3, 0x1, PT ;  /* 0x000000010300780c */ /* 0x000fe20003fa5070 */
[----:B------:R-:W-:-:S03]  /*0860*/  IMAD.SHL.U32 R3, R11, 0x40, RZ ;  /* 0x000000400b037824 */ /* 0x000fc600078e00ff */
[----:B------:R-:W-:Y:S02]  /*0870*/  SEL R236, R236, 0x10, !P5 ;  /* 0x00000010ecec7807 */ /* 0x000fe40006800000 */
[----:B------:R-:W-:Y:S02]  /*0880*/  LOP3.LUT R5, R3, 0x1c0, RZ, 0xc0, !PT ;  /* 0x000001c003057812 */ /* 0x000fe400078ec0ff */
[----:B------:R-:W-:Y:S01]  /*0890*/  LOP3.LUT R3, R2, 0xfffffffc, RZ, 0xc0, !PT ;  /* 0xfffffffc02037812 */ /* 0x000fe200078ec0ff */
[----:B------:R-:W-:-:S04]  /*08a0*/  IMAD.SHL.U32 R2, R10, 0x10, RZ ;  /* 0x000000100a027824 */ /* 0x000fc800078e00ff */
[----:B------:R-:W-:Y:S01]  /*08b0*/  IMAD.IADD R9, R4, 0x1, -R3 ;  /* 0x0000000104097824 */ /* 0x000fe200078e0a03 */
[----:B------:R-:W-:Y:S02]  /*08c0*/  LOP3.LUT R3, R0, 0x8, R12, 0xf8, !PT ;  /* 0x0000000800037812 */ /* 0x000fe400078ef80c */
[----:B------:R-:W-:Y:S02]  /*08d0*/  SHF.R.U32.HI R0, RZ, 0x3, R0 ;  /* 0x00000003ff007819 */ /* 0x000fe40000011600 */
[----:B------:R-:W-:Y:S02]  /*08e0*/  LOP3.LUT R2, R5, 0x30, R2, 0xf8, !PT ;  /* 0x0000003005027812 */ /* 0x000fe400078ef802 */
[----:B------:R-:W-:Y:S01]  /*08f0*/  LOP3.LUT R198, R3, R0, RZ, 0x3c, !PT ;  /* 0x0000000003c67212 */ /* 0x000fe200078e3cff */
[----:B------:R-:W-:Y:S01]  /*0900*/  IMAD.U32 R3, RZ, RZ, UR8 ;  /* 0x00000008ff037e24 */ /* 0x000fe2000f8e00ff */
[----:B------:R-:W-:Y:S01]  /*0910*/  LOP3.LUT R0, R6, 0x3fffffe, RZ, 0xc0, !PT ;  /* 0x03fffffe06007812 */ /* 0x000fe200078ec0ff */
[----:B------:R-:W-:Y:S01]  /*0920*/  IMAD.SHL.U32 R3, R20, 0x20, RZ ;  /* 0x0000002014037824 */ /* 0x000fe200078e00ff */
[----:B------:R-:W-:Y:S01]  /*0930*/  LOP3.LUT R4, R2, 0x8, R12, 0xf8, !PT ;  /* 0x0000000802047812 */ /* 0x000fe200078ef80c */
[----:B------:R-:W-:Y:S01]  /*0940*/  USHF.R.S32.HI UR8, URZ, 0x1f, UR17 ;  /* 0x0000001f3f087899 */ /* 0x000fe20008011411 */
[----:B------:R-:W-:Y:S01]  /*0950*/  SHF.R.U32.HI R2, RZ, 0x3, R5 ;  /* 0x00000003ff027819 */ /* 0x000fe20000011605 */
[C---:B------:R-:W-:Y:S01]  /*0960*/  IMAD.IADD R5, R7.reuse, 0x1, -R0 ;  /* 0x0000000107057824 */ /* 0x040fe200078e0a00 */
[----:B------:R-:W-:Y:S01]  /*0970*/  USHF.L.U32 UR17, UR37, 0x7, URZ ;  /* 0x0000000725117899 */ /* 0x000fe2000800063f */
[----:B------:R-:W-:Y:S01]  /*0980*/  IMAD.SHL.U32 R0, R7, 0x40, RZ ;  /* 0x0000004007007824 */ /* 0x000fe200078e00ff */
[----:B------:R-:W-:Y:S01]  /*0990*/  LOP3.LUT R11, R4, R2, RZ, 0x3c, !PT ;  /* 0x00000002040b7212 */ /* 0x000fe200078e3cff */
[----:B------:R-:W-:Y:S01]  /*09a0*/  IMAD.SHL.U32 R4, R16, 0x2, RZ ;  /* 0x0000000210047824 */ /* 0x000fe200078e00ff */
[----:B------:R-:W-:Y:S01]  /*09b0*/  SHF.R.S32.HI R2, RZ, 0x3, R8 ;  /* 0x00000003ff027819 */ /* 0x000fe20000011408 */
[----:B------:R-:W-:Y:S01]  /*09c0*/  IMAD.U32 R198, R17, 0x20, R198 ;  /* 0x0000002011c67824 */ /* 0x000fe200078e00c6 */
[----:B------:R-:W-:Y:S01]  /*09d0*/  LOP3.LUT R0, R0, 0x1c0, RZ, 0xc0, !PT ;  /* 0x000001c000007812 */ /* 0x000fe200078ec0ff */
[----:B------:R-:W-:-:S02]  /*09e0*/  UIMAD UR57, UR8, UR37, URZ ;  /* 0x00000025083972a4 */ /* 0x000fc4000f8e023f */
[----:B------:R-:W-:Y:S01]  /*09f0*/  IMAD R15, R2, 0x8, R15 ;  /* 0x00000008020f7824 */ /* 0x000fe200078e020f */
[----:B------:R-:W-:Y:S01]  /*0a00*/  LOP3.LUT R3, R0, 0x20, R3, 0xf8, !PT ;  /* 0x0000002000037812 */ /* 0x000fe200078ef803 */
[C---:B------:R-:W-:Y:S01]  /*0a10*/  IMAD R200, R10.reuse, 0x2, R2 ;  /* 0x000000020ac87824 */ /* 0x040fe200078e0202 */
[----:B------:R-:W-:Y:S01]  /*0a20*/  SHF.R.U32.HI R0, RZ, 0x3, R0 ;  /* 0x00000003ff007819 */ /* 0x000fe20000011600 */
[----:B------:R-:W-:Y:S01]  /*0a30*/  IMAD R2, R10, 0x200, R4 ;  /* 0x000002000a027824 */ /* 0x000fe200078e0204 */
[----:B------:R-:W-:Y:S01]  /*0a40*/  @!UP5 UIMAD UR8, UR37, UR16, UR40 ;  /* 0x000000102508d2a4 */ /* 0x000fe2000f8e0228 */
[----:B------:R-:W-:Y:S01]  /*0a50*/  IMAD.SHL.U32 R198, R198, 0x2, RZ ;  /* 0x00000002c6c67824 */ /* 0x000fe200078e00ff */
[----:B------:R-:W-:Y:S01]  /*0a60*/  LOP3.LUT R7, R3, R0, RZ, 0x3c, !PT ;  /* 0x0000000003077212 */ /* 0x000fe200078e3cff */
[----:B------:R-:W-:Y:S01]  /*0a70*/  IMAD R10, R5, 0x20, R2 ;  /* 0x00000020050a7824 */ /* 0x000fe200078e0202 */
[----:B------:R-:W-:Y:S01]  /*0a80*/  SHF.R.S32.HI R0, RZ, 0x1, R6 ;  /* 0x00000001ff007819 */ /* 0x000fe20000011406 */
[----:B------:R-:W-:Y:S01]  /*0a90*/  IMAD.U32 R3, RZ, RZ, UR17 ;  /* 0x00000011ff037e24 */ /* 0x000fe2000f8e00ff */
[----:B------:R-:W-:Y:S01]  /*0aa0*/  SHF.R.S32.HI R2, RZ, 0x7, R18 ;  /* 0x00000007ff027819 */ /* 0x000fe20000011412 */
[----:B------:R-:W-:Y:S01]  /*0ab0*/  IMAD.IADD R199, R198, 0x1, R199 ;  /* 0x00000001c6c77824 */ /* 0x000fe200078e02c7 */
[C---:B------:R-:W-:Y:S01]  /*0ac0*/  LOP3.LUT P3, RZ, R0.reuse, 0x2, RZ, 0xc0, !PT ;  /* 0x0000000200ff7812 */ /* 0x040fe2000786c0ff */
[----:B------:R-:W-:Y:S01]  /*0ad0*/  IMAD.SHL.U32 R0, R0, 0x40, RZ ;  /* 0x0000004000007824 */ /* 0x000fe200078e00ff */
[----:B------:R-:W-:Y:S01]  /*0ae0*/  @!UP5 UIMAD UR54, UR8, UR54, URZ ;  /* 0x000000360836d2a4 */ /* 0x000fe2000f8e023f */
[----:B------:R-:W-:Y:S01]  /*0af0*/  IMAD R3, R2, 0x1000, R4 ;  /* 0x0000100002037824 */ /* 0x000fe200078e0204 */
[----:B------:R-:W-:Y:S01]  /*0b00*/  R2P PR, R14, 0x6 ;  /* 0x000000060e007804 */ /* 0x000fe20000000000 */
[----:B------:R-:W-:Y:S01]  /*0b10*/  IMAD.SHL.U32 R2, R2, 0x8, RZ ;  /* 0x0000000802027824 */ /* 0x000fe200078e00ff */
[----:B------:R-:W-:Y:S01]  /*0b20*/  LOP3.LUT R0, R0, 0xc0, RZ, 0xc0, !PT ;  /* 0x000000c000007812 */ /* 0x000fe200078ec0ff */
[----:B------:R-:W-:Y:S01]  /*0b30*/  IMAD R5, R19, 0x400, R3 ;  /* 0x0000040013057824 */ /* 0x000fe200078e0203 */
[----:B------:R-:W-:Y:S01]  /*0b40*/  LOP3.LUT P0, RZ, R9, 0x2, RZ, 0xc0, !PT ;  /* 0x0000000209ff7812 */ /* 0x000fe2000780c0ff */
[----:B------:R-:W-:Y:S01]  /*0b50*/  IMAD.SHL.U32 R4, R13, 0x10, RZ ;  /* 0x000000100d047824 */ /* 0x000fe200078e00ff */
[----:B------:R-:W-:Y:S01]  /*0b60*/  LOP3.LUT R2, R2, 0x8, RZ, 0xc0, !PT ;  /* 0x0000000802027812 */ /* 0x000fe200078ec0ff */
[----:B------:R-:W-:Y:S01]  /*0b70*/  IMAD.IADD R239, R7, 0x1, R5 ;  /* 0x0000000107ef7824 */ /* 0x000fe200078e0205 */
[----:B------:R-:W-:Y:S01]  /*0b80*/  SHF.R.U32.HI R3, RZ, 0x3, R0 ;  /* 0x00000003ff037819 */ /* 0x000fe20000011600 */
[----:B------:R-:W-:Y:S01]  /*0b90*/  IMAD R5, R13, 0x200, R11 ;  /* 0x000002000d057824 */ /* 0x000fe200078e020b */
[----:B------:R-:W-:Y:S01]  /*0ba0*/  LOP3.LUT R7, R2, 0x10, R4, 0xf8, !PT ;  /* 0x0000001002077812 */ /* 0x000fe200078ef804 */
[----:B------:R-:W-:Y:S01]  /*0bb0*/  IMAD.SHL.U32 R239, R239, 0x2, RZ ;  /* 0x00000002efef7824 */ /* 0x000fe200078e00ff */
[----:B------:R-:W-:Y:S01]  /*0bc0*/  LOP3.LUT R8, R3, R0, R2, 0x1e, !PT ;  /* 0x0000000003087212 */ /* 0x000fe200078e1e02 */
[----:B------:R-:W-:Y:S01]  /*0bd0*/  IMAD.SHL.U32 R0, R14, 0x40, RZ ;  /* 0x000000400e007824 */ /* 0x000fe200078e00ff */
[----:B------:R-:W-:Y:S01]  /*0be0*/  SEL R201, R204, 0xffffffe0, !P1 ;  /* 0xffffffe0ccc97807 */ /* 0x000fe20004800000 */
[----:B------:R-:W-:Y:S01]  /*0bf0*/  IMAD.SHL.U32 R2, R9, 0x40, RZ ;  /* 0x0000004009027824 */ /* 0x000fe200078e00ff */
[----:B------:R-:W-:Y:S01]  /*0c00*/  SEL R202, R202, 0xffffffc0, !P2 ;  /* 0xffffffc0caca7807 */ /* 0x000fe20005000000 */
[----:B------:R-:W-:Y:S01]  /*0c10*/  IMAD.SHL.U32 R3, R13, 0x8, RZ ;  /* 0x000000080d037824 */ /* 0x000fe200078e00ff */
[----:B------:R-:W-:Y:S01]  /*0c20*/  LOP3.LUT R0, R0, 0x1c0, RZ, 0xc0, !PT ;  /* 0x000001c000007812 */ /* 0x000fe200078ec0ff */
[----:B------:R-:W-:Y:S01]  /*0c30*/  IMAD.IADD R8, R8, 0x1, R10 ;  /* 0x0000000108087824 */ /* 0x000fe200078e020a */
[----:B------:R-:W-:Y:S01]  /*0c40*/  LOP3.LUT R2, R2, 0xc0, RZ, 0xc0, !PT ;  /* 0x000000c002027812 */ /* 0x000fe200078ec0ff */
[----:B------:R-:W-:Y:S01]  /*0c50*/  IMAD.IADD R238, R239, 0x1, R236 ;  /* 0x00000001efee7824 */ /* 0x000fe200078e02ec */
[----:B------:R-:W-:-:S02]  /*0c60*/  LOP3.LUT R3, R3, 0x8, RZ, 0xc0, !PT ;  /* 0x0000000803037812 */ /* 0x000fc400078ec0ff */
[----:B------:R-:W-:Y:S02]  /*0c70*/  SHF.R.U32.HI R6, RZ, 0x3, R0 ;  /* 0x00000003ff067819 */ /* 0x000fe40000011600 */
[--C-:B------:R-:W-:Y:S02]  /*0c80*/  SHF.R.U32.HI R4, RZ, 0x3, R2.reuse ;  /* 0x00000003ff047819 */ /* 0x100fe40000011602 */
[--C-:B------:R-:W-:Y:S01]  /*0c90*/  LOP3.LUT R6, R6, R0, R3.reuse, 0x1e, !PT ;  /* 0x0000000006067212 */ /* 0x100fe200078e1e03 */
[----:B------:R-:W-:Y:S01]  /*0ca0*/  IMAD.U32 R0, RZ, RZ, UR10 ;  /* 0x0000000aff007e24 */ /* 0x000fe2000f8e00ff */
[C---:B------:R-:W-:Y:S01]  /*0cb0*/  LOP3.LUT R3, R4.reuse, R2, R3, 0x1e, !PT ;  /* 0x0000000204037212 */ /* 0x040fe200078e1e03 */
[----:B------:R-:W-:Y:S01]  /*0cc0*/  IMAD.SHL.U32 R0, R15, 0x20, RZ ;  /* 0x000000200f007824 */ /* 0x000fe200078e00ff */
[----:B------:R-:W-:Y:S01]  /*0cd0*/  LOP3.LUT R2, R4, R7, R2, 0x1e, !PT ;  /* 0x0000000704027212 */ /* 0x000fe200078e1e02 */
[----:B------:R-:W-:Y:S01]  /*0ce0*/  IMAD.U32 R4, RZ, RZ, UR9 ;  /* 0x00000009ff047e24 */ /* 0x000fe2000f8e00ff */
[----:B------:R-:W-:Y:S01]  /*0cf0*/  IADD3 R237, R239, 0x20, RZ ;  /* 0x00000020efed7810 */ /* 0x000fe20007ffe0ff */
[----:B------:R-:W-:Y:S01]  /*0d00*/  IMAD R4, R19, 0x200, R0 ;  /* 0x0000020013047824 */ /* 0x000fe200078e0200 */
[----:B------:R-:W-:Y:S01]  /*0d10*/  @P4 IADD3 R237, R239, -0x20, RZ ;  /* 0xffffffe0efed4810 */ /* 0x000fe20007ffe0ff */
[----:B------:R-:W-:Y:S01]  /*0d20*/  IMAD.IADD R205, R0, 0x1, R2 ;  /* 0x0000000100cd7824 */ /* 0x000fe200078e0202 */
[----:B------:R-:W-:Y:S01]  /*0d30*/  LEA R2, R8, 0x9000, 0x1 ;  /* 0x0000900008027811 */ /* 0x000fe200078e08ff */
[----:B------:R-:W-:Y:S01]  /*0d40*/  IMAD.U32 R200, R200, 0x200, R6 ;  /* 0x00000200c8c87824 */ /* 0x000fe200078e0006 */
[----:B------:R-:W-:Y:S01]  /*0d50*/  SEL R204, R204, 0xffffffe0, !P0 ;  /* 0xffffffe0cccc7807 */ /* 0x000fe20004000000 */
[----:B------:R-:W-:Y:S01]  /*0d60*/  IMAD.IADD R206, R4, 0x1, R3 ;  /* 0x0000000104ce7824 */ /* 0x000fe200078e0203 */
[C---:B------:R-:W-:Y:S01]  /*0d70*/  IADD3 R0, R2.reuse, 0x20, RZ ;  /* 0x0000002002007810 */ /* 0x040fe20007ffe0ff */
[----:B------:R1:W-:Y:S01]  /*0d80*/  STL [R1+0x14], R2 ;  /* 0x0000140201007387 */ /* 0x0003e20000100800 */
[----:B------:R-:W-:Y:S01]  /*0d90*/  @P3 IADD3 R0, R2, -0x20, RZ ;  /* 0xffffffe002003810 */ /* 0x000fe20007ffe0ff */
[----:B------:R-:W-:Y:S01]  /*0da0*/  IMAD.SHL.U32 R3, R5, 0x2, RZ ;  /* 0x0000000205037824 */ /* 0x000fe200078e00ff */
[----:B------:R-:W-:Y:S01]  /*0db0*/  LEA R200, R200, 0xf000, 0x1 ;  /* 0x0000f000c8c87811 */ /* 0x000fe200078e08ff */
[----:B------:R-:W-:-:S02]  /*0dc0*/  IMAD.IADD R236, R236, 0x1, R237 ;  /* 0x00000001ecec7824 */ /* 0x000fc400078e02ed */
[----:B------:R1:W-:Y:S02]  /*0dd0*/  STL [R1+0x18], R0 ;  /* 0x0000180001007387 */ /* 0x0003e40000100800 */
[C---:B------:R-:W-:Y:S02]  /*0de0*/  IMAD.IADD R201, R200.reuse, 0x1, R201 ;  /* 0x00000001c8c97824 */ /* 0x040fe400078e02c9 */
[--C-:B------:R-:W-:Y:S02]  /*0df0*/  IMAD.IADD R203, R200, 0x1, R202.reuse ;  /* 0x00000001c8cb7824 */ /* 0x100fe400078e02ca */
[----:B------:R-:W-:Y:S02]  /*0e00*/  IMAD.IADD R202, R201, 0x1, R202 ;  /* 0x00000001c9ca7824 */ /* 0x000fe400078e02ca */
.L_x_623:
[----:B------:R-:W-:Y:S02]  /*0e10*/  ULDC.64 UR6, c[0x0][0x240] ;  /* 0x0000900000067ab9 */ /* 0x000fe40000000a00 */
[----:B------:R-:W-:Y:S02]  /*0e20*/  UISETP.NE.U32.AND UP1, UPT, URZ, UR6, UPT ;  /* 0x000000063f00728c */ /* 0x000fe4000bf25070 */
[----:B------:R-:W-:-:S02]  /*0e30*/  USHF.L.U32 UR16, UR37, 0x2, URZ ;  /* 0x0000000225107899 */ /* 0x000fc4000800063f */
[----:B------:R-:W-:Y:S02]  /*0e40*/  USHF.R.S32.HI UR41, URZ, 0x1f, UR37 ;  /* 0x0000001f3f297899 */ /* 0x000fe40008011425 */
[----:B------:R-:W-:Y:S02]  /*0e50*/  UISETP.NE.AND.EX UP1, UPT, URZ, UR7, UPT, UP1 ;  /* 0x000000073f00728c */ /* 0x000fe4000bf25310 */
[----:B------:R-:W-:Y:S02]  /*0e60*/  ULDC.64 UR10, c[0x0][0x250] ;  /* 0x00009400000a7ab9 */ /* 0x000fe40000000a00 */
[----:B------:R-:W-:Y:S02]  /*0e70*/  UISETP.NE.U32.AND UP3, UPT, URZ, UR10, UPT ;  /* 0x0000000a3f00728c */ /* 0x000fe4000bf65070 */
[----:B------:R-:W-:Y:S01]  /*0e80*/  USHF.L.U64.HI UR14, UR37, 0x2, UR41 ;  /* 0x00000002250e7899 */ /* 0x000fe20008010229 */
[----:B------:R-:W-:Y:S01]  /*0e90*/  PLOP3.LUT P2, PT, PT, PT, UP1, 0x80, 0x0 ;  /* 0x000000000000781c */ /* 0x000fe20003f4f018 */
[----:B------:R-:W-:-:S02]  /*0ea0*/  UIADD3 UR6, UP0, UR16, UR6, URZ ;  /* 0x0000000610067290 */ /* 0x000fc4000ff1e03f */
[----:B------:R-:W-:Y:S02]  /*0eb0*/  UISETP.NE.AND.EX UP3, UPT, URZ, UR11, UPT, UP3 ;  /* 0x0000000b3f00728c */ /* 0x000fe4000bf65330 */
[----:B------:R-:W-:Y:S02]  /*0ec0*/  UIADD3.X UR7, UR14, UR7, URZ, UP0, !UPT ;  /* 0x000000070e077290 */ /* 0x000fe400087fe43f */
[----:B-1----:R-:W-:Y:S01]  /*0ed0*/  IMAD.U32 R4, RZ, RZ, UR6 ;  /* 0x00000006ff047e24 */ /* 0x002fe2000f8e00ff */
[----:B------:R-:W-:Y:S01]  /*0ee0*/  ULDC.U8 UR13, c[0x0][0x312] ;  /* 0x0000c480000d7ab9 */ /* 0x000fe20000000000 */
[----:B------:R-:W-:Y:S01]  /*0ef0*/  PLOP3.LUT P0, PT, PT, PT, UP3, 0x80, 0x0 ;  /* 0x000000000000781c */ /* 0x000fe20003f0f038 */
[----:B------:R-:W-:Y:S01]  /*0f00*/  ULDC.64 UR8, c[0x0][0x248] ;  /* 0x0000920000087ab9 */ /* 0x000fe20000000a00 */
[----:B------:R-:W-:Y:S01]  /*0f10*/  IMAD.U32 R5, RZ, RZ, UR7 ;  /* 0x00000007ff057e24 */ /* 0x000fe2000f8e00ff */
[----:B------:R-:W-:Y:S02]  /*0f20*/  UISETP.NE.AND UP4, UPT, UR13, URZ, UPT ;  /* 0x0000003f0d00728c */ /* 0x000fe4000bf85270 */
[----:B------:R-:W-:-:S02]  /*0f30*/  @UP3 UIADD3 UR6, UP0, UR16, UR10, URZ ;  /* 0x0000000a10063290 */ /* 0x000fc4000ff1e03f */
[----:B------:R2:W3:Y:S01]  /*0f40*/  @P2 LDG.E R8, [R4.64] ;  /* 0x0000000404082981 */ /* 0x0004e2000c1e1900 */
[----:B------:R-:W-:Y:S02]  /*0f50*/  UISETP.EQ.U32.AND UP2, UPT, URZ, UR8, UPT ;  /* 0x000000083f00728c */ /* 0x000fe4000bf42070 */
[----:B------:R-:W-:Y:S01]  /*0f60*/  @UP3 UIADD3.X UR7, UR14, UR11, URZ, UP0, !UPT ;  /* 0x0000000b0e073290 */ /* 0x000fe200087fe43f */
[----:B-1----:R2:W4:Y:S01]  /*0f70*/  @P2 LDG.E R2, [R4.64+0x4] ;  /* 0x0000040404022981 */ /* 0x002522000c1e1900 */
[----:B------:R-:W-:Y:S01]  /*0f80*/  MOV R6, UR6 ;  /* 0x0000000600067c02 */ /* 0x000fe20008000f00 */
[----:B------:R-:W-:-:S03]  /*0f90*/  UISETP.EQ.OR.EX UP2, UPT, URZ, UR9, !UP4, UP2 ;  /* 0x000000093f00728c */ /* 0x000fc6000e742720 */
[----:B------:R-:W-:Y:S01]  /*0fa0*/  IMAD.U32 R7, RZ, RZ, UR7 ;  /* 0x00000007ff077e24 */ /* 0x000fe2000f8e00ff */
[----:B------:R-:W-:-:S04]  /*0fb0*/  UIADD3 UR8, UP0, UR16, UR8, URZ ;  /* 0x0000000810087290 */ /* 0x000fc8000ff1e03f */
[----:B------:R-:W5:Y:S01]  /*0fc0*/  @P0 LDG.E R6, [R6.64] ;  /* 0x0000000406060981 */ /* 0x000f62000c1e1900 */
[----:B------:R-:W-:Y:S01]  /*0fd0*/  PLOP3.LUT P1, PT, PT, PT, UP2, 0x80, 0x0 ;  /* 0x000000000000781c */ /* 0x000fe20003f2f028 */
[----:B------:R-:W-:Y:S01]  /*0fe0*/  UIADD3.X UR9, UR14, UR9, URZ, UP0, !UPT ;  /* 0x000000090e097290 */ /* 0x000fe200087fe43f */
[----:B--2---:R-:W-:-:S05]  /*0ff0*/  IMAD.U32 R4, RZ, RZ, UR8 ;  /* 0x00000008ff047e24 */ /* 0x004fca000f8e00ff */
[----:B------:R-:W-:-:S06]  /*1000*/  MOV R5, UR9 ;  /* 0x0000000900057c02 */ /* 0x000fcc0008000f00 */
[----:B------:R-:W2:Y:S01]  /*1010*/  @!P1 LDG.E R0, [R4.64] ;  /* 0x0000000404009981 */ /* 0x000ea2000c1e1900 */
[----:B------:R-:W-:Y:S02]  /*1020*/  UMOV UR18, 0xffffffff ;  /* 0xffffffff00127882 */ /* 0x000fe40000000000 */
[----:B------:R-:W-:Y:S02]  /*1030*/  UMOV UR35, URZ ;  /* 0x0000003f00237c82 */ /* 0x000fe40008000000 */
[----:B------:R-:W-:Y:S02]  /*1040*/  UMOV UR36, 0xffffffff ;  /* 0xffffffff00247882 */ /* 0x000fe40000000000 */
[----:B------:R-:W-:Y:S01]  /*1050*/  ULDC UR8, c[0x0][0x218] ;  /* 0x0000860000087ab9 */ /* 0x000fe20000000800 */
[----:B---3--:R-:W1:Y:S08]  /*1060*/  @P2 R2UR UR18, R8 ;  /* 0x00000000081223c2 */ /* 0x008e7000000e0000 */
[----:B----4-:R-:W1:Y:S08]  /*1070*/  @P2 R2UR UR13, R2 ;  /* 0x00000000020d23c2 */ /* 0x010e7000000e0000 */
[----:B-----5:R3:W4:Y:S01]  /*1080*/  @P0 R2UR UR35, R6 ;  /* 0x00000000062303c2 */ /* 0x02072200000e0000 */
[----:B------:R-:W-:-:S04]  /*1090*/  ISETP.NE.U32.AND P0, PT, RZ, c[0x0][0x248], PT ;  /* 0x00009200ff007a0c */ /* 0x000fc80003f05070 */
[----:B------:R-:W-:Y:S01]  /*10a0*/  ISETP.NE.AND.EX P0, PT, RZ, c[0x0][0x24c], PT, P0 ;  /* 0x00009300ff007a0c */ /* 0x000fe20003f05300 */
[----:B-1----:R-:W-:Y:S02]  /*10b0*/  @UP1 UIADD3 UR13, UR13, -UR18, URZ ;  /* 0x800000120d0d1290 */ /* 0x002fe4000fffe03f */
[----:B--2---:R3:W1:Y:S05]  /*10c0*/  @!P1 R2UR UR36, R0 ;  /* 0x00000000002493c2 */ /* 0x00466a00000e0000 */
[----:B------:R-:W-:-:S05]  /*10d0*/  @!UP1 ULDC UR13, c[0x0][0x214] ;  /* 0x00008500000d9ab9 */ /* 0x000fca0000000800 */
[----:B------:R-:W-:Y:S05]  /*10e0*/  @!P0 BRA `(.L_x_593) ;  /* 0x0000007000008947 */ /* 0x000fea0003800000 */
[----:B----4-:R-:W-:-:S13]  /*10f0*/  PLOP3.LUT P0, PT, PT, PT, UP4, 0x80, 0x0 ;  /* 0x000000000000781c */ /* 0x010fda0003f0f048 */
[----:B---3--:R-:W2:Y:S04]  /*1100*/  @P0 LDG.E R0, [R4.64+0x4] ;  /* 0x0000040404000981 */ /* 0x008ea8000c1e1900 */
[----:B------:R-:W3:Y:S01]  /*1110*/  @!P0 LDG.E R4, [R4.64] ;  /* 0x0000000404048981 */ /* 0x000ee2000c1e1900 */
[----:B--2---:R-:W2:Y:S02]  /*1120*/  @P0 R2UR UR8, R0 ;  /* 0x00000000000803c2 */ /* 0x004ea400000e0000 */
[----:B-12---:R-:W-:-:S11]  /*1130*/  @UP4 UIADD3 UR8, UR8, -UR36, URZ ;  /* 0x8000002408084290 */ /* 0x006fd6000fffe03f */
[----:B---3--:R1:W2:Y:S01]  /*1140*/  @!P0 R2UR UR8, R4 ;  /* 0x00000000040883c2 */ /* 0x0082a200000e0000 */
[----:B------:R-:W-:-:S07]  /*1150*/  DEPBAR.LE SB1, 0x0, {2} ;  /* 0x000090040000791a */ /* 0x000fce0000000000 */
.L_x_593:
[----:B----4-:R-:W-:Y:S02]  /*1160*/  ULDC.64 UR6, c[0x0][0x258] ;  /* 0x0000960000067ab9 */ /* 0x010fe40000000a00 */
        /* <DEDUP_REMOVED lines=8> */
[----:B---3--:R-:W2:Y:S01]  /*11f0*/  @P0 LDG.E R0, [R4.64] ;  /* 0x0000000404000981 */ /* 0x008ea2000c1e1900 */
        /* <DEDUP_REMOVED lines=57> */
.L_x_595:
        /* <DEDUP_REMOVED lines=18> */
.L_x_596:
        /* <DEDUP_REMOVED lines=36> */
[----:B------:R-:W-:Y:S01]  /*18f0*/  IABS R0, UR40 ;  /* 0x0000002800007c13 */ /* 0x000fe20008000000 */
[----:B------:R-:W-:Y:S02]  /*1900*/  USEL UR20, UR8, URZ, UP6 ;  /* 0x0000003f08147287 */ /* 0x000fe4000b000000 */
[----:B------:R-:W-:Y:S01]  /*1910*/  IMAD.HI.U32 R2, R5, R2, R4 ;  /* 0x0000000205027227 */ /* 0x000fe200078e0004 */
[----:B------:R-:W-:-:S03]  /*1920*/  USEL UR8, UR14, URZ, UP1 ;  /* 0x0000003f0e087287 */ /* 0x000fc60008800000 */
[----:B------:R-:W-:Y:S02]  /*1930*/  ULDC UR14, c[0x0][0x234] ;  /* 0x00008d00000e7ab9 */ /* 0x000fe40000000800 */
[----:B------:R-:W-:Y:S01]  /*1940*/  IMAD.HI.U32 R2, R2, R0, RZ ;  /* 0x0000000002027227 */ /* 0x000fe200078e00ff */
[----:B------:R-:W-:-:S03]  /*1950*/  UIADD3 UR8, UP1, UR19, UR8, URZ ;  /* 0x0000000813087290 */ /* 0x000fc6000ff3e03f */
[----:B------:R-:W-:Y:S01]  /*1960*/  IMAD.MOV R4, RZ, RZ, -R2 ;  /* 0x000000ffff047224 */ /* 0x000fe200078e0a02 */
[----:B------:R-:W-:Y:S02]  /*1970*/  UIADD3.X UR9, UR27, UR7, URZ, UP1, !UPT ;  /* 0x000000071b097290 */ /* 0x000fe40008ffe43f */
[----:B------:R-:W-:Y:S01]  /*1980*/  UIMAD UR7, UR39, UR8, URZ ;  /* 0x00000008270772a4 */ /* 0x000fe2000f8e023f */
[----:B------:R-:W-:-:S03]  /*1990*/  IMAD R0, R6, R4, R0 ;  /* 0x0000000406007224 */ /* 0x000fc600078e0200 */
[----:B------:R-:W-:Y:S02]  /*19a0*/  UIMAD UR10, UR38, UR9, UR7 ;  /* 0x00000009260a72a4 */ /* 0x000fe4000f8e0207 */
[----:B------:R-:W-:Y:S01]  /*19b0*/  ISETP.GT.U32.AND P1, PT, R6, R0, PT ;  /* 0x000000000600720c */ /* 0x000fe20003f24070 */
[----:B------:R-:W-:Y:S02]  /*19c0*/  @UP5 USEL UR7, UR59, UR18, !UP3 ;  /* 0x000000123b075287 */ /* 0x000fe4000d800000 */
[----:B------:R-:W-:Y:S02]  /*19d0*/  UIMAD.WIDE.U32 UR8, UR38, UR8, URZ ;  /* 0x00000008260872a5 */ /* 0x000fe4000f8e003f */
[----:B------:R-:W-:Y:S02]  /*19e0*/  @UP5 UIMAD UR16, UR40, UR14, UR7 ;  /* 0x0000000e281052a4 */ /* 0x000fe4000f8e0207 */
[----:B------:R-:W-:Y:S02]  /*19f0*/  USEL UR14, UR11, URZ, UP6 ;  /* 0x0000003f0b0e7287 */ /* 0x000fe4000b000000 */
[----:B------:R-:W-:-:S03]  /*1a00*/  UIADD3 UR10, UR9, UR10, URZ ;  /* 0x0000000a090a7290 */ /* 0x000fc6000fffe03f */
[----:B------:R-:W-:Y:S01]  /*1a10*/  @!UP5 UMOV UR16, UR54 ;  /* 0x000000360010dc82 */ /* 0x000fe20008000000 */
        /* <DEDUP_REMOVED lines=15> */
.L_x_597:
[----:B------:R-:W-:Y:S02]  /*1b10*/  UMOV UR11, UR55 ;  /* 0x00000037000b7c82 */ /* 0x000fe40008000000 */
.L_x_598:
[----:B------:R-:W2:Y:S04]  /*1b20*/  LDL.64 R4, [R1+0x28] ;  /* 0x0000280001047983 */ /* 0x000ea80000100a00 */
[----:B------:R1:W2:Y:S01]  /*1b30*/  LDL.64 R14, [R1+0x28] ;  /* 0x00002800010e7983 */ /* 0x0002a20000100a00 */
[----:B------:R-:W-:Y:S01]  /*1b40*/  UIADD3 UR8, UP4, UP3, UR8, UR49, UR51 ;  /* 0x0000003108087290 */ /* 0x000fe2000fb9e033 */
[----:B------:R-:W-:Y:S01]  /*1b50*/  BSSY B1, `(.L_x_594) ;  /* 0x00007e1000017945 */ /* 0x000fe20003800000 */
[----:B------:R-:W-:Y:S01]  /*1b60*/  USHF.R.S32.HI UR18, URZ, 0x1f, UR40 ;  /* 0x0000001f3f127899 */ /* 0x000fe20008011428 */
[----:B------:R-:W3:Y:S01]  /*1b70*/  S2R R22, SR_TID.X ;  /* 0x0000000000167919 */ /* 0x000ee20000002100 */
[----:B------:R-:W-:-:S02]  /*1b80*/  UIADD3 UR24, UP2, UP1, UR20, UR8, UR22 ;  /* 0x0000000814187290 */ /* 0x000fc4000f95e016 */
[----:B------:R-:W-:Y:S02]  /*1b90*/  UIADD3.X UR7, UR10, UR53, UR58, UP4, UP3 ;  /* 0x000000350a077290 */ /* 0x000fe4000a7e643a */
[----:B------:R-:W-:Y:S02]  /*1ba0*/  ULDC.64 UR8, c[0x0][0x1a8] ;  /* 0x00006a0000087ab9 */ /* 0x000fe40000000a00 */
[----:B------:R-:W-:Y:S02]  /*1bb0*/  UIADD3.X UR22, UR14, UR7, UR17, UP2, UP1 ;  /* 0x000000070e167290 */ /* 0x000fe400097e2411 */
[----:B------:R-:W-:Y:S02]  /*1bc0*/  UIMAD UR7, UR18, UR8, URZ ;  /* 0x00000008120772a4 */ /* 0x000fe4000f8e023f */
[----:B------:R-:W-:Y:S02]  /*1bd0*/  ULDC UR20, c[0x0][0x2e8] ;  /* 0x0000ba0000147ab9 */ /* 0x000fe40000000800 */
[----:B------:R-:W-:-:S03]  /*1be0*/  UIMAD UR17, UR40, UR9, UR7 ;  /* 0x00000009281172a4 */ /* 0x000fc6000f8e0207 */
[----:B------:R-:W-:Y:S02]  /*1bf0*/  ULDC.64 UR8, c[0x0][0x378] ;  /* 0x0000de0000087ab9 */ /* 0x000fe40000000a00 */
[----:B------:R-:W-:-:S04]  /*1c00*/  UIMAD UR7, UR18, UR8, URZ ;  /* 0x00000008120772a4 */ /* 0x000fc8000f8e023f */
[----:B------:R-:W-:Y:S01]  /*1c10*/  UIMAD UR14, UR40, UR9, UR7 ;  /* 0x00000009280e72a4 */ /* 0x000fe2000f8e0207 */
[----:B---3--:R-:W-:Y:S02]  /*1c20*/  SHF.R.S32.HI R10, RZ, 0x1f, R22 ;  /* 0x0000001fff0a7819 */ /* 0x008fe40000011416 */
[----:B------:R-:W-:Y:S02]  /*1c30*/  ULDC.64 UR8, c[0x0][0x370] ;  /* 0x0000dc0000087ab9 */ /* 0x000fe40000000a00 */
[----:B------:R-:W-:Y:S01]  /*1c40*/  UIMAD UR7, UR27, UR8, URZ ;  /* 0x000000081b0772a4 */ /* 0x000fe2000f8e023f */
[----:B------:R-:W-:Y:S01]  /*1c50*/  LEA.HI R0, R10, R22, RZ, 0x2 ;  /* 0x000000160a007211 */ /* 0x000fe200078f10ff */
[----:B------:R-:W-:Y:S02]  /*1c60*/  UIADD3 UR8, UR19, UR11, URZ ;  /* 0x0000000b13087290 */ /* 0x000fe4000fffe03f */
[----:B------:R-:W-:Y:S01]  /*1c70*/  UIMAD UR10, UR19, UR9, UR7 ;  /* 0x00000009130a72a4 */ /* 0x000fe2000f8e0207 */
[----:B------:R-:W-:Y:S01]  /*1c80*/  SHF.R.S32.HI R0, RZ, 0x2, R0 ;  /* 0x00000002ff007819 */ /* 0x000fe20000011400 */
[----:B------:R-:W-:-:S02]  /*1c90*/  UIADD3 UR7, -UR6, UR13, UR21 ;  /* 0x0000000d06077290 */ /* 0x000fc4000fffe115 */
[----:B------:R-:W-:Y:S01]  /*1ca0*/  UIADD3 UR11, UR19, UR16, URZ ;  /* 0x00000010130b7290 */ /* 0x000fe2000fffe03f */
[----:B------:R-:W-:Y:S01]  /*1cb0*/  SHF.R.S32.HI R12, RZ, 0x1f, R0 ;  /* 0x0000001fff0c7819 */ /* 0x000fe20000011400 */
[----:B------:R-:W-:Y:S01]  /*1cc0*/  UIADD3 UR7, UR7, -UR20, URZ ;  /* 0x8000001407077290 */ /* 0x000fe2000fffe03f */
[----:B------:R-:W-:-:S03]  /*1cd0*/  IADD3 R6, P1, R0, UR19, RZ ;  /* 0x0000001300067c10 */ /* 0x000fc6000ff3e0ff */
[----:B------:R-:W-:Y:S01]  /*1ce0*/  USHF.R.S32.HI UR20, URZ, 0x1f, UR7 ;  /* 0x0000001f3f147899 */ /* 0x000fe20008011407 */
[----:B------:R-:W-:Y:S01]  /*1cf0*/  IADD3.X R7, R12, UR27, RZ, P1, !PT ;  /* 0x0000001b0c077c10 */ /* 0x000fe20008ffe4ff */
[----:B------:R-:W-:Y:S02]  /*1d00*/  UMOV UR27, 0x4 ;  /* 0x00000004001b7882 */ /* 0x000fe40000000000 */
[----:B------:R-:W-:Y:S02]  /*1d10*/  ULEA.HI UR20, UR20, UR7, URZ, 0x6 ;  /* 0x0000000714147291 */ /* 0x000fe4000f8f303f */
[----:B------:R-:W-:Y:S01]  /*1d20*/  IMAD R7, R7, c[0x0][0x190], RZ ;  /* 0x0000640007077a24 */ /* 0x000fe200078e02ff */
        /* <DEDUP_REMOVED lines=10> */
[----:B------:R-:W-:Y:S01]  /*1dd0*/  IADD3 R8, P1, R4, UR34, RZ ;  /* 0x0000002204087c10 */ /* 0x000fe2000ff3e0ff */
[----:B------:R-:W-:Y:S01]  /*1de0*/  IMAD.U32 R7, RZ, RZ, UR19 ;  /* 0x00000013ff077e24 */ /* 0x000fe2000f8e00ff */
[----:B------:R-:W-:Y:S02]  /*1df0*/  ULDC.64 UR18, c[0x0][0x3c8] ;  /* 0x0000f20000127ab9 */ /* 0x000fe40000000a00 */
[----:B------:R-:W-:Y:S01]  /*1e00*/  IADD3.X R9, R5, UR33, R6, P1, !PT ;  /* 0x0000002105097c10 */ /* 0x000fe20008ffe406 */
[----:B------:R-:W-:Y:S01]  /*1e10*/  UIMAD.WIDE UR8, UR8, UR27, UR18 ;  /* 0x0000001b080872a5 */ /* 0x000fe2000f8e0212 */
[----:B------:R-:W-:-:S02]  /*1e20*/  LEA.HI R6, R10, R22, RZ, 0x5 ;  /* 0x000000160a067211 */ /* 0x000fc400078f28ff */
[----:B------:R-:W-:Y:S02]  /*1e30*/  IADD3 R4, P1, R14, UR25, RZ ;  /* 0x000000190e047c10 */ /* 0x000fe4000ff3e0ff */
[----:B------:R-:W-:Y:S02]  /*1e40*/  LOP3.LUT R10, R6, 0xffffffe0, RZ, 0xc0, !PT ;  /* 0xffffffe0060a7812 */ /* 0x000fe400078ec0ff */
[----:B------:R-:W-:Y:S01]  /*1e50*/  SHF.R.S32.HI R6, RZ, 0x5, R6 ;  /* 0x00000005ff067819 */ /* 0x000fe20000011406 */
[----:B------:R-:W-:Y:S01]  /*1e60*/  UMOV UR19, UR8 ;  /* 0x0000000800137c82 */ /* 0x000fe20008000000 */
[----:B------:R-:W-:Y:S01]  /*1e70*/  IADD3.X R5, R15, UR26, RZ, P1, !PT ;  /* 0x0000001a0f057c10 */ /* 0x000fe20008ffe4ff */
[----:B------:R-:W-:Y:S01]  /*1e80*/  IMAD.IADD R22, R22, 0x1, -R10 ;  /* 0x0000000116167824 */ /* 0x000fe200078e0a0a */
[----:B------:R-:W-:Y:S02]  /*1e90*/  UMOV UR18, UR9 ;  /* 0x0000000900127c82 */ /* 0x000fe40008000000 */
[----:B------:R-:W-:Y:S01]  /*1ea0*/  ULDC.64 UR8, c[0x0][0x200] ;  /* 0x0000800000087ab9 */ /* 0x000fe20000000a00 */
[----:B------:R-:W-:-:S02]  /*1eb0*/  IMAD R6, R6, UR50, R22 ;  /* 0x0000003206067c24 */ /* 0x000fc4000f8e0216 */
[----:B------:R-:W-:-:S03]  /*1ec0*/  IMAD.WIDE.U32 R4, R7, c[0x0][0x370], R4 ;  /* 0x0000dc0007047a25 */ /* 0x000fc600078e0004 */
[C---:B------:R-:W-:Y:S02]  /*1ed0*/  IADD3 R210, P1, R6.reuse, UR24, RZ ;  /* 0x0000001806d27c10 */ /* 0x040fe4000ff3e0ff */
[----:B------:R-:W-:Y:S01]  /*1ee0*/  IADD3 R5, R5, UR10, RZ ;  /* 0x0000000a05057c10 */ /* 0x000fe2000fffe0ff */
[----:B------:R-:W-:Y:S01]  /*1ef0*/  UIMAD.WIDE UR10, UR11, UR27, UR8 ;  /* 0x0000001b0b0a72a5 */ /* 0x000fe2000f8e0208 */
[----:B------:R-:W-:Y:S01]  /*1f00*/  LEA.HI.X.SX32 R10, R6, UR22, 0x1, P1 ;  /* 0x00000016060a7c11 */ /* 0x000fe200088f0eff */
[----:B------:R-:W-:Y:S01]  /*1f10*/  IMAD.U32 R6, RZ, RZ, UR40 ;  /* 0x00000028ff067e24 */ /* 0x000fe2000f8e00ff */
[----:B------:R-:W-:-:S03]  /*1f20*/  LEA R211, P1, R210, c[0x0][0x350], 0x2 ;  /* 0x0000d400d2d37a11 */ /* 0x000fc600078210ff */
[----:B------:R-:W-:Y:S01]  /*1f30*/  IMAD.WIDE.U32 R4, R6, c[0x0][0x378], R4 ;  /* 0x0000de0006047a25 */ /* 0x000fe200078e0004 */
[----:B------:R-:W-:Y:S02]  /*1f40*/  LEA.HI.X R210, R210, c[0x0][0x354], R10, 0x2, P1 ;  /* 0x0000d500d2d27a11 */ /* 0x000fe400008f140a */
[----:B------:R-:W-:Y:S01]  /*1f50*/  PLOP3.LUT P1, PT, PT, PT, UP1, 0x80, 0x0 ;  /* 0x000000000000781c */ /* 0x000fe20003f2f018 */
[----:B------:R-:W-:Y:S01]  /*1f60*/  IMAD.WIDE.U32 R6, R6, c[0x0][0x1a8], R8 ;  /* 0x00006a0006067a25 */ /* 0x000fe200078e0008 */
[----:B------:R-:W-:-:S04]  /*1f70*/  IADD3 R5, R5, UR14, RZ ;  /* 0x0000000e05057c10 */ /* 0x000fc8000fffe0ff */
[----:B------:R-:W-:Y:S01]  /*1f80*/  IADD3 R8, R7, UR17, RZ ;  /* 0x0000001107087c10 */ /* 0x000fe2000fffe0ff */
[----:B------:R-:W-:Y:S01]  /*1f90*/  IMAD R7, R12, c[0x0][0x370], RZ ;  /* 0x0000dc000c077a24 */ /* 0x000fe200078e02ff */
[----:B------:R-:W-:Y:S01]  /*1fa0*/  LEA R242, P3, R6, c[0x0][0x160], 0x1 ;  /* 0x0000580006f27a11 */ /* 0x000fe200078608ff */
[----:B------:R-:W-:-:S03]  /*1fb0*/  IMAD.WIDE.U32 R4, R0, c[0x0][0x370], R4 ;  /* 0x0000dc0000047a25 */ /* 0x000fc600078e0004 */
[----:B------:R-:W-:Y:S01]  /*1fc0*/  LEA.HI.X R243, R6, c[0x0][0x164], R8, 0x1, P3 ;  /* 0x0000590006f37a11 */ /* 0x000fe200018f0c08 */
[----:B------:R-:W-:Y:S01]  /*1fd0*/  IMAD R7, R0, c[0x0][0x374], R7 ;  /* 0x0000dd0000077a24 */ /* 0x000fe200078e0207 */
[----:B------:R-:W-:-:S03]  /*1fe0*/  LEA R240, P2, R4, c[0x0][0x330], 0x1 ;  /* 0x0000cc0004f07a11 */ /* 0x000fc600078408ff */
[----:B------:R-:W-:-:S05]  /*1ff0*/  IMAD.IADD R5, R5, 0x1, R7 ;  /* 0x0000000105057824 */ /* 0x000fca00078e0207 */
[----:B------:R-:W-:Y:S01]  /*2000*/  LEA.HI.X R241, R4, c[0x0][0x334], R5, 0x1, P2 ;  /* 0x0000cd0004f17a11 */ /* 0x000fe200010f0c05 */
[----:B------:R-:W-:Y:S05]  /*2010*/  @P1 BRA `(.L_x_599) ;  /* 0x000007e000001947 */ /* 0x000fea0003800000 */
[----:B-1----:R-:W-:Y:S02]  /*2020*/  @UP0 UIADD3 UR7, UR35, UR36, URZ ;  /* 0x0000002423070290 */ /* 0x002fe4000fffe03f */
        /* <DEDUP_REMOVED lines=17> */
.L_x_600:
        /* <DEDUP_REMOVED lines=18> */
.L_x_601:
[----:B------:R-:W-:Y:S01]  /*2260*/  ULDC.64 UR8, c[0x0][0x3a0] ;  /* 0x0000e80000087ab9 */ /* 0x000fe20000000a00 */
[----:B------:R-:W-:Y:S01]  /*2270*/  IMAD.U32 R11, RZ, RZ, UR21 ;  /* 0x00000015ff0b7e24 */ /* 0x000fe2000f8e00ff */
[----:B------:R-:W-:Y:S01]  /*2280*/  UIMAD UR7, UR23, UR8, URZ ;  /* 0x00000008170772a4 */ /* 0x000fe2000f8e023f */
[----:B------:R-:W-:Y:S01]  /*2290*/  BSSY B0, `(.L_x_602) ;  /* 0x000001b000007945 */ /* 0x000fe20003800000 */
[----:B------:R-:W-:Y:S01]  /*22a0*/  UIMAD UR6, UR15, -0x80, UR6 ;  /* 0xffffff800f0678a4 */ /* 0x000fe2000f8e0206 */
[----:B------:R-:W-:Y:S01]  /*22b0*/  IMAD.WIDE.U32 R4, R11, c[0x0][0x3a0], R14 ;  /* 0x0000e8000b047a25 */ /* 0x000fe200078e000e */
[----:B------:R-:W-:Y:S02]  /*22c0*/  UIMAD UR7, UR21, UR9, UR7 ;  /* 0x00000009150772a4 */ /* 0x000fe4000f8e0207 */
[----:B------:R-:W-:-:S02]  /*22d0*/  USHF.R.S32.HI UR16, URZ, 0x1f, UR40 ;  /* 0x0000001f3f107899 */ /* 0x000fc40008011428 */
[----:B------:R-:W-:Y:S01]  /*22e0*/  IADD3 R6, P0, R4, UR13, RZ ;  /* 0x0000000d04067c10 */ /* 0x000fe2000ff1e0ff */
[----:B------:R-:W-:Y:S01]  /*22f0*/  ULDC.64 UR8, c[0x0][0x3b8] ;  /* 0x0000ee0000087ab9 */ /* 0x000fe20000000a00 */
        /* <DEDUP_REMOVED lines=20> */
.L_x_603:
[----:B------:R-:W-:Y:S05]  /*2440*/  BSYNC B0 ;  /* 0x0000000000007941 */ /* 0x000fea0003800000 */
.L_x_602:
        /* <DEDUP_REMOVED lines=16> */
.L_x_605:
[----:B------:R-:W-:Y:S05]  /*2550*/  BSYNC B0 ;  /* 0x0000000000007941 */ /* 0x000fea0003800000 */
.L_x_604:
[----:B------:R-:W-:Y:S01]  /*2560*/  ULDC.64 UR6, c[0x0][0x3a8] ;  /* 0x0000ea0000067ab9 */ /* 0x000fe20000000a00 */
[----:B-1----:R-:W-:Y:S01]  /*2570*/  IMAD.WIDE.U32 R4, R11, c[0x0][0x3a8], R14 ;  /* 0x0000ea000b047a25 */ /* 0x002fe200078e000e */
[----:B------:R-:W-:Y:S01]  /*2580*/  UIMAD UR6, UR23, UR6, URZ ;  /* 0x00000006170672a4 */ /* 0x000fe2000f8e023f */
[----:B------:R-:W-:Y:S01]  /*2590*/  BSSY B0, `(.L_x_606) ;  /* 0x0000018000007945 */ /* 0x000fe20003800000 */
[----:B------:R-:W-:-:S02]  /*25a0*/  USHF.R.S32.HI UR8, URZ, 0x1f, UR40 ;  /* 0x0000001f3f087899 */ /* 0x000fc40008011428 */
        /* <DEDUP_REMOVED lines=22> */
.L_x_607:
[----:B------:R-:W-:Y:S05]  /*2710*/  BSYNC B0 ;  /* 0x0000000000007941 */ /* 0x000fea0003800000 */
.L_x_606:
        /* <DEDUP_REMOVED lines=14> */
.L_x_599:
[----:B-1----:R-:W2:Y:S01]  /*2800*/  LDL R23, [R1+0x20] ;  /* 0x0000200001177983 */ /* 0x002ea20000100800 */
[----:B------:R-:W-:Y:S01]  /*2810*/  ULDC.64 UR16, c[0x0][0x1a0] ;  /* 0x0000680000107ab9 */ /* 0x000fe20000000a00 */
[----:B------:R-:W-:Y:S01]  /*2820*/  IMAD.U32 R4, RZ, RZ, UR21 ;  /* 0x00000015ff047e24 */ /* 0x000fe2000f8e00ff */
[----:B------:R-:W-:-:S02]  /*2830*/  UIMAD UR16, UR23, UR16, URZ ;  /* 0x00000010171072a4 */ /* 0x000fc4000f8e023f */
[----:B------:R-:W-:Y:S01]  /*2840*/  ULDC.64 UR8, c[0x0][0x198] ;  /* 0x0000660000087ab9 */ /* 0x000fe20000000a00 */
[C-C-:B------:R-:W-:Y:S01]  /*2850*/  IMAD.WIDE.U32 R6, R4.reuse, c[0x0][0x1a0], R14.reuse ;  /* 0x0000680004067a25 */ /* 0x140fe200078e000e */
[----:B------:R-:W-:Y:S02]  /*2860*/  UIMAD UR8, UR23, UR8, URZ ;  /* 0x00000008170872a4 */ /* 0x000fe4000f8e023f */
[----:B------:R-:W-:Y:S01]  /*2870*/  UIMAD UR17, UR21, UR17, UR16 ;  /* 0x00000011151172a4 */ /* 0x000fe2000f8e0210 */
[----:B------:R-:W-:Y:S01]  /*2880*/  IMAD.WIDE.U32 R4, R4, c[0x0][0x198], R14 ;  /* 0x0000660004047a25 */ /* 0x000fe200078e000e */
[----:B------:R-:W-:Y:S01]  /*2890*/  UIMAD UR8, UR21, UR9, UR8 ;  /* 0x00000009150872a4 */ /* 0x000fe2000f8e0208 */
[----:B------:R-:W-:-:S03]  /*28a0*/  IADD3 R6, P1, R6, UR29, RZ ;  /* 0x0000001d06067c10 */ /* 0x000fc6000ff3e0ff */
[----:B------:R-:W-:Y:S02]  /*28b0*/  IMAD.U32 R8, RZ, RZ, UR17 ;  /* 0x00000011ff087e24 */ /* 0x000fe4000f8e00ff */
[----:B------:R-:W-:Y:S01]  /*28c0*/  IMAD.U32 R10, RZ, RZ, UR8 ;  /* 0x00000008ff0a7e24 */ /* 0x000fe2000f8e00ff */
[----:B------:R-:W-:Y:S02]  /*28d0*/  UIMAD UR8, UR15, -0x80, UR6 ;  /* 0xffffff800f0878a4 */ /* 0x000fe4000f8e0206 */
[----:B------:R-:W-:Y:S02]  /*28e0*/  IADD3.X R7, R7, UR30, R8, P1, !PT ;  /* 0x0000001e07077c10 */ /* 0x000fe40008ffe408 */
[----:B------:R-:W-:-:S04]  /*28f0*/  IADD3 R8, R0, 0x40, RZ ;  /* 0x0000004000087810 */ /* 0x000fc80007ffe0ff */
[----:B------:R-:W-:Y:S02]  /*2900*/  ISETP.GE.AND P2, PT, R8, UR8, PT ;  /* 0x0000000808007c0c */ /* 0x000fe4000bf46270 */
[----:B------:R-:W-:Y:S02]  /*2910*/  IADD3 R4, P0, R4, UR31, RZ ;  /* 0x0000001f04047c10 */ /* 0x000fe4000ff1e0ff */
[----:B------:R-:W-:Y:S01]  /*2920*/  ISETP.GE.AND P3, PT, R0, UR8, PT ;  /* 0x0000000800007c0c */ /* 0x000fe2000bf66270 */
[----:B------:R-:W-:Y:S01]  /*2930*/  IMAD R9, R11, c[0x0][0x1b8], RZ ;  /* 0x00006e000b097a24 */ /* 0x000fe200078e02ff */
[----:B------:R-:W-:Y:S01]  /*2940*/  IADD3.X R5, R5, UR32, R10, P0, !PT ;  /* 0x0000002005057c10 */ /* 0x000fe200087fe40a */
[----:B------:R-:W-:Y:S02]  /*2950*/  IMAD R8, R11, c[0x0][0x1b0], RZ ;  /* 0x00006c000b087a24 */ /* 0x000fe400078e02ff */
[----:B------:R-:W-:-:S04]  /*2960*/  IMAD R9, R2, c[0x0][0x1bc], R9 ;  /* 0x00006f0002097a24 */ /* 0x000fc800078e0209 */
[----:B------:R-:W-:Y:S01]  /*2970*/  @!P2 IADD3 R16, P0, R0, 0x40, RZ ;  /* 0x000000400010a810 */ /* 0x000fe20007f1e0ff */
[C---:B------:R-:W-:Y:S02]  /*2980*/  IMAD R8, R2.reuse, c[0x0][0x1b4], R8 ;  /* 0x00006d0002087a24 */ /* 0x040fe400078e0208 */
[----:B------:R-:W-:-:S04]  /*2990*/  IMAD.WIDE.U32 R6, R2, c[0x0][0x1b8], R6 ;  /* 0x00006e0002067a25 */ /* 0x000fc800078e0006 */
[----:B------:R-:W-:-:S04]  /*29a0*/  IMAD.WIDE.U32 R4, R2, c[0x0][0x1b0], R4 ;  /* 0x00006c0002047a25 */ /* 0x000fc800078e0004 */
[--C-:B------:R-:W-:Y:S01]  /*29b0*/  @!P2 IMAD.X R2, RZ, RZ, R12.reuse, P0 ;  /* 0x000000ffff02a224 */ /* 0x100fe200000e060c */
[----:B------:R-:W-:Y:S02]  /*29c0*/  @!P2 IADD3 R14, P0, R0, 0x40, RZ ;  /* 0x00000040000ea810 */ /* 0x000fe40007f1e0ff */
[----:B------:R-:W-:Y:S01]  /*29d0*/  IADD3 R7, R7, R9, RZ ;  /* 0x0000000907077210 */ /* 0x000fe20007ffe0ff */
[----:B------:R-:W-:Y:S02]  /*29e0*/  @!P2 IMAD R2, R2, c[0x0][0x1a0], RZ ;  /* 0x000068000202aa24 */ /* 0x000fe400078e02ff */
[----:B------:R-:W-:Y:S02]  /*29f0*/  @!P3 IMAD R11, R12, c[0x0][0x1a0], RZ ;  /* 0x000068000c0bba24 */ /* 0x000fe400078e02ff */
[----:B------:R-:W-:Y:S02]  /*2a00*/  @!P2 IMAD.X R10, RZ, RZ, R12, P0 ;  /* 0x000000ffff0aa224 */ /* 0x000fe400000e060c */
[----:B------:R-:W-:Y:S01]  /*2a10*/  IMAD.IADD R5, R5, 0x1, R8 ;  /* 0x0000000105057824 */ /* 0x000fe200078e0208 */
[----:B------:R-:W-:Y:S01]  /*2a20*/  @!P2 MOV R8, R6 ;  /* 0x000000060008a202 */ /* 0x000fe20000000f00 */
[----:B------:R-:W-:-:S02]  /*2a30*/  @!P2 IMAD R21, R16, c[0x0][0x1a4], R2 ;  /* 0x000069001015aa24 */ /* 0x000fc400078e0202 */
[----:B------:R-:W-:Y:S02]  /*2a40*/  @!P2 IMAD.MOV.U32 R9, RZ, RZ, R7 ;  /* 0x000000ffff09a224 */ /* 0x000fe400078e0007 */
[----:B------:R-:W-:Y:S02]  /*2a50*/  @!P3 IMAD R2, R12, c[0x0][0x198], RZ ;  /* 0x000066000c02ba24 */ /* 0x000fe400078e02ff */
[----:B------:R-:W-:Y:S02]  /*2a60*/  @!P3 IMAD R11, R0, c[0x0][0x1a4], R11 ;  /* 0x00006900000bba24 */ /* 0x000fe400078e020b */
[----:B------:R-:W-:Y:S02]  /*2a70*/  @!P2 IMAD R10, R10, c[0x0][0x198], RZ ;  /* 0x000066000a0aaa24 */ /* 0x000fe400078e02ff */
[----:B------:R-:W-:-:S04]  /*2a80*/  @!P3 IMAD.WIDE.U32 R6, R0, c[0x0][0x1a0], R6 ;  /* 0x000068000006ba25 */ /* 0x000fc800078e0006 */
[----:B------:R-:W-:Y:S02]  /*2a90*/  @!P2 IMAD.MOV.U32 R18, RZ, RZ, R4 ;  /* 0x000000ffff12a224 */ /* 0x000fe400078e0004 */
[C---:B------:R-:W-:Y:S02]  /*2aa0*/  @!P3 IMAD R20, R0.reuse, c[0x0][0x19c], R2 ;  /* 0x000067000014ba24 */ /* 0x040fe400078e0202 */
[----:B------:R-:W-:-:S04]  /*2ab0*/  @!P3 IMAD.WIDE.U32 R12, R0, c[0x0][0x198], R4 ;  /* 0x00006600000cba25 */ /* 0x000fc800078e0004 */
[----:B------:R-:W-:Y:S01]  /*2ac0*/  @!P2 IMAD R4, R14, c[0x0][0x19c], R10 ;  /* 0x000067000e04aa24 */ /* 0x000fe200078e020a */
[----:B------:R-:W-:Y:S01]  /*2ad0*/  @!P3 LEA R10, P0, R6, c[0x0][0x170], 0x1 ;  /* 0x00005c00060aba11 */ /* 0x000fe200078008ff */
[----:B------:R-:W-:-:S05]  /*2ae0*/  @!P3 IMAD.IADD R2, R7, 0x1, R11 ;  /* 0x000000010702b824 */ /* 0x000fca00078e020b */
[----:B------:R-:W-:Y:S02]  /*2af0*/  @!P3 LEA.HI.X R11, R6, c[0x0][0x174], R2, 0x1, P0 ;  /* 0x00005d00060bba11 */ /* 0x000fe400000f0c02 */
[----:B------:R-:W-:Y:S01]  /*2b00*/  PLOP3.LUT P0, PT, PT, PT, UP6, 0x80, 0x0 ;  /* 0x000000000000781c */ /* 0x000fe20003f0f068 */
[----:B------:R-:W-:Y:S01]  /*2b10*/  UIMAD UR8, UR7, -0x40, UR13 ;  /* 0xffffffc0070878a4 */ /* 0x000fe2000f8e020d */
[----:B------:R-:W-:Y:S01]  /*2b20*/  @!P2 IMAD.WIDE.U32 R16, R16, c[0x0][0x1a0], R8 ;  /* 0x000068001010aa25 */ /* 0x000fe200078e0008 */
[----:B------:R-:W-:Y:S01]  /*2b30*/  ULEA.HI UR9, UR7, UR7, URZ, 0x1 ;  /* 0x0000000707097291 */ /* 0x000fe2000f8f083f */
[----:B------:R-:W-:-:S03]  /*2b40*/  @!P2 MOV R19, R5 ;  /* 0x000000050013a202 */ /* 0x000fc60000000f00 */
[----:B------:R-:W-:Y:S01]  /*2b50*/  ISETP.GE.AND P1, PT, R0, UR8, PT ;  /* 0x0000000800007c0c */ /* 0x000fe2000bf26270 */
[----:B------:R-:W-:Y:S01]  /*2b60*/  ULOP3.LUT UR9, UR9, 0xfffffffe, URZ, 0xc0, !UPT ;  /* 0xfffffffe09097892 */ /* 0x000fe2000f8ec03f */
[----:B------:R-:W-:Y:S02]  /*2b70*/  @!P2 IADD3 R0, R17, R21, RZ ;  /* 0x000000151100a210 */ /* 0x000fe40007ffe0ff */
[----:B------:R-:W-:Y:S01]  /*2b80*/  @!P2 LEA R8, P4, R16, c[0x0][0x170], 0x1 ;  /* 0x00005c001008aa11 */ /* 0x000fe200078808ff */
[----:B------:R-:W-:Y:S01]  /*2b90*/  @!P2 IMAD.WIDE.U32 R14, R14, c[0x0][0x198], R18 ;  /* 0x000066000e0eaa25 */ /* 0x000fe200078e0012 */
[----:B------:R-:W-:Y:S02]  /*2ba0*/  UIADD3 UR9, UR7, -UR9, URZ ;  /* 0x8000000907097290 */ /* 0x000fe4000fffe03f */
[----:B------:R-:W-:Y:S01]  /*2bb0*/  @!P2 LEA.HI.X R9, R16, c[0x0][0x174], R0, 0x1, P4 ;  /* 0x00005d001009aa11 */ /* 0x000fe200020f0c00 */
[----:B------:R-:W-:Y:S01]  /*2bc0*/  @!P3 IMAD.IADD R0, R13, 0x1, R20 ;  /* 0x000000010d00b824 */ /* 0x000fe200078e0214 */
[----:B------:R-:W-:Y:S01]  /*2bd0*/  @!P3 LEA R6, P5, R12, c[0x0][0x168], 0x1 ;  /* 0x00005a000c06ba11 */ /* 0x000fe200078a08ff */
[----:B------:R-:W-:Y:S01]  /*2be0*/  @!P2 IMAD.IADD R2, R15, 0x1, R4 ;  /* 0x000000010f02a824 */ /* 0x000fe200078e0204 */
[----:B------:R-:W-:Y:S01]  /*2bf0*/  UISETP.NE.AND UP0, UPT, UR9, 0x1, UPT ;  /* 0x000000010900788c */ /* 0x000fe2000bf05270 */
[----:B------:R-:W-:Y:S01]  /*2c00*/  @P0 BAR.SYNC.DEFER_BLOCKING 0x0 ;  /* 0x0000000000000b1d */ /* 0x000fe20000010000 */
[----:B------:R-:W-:-:S02]  /*2c10*/  @!P2 LEA R4, P4, R14, c[0x0][0x168], 0x1 ;  /* 0x00005a000e04aa11 */ /* 0x000fc400078808ff */
[----:B------:R-:W-:Y:S02]  /*2c20*/  @!P3 LEA.HI.X R7, R12, c[0x0][0x16c], R0, 0x1, P5 ;  /* 0x00005b000c07ba11 */ /* 0x000fe400028f0c00 */
[----:B------:R-:W-:Y:S02]  /*2c30*/  @!P2 LEA.HI.X R5, R14, c[0x0][0x16c], R2, 0x1, P4 ;  /* 0x00005b000e05aa11 */ /* 0x000fe400020f0c02 */
[----:B------:R-:W-:Y:S02]  /*2c40*/  PLOP3.LUT P0, PT, PT, PT, UP0, 0x80, 0x0 ;  /* 0x000000000000781c */ /* 0x000fe40003f0f008 */
[----:B------:R-:W-:Y:S01]  /*2c50*/  ISETP.GE.AND P4, PT, R245, UR8, PT ;  /* 0x00000008f5007c0c */ /* 0x000fe2000bf86270 */
[----:B------:R-:W-:Y:S01]  /*2c60*/  IMAD.MOV.U32 R251, RZ, RZ, 0x7f800000 ;  /* 0x7f800000fffb7424 */ /* 0x000fe200078e00ff */
[----:B------:R-:W-:Y:S01]  /*2c70*/  MOV R250, 0x7f800000 ;  /* 0x7f80000000fa7802 */ /* 0x000fe20000000f00 */
[----:B------:R-:W-:Y:S01]  /*2c80*/  IMAD.MOV.U32 R249, RZ, RZ, 0x7f800000 ;  /* 0x7f800000fff97424 */ /* 0x000fe200078e00ff */
[----:B------:R-:W-:-:S02]  /*2c90*/  MOV R248, 0x7f800000 ;  /* 0x7f80000000f87802 */ /* 0x000fc40000000f00 */
        /* <DEDUP_REMOVED lines=73> */
[----:B------:R-:W-:-:S03]  /*3130*/  IADD3 R2, R245, 0x28, RZ ;  /* 0x00000028f5027810 */ /* 0x000fc60007ffe0ff */
[----:B------:R1:W-:Y:S04]  /*3140*/  @!P2 LDGSTS.E.BYPASS.LTC128B.128 [R0+0xe000], [R4.64+0x80] ;  /* 0x0e0000800400afae */ /* 0x0003e8000b901d44 */
[----:B------:R-:W0:Y:S01]  /*3150*/  LDGDEPBAR ;  /* 0x00000000000079af */ /* 0x000e220000000000 */
[----:B------:R-:W-:Y:S02]  /*3160*/  ISETP.GE.AND P1, PT, R2, UR8, PT ;  /* 0x0000000802007c0c */ /* 0x000fe4000bf26270 */
[C---:B--2---:R-:W-:Y:S02]  /*3170*/  IADD3 R9, R245.reuse, 0x8, RZ ;  /* 0x00000008f5097810 */ /* 0x044fe40007ffe0ff */
[----:B------:R-:W-:Y:S02]  /*3180*/  IADD3 R8, R245, 0x20, RZ ;  /* 0x00000020f5087810 */ /* 0x000fe40007ffe0ff */
[----:B------:R-:W-:-:S02]  /*3190*/  ISETP.GE.AND P3, PT, R9, UR8, PT ;  /* 0x0000000809007c0c */ /* 0x000fc4000bf66270 */
[----:B------:R-:W-:Y:S01]  /*31a0*/  ISETP.GE.AND P2, PT, R8, UR8, PT ;  /* 0x0000000808007c0c */ /* 0x000fe2000bf46270 */
[----:B----4-:R-:W-:-:S04]  /*31b0*/  IMAD.MOV.U32 R6, RZ, RZ, 0x4 ;  /* 0x00000004ff067424 */ /* 0x010fc800078e00ff */
[----:B------:R-:W-:-:S05]  /*31c0*/  @!P1 IMAD.WIDE R6, R2, R6, UR10 ;  /* 0x0000000a02069e25 */ /* 0x000fca000f8e0206 */
[----:B------:R2:W5:Y:S01]  /*31d0*/  @!P1 LDG.E R249, [R6.64] ;  /* 0x0000000406f99981 */ /* 0x000562000c1e1900 */
[----:B-1----:R-:W-:Y:S01]  /*31e0*/  IMAD.MOV.U32 R4, RZ, RZ, 0x4 ;  /* 0x00000004ff047424 */ /* 0x002fe200078e00ff */
[----:B------:R-:W-:-:S04]  /*31f0*/  DEPBAR.LE SB0, 0x1 ;  /* 0x000080400000791a */ /* 0x000fc80000000000 */
[----:B------:R-:W-:-:S05]  /*3200*/  IMAD.WIDE R4, R245, R4, UR10 ;  /* 0x0000000af5047e25 */ /* 0x000fca000f8e0204 */
[----:B------:R1:W5:Y:S04]  /*3210*/  @!P4 LDG.E R250, [R4.64] ;  /* 0x0000000404fac981 */ /* 0x000368000c1e1900 */
[----:B------:R1:W5:Y:S04]  /*3220*/  @!P3 LDG.E R251, [R4.64+0x20] ;  /* 0x0000200404fbb981 */ /* 0x000368000c1e1900 */
[----:B------:R1:W5:Y:S04]  /*3230*/  @!P2 LDG.E R248, [R4.64+0x80] ;  /* 0x0000800404f8a981 */ /* 0x000368000c1e1900 */
[----:B------:R-:W-:Y:S01]  /*3240*/  BAR.SYNC.DEFER_BLOCKING 0x0 ;  /* 0x0000000000007b1d */ /* 0x000fe20000010000 */
[----:B--2---:R-:W-:Y:S01]  /*3250*/  IMAD.MOV.U32 R6, RZ, RZ, c[0x0][0x308] ;  /* 0x0000c200ff067624 */ /* 0x004fe200078e00ff */
[----:B------:R-:W-:-:S05]  /*3260*/  MOV R7, c[0x0][0x30c] ;  /* 0x0000c30000077a02 */ /* 0x000fca0000000f00 */
[----:B-1----:R1:W2:Y:S01]  /*3270*/  LDG.E.64 R4, [R6.64+0x8] ;  /* 0x0000080406047981 */ /* 0x0022a2000c1e1b00 */
[----:B------:R-:W-:-:S03]  /*3280*/  SHF.R.S32.HI R0, RZ, 0x1f, R22 ;  /* 0x0000001fff007819 */ /* 0x000fc60000011416 */
[----:B------:R-:W4:Y:S04]  /*3290*/  LDSM.16.M88.4 R148, [R198+0xf000] ;  /* 0x00f00000c694783b */ /* 0x000f280000000200 */
[----:B------:R-:W2:Y:S04]  /*32a0*/  LDSM.16.M88.4 R152, [R198+0xf400] ;  /* 0x00f40000c698783b */ /* 0x000ea80000000200 */
[----:B------:R-:W2:Y:S04]  /*32b0*/  LDSM.16.M88.4 R156, [R199+0xf000] ;  /* 0x00f00000c79c783b */ /* 0x000ea80000000200 */
[----:B------:R-:W2:Y:S04]  /*32c0*/  LDSM.16.M88.4 R160, [R199+0xf400] ;  /* 0x00f40000c7a0783b */ /* 0x000ea80000000200 */
[----:B------:R-:W2:Y:S04]  /*32d0*/  LDSM.16.M88.4 R164, [R198+0x11000] ;  /* 0x01100000c6a4783b */ /* 0x000ea80000000200 */
[----:B------:R-:W2:Y:S04]  /*32e0*/  LDSM.16.M88.4 R168, [R198+0x11400] ;  /* 0x01140000c6a8783b */ /* 0x000ea80000000200 */
[----:B-1----:R-:W3:Y:S04]  /*32f0*/  LDG.E.64 R6, [R6.64] ;  /* 0x0000000406067981 */ /* 0x002ee8000c1e1b00 */
[----:B------:R-:W1:Y:S04]  /*3300*/  LDSM.16.M88.4 R172, [R199+0x11000] ;  /* 0x01100000c7ac783b */ /* 0x000e680000000200 */
[----:B------:R-:W1:Y:S04]  /*3310*/  LDSM.16.M88.4 R176, [R199+0x11400] ;  /* 0x01140000c7b0783b */ /* 0x000e680000000200 */
[----:B------:R-:W1:Y:S04]  /*3320*/  LDSM.16.M88.4 R180, [R198+0x13000] ;  /* 0x01300000c6b4783b */ /* 0x000e680000000200 */
[----:B------:R-:W1:Y:S04]  /*3330*/  LDSM.16.M88.4 R184, [R198+0x13400] ;  /* 0x01340000c6b8783b */ /* 0x000e680000000200 */
[----:B------:R-:W1:Y:S04]  /*3340*/  LDSM.16.M88.4 R188, [R199+0x13000] ;  /* 0x01300000c7bc783b */ /* 0x000e680000000200 */
[----:B------:R-:W1:Y:S01]  /*3350*/  LDSM.16.M88.4 R192, [R199+0x13400] ;  /* 0x01340000c7c0783b */ /* 0x000e620000000200 */
        /* <DEDUP_REMOVED lines=52> */
[----:B------:R-:W-:Y:S01]  /*36a0*/  ULDC UR17, c[0x0][0x2e4] ;  /* 0x0000b90000117ab9 */ /* 0x000fe20000000800 */
[----:B--2---:R-:W-:-:S04]  /*36b0*/  IADD3 R2, P2, P1, R4, UR48, R22 ;  /* 0x0000003004027c10 */ /* 0x004fc8000f95e016 */
[----:B------:R-:W-:Y:S02]  /*36c0*/  IADD3.X R4, R5, UR52, R0, P2, P1 ;  /* 0x0000003405047c10 */ /* 0x000fe400097e2400 */
[----:B------:R-:W-:-:S04]  /*36d0*/  IADD3 R0, R205, 0x1800, RZ ;  /* 0x00001800cd007810 */ /* 0x000fc80007ffe0ff */
[----:B------:R-:W-:Y:S01]  /*36e0*/  SEL R0, R0, R205, !P0 ;  /* 0x000000cd00007207 */ /* 0x000fe20004000000 */
[----:B---3--:R-:W2:Y:S04]  /*36f0*/  R2UR UR22, R6 ;  /* 0x00000000061673c2 */ /* 0x008ea800000e0000 */
[----:B------:R-:W-:Y:S01]  /*3700*/  IMAD.SHL.U32 R196, R0, 0x2, RZ ;  /* 0x0000000200c47824 */ /* 0x000fe200078e00ff */
[----:B------:R3:W-:Y:S01]  /*3710*/  STL [R1+0x1c], R2 ;  /* 0x00001c0201007387 */ /* 0x0007e20000100800 */
[----:B--2---:R-:W-:-:S05]  /*3720*/  LOP3.LUT R0, R4, UR22, RZ, 0x3c, !PT ;  /* 0x0000001604007c12 */ /* 0x004fca000f8e3cff */
[----:B------:R2:W-:Y:S01]  /*3730*/  STL [R1+0x10], R0 ;  /* 0x0000100001007387 */ /* 0x0005e20000100800 */
[----:B---3--:R-:W-:-:S04]  /*3740*/  IADD3 R2, R206, 0x1800, RZ ;  /* 0x00001800ce027810 */ /* 0x008fc80007ffe0ff */
[----:B------:R-:W-:-:S05]  /*3750*/  SEL R2, R2, R206, !P0 ;  /* 0x000000ce02027207 */ /* 0x000fca0004000000 */
[----:B------:R-:W-:Y:S01]  /*3760*/  IMAD.SHL.U32 R197, R2, 0x2, RZ ;  /* 0x0000000202c57824 */ /* 0x000fe200078e00ff */
[----:B--2---:R-:W-:-:S05]  /*3770*/  MOV R0, c[0x0][0x22c] ;  /* 0x00008b0000007a02 */ /* 0x004fca0000000f00 */
[----:B------:R-:W-:-:S04]  /*3780*/  IMAD R0, R0, c[0x0][0x1c0], RZ ;  /* 0x0000700000007a24 */ /* 0x000fc800078e02ff */
[C---:B------:R-:W-:Y:S02]  /*3790*/  IMAD.SHL.U32 R5, R0.reuse, 0x10, RZ ;  /* 0x0000001000057824 */ /* 0x040fe400078e00ff */
[----:B------:R-:W-:-:S03]  /*37a0*/  IMAD.SHL.U32 R252, R0, 0x8, RZ ;  /* 0x0000000800fc7824 */ /* 0x000fc600078e00ff */
[C---:B------:R-:W-:Y:S02]  /*37b0*/  IADD3 R2, R5.reuse, 0x20, RZ ;  /* 0x0000002005027810 */ /* 0x040fe40007ffe0ff */
[----:B------:R-:W-:Y:S02]  /*37c0*/  IADD3 R0, R5, 0x40, RZ ;  /* 0x0000004005007810 */ /* 0x000fe40007ffe0ff */
[----:B------:R-:W-:-:S03]  /*37d0*/  IADD3 R2, R252, R2, RZ ;  /* 0x00000002fc027210 */ /* 0x000fc60007ffe0ff */
[C---:B------:R-:W-:Y:S02]  /*37e0*/  IMAD.IADD R0, R252.reuse, 0x1, R0 ;  /* 0x00000001fc007824 */ /* 0x040fe400078e0200 */
[----:B------:R-:W-:-:S03]  /*37f0*/  IMAD.IADD R4, R252, 0x1, R2 ;  /* 0x00000001fc047824 */ /* 0x000fc600078e0202 */
[C---:B------:R-:W-:Y:S01]  /*3800*/  IADD3 R2, R252.reuse, R0, RZ ;  /* 0x00000000fc027210 */ /* 0x040fe20007ffe0ff */
[----:B------:R-:W-:-:S04]  /*3810*/  IMAD.IADD R4, R252, 0x1, R4 ;  /* 0x00000001fc047824 */ /* 0x000fc800078e0204 */
[C---:B------:R-:W-:Y:S01]  /*3820*/  IMAD.IADD R2, R252.reuse, 0x1, R2 ;  /* 0x00000001fc027824 */ /* 0x040fe200078e0202 */
[----:B------:R-:W-:-:S03]  /*3830*/  IADD3 R4, R252, R4, RZ ;  /* 0x00000004fc047210 */ /* 0x000fc60007ffe0ff */
[C---:B------:R-:W-:Y:S02]  /*3840*/  IMAD.IADD R2, R252.reuse, 0x1, R2 ;  /* 0x00000001fc027824 */ /* 0x040fe400078e0202 */
[----:B------:R2:W-:Y:S03]  /*3850*/  STL [R1+0x4], R4 ;  /* 0x0000040401007387 */ /* 0x0005e60000100800 */
[C---:B------:R-:W-:Y:S01]  /*3860*/  IADD3 R0, R252.reuse, R2, RZ ;  /* 0x00000002fc007210 */ /* 0x040fe20007ffe0ff */
[----:B------:R3:W-:Y:S01]  /*3870*/  STL [R1], R2 ;  /* 0x0000000201007387 */ /* 0x0007e20000100800 */
[----:B------:R-:W1:Y:S01]  /*3880*/  R2UR UR31, R7 ;  /* 0x00000000071f73c2 */ /* 0x000e6200000e0000 */
[----:B--2---:R-:W-:-:S05]  /*3890*/  IMAD.IADD R4, R252, 0x1, R4 ;  /* 0x00000001fc047824 */ /* 0x004fca00078e0204 */
[----:B------:R3:W-:Y:S04]  /*38a0*/  STL [R1+0xc], R4 ;  /* 0x00000c0401007387 */ /* 0x0007e80000100800 */
[----:B------:R3:W-:Y:S01]  /*38b0*/  STL [R1+0x8], R0 ;  /* 0x0000080001007387 */ /* 0x0007e20000100800 */
[----:B------:R-:W-:Y:S02]  /*38c0*/  UIADD3 UR30, UR22, -0x61c88647, URZ ;  /* 0x9e3779b9161e7890 */ /* 0x000fe4000fffe03f */
[----:B------:R-:W-:Y:S02]  /*38d0*/  UIADD3 UR34, UR22, 0x3c6ef372, URZ ;  /* 0x3c6ef37216227890 */ /* 0x000fe4000fffe03f */
[----:B------:R-:W-:Y:S02]  /*38e0*/  UIADD3 UR28, UR22, -0x255992d5, URZ ;  /* 0xdaa66d2b161c7890 */ /* 0x000fe4000fffe03f */
[----:B------:R-:W-:-:S02]  /*38f0*/  UIADD3 UR26, UR22, 0x78dde6e4, URZ ;  /* 0x78dde6e4161a7890 */ /* 0x000fc4000fffe03f */
[----:B------:R-:W-:Y:S02]  /*3900*/  UIADD3 UR24, UR22, 0x1715609d, URZ ;  /* 0x1715609d16187890 */ /* 0x000fe4000fffe03f */
[----:B------:R-:W-:Y:S02]  /*3910*/  UIADD3 UR22, UR22, -0x4ab325aa, URZ ;  /* 0xb54cda5616167890 */ /* 0x000fe4000fffe03f */
[----:B-1----:R-:W-:Y:S02]  /*3920*/  UIADD3 UR32, UR31, -0x4498517b, URZ ;  /* 0xbb67ae851f207890 */ /* 0x002fe4000fffe03f */
[----:B------:R-:W-:Y:S02]  /*3930*/  UIADD3 UR29, UR31, 0x76cf5d0a, URZ ;  /* 0x76cf5d0a1f1d7890 */ /* 0x000fe4000fffe03f */
[----:B------:R-:W-:Y:S02]  /*3940*/  UIADD3 UR27, UR31, 0x32370b8f, URZ ;  /* 0x32370b8f1f1b7890 */ /* 0x000fe4000fffe03f */
[----:B------:R-:W-:-:S02]  /*3950*/  UIADD3 UR25, UR31, -0x126145ec, URZ ;  /* 0xed9eba141f197890 */ /* 0x000fc4000fffe03f */
[----:B------:R-:W-:Y:S02]  /*3960*/  UIADD3 UR23, UR31, -0x56f99767, URZ ;  /* 0xa90668991f177890 */ /* 0x000fe4000fffe03f */
[----:B----4-:R-:W-:Y:S02]  /*3970*/  UIADD3 UR21, UR31, 0x646e171e, URZ ;  /* 0x646e171e1f157890 */ /* 0x010fe4000fffe03f */
.L_x_613:
[----:B------:R-:W0:Y:S01]  /*3980*/  LDGDEPBAR ;  /* 0x00000000000079af */ /* 0x000e220000000000 */
[----:B---3--:R-:W-:Y:S01]  /*3990*/  IMAD.IADD R0, R204, 0x1, R197 ;  /* 0x00000001cc007824 */ /* 0x008fe200078e02c5 */
[----:B------:R-:W-:Y:S01]  /*39a0*/  USHF.L.U32 UR8, UR7, 0x6, URZ ;  /* 0x0000000607087899 */ /* 0x000fe2000800063f */
[----:B------:R-:W-:Y:S01]  /*39b0*/  IMAD.MOV.U32 R246, RZ, RZ, R211 ;  /* 0x000000fffff67224 */ /* 0x000fe200078e00d3 */
[----:B------:R-:W-:Y:S01]  /*39c0*/  ULDC UR14, c[0x0][0x2e4] ;  /* 0x0000b900000e7ab9 */ /* 0x000fe20000000800 */
[----:B-----5:R-:W1:Y:S01]  /*39d0*/  S2R R212, SR_TID.X ;  /* 0x0000000000d47919 */ /* 0x020e620000002100 */
[----:B------:R-:W-:Y:S01]  /*39e0*/  UISETP.GE.AND UP0, UPT, UR8, UR33, UPT ;  /* 0x000000210800728c */ /* 0x000fe2000bf06270 */
[----:B------:R-:W-:Y:S03]  /*39f0*/  IMAD.MOV.U32 R247, RZ, RZ, R210 ;  /* 0x000000fffff77224 */ /* 0x000fe600078e00d2 */
[----:B------:R-:W2:Y:S01]  /*3a00*/  S2R R213, SR_TID.X ;  /* 0x0000000000d57919 */ /* 0x000ea20000002100 */
[----:B------:R-:W-:Y:S04]  /*3a10*/  DEPBAR.LE SB0, 0x0 ;  /* 0x000080000000791a */ /* 0x000fe80000000000 */
[----:B------:R-:W-:Y:S01]  /*3a20*/  BAR.SYNC.DEFER_BLOCKING 0x0 ;  /* 0x0000000000007b1d */ /* 0x000fe20000010000 */
[----:B-1----:R-:W-:Y:S04]  /*3a30*/  SHF.R.S32.HI R212, RZ, 0x1f, R212 ;  /* 0x0000001fffd47819 */ /* 0x002fe800000114d4 */
[----:B--2---:R-:W-:Y:S04]  /*3a40*/  LEA.HI R212, R212, R213, RZ, 0x6 ;  /* 0x000000d5d4d47211 */ /* 0x004fe800078f30ff */
[----:B------:R-:W-:Y:S01]  /*3a50*/  SHF.R.S32.HI R212, RZ, 0x6, R212 ;  /* 0x00000006ffd47819 */ /* 0x000fe200000114d4 */
[----:B------:R-:W-:Y:S05]  /*3a60*/  LDSM.16.M88.4 R32, [R197] ;  /* 0x00000000c520783b */ /* 0x000fea0000000200 */
[----:B------:R-:W1:Y:S05]  /*3a70*/  LDSM.16.M88.4 R16, [R198+0x9000] ;  /* 0x00900000c610783b */ /* 0x000e6a0000000200 */
[----:B------:R-:W2:Y:S05]  /*3a80*/  LDSM.16.M88.4 R28, [R197+0x800] ;  /* 0x00080000c51c783b */ /* 0x000eaa0000000200 */
[----:B------:R-:W3:Y:S05]  /*3a90*/  LDSM.16.M88.4 R132, [R198+0x9400] ;  /* 0x00940000c684783b */ /* 0x000eea0000000200 */
[----:B------:R-:W-:Y:S05]  /*3aa0*/  LDSM.16.M88.4 R136, [R0] ;  /* 0x000000000088783b */ /* 0x000fea0000000200 */
[----:B------:R-:W4:Y:S05]  /*3ab0*/  LDSM.16.M88.4 R140, [R199+0x9000] ;  /* 0x00900000c78c783b */ /* 0x000f2a0000000200 */
[----:B------:R-:W3:Y:S01]  /*3ac0*/  LDSM.16.M88.4 R144, [R0+0x800] ;  /* 0x000800000090783b */ /* 0x000ee20000000200 */
        /* <DEDUP_REMOVED lines=59> */
[----:B------:R-:W-:Y:S01]  /*3e80*/  IMAD.U32 R144, RZ, RZ, UR19 ;  /* 0x00000013ff907e24 */ /* 0x000fe2000f8e00ff */
[-C--:B------:R-:W-:Y:S01]  /*3e90*/  HMMA.16816.F32.BF16 R12, R136, R146.reuse, R12 ;  /* 0x00000092880c723c */ /* 0x080fe2000004180c */
[----:B------:R-:W-:Y:S03]  /*3ea0*/  IMAD.U32 R145, RZ, RZ, UR18 ;  /* 0x00000012ff917e24 */ /* 0x000fe6000f8e00ff */
[C---:B------:R-:W-:Y:S04]  /*3eb0*/  LEA R208, P0, R245.reuse, R144, 0x2 ;  /* 0x00000090f5d07211 */ /* 0x040fe800078010ff */
[C---:B------:R-:W-:Y:S04]  /*3ec0*/  HMMA.16816.F32.BF16 R16, R132.reuse, R146, R16 ;  /* 0x000000928410723c */ /* 0x040fe80000041810 */
[----:B------:R-:W-:Y:S02]  /*3ed0*/  LEA.HI.X.SX32 R209, R245, R145, 0x2, P0 ;  /* 0x00000091f5d17211 */ /* 0x000fe400000f16ff */
[----:B------:R-:W-:Y:S02]  /*3ee0*/  PLOP3.LUT P0, PT, PT, PT, UP0, 0x80, 0x0 ;  /* 0x000000000000781c */ /* 0x000fe40003f0f008 */
[-C--:B---3--:R-:W-:Y:S01]  /*3ef0*/  HMMA.16816.F32.BF16 R20, R132, R140.reuse, R20 ;  /* 0x0000008c8414723c */ /* 0x088fe20000041814 */
        /* <DEDUP_REMOVED lines=8> */
[----:B------:R-:W-:Y:S04]  /*3f80*/  USHF.L.U32 UR9, UR15, 0x7, URZ ;  /* 0x000000070f097899 */ /* 0x000fe8000800063f */
[----:B------:R-:W-:Y:S02]  /*3f90*/  UIADD3 UR14, UR9, UR13, URZ ;  /* 0x0000000d090e7290 */ /* 0x000fe4000fffe03f */
[----:B------:R-:W-:Y:S02]  /*3fa0*/  UIADD3 UR9, UR9, 0x80, URZ ;  /* 0x0000008009097890 */ /* 0x000fe4000fffe03f */
[----:B------:R-:W-:Y:S02]  /*3fb0*/  UIADD3 UR16, UR17, UR14, -UR6 ;  /* 0x0000000e11107290 */ /* 0x000fe4000fffe806 */
[----:B------:R-:W-:Y:S02]  /*3fc0*/  UIADD3 UR14, UR8, 0x40, URZ ;  /* 0x00000040080e7890 */ /* 0x000fe4000fffe03f */
[----:B------:R-:W-:Y:S02]  /*3fd0*/  IMAD.U32 R0, RZ, RZ, UR9 ;  /* 0x00000009ff007e24 */ /* 0x000fe4000f8e00ff */
[----:B------:R-:W-:Y:S03]  /*3fe0*/  UISETP.GE.AND UP0, UPT, UR14, UR16, UPT ;  /* 0x000000100e00728c */ /* 0x000fe6000bf06270 */
[----:B------:R-:W-:Y:S01]  /*3ff0*/  ISETP.LT.AND P0, PT, R0, UR6, PT ;  /* 0x0000000600007c0c */ /* 0x000fe2000bf01270 */
[----:B------:R-:W-:Y:S02]  /*4000*/  UMOV UR14, UR17 ;  /* 0x00000011000e7c82 */ /* 0x000fe40008000000 */
[----:B------:R-:W-:Y:S11]  /*4010*/  PLOP3.LUT P1, PT, PT, PT, UP0, 0x80, 0x0 ;  /* 0x000000000000781c */ /* 0x000ff60003f2f008 */
[----:B------:R-:W-:Y:S02]  /*4020*/  @!UPT UIADD3 URZ, URZ, URZ, URZ ;  /* 0x0000003f3f3ff290 */ /* 0x000fe4000fffe03f */
[----:B------:R-:W-:-:S05]  /*4030*/  @!P1 BRA P0, `(.L_x_610) ;  /* 0x00000ac000009947 */ /* 0x000fca0000000000 */
.L_x_609:
[----:B-1----:R-:W-:Y:S01]  /*4040*/  IADD3 R208, R245, UR8, RZ ;  /* 0x00000008f5d07c10 */ /* 0x002fe2000fffe0ff */
[----:B------:R-:W1:Y:S01]  /*4050*/  S2R R0, SR_TID.X ;  /* 0x0000000000007919 */ /* 0x000e620000002100 */
[----:B------:R-:W-:Y:S01]  /*4060*/  LOP3.LUT R207, R207, 0xffffff7f, RZ, 0xc0, !PT ;  /* 0xffffff7fcfcf7812 */ /* 0x000fe200078ec0ff */
[----:B------:R-:W-:Y:S01]  /*4070*/  IMAD.SHL.U32 R2, R212, 0x20, RZ ;  /* 0x00000020d4027824 */ /* 0x000fe200078e00ff */
[C---:B------:R-:W-:Y:S01]  /*4080*/  IADD3 R133, R208.reuse, 0x8, RZ ;  /* 0x00000008d0857810 */ /* 0x040fe20007ffe0ff */
[----:B------:R-:W-:Y:S02]  /*4090*/  UIADD3 UR8, UR6, 0x1, -UR13 ;  /* 0x0000000106087890 */ /* 0x000fe4000fffe80d */
[----:B------:R-:W-:Y:S02]  /*40a0*/  UIADD3 UR9, -UR14, UR6, -UR13 ;  /* 0x000000060e097290 */ /* 0x000fe4000fffe90d */
[----:B------:R-:W-:Y:S02]  /*40b0*/  UIADD3 UR8, UR8, UR43, URZ ;  /* 0x0000002b08087290 */ /* 0x000fe4000fffe03f */
[----:B------:R-:W-:Y:S02]  /*40c0*/  UMOV UR17, UR14 ;  /* 0x0000000e00117c82 */ /* 0x000fe40008000000 */
[C---:B------:R-:W-:Y:S02]  /*40d0*/  IADD3 R136, R133.reuse, UR9, RZ ;  /* 0x0000000985887c10 */ /* 0x040fe4000fffe0ff */
[----:B------:R-:W-:Y:S02]  /*40e0*/  IADD3 R135, R133, UR8, RZ ;  /* 0x0000000885877c10 */ /* 0x000fe4000fffe0ff */
[----:B------:R-:W-:Y:S02]  /*40f0*/  IMNMX R136, RZ, R136, !PT ;  /* 0x00000088ff887217 */ /* 0x000fe40007800200 */
[C---:B------:R-:W-:Y:S02]  /*4100*/  IADD3 R132, R208.reuse, UR9, RZ ;  /* 0x00000009d0847c10 */ /* 0x040fe4000fffe0ff */
[----:B------:R-:W-:Y:S02]  /*4110*/  IMNMX R135, R135, UR6, PT ;  /* 0x0000000687877c17 */ /* 0x000fe4000b800200 */
[----:B------:R-:W-:Y:S02]  /*4120*/  IMNMX R132, RZ, R132, !PT ;  /* 0x00000084ff847217 */ /* 0x000fe40007800200 */
[----:B------:R-:W-:Y:S01]  /*4130*/  IADD3 R134, R208, UR8, RZ ;  /* 0x00000008d0867c10 */ /* 0x000fe2000fffe0ff */
[----:B-1----:R-:W-:Y:S05]  /*4140*/  IMAD.SHL.U32 R0, R0, 0x2, RZ ;  /* 0x0000000200007824 */ /* 0x002fea00078e00ff */
[----:B------:R-:W-:Y:S01]  /*4150*/  LOP3.LUT R2, R2, 0x6, R0, 0xf8, !PT ;  /* 0x0000000602027812 */ /* 0x000fe200078ef800 */
[----:B------:R-:W-:Y:S04]  /*4160*/  IMAD.U32 R0, RZ, RZ, UR15 ;  /* 0x0000000fff007e24 */ /* 0x000fe8000f8e00ff */
[----:B------:R-:W-:Y:S01]  /*4170*/  IMAD R0, R0, 0x80, R2 ;  /* 0x0000008000007824 */ /* 0x000fe200078e0202 */
[----:B------:R-:W-:Y:S04]  /*4180*/  IMNMX R2, R134, UR6, PT ;  /* 0x0000000686027c17 */ /* 0x000fe8000b800200 */
[C---:B------:R-:W-:Y:S02]  /*4190*/  ISETP.GE.AND P6, PT, R0.reuse, R136, PT ;  /* 0x000000880000720c */ /* 0x040fe40003fc6270 */
[C---:B------:R-:W-:Y:S02]  /*41a0*/  IADD3 R143, R0.reuse, 0x1, RZ ;  /* 0x00000001008f7810 */ /* 0x040fe40007ffe0ff */
[C---:B------:R-:W-:Y:S02]  /*41b0*/  ISETP.GE.OR P6, PT, R0.reuse, R135, !P6 ;  /* 0x000000870000720c */ /* 0x040fe400077c6670 */
[----:B------:R-:W-:Y:S02]  /*41c0*/  IADD3 R142, R0, 0x8, RZ ;  /* 0x00000008008e7810 */ /* 0x000fe40007ffe0ff */
[----:B------:R-:W-:Y:S02]  /*41d0*/  FSEL R6, R6, -INF , !P6 ;  /* 0xff80000006067808 */ /* 0x000fe40007000000 */
[CC--:B------:R-:W-:Y:S02]  /*41e0*/  ISETP.GE.AND P6, PT, R143.reuse, R132.reuse, PT ;  /* 0x000000848f00720c */ /* 0x0c0fe40003fc6270 */
[----:B------:R-:W-:Y:S02]  /*41f0*/  ISETP.GE.AND P5, PT, R142, R132, PT ;  /* 0x000000848e00720c */ /* 0x000fe40003fa6270 */
[-C--:B------:R-:W-:Y:S02]  /*4200*/  ISETP.GE.OR P6, PT, R143, R2.reuse, !P6 ;  /* 0x000000028f00720c */ /* 0x080fe400077c6670 */
[----:B------:R-:W-:Y:S02]  /*4210*/  IADD3 R141, R0, 0x9, RZ ;  /* 0x00000009008d7810 */ /* 0x000fe40007ffe0ff */
[----:B------:R-:W-:Y:S02]  /*4220*/  ISETP.GE.OR P5, PT, R142, R2, !P5 ;  /* 0x000000028e00720c */ /* 0x000fe40006fa6670 */
[C---:B------:R-:W-:Y:S02]  /*4230*/  ISETP.GE.AND P4, PT, R141.reuse, R132, PT ;  /* 0x000000848d00720c */ /* 0x040fe40003f86270 */
[----:B------:R-:W-:Y:S02]  /*4240*/  IADD3 R140, R0, 0x10, RZ ;  /* 0x00000010008c7810 */ /* 0x000fe40007ffe0ff */
[----:B------:R-:W-:Y:S02]  /*4250*/  ISETP.GE.OR P4, PT, R141, R2, !P4 ;  /* 0x000000028d00720c */ /* 0x000fe40006786670 */
[----:B------:R-:W-:Y:S02]  /*4260*/  ISETP.GE.AND P3, PT, R140, R132, PT ;  /* 0x000000848c00720c */ /* 0x000fe40003f66270 */
[----:B------:R-:W-:Y:S02]  /*4270*/  @P6 LOP3.LUT R207, R207, 0x80, RZ, 0xfc, !PT ;  /* 0x00000080cfcf6812 */ /* 0x000fe400078efcff */
[----:B------:R-:W-:Y:S02]  /*4280*/  IADD3 R139, R0, 0x11, RZ ;  /* 0x00000011008b7810 */ /* 0x000fe40007ffe0ff */
[----:B------:R-:W-:Y:S02]  /*4290*/  LOP3.LUT R207, R207, 0xffffffbf, RZ, 0xc0, !PT ;  /* 0xffffffbfcfcf7812 */ /* 0x000fe400078ec0ff */
[----:B------:R-:W-:Y:S02]  /*42a0*/  ISETP.GE.OR P3, PT, R140, R2, !P3 ;  /* 0x000000028c00720c */ /* 0x000fe40005f66670 */
[----:B------:R-:W-:Y:S02]  /*42b0*/  @P5 LOP3.LUT R207, R207, 0x40, RZ, 0xfc, !PT ;  /* 0x00000040cfcf5812 */ /* 0x000fe400078efcff */
[----:B------:R-:W-:Y:S02]  /*42c0*/  ISETP.GE.AND P2, PT, R139, R132, PT ;  /* 0x000000848b00720c */ /* 0x000fe40003f46270 */
[----:B------:R-:W-:Y:S02]  /*42d0*/  LOP3.LUT R207, R207, 0xffffffdf, RZ, 0xc0, !PT ;  /* 0xffffffdfcfcf7812 */ /* 0x000fe400078ec0ff */
[C---:B------:R-:W-:Y:S02]  /*42e0*/  IADD3 R138, R0.reuse, 0x18, RZ ;  /* 0x00000018008a7810 */ /* 0x040fe40007ffe0ff */
[----:B------:R-:W-:Y:S02]  /*42f0*/  @P4 LOP3.LUT R207, R207, 0x20, RZ, 0xfc, !PT ;  /* 0x00000020cfcf4812 */ /* 0x000fe400078efcff */
[----:B------:R-:W-:Y:S02]  /*4300*/  ISETP.GE.OR P2, PT, R139, R2, !P2 ;  /* 0x000000028b00720c */ /* 0x000fe40005746670 */
[----:B------:R-:W-:Y:S02]  /*4310*/  LOP3.LUT R207, R207, 0xffffffef, RZ, 0xc0, !PT ;  /* 0xffffffefcfcf7812 */ /* 0x000fe400078ec0ff */
[-C--:B------:R-:W-:Y:S02]  /*4320*/  ISETP.GE.AND P0, PT, R0, R132.reuse, PT ;  /* 0x000000840000720c */ /* 0x080fe40003f06270 */
[----:B------:R-:W-:Y:S02]  /*4330*/  ISETP.GE.AND P1, PT, R138, R132, PT ;  /* 0x000000848a00720c */ /* 0x000fe40003f26270 */
[----:B------:R-:W-:Y:S02]  /*4340*/  @P3 LOP3.LUT R207, R207, 0x10, RZ, 0xfc, !PT ;  /* 0x00000010cfcf3812 */ /* 0x000fe400078efcff */
[C---:B------:R-:W-:Y:S02]  /*4350*/  IADD3 R137, R0.reuse, 0x19, RZ ;  /* 0x0000001900897810 */ /* 0x040fe40007ffe0ff */
[-C--:B------:R-:W-:Y:S02]  /*4360*/  ISETP.GE.OR P0, PT, R0, R2.reuse, !P0 ;  /* 0x000000020000720c */ /* 0x080fe40004706670 */
[----:B------:R-:W-:Y:S02]  /*4370*/  ISETP.GE.OR P1, PT, R138, R2, !P1 ;  /* 0x000000028a00720c */ /* 0x000fe40004f26670 */
[----:B------:R-:W-:Y:S02]  /*4380*/  LOP3.LUT R207, R207, 0xfffffff7, RZ, 0xc0, !PT ;  /* 0xfffffff7cfcf7812 */ /* 0x000fe400078ec0ff */
[----:B------:R-:W-:Y:S02]  /*4390*/  FSEL R4, R4, -INF , !P0 ;  /* 0xff80000004047808 */ /* 0x000fe40004000000 */
[----:B------:R-:W-:Y:S02]  /*43a0*/  ISETP.GE.AND P0, PT, R137, R132, PT ;  /* 0x000000848900720c */ /* 0x000fe40003f06270 */
[----:B------:R-:W-:Y:S02]  /*43b0*/  @P2 LOP3.LUT R207, R207, 0x8, RZ, 0xfc, !PT ;  /* 0x00000008cfcf2812 */ /* 0x000fe400078efcff */
[----:B------:R-:W-:Y:S02]  /*43c0*/  ISETP.GE.OR P0, PT, R137, R2, !P0 ;  /* 0x000000028900720c */ /* 0x000fe40004706670 */
[----:B------:R-:W-:Y:S02]  /*43d0*/  LOP3.LUT R207, R207, 0xfffffffb, RZ, 0xc0, !PT ;  /* 0xfffffffbcfcf7812 */ /* 0x000fe400078ec0ff */
[----:B------:R-:W-:Y:S02]  /*43e0*/  ISETP.GE.AND P6, PT, R142, R136, PT ;  /* 0x000000888e00720c */ /* 0x000fe40003fc6270 */
[----:B------:R-:W-:Y:S02]  /*43f0*/  @P1 LOP3.LUT R207, R207, 0x4, RZ, 0xfc, !PT ;  /* 0x00000004cfcf1812 */ /* 0x000fe400078efcff */
[----:B------:R-:W-:Y:S02]  /*4400*/  IADD3 R2, R208, 0x20, RZ ;  /* 0x00000020d0027810 */ /* 0x000fe40007ffe0ff */
[----:B------:R-:W-:Y:S02]  /*4410*/  LOP3.LUT R207, R207, 0xfffffffd, RZ, 0xc0, !PT ;  /* 0xfffffffdcfcf7812 */ /* 0x000fe400078ec0ff */
[C---:B------:R-:W-:Y:S02]  /*4420*/  IADD3 R134, R2.reuse, UR9, RZ ;  /* 0x0000000902867c10 */ /* 0x040fe4000fffe0ff */
[----:B------:R-:W-:Y:S02]  /*4430*/  @P0 LOP3.LUT R207, R207, 0x2, RZ, 0xfc, !PT ;  /* 0x00000002cfcf0812 */ /* 0x000fe400078efcff */
[----:B------:R-:W-:Y:S02]  /*4440*/  IADD3 R133, R2, UR8, RZ ;  /* 0x0000000802857c10 */ /* 0x000fe4000fffe0ff */
[----:B------:R-:W-:Y:S02]  /*4450*/  LOP3.LUT R207, R207, 0xfffffeff, RZ, 0xc0, !PT ;  /* 0xfffffeffcfcf7812 */ /* 0x000fe400078ec0ff */
[----:B------:R-:W-:Y:S02]  /*4460*/  IMNMX R134, RZ, R134, !PT ;  /* 0x00000086ff867217 */ /* 0x000fe40007800200 */
[----:B------:R-:W-:Y:S02]  /*4470*/  @P6 LOP3.LUT R207, R207, 0x100, RZ, 0xfc, !PT ;  /* 0x00000100cfcf6812 */ /* 0x000fe400078efcff */
[----:B------:R-:W-:Y:S02]  /*4480*/  IADD3 R208, R208, 0x28, RZ ;  /* 0x00000028d0d07810 */ /* 0x000fe40007ffe0ff */
[C---:B------:R-:W-:Y:S02]  /*4490*/  LOP3.LUT P6, RZ, R207.reuse, 0x2, RZ, 0xc0, !PT ;  /* 0x00000002cfff7812 */ /* 0x040fe400078cc0ff */
[----:B------:R-:W-:Y:S02]  /*44a0*/  LOP3.LUT R207, R207, 0xfffffdff, RZ, 0xc0, !PT ;  /* 0xfffffdffcfcf7812 */ /* 0x000fe400078ec0ff */
[----:B------:R-:W-:Y:S02]  /*44b0*/  IMNMX R133, R133, UR6, PT ;  /* 0x0000000685857c17 */ /* 0x000fe4000b800200 */
[----:B------:R-:W-:Y:S02]  /*44c0*/  ISETP.GE.AND P0, PT, R0, R134, PT ;  /* 0x000000860000720c */ /* 0x000fe40003f06270 */
[----:B------:R-:W-:Y:S02]  /*44d0*/  IADD3 R132, R208, UR9, RZ ;  /* 0x00000009d0847c10 */ /* 0x000fe4000fffe0ff */
[----:B------:R-:W-:Y:S02]  /*44e0*/  ISETP.GE.OR P0, PT, R0, R133, !P0 ;  /* 0x000000850000720c */ /* 0x000fe40004706670 */
[----:B------:R-:W-:Y:S02]  /*44f0*/  IADD3 R2, R208, UR8, RZ ;  /* 0x00000008d0027c10 */ /* 0x000fe4000fffe0ff */
[----:B------:R-:W-:Y:S02]  /*4500*/  @P6 LOP3.LUT R207, R207, 0x200, RZ, 0xfc, !PT ;  /* 0x00000200cfcf6812 */ /* 0x000fe400078efcff */
[----:B------:R-:W-:Y:S02]  /*4510*/  IMNMX R132, RZ, R132, !PT ;  /* 0x00000084ff847217 */ /* 0x000fe40007800200 */
[C---:B------:R-:W-:Y:S02]  /*4520*/  LOP3.LUT P6, RZ, R207.reuse, 0x4, RZ, 0xc0, !PT ;  /* 0x00000004cfff7812 */ /* 0x040fe400078cc0ff */
[----:B------:R-:W-:Y:S02]  /*4530*/  LOP3.LUT R207, R207, 0xfffffbff, RZ, 0xc0, !PT ;  /* 0xfffffbffcfcf7812 */ /* 0x000fe400078ec0ff */
[----:B------:R-:W-:Y:S02]  /*4540*/  FSEL R8, R8, -INF , !P0 ;  /* 0xff80000008087808 */ /* 0x000fe40004000000 */
[----:B------:R-:W-:Y:S02]  /*4550*/  IMNMX R2, R2, UR6, PT ;  /* 0x0000000602027c17 */ /* 0x000fe4000b800200 */
[C---:B------:R-:W-:Y:S02]  /*4560*/  ISETP.GE.AND P0, PT, R0.reuse, R132, PT ;  /* 0x000000840000720c */ /* 0x040fe40003f06270 */
[----:B------:R-:W-:Y:S02]  /*4570*/  ISETP.GE.AND P5, PT, R141, R136, PT ;  /* 0x000000888d00720c */ /* 0x000fe40003fa6270 */
[----:B------:R-:W-:Y:S02]  /*4580*/  ISETP.GE.OR P0, PT, R0, R2, !P0 ;  /* 0x000000020000720c */ /* 0x000fe40004706670 */
[----:B------:R-:W-:Y:S02]  /*4590*/  @P6 LOP3.LUT R207, R207, 0x400, RZ, 0xfc, !PT ;  /* 0x00000400cfcf6812 */ /* 0x000fe400078efcff */
[----:B------:R-:W-:Y:S02]  /*45a0*/  FSEL R10, R10, -INF , !P0 ;  /* 0xff8000000a0a7808 */ /* 0x000fe40004000000 */
[C---:B------:R-:W-:Y:S02]  /*45b0*/  LOP3.LUT P6, RZ, R207.reuse, 0x8, RZ, 0xc0, !PT ;  /* 0x00000008cfff7812 */ /* 0x040fe400078cc0ff */
[----:B------:R-:W-:Y:S02]  /*45c0*/  LOP3.LUT R207, R207, 0xfffff7ff, RZ, 0xc0, !PT ;  /* 0xfffff7ffcfcf7812 */ /* 0x000fe400078ec0ff */
[-C--:B------:R-:W-:Y:S02]  /*45d0*/  ISETP.GE.AND P4, PT, R140, R136.reuse, PT ;  /* 0x000000888c00720c */ /* 0x080fe40003f86270 */
[-C--:B------:R-:W-:Y:S02]  /*45e0*/  ISETP.GE.AND P3, PT, R139, R136.reuse, PT ;  /* 0x000000888b00720c */ /* 0x080fe40003f66270 */
[-C--:B------:R-:W-:Y:S02]  /*45f0*/  ISETP.GE.AND P2, PT, R138, R136.reuse, PT ;  /* 0x000000888a00720c */ /* 0x080fe40003f46270 */
[----:B------:R-:W-:Y:S02]  /*4600*/  ISETP.GE.AND P1, PT, R137, R136, PT ;  /* 0x000000888900720c */ /* 0x000fe40003f26270 */
[-C--:B------:R-:W-:Y:S02]  /*4610*/  ISETP.GE.OR P5, PT, R141, R135.reuse, !P5 ;  /* 0x000000878d00720c */ /* 0x080fe40006fa6670 */
[----:B------:R-:W-:Y:S02]  /*4620*/  @P6 LOP3.LUT R207, R207, 0x800, RZ, 0xfc, !PT ;  /* 0x00000800cfcf6812 */ /* 0x000fe400078efcff */
[-C--:B------:R-:W-:Y:S02]  /*4630*/  ISETP.GE.OR P4, PT, R140, R135.reuse, !P4 ;  /* 0x000000878c00720c */ /* 0x080fe40006786670 */
[C---:B------:R-:W-:Y:S02]  /*4640*/  LOP3.LUT P6, RZ, R207.reuse, 0x20, RZ, 0xc0, !PT ;  /* 0x00000020cfff7812 */ /* 0x040fe400078cc0ff */
[----:B------:R-:W-:Y:S02]  /*4650*/  LOP3.LUT R207, R207, 0xffffefff, RZ, 0xc0, !PT ;  /* 0xffffefffcfcf7812 */ /* 0x000fe400078ec0ff */
[-C--:B------:R-:W-:Y:S02]  /*4660*/  ISETP.GE.OR P3, PT, R139, R135.reuse, !P3 ;  /* 0x000000878b00720c */ /* 0x080fe40005f66670 */
[-C--:B------:R-:W-:Y:S02]  /*4670*/  ISETP.GE.OR P2, PT, R138, R135.reuse, !P2 ;  /* 0x000000878a00720c */ /* 0x080fe40005746670 */
[-C--:B------:R-:W-:Y:S02]  /*4680*/  ISETP.GE.OR P1, PT, R137, R135.reuse, !P1 ;  /* 0x000000878900720c */ /* 0x080fe40004f26670 */
[----:B------:R-:W-:Y:S02]  /*4690*/  FSEL R19, R19, -INF , !P5 ;  /* 0xff80000013137808 */ /* 0x000fe40006800000 */
[-C--:B------:R-:W-:Y:S02]  /*46a0*/  ISETP.GE.AND P5, PT, R141, R134.reuse, PT ;  /* 0x000000868d00720c */ /* 0x080fe40003fa6270 */
        /* <DEDUP_REMOVED lines=8> */
[----:B------:R-:W-:Y:S02]  /*4730*/  ISETP.GE.AND P2, PT, R138, R134, PT ;  /* 0x000000868a00720c */ /* 0x000fe40003f46270 */
[----:B------:R-:W-:Y:S02]  /*4740*/  @P6 LOP3.LUT R207, R207, 0x2000, RZ, 0xfc, !PT ;  /* 0x00002000cfcf6812 */ /* 0x000fe400078efcff */
[----:B------:R-:W-:Y:S02]  /*4750*/  FSEL R35, R35, -INF , !P1 ;  /* 0xff80000023237808 */ /* 0x000fe40004800000 */
[C---:B------:R-:W-:Y:S02]  /*4760*/  LOP3.LUT P6, RZ, R207.reuse, 0x80, RZ, 0xc0, !PT ;  /* 0x00000080cfff7812 */ /* 0x040fe400078cc0ff */
[----:B------:R-:W-:Y:S02]  /*4770*/  LOP3.LUT P0, RZ, R207, 0x10, RZ, 0xc0, !PT ;  /* 0x00000010cfff7812 */ /* 0x000fe4000780c0ff */
[----:B------:R-:W-:Y:S02]  /*4780*/  FSEL R5, R5, -INF , !P6 ;  /* 0xff80000005057808 */ /* 0x000fe40007000000 */
[C---:B------:R-:W-:Y:S02]  /*4790*/  LOP3.LUT P6, RZ, R207.reuse, 0x2000, RZ, 0xc0, !PT ;  /* 0x00002000cfff7812 */ /* 0x040fe400078cc0ff */
[----:B------:R-:W-:Y:S02]  /*47a0*/  FSEL R20, R20, -INF , !P0 ;  /* 0xff80000014147808 */ /* 0x000fe40004000000 */
[----:B------:R-:W-:Y:S02]  /*47b0*/  FSEL R16, R16, -INF , !P6 ;  /* 0xff80000010107808 */ /* 0x000fe40007000000 */
[----:B------:R-:W-:Y:S02]  /*47c0*/  LOP3.LUT P6, RZ, R207, 0x1000, RZ, 0xc0, !PT ;  /* 0x00001000cfff7812 */ /* 0x000fe400078cc0ff */
[----:B------:R-:W-:Y:S02]  /*47d0*/  ISETP.GE.AND P0, PT, R143, R136, PT ;  /* 0x000000888f00720c */ /* 0x000fe40003f06270 */
[----:B------:R-:W-:Y:S02]  /*47e0*/  FSEL R17, R17, -INF , !P6 ;  /* 0xff80000011117808 */ /* 0x000fe40007000000 */
[----:B------:R-:W-:Y:S02]  /*47f0*/  LOP3.LUT P6, RZ, R207, 0x800, RZ, 0xc0, !PT ;  /* 0x00000800cfff7812 */ /* 0x000fe400078cc0ff */
[-C--:B------:R-:W-:Y:S02]  /*4800*/  ISETP.GE.OR P0, PT, R143, R135.reuse, !P0 ;  /* 0x000000878f00720c */ /* 0x080fe40004706670 */
        /* <DEDUP_REMOVED lines=8> */
[-C--:B------:R-:W-:Y:S02]  /*4890*/  ISETP.GE.AND P1, PT, R137, R134.reuse, PT ;  /* 0x000000868900720c */ /* 0x080fe40003f26270 */
[----:B------:R-:W-:Y:S02]  /*48a0*/  ISETP.GE.OR P6, PT, R142, R135, !P6 ;  /* 0x000000878e00720c */ /* 0x000fe400077c6670 */
[-C--:B------:R-:W-:Y:S02]  /*48b0*/  ISETP.GE.OR P0, PT, R143, R133.reuse, !P0 ;  /* 0x000000858f00720c */ /* 0x080fe40004706670 */
[----:B------:R-:W-:Y:S02]  /*48c0*/  FSEL R18, R18, -INF , !P6 ;  /* 0xff80000012127808 */ /* 0x000fe40007000000 */
[C---:B------:R-:W-:Y:S02]  /*48d0*/  ISETP.GE.AND P6, PT, R142.reuse, R134, PT ;  /* 0x000000868e00720c */ /* 0x040fe40003fc6270 */
[-C--:B------:R-:W-:Y:S02]  /*48e0*/  ISETP.GE.OR P5, PT, R141, R133.reuse, !P5 ;  /* 0x000000858d00720c */ /* 0x080fe40006fa6670 */
[-C--:B------:R-:W-:Y:S02]  /*48f0*/  ISETP.GE.OR P6, PT, R142, R133.reuse, !P6 ;  /* 0x000000858e00720c */ /* 0x080fe400077c6670 */
[-C--:B------:R-:W-:Y:S02]  /*4900*/  ISETP.GE.OR P4, PT, R140, R133.reuse, !P4 ;  /* 0x000000858c00720c */ /* 0x080fe40006786670 */
[-C--:B------:R-:W-:Y:S02]  /*4910*/  ISETP.GE.OR P3, PT, R139, R133.reuse, !P3 ;  /* 0x000000858b00720c */ /* 0x080fe40005f66670 */
[-C--:B------:R-:W-:Y:S02]  /*4920*/  ISETP.GE.OR P2, PT, R138, R133.reuse, !P2 ;  /* 0x000000858a00720c */ /* 0x080fe40005746670 */
        /* <DEDUP_REMOVED lines=29> */
.L_x_610:
[C---:B------:R-:W-:Y:S01]  /*4b00*/  FSETP.NEU.FTZ.AND P0, PT, R250.reuse, -INF , PT ;  /* 0xff800000fa00780b */ /* 0x040fe20003f1d000 */
[----:B------:R-:W2:Y:S01]  /*4b10*/  LDL R135, [R1+0x1c] ;  /* 0x00001c0001877983 */ /* 0x000ea20000100800 */
[----:B------:R-:W-:Y:S01]  /*4b20*/  FMUL.FTZ R132, R250, 1.4426950216293334961 ;  /* 0x3fb8aa3bfa847820 */ /* 0x000fe20000410000 */
[----:B------:R-:W-:Y:S01]  /*4b30*/  UISETP.GT.AND UP2, UPT, UR7, UR20, UPT ;  /* 0x000000140700728c */ /* 0x000fe2000bf44270 */
[C---:B------:R-:W-:Y:S01]  /*4b40*/  FMUL.FTZ R0, R251.reuse, 1.4426950216293334961 ;  /* 0x3fb8aa3bfb007820 */ /* 0x040fe20000410000 */
[----:B------:R-:W3:Y:S01]  /*4b50*/  LDL R134, [R1+0x24] ;  /* 0x0000240001867983 */ /* 0x000ee20000100800 */
[----:B------:R-:W-:Y:S01]  /*4b60*/  FMUL.FTZ R2, R248, 1.4426950216293334961 ;  /* 0x3fb8aa3bf8027820 */ /* 0x000fe20000410000 */
[----:B------:R-:W-:Y:S02]  /*4b70*/  FSEL R132, R132, RZ, P0 ;  /* 0x000000ff84847208 */ /* 0x000fe40000000000 */
[----:B------:R-:W-:Y:S01]  /*4b80*/  FSETP.NEU.FTZ.AND P0, PT, R251, -INF , PT ;  /* 0xff800000fb00780b */ /* 0x000fe20003f1d000 */
[----:B------:R-:W4:Y:S02]  /*4b90*/  LDL R133, [R1+0x10] ;  /* 0x0000100001857983 */ /* 0x000f240000100800 */
[--C-:B------:R-:W-:Y:S02]  /*4ba0*/  FFMA.FTZ R32, R32, c[0x0][0x23c], -R132.reuse ;  /* 0x00008f0020207a23 */ /* 0x100fe40000010884 */
[--C-:B------:R-:W-:Y:S02]  /*4bb0*/  FFMA.FTZ R4, R4, c[0x0][0x23c], -R132.reuse ;  /* 0x00008f0004047a23 */ /* 0x100fe40000010884 */
[----:B------:R1:W1:Y:S01]  /*4bc0*/  MUFU.EX2 R234, R32 ;  /* 0x0000002000ea7308 */ /* 0x0002620000000800 */
[--C-:B------:R-:W-:Y:S02]  /*4bd0*/  FFMA.FTZ R33, R33, c[0x0][0x23c], -R132.reuse ;  /* 0x00008f0021217a23 */ /* 0x100fe40000010884 */
[--C-:B------:R-:W-:Y:S02]  /*4be0*/  FFMA.FTZ R16, R16, c[0x0][0x23c], -R132.reuse ;  /* 0x00008f0010107a23 */ /* 0x100fe40000010884 */
[--C-:B------:R-:W-:Y:S02]  /*4bf0*/  FFMA.FTZ R20, R20, c[0x0][0x23c], -R132.reuse ;  /* 0x00008f0014147a23 */ /* 0x100fe40000010884 */
[--C-:B------:R-:W-:Y:S02]  /*4c00*/  FFMA.FTZ R220, R17, c[0x0][0x23c], -R132.reuse ;  /* 0x00008f0011dc7a23 */ /* 0x100fe40000010884 */
[--C-:B------:R-:W-:Y:S01]  /*4c10*/  FFMA.FTZ R215, R21, c[0x0][0x23c], -R132.reuse ;  /* 0x00008f0015d77a23 */ /* 0x100fe20000010884 */
[----:B------:R-:W-:Y:S01]  /*4c20*/  MUFU.EX2 R227, R33 ;  /* 0x0000002100e37308 */ /* 0x000fe20000000800 */
[----:B------:R-:W-:Y:S09]  /*4c30*/  FFMA.FTZ R132, R5, c[0x0][0x23c], -R132 ;  /* 0x00008f0005847a23 */ /* 0x000ff20000010884 */
[----:B------:R-:W-:Y:S01]  /*4c40*/  MUFU.EX2 R140, R132 ;  /* 0x00000084008c7308 */ /* 0x000fe20000000800 */
[----:B-1----:R-:W-:Y:S01]  /*4c50*/  FSEL R32, R0, RZ, P0 ;  /* 0x000000ff00207208 */ /* 0x002fe20000000000 */
[----:B------:R-:W-:Y:S01]  /*4c60*/  FMUL.FTZ R0, R249, 1.4426950216293334961 ;  /* 0x3fb8aa3bf9007820 */ /* 0x000fe20000410000 */
[----:B------:R-:W-:Y:S03]  /*4c70*/  FSETP.NEU.FTZ.AND P0, PT, R248, -INF , PT ;  /* 0xff800000f800780b */ /* 0x000fe60003f1d000 */
[--C-:B------:R-:W-:Y:S01]  /*4c80*/  FFMA.FTZ R19, R19, c[0x0][0x23c], -R32.reuse ;  /* 0x00008f0013137a23 */ /* 0x100fe20000010820 */
[----:B------:R-:W-:Y:S01]  /*4c90*/  FSEL R2, R2, RZ, P0 ;  /* 0x000000ff02027208 */ /* 0x000fe20000000000 */
[--C-:B------:R-:W-:Y:S01]  /*4ca0*/  FFMA.FTZ R18, R18, c[0x0][0x23c], -R32.reuse ;  /* 0x00008f0012127a23 */ /* 0x100fe20000010820 */
[----:B------:R-:W-:Y:S01]  /*4cb0*/  FSETP.NEU.FTZ.AND P0, PT, R249, -INF , PT ;  /* 0xff800000f900780b */ /* 0x000fe20003f1d000 */
[----:B------:R1:W-:Y:S01]  /*4cc0*/  MUFU.EX2 R221, R4 ;  /* 0x0000000400dd7308 */ /* 0x0003e20000000800 */
[----:B------:R-:W-:Y:S02]  /*4cd0*/  FFMA.FTZ R7, R7, c[0x0][0x23c], -R32 ;  /* 0x00008f0007077a23 */ /* 0x000fe40000010820 */
[----:B------:R-:W-:Y:S01]  /*4ce0*/  FSEL R0, R0, RZ, P0 ;  /* 0x000000ff00007208 */ /* 0x000fe20000000000 */
[----:B------:R-:W-:Y:S02]  /*4cf0*/  FFMA.FTZ R12, R12, c[0x0][0x23c], -R2 ;  /* 0x00008f000c0c7a23 */ /* 0x000fe40000010802 */
[----:B------:R-:W-:Y:S02]  /*4d00*/  FFMA.FTZ R35, R35, c[0x0][0x23c], -R32 ;  /* 0x00008f0023237a23 */ /* 0x000fe40000010820 */
[----:B------:R-:W-:Y:S02]  /*4d10*/  FFMA.FTZ R15, R15, c[0x0][0x23c], -R0 ;  /* 0x00008f000f0f7a23 */ /* 0x000fe40000010800 */
[----:B------:R-:W-:Y:S01]  /*4d20*/  MUFU.EX2 R228, R19 ;  /* 0x0000001300e47308 */ /* 0x000fe20000000800 */
[--C-:B------:R-:W-:Y:S02]  /*4d30*/  FFMA.FTZ R34, R34, c[0x0][0x23c], -R32.reuse ;  /* 0x00008f0022227a23 */ /* 0x100fe40000010820 */
[--C-:B------:R-:W-:Y:S02]  /*4d40*/  FFMA.FTZ R23, R23, c[0x0][0x23c], -R32.reuse ;  /* 0x00008f0017177a23 */ /* 0x100fe40000010820 */
[--C-:B------:R-:W-:Y:S02]  /*4d50*/  FFMA.FTZ R22, R22, c[0x0][0x23c], -R32.reuse ;  /* 0x00008f0016167a23 */ /* 0x100fe40000010820 */
[----:B------:R-:W-:Y:S02]  /*4d60*/  FFMA.FTZ R32, R6, c[0x0][0x23c], -R32 ;  /* 0x00008f0006207a23 */ /* 0x000fe40000010820 */
[--C-:B------:R-:W-:Y:S01]  /*4d70*/  FFMA.FTZ R218, R8, c[0x0][0x23c], -R2.reuse ;  /* 0x00008f0008da7a23 */ /* 0x100fe20000010802 */
[----:B------:R2:W-:Y:S01]  /*4d80*/  MUFU.EX2 R226, R18 ;  /* 0x0000001200e27308 */ /* 0x0005e20000000800 */
[--C-:B------:R-:W-:Y:S02]  /*4d90*/  FFMA.FTZ R141, R9, c[0x0][0x23c], -R2.reuse ;  /* 0x00008f00098d7a23 */ /* 0x100fe40000010802 */
[----:B------:R-:W-:Y:S02]  /*4da0*/  FFMA.FTZ R143, R13, c[0x0][0x23c], -R2 ;  /* 0x00008f000d8f7a23 */ /* 0x000fe40000010802 */
[----:B-1----:R-:W-:Y:S02]  /*4db0*/  IMAD.U32 R4, RZ, RZ, UR15 ;  /* 0x0000000fff047e24 */ /* 0x002fe4000f8e00ff */
[----:B------:R-:W-:Y:S02]  /*4dc0*/  FFMA.FTZ R11, R11, c[0x0][0x23c], -R0 ;  /* 0x00008f000b0b7a23 */ /* 0x000fe40000010800 */
[----:B------:R-:W-:Y:S01]  /*4dd0*/  IMAD R4, R4, 0x4, R212 ;  /* 0x0000000404047824 */ /* 0x000fe200078e02d4 */
[----:B------:R1:W-:Y:S01]  /*4de0*/  MUFU.EX2 R222, R7 ;  /* 0x0000000700de7308 */ /* 0x0003e20000000800 */
[--C-:B------:R-:W-:Y:S02]  /*4df0*/  FFMA.FTZ R216, R14, c[0x0][0x23c], -R0.reuse ;  /* 0x00008f000ed87a23 */ /* 0x100fe40000010800 */
[----:B------:R-:W-:Y:S02]  /*4e00*/  FFMA.FTZ R142, R10, c[0x0][0x23c], -R0 ;  /* 0x00008f000a8e7a23 */ /* 0x000fe40000010800 */
[--C-:B------:R-:W-:Y:S02]  /*4e10*/  FFMA.FTZ R28, R28, c[0x0][0x23c], -R2.reuse ;  /* 0x00008f001c1c7a23 */ /* 0x100fe40000010802 */
[--C-:B------:R-:W-:Y:S02]  /*4e20*/  FFMA.FTZ R24, R24, c[0x0][0x23c], -R2.reuse ;  /* 0x00008f0018187a23 */ /* 0x100fe40000010802 */
[--C-:B------:R-:W-:Y:S01]  /*4e30*/  FFMA.FTZ R25, R25, c[0x0][0x23c], -R2.reuse ;  /* 0x00008f0019197a23 */ /* 0x100fe20000010802 */
[----:B------:R1:W-:Y:S01]  /*4e40*/  MUFU.EX2 R229, R16 ;  /* 0x0000001000e57308 */ /* 0x0003e20000000800 */
[----:B------:R-:W-:Y:S02]  /*4e50*/  FFMA.FTZ R2, R29, c[0x0][0x23c], -R2 ;  /* 0x00008f001d027a23 */ /* 0x000fe40000010802 */
[--C-:B------:R-:W-:Y:S02]  /*4e60*/  FFMA.FTZ R31, R31, c[0x0][0x23c], -R0.reuse ;  /* 0x00008f001f1f7a23 */ /* 0x100fe40000010800 */
[--C-:B------:R-:W-:Y:S02]  /*4e70*/  FFMA.FTZ R27, R27, c[0x0][0x23c], -R0.reuse ;  /* 0x00008f001b1b7a23 */ /* 0x100fe40000010800 */
[--C-:B------:R-:W-:Y:S02]  /*4e80*/  FFMA.FTZ R26, R26, c[0x0][0x23c], -R0.reuse ;  /* 0x00008f001a1a7a23 */ /* 0x100fe40000010800 */
[----:B------:R-:W-:Y:S01]  /*4e90*/  FFMA.FTZ R0, R30, c[0x0][0x23c], -R0 ;  /* 0x00008f001e007a23 */ /* 0x000fe20000010800 */
[----:B------:R-:W-:Y:S10]  /*4ea0*/  MUFU.EX2 R224, R12 ;  /* 0x0000000c00e07308 */ /* 0x000ff40000000800 */
[----:B------:R1:W-:Y:S10]  /*4eb0*/  MUFU.EX2 R223, R15 ;  /* 0x0000000f00df7308 */ /* 0x0003f40000000800 */
[----:B------:R1:W-:Y:S10]  /*4ec0*/  MUFU.EX2 R231, R20 ;  /* 0x0000001400e77308 */ /* 0x0003f40000000800 */
[----:B------:R1:W-:Y:S10]  /*4ed0*/  MUFU.EX2 R225, R22 ;  /* 0x0000001600e17308 */ /* 0x0003f40000000800 */
[----:B------:R1:W-:Y:S10]  /*4ee0*/  MUFU.EX2 R230, R23 ;  /* 0x0000001700e67308 */ /* 0x0003f40000000800 */
[----:B------:R1:W-:Y:S10]  /*4ef0*/  MUFU.EX2 R217, R11 ;  /* 0x0000000b00d97308 */ /* 0x0003f40000000800 */
[----:B------:R-:W1:Y:S10]  /*4f00*/  MUFU.EX2 R235, R35 ;  /* 0x0000002300eb7308 */ /* 0x000e740000000800 */
        /* <DEDUP_REMOVED lines=16> */
[----:B------:R-:W4:Y:S01]  /*5010*/  MUFU.EX2 R212, R31 ;  /* 0x0000001f00d47308 */ /* 0x000f220000000800 */
[----:B--2---:R-:W-:Y:S05]  /*5020*/  IMAD.WIDE.U32 R18, R135, -0x2daee0ad, RZ ;  /* 0xd2511f5387127825 */ /* 0x004fea00078e00ff */
[----:B-1----:R-:W-:Y:S01]  /*5030*/  LOP3.LUT R7, R19, UR31, R4, 0x96, !PT ;  /* 0x0000001f13077c12 */ /* 0x002fe2000f8e9604 */
[----:B------:R-:W-:Y:S01]  /*5040*/  IMAD.U32 R4, RZ, RZ, UR7 ;  /* 0x00000007ff047e24 */ /* 0x000fe2000f8e00ff */
[----:B------:R-:W-:Y:S03]  /*5050*/  LOP3.LUT R18, R18, UR32, RZ, 0x3c, !PT ;  /* 0x0000002012127c12 */ /* 0x000fe6000f8e3cff */
[----:B---3--:R-:W-:Y:S04]  /*5060*/  IMAD R4, R4, 0x4, R134 ;  /* 0x0000000404047824 */ /* 0x008fe800078e0286 */
[C---:B------:R-:W-:Y:S01]  /*5070*/  IMAD.WIDE.U32 R8, R4.reuse, -0x326172a9, RZ ;  /* 0xcd9e8d5704087825 */ /* 0x040fe200078e00ff */
[----:B------:R-:W-:Y:S03]  /*5080*/  IADD3 R6, R4, 0x2, RZ ;  /* 0x0000000204067810 */ /* 0x000fe60007ffe0ff */
[----:B------:R-:W-:Y:S01]  /*5090*/  IMAD.WIDE.U32 R4, R7, -0x326172a9, RZ ;  /* 0xcd9e8d5707047825 */ /* 0x000fe200078e00ff */
[-C--:B----4-:R-:W-:Y:S03]  /*50a0*/  LOP3.LUT R9, R9, R133.reuse, RZ, 0x3c, !PT ;  /* 0x0000008509097212 */ /* 0x090fe600078e3cff */
[----:B------:R-:W-:Y:S01]  /*50b0*/  IMAD.WIDE.U32 R6, R6, -0x326172a9, RZ ;  /* 0xcd9e8d5706067825 */ /* 0x000fe200078e00ff */
[----:B------:R-:W-:Y:S02]  /*50c0*/  LOP3.LUT R16, R5, UR30, R8, 0x96, !PT ;  /* 0x0000001e05107c12 */ /* 0x000fe4000f8e9608 */
[----:B------:R-:W-:Y:S01]  /*50d0*/  LOP3.LUT R15, R4, UR34, RZ, 0x3c, !PT ;  /* 0x00000022040f7c12 */ /* 0x000fe2000f8e3cff */
        /* <DEDUP_REMOVED lines=38> */
[----:B------:R-:W-:Y:S02]  /*5340*/  SHF.R.U32.HI R16, RZ, 0x10, R4 ;  /* 0x00000010ff107819 */ /* 0x000fe40000011604 */
[----:B------:R-:W-:Y:S01]  /*5350*/  LOP3.LUT R19, R4, 0xffff, RZ, 0xc0, !PT ;  /* 0x0000ffff04137812 */ /* 0x000fe200078ec0ff */
[----:B------:R-:W-:Y:S01]  /*5360*/  IMAD.WIDE.U32 R6, R6, -0x2daee0ad, RZ ;  /* 0xd2511f5306067825 */ /* 0x000fe200078e00ff */
[----:B------:R-:W-:Y:S02]  /*5370*/  LOP3.LUT R22, R11, UR23, R22, 0x96, !PT ;  /* 0x000000170b167c12 */ /* 0x000fe4000f8e9616 */
[----:B------:R-:W-:Y:S02]  /*5380*/  LOP3.LUT R9, R5, UR21, R8, 0x96, !PT ;  /* 0x0000001505097c12 */ /* 0x000fe4000f8e9608 */
[----:B------:R-:W-:Y:S02]  /*5390*/  LOP3.LUT R13, R4, 0xff, RZ, 0xc0, !PT ;  /* 0x000000ff040d7812 */ /* 0x000fe400078ec0ff */
[----:B------:R-:W-:Y:S01]  /*53a0*/  SHF.R.U32.HI R11, RZ, 0x18, R4 ;  /* 0x00000018ff0b7819 */ /* 0x000fe20000011604 */
[----:B------:R-:W-:Y:S01]  /*53b0*/  IMAD.WIDE.U32 R4, R18, -0x326172a9, RZ ;  /* 0xcd9e8d5712047825 */ /* 0x000fe200078e00ff */
[----:B------:R-:W-:Y:S02]  /*53c0*/  LOP3.LUT R8, R7, UR21, R10, 0x96, !PT ;  /* 0x0000001507087c12 */ /* 0x000fe4000f8e960a */
[----:B------:R-:W-:Y:S02]  /*53d0*/  LOP3.LUT R10, R6, 0xff, RZ, 0xc0, !PT ;  /* 0x000000ff060a7812 */ /* 0x000fe400078ec0ff */
[----:B------:R-:W-:Y:S02]  /*53e0*/  ISETP.LE.U32.AND P4, PT, R13, UR12, PT ;  /* 0x0000000c0d007c0c */ /* 0x000fe4000bf83070 */
[----:B------:R-:W-:Y:S02]  /*53f0*/  ISETP.LE.U32.AND P1, PT, R11, UR12, PT ;  /* 0x0000000c0b007c0c */ /* 0x000fe4000bf23070 */
[----:B------:R-:W-:Y:S02]  /*5400*/  ISETP.LE.U32.AND P5, PT, R10, UR12, PT ;  /* 0x0000000c0a007c0c */ /* 0x000fe4000bfa3070 */
[----:B------:R-:W-:Y:S02]  /*5410*/  LOP3.LUT R10, R4, 0xff, RZ, 0xc0, !PT ;  /* 0x000000ff040a7812 */ /* 0x000fe400078ec0ff */
[----:B------:R-:W-:Y:S02]  /*5420*/  SHF.R.U32.HI R18, RZ, 0x10, R6 ;  /* 0x00000010ff127819 */ /* 0x000fe40000011606 */
[----:B------:R-:W-:Y:S02]  /*5430*/  LOP3.LUT R20, R6, 0xffff, RZ, 0xc0, !PT ;  /* 0x0000ffff06147812 */ /* 0x000fe400078ec0ff */
[----:B------:R-:W-:Y:S01]  /*5440*/  SHF.R.U32.HI R13, RZ, 0x10, R4 ;  /* 0x00000010ff0d7819 */ /* 0x000fe20000011604 */
[----:B------:R-:W-:Y:S01]  /*5450*/  @!P4 FADD.FTZ R234, -R234, -RZ ;  /* 0x800000ffeaeac221 */ /* 0x000fe20000010100 */
[----:B------:R-:W-:Y:S01]  /*5460*/  LOP3.LUT R17, R4, 0xffff, RZ, 0xc0, !PT ;  /* 0x0000ffff04117812 */ /* 0x000fe200078ec0ff */
[----:B------:R-:W-:Y:S01]  /*5470*/  @!P1 FADD.FTZ R235, -R235, -RZ ;  /* 0x800000ffebeb9221 */ /* 0x000fe20000010100 */
[----:B------:R-:W-:Y:S01]  /*5480*/  ISETP.LE.U32.AND P2, PT, R10, UR12, PT ;  /* 0x0000000c0a007c0c */ /* 0x000fe2000bf43070 */
[----:B------:R-:W-:Y:S01]  /*5490*/  @!P5 FADD.FTZ R233, -R233, -RZ ;  /* 0x800000ffe9e9d221 */ /* 0x000fe20000010100 */
[----:B------:R-:W-:Y:S02]  /*54a0*/  SHF.R.U32.HI R15, RZ, 0x18, R6 ;  /* 0x00000018ff0f7819 */ /* 0x000fe40000011606 */
[----:B------:R-:W-:Y:S02]  /*54b0*/  SHF.R.U32.HI R6, RZ, 0x18, R4 ;  /* 0x00000018ff067819 */ /* 0x000fe40000011604 */
[----:B------:R-:W-:Y:S02]  /*54c0*/  LOP3.LUT R4, R9, 0xff, RZ, 0xc0, !PT ;  /* 0x000000ff09047812 */ /* 0x000fe400078ec0ff */
[----:B------:R-:W-:Y:S02]  /*54d0*/  ISETP.LE.U32.AND P6, PT, R6, UR12, PT ;  /* 0x0000000c06007c0c */ /* 0x000fe4000bfc3070 */
[----:B------:R-:W-:Y:S02]  /*54e0*/  ISETP.LE.U32.AND P3, PT, R4, UR12, PT ;  /* 0x0000000c04007c0c */ /* 0x000fe4000bf63070 */
[----:B------:R-:W-:Y:S01]  /*54f0*/  LOP3.LUT R7, R5, UR22, R12, 0x96, !PT ;  /* 0x0000001605077c12 */ /* 0x000fe2000f8e960c */
[----:B------:R-:W-:Y:S01]  /*5500*/  IMAD.WIDE.U32 R4, R22, -0x326172a9, RZ ;  /* 0xcd9e8d5716047825 */ /* 0x000fe200078e00ff */
[----:B------:R-:W-:Y:S02]  /*5510*/  SHF.R.U32.HI R10, RZ, 0x18, R9 ;  /* 0x00000018ff0a7819 */ /* 0x000fe40000011609 */
[----:B------:R-:W-:Y:S01]  /*5520*/  LOP3.LUT R6, R16, 0xff, RZ, 0xc0, !PT ;  /* 0x000000ff10067812 */ /* 0x000fe200078ec0ff */
[----:B------:R-:W-:Y:S01]  /*5530*/  @!P2 FADD.FTZ R229, -R229, -RZ ;  /* 0x800000ffe5e5a221 */ /* 0x000fe20000010100 */
[----:B------:R-:W-:Y:S02]  /*5540*/  ISETP.LE.U32.AND P4, PT, R10, UR12, PT ;  /* 0x0000000c0a007c0c */ /* 0x000fe4000bf83070 */
[----:B------:R-:W-:Y:S01]  /*5550*/  ISETP.LE.U32.AND P0, PT, R15, UR12, PT ;  /* 0x0000000c0f007c0c */ /* 0x000fe2000bf03070 */
[----:B------:R-:W-:Y:S01]  /*5560*/  @!P6 FADD.FTZ R228, -R228, -RZ ;  /* 0x800000ffe4e4e221 */ /* 0x000fe20000010100 */
[----:B------:R-:W-:Y:S01]  /*5570*/  ISETP.LE.U32.AND P1, PT, R6, UR12, PT ;  /* 0x0000000c06007c0c */ /* 0x000fe2000bf23070 */
[----:B------:R-:W-:Y:S01]  /*5580*/  @!P3 FADD.FTZ R231, -R231, -RZ ;  /* 0x800000ffe7e7b221 */ /* 0x000fe20000010100 */
[----:B------:R-:W-:Y:S02]  /*5590*/  LOP3.LUT R6, R5, UR22, R14, 0x96, !PT ;  /* 0x0000001605067c12 */ /* 0x000fe4000f8e960e */
[----:B------:R-:W-:Y:S02]  /*55a0*/  LOP3.LUT R11, R4, 0xff, RZ, 0xc0, !PT ;  /* 0x000000ff040b7812 */ /* 0x000fe400078ec0ff */
[--C-:B------:R-:W-:Y:S02]  /*55b0*/  SHF.R.U32.HI R12, RZ, 0x18, R4.reuse ;  /* 0x00000018ff0c7819 */ /* 0x100fe40000011604 */
[----:B------:R-:W-:Y:S01]  /*55c0*/  SHF.R.U32.HI R14, RZ, 0x10, R4 ;  /* 0x00000010ff0e7819 */ /* 0x000fe20000011604 */
[----:B------:R-:W-:Y:S01]  /*55d0*/  @!P4 FADD.FTZ R230, -R230, -RZ ;  /* 0x800000ffe6e6c221 */ /* 0x000fe20000010100 */
[----:B------:R-:W-:Y:S01]  /*55e0*/  LOP3.LUT R15, R4, 0xffff, RZ, 0xc0, !PT ;  /* 0x0000ffff040f7812 */ /* 0x000fe200078ec0ff */
[----:B------:R-:W-:Y:S01]  /*55f0*/  @!P0 FADD.FTZ R212, -R212, -RZ ;  /* 0x800000ffd4d48221 */ /* 0x000fe20000010100 */
[----:B------:R-:W-:Y:S01]  /*5600*/  SHF.R.U32.HI R4, RZ, 0x18, R7 ;  /* 0x00000018ff047819 */ /* 0x000fe20000011607 */
[----:B------:R-:W-:Y:S01]  /*5610*/  @!P1 FADD.FTZ R232, -R232, -RZ ;  /* 0x800000ffe8e89221 */ /* 0x000fe20000010100 */
[----:B------:R-:W-:Y:S02]  /*5620*/  SHF.R.U32.HI R5, RZ, 0x18, R8 ;  /* 0x00000018ff057819 */ /* 0x000fe40000011608 */
[----:B------:R-:W-:Y:S02]  /*5630*/  ISETP.LE.U32.AND P2, PT, R4, UR12, PT ;  /* 0x0000000c04007c0c */ /* 0x000fe4000bf43070 */
[----:B------:R-:W-:Y:S02]  /*5640*/  LOP3.LUT R4, R7, 0xff, RZ, 0xc0, !PT ;  /* 0x000000ff07047812 */ /* 0x000fe400078ec0ff */
[----:B------:R-:W-:Y:S02]  /*5650*/  ISETP.LE.U32.AND P3, PT, R5, UR12, PT ;  /* 0x0000000c05007c0c */ /* 0x000fe4000bf63070 */
[----:B------:R-:W-:Y:S02]  /*5660*/  ISETP.LE.U32.AND P6, PT, R4, UR12, PT ;  /* 0x0000000c04007c0c */ /* 0x000fe4000bfc3070 */
[----:B------:R-:W-:Y:S02]  /*5670*/  LOP3.LUT R4, R13, 0xff, RZ, 0xc0, !PT ;  /* 0x000000ff0d047812 */ /* 0x000fe400078ec0ff */
[----:B------:R-:W-:Y:S02]  /*5680*/  ISETP.LE.U32.AND P1, PT, R11, UR12, PT ;  /* 0x0000000c0b007c0c */ /* 0x000fe4000bf23070 */
[----:B------:R-:W-:Y:S01]  /*5690*/  ISETP.LE.U32.AND P4, PT, R4, UR12, PT ;  /* 0x0000000c04007c0c */ /* 0x000fe2000bf83070 */
[----:B------:R-:W-:Y:S01]  /*56a0*/  @!P2 FADD.FTZ R222, -R222, -RZ ;  /* 0x800000ffdedea221 */ /* 0x000fe20000010100 */
[----:B------:R-:W-:Y:S02]  /*56b0*/  SHF.R.U32.HI R4, RZ, 0x10, R9 ;  /* 0x00000010ff047819 */ /* 0x000fe40000011609 */
[----:B------:R-:W-:Y:S01]  /*56c0*/  SHF.R.U32.HI R5, RZ, 0x8, R19 ;  /* 0x00000008ff057819 */ /* 0x000fe20000011613 */
[----:B------:R-:W-:Y:S01]  /*56d0*/  @!P3 FADD.FTZ R213, -R213, -RZ ;  /* 0x800000ffd5d5b221 */ /* 0x000fe20000010100 */
[----:B------:R-:W-:Y:S01]  /*56e0*/  LOP3.LUT R4, R4, 0xff, RZ, 0xc0, !PT ;  /* 0x000000ff04047812 */ /* 0x000fe200078ec0ff */
[----:B------:R-:W-:Y:S01]  /*56f0*/  @!P6 FADD.FTZ R221, -R221, -RZ ;  /* 0x800000ffdddde221 */ /* 0x000fe20000010100 */
[----:B------:R-:W-:Y:S02]  /*5700*/  ISETP.LE.U32.AND P2, PT, R12, UR12, PT ;  /* 0x0000000c0c007c0c */ /* 0x000fe4000bf43070 */
[----:B------:R-:W-:Y:S01]  /*5710*/  ISETP.LE.U32.AND P6, PT, R4, UR12, PT ;  /* 0x0000000c04007c0c */ /* 0x000fe2000bfc3070 */
[----:B------:R-:W-:Y:S01]  /*5720*/  @!P1 FADD.FTZ R224, -R224, -RZ ;  /* 0x800000ffe0e09221 */ /* 0x000fe20000010100 */
[----:B------:R-:W-:Y:S01]  /*5730*/  LOP3.LUT R10, R8, 0xff, RZ, 0xc0, !PT ;  /* 0x000000ff080a7812 */ /* 0x000fe200078ec0ff */
[----:B------:R-:W-:Y:S01]  /*5740*/  @!P4 FADD.FTZ R226, -R226, -RZ ;  /* 0x800000ffe2e2c221 */ /* 0x000fe20000010100 */
[----:B------:R-:W-:Y:S02]  /*5750*/  LOP3.LUT R4, R5, 0xffff, RZ, 0xc0, !PT ;  /* 0x0000ffff05047812 */ /* 0x000fe400078ec0ff */
[----:B------:R-:W-:Y:S02]  /*5760*/  SHF.R.U32.HI R5, RZ, 0x10, R7 ;  /* 0x00000010ff057819 */ /* 0x000fe40000011607 */
[----:B------:R-:W-:Y:S02]  /*5770*/  ISETP.LE.U32.AND P5, PT, R10, UR12, PT ;  /* 0x0000000c0a007c0c */ /* 0x000fe4000bfa3070 */
[----:B------:R-:W-:Y:S01]  /*5780*/  SHF.R.U32.HI R10, RZ, 0x8, R17 ;  /* 0x00000008ff0a7819 */ /* 0x000fe20000011611 */
[----:B------:R-:W-:Y:S01]  /*5790*/  @!P2 FADD.FTZ R223, -R223, -RZ ;  /* 0x800000ffdfdfa221 */ /* 0x000fe20000010100 */
[----:B------:R-:W-:Y:S01]  /*57a0*/  ISETP.LE.U32.AND P4, PT, R4, UR12, PT ;  /* 0x0000000c04007c0c */ /* 0x000fe2000bf83070 */
[----:B------:R-:W-:Y:S01]  /*57b0*/  @!P6 FADD.FTZ R225, -R225, -RZ ;  /* 0x800000ffe1e1e221 */ /* 0x000fe20000010100 */
[----:B------:R-:W-:Y:S02]  /*57c0*/  LOP3.LUT R4, R5, 0xff, RZ, 0xc0, !PT ;  /* 0x000000ff05047812 */ /* 0x000fe400078ec0ff */
[----:B------:R-:W-:Y:S02]  /*57d0*/  LOP3.LUT R5, R10, 0xffff, RZ, 0xc0, !PT ;  /* 0x0000ffff0a057812 */ /* 0x000fe400078ec0ff */
[----:B------:R-:W-:Y:S02]  /*57e0*/  ISETP.LE.U32.AND P1, PT, R4, UR12, PT ;  /* 0x0000000c04007c0c */ /* 0x000fe4000bf23070 */
[----:B------:R-:W-:Y:S01]  /*57f0*/  LOP3.LUT R4, R6, 0xff, RZ, 0xc0, !PT ;  /* 0x000000ff06047812 */ /* 0x000fe200078ec0ff */
[----:B------:R-:W-:Y:S01]  /*5800*/  @!P5 FADD.FTZ R214, -R214, -RZ ;  /* 0x800000ffd6d6d221 */ /* 0x000fe20000010100 */
        /* <DEDUP_REMOVED lines=39> */
[----:B------:R-:W-:Y:S02]  /*5a80*/  F2FP.RELU.BF16.PACK_AB R0, R228, R226 ;  /* 0x000000e2e400723e */ /* 0x000fe400000018ff */
[----:B------:R-:W-:Y:S01]  /*5a90*/  ISETP.LE.U32.AND P6, PT, R5, UR12, PT ;  /* 0x0000000c05007c0c */ /* 0x000fe2000bfc3070 */
[----:B------:R-:W-:Y:S01]  /*5aa0*/  @!P4 FADD.FTZ R210, -R210, -RZ ;  /* 0x800000ffd2d2c221 */ /* 0x000fe20000010100 */
[----:B------:R-:W-:Y:S02]  /*5ab0*/  F2FP.RELU.BF16.PACK_AB R6, R140, R221 ;  /* 0x000000dd8c06723e */ /* 0x000fe400000018ff */
[----:B------:R-:W-:Y:S02]  /*5ac0*/  SHF.R.U32.HI R5, RZ, 0x8, R8 ;  /* 0x00000008ff057819 */ /* 0x000fe40000011608 */
[----:B------:R-:W-:Y:S01]  /*5ad0*/  SHF.R.U32.HI R4, RZ, 0x8, R20 ;  /* 0x00000008ff047819 */ /* 0x000fe20000011614 */
[----:B------:R2:W-:Y:S01]  /*5ae0*/  STS [R239+0x13000], R6 ;  /* 0x01300006ef007388 */ /* 0x0005e20000000800 */
[----:B------:R-:W-:Y:S02]  /*5af0*/  LOP3.LUT R5, R5, 0xffff, RZ, 0xc0, !PT ;  /* 0x0000ffff05057812 */ /* 0x000fe400078ec0ff */
[----:B------:R-:W-:Y:S01]  /*5b00*/  LOP3.LUT R4, R4, 0xffff, RZ, 0xc0, !PT ;  /* 0x0000ffff04047812 */ /* 0x000fe200078ec0ff */
[----:B------:R3:W-:Y:S01]  /*5b10*/  STS [R238+0x13400], R0 ;  /* 0x01340000ee007388 */ /* 0x0007e20000000800 */
[----:B------:R-:W-:Y:S01]  /*5b20*/  LOP3.LUT R7, R18, 0xff, RZ, 0xc0, !PT ;  /* 0x000000ff12077812 */ /* 0x000fe200078ec0ff */
[----:B------:R-:W-:Y:S01]  /*5b30*/  @!P6 FADD.FTZ R141, -R141, -RZ ;  /* 0x800000ff8d8de221 */ /* 0x000fe20000010100 */
[----:B------:R-:W-:Y:S02]  /*5b40*/  ISETP.LE.U32.AND P6, PT, R5, UR12, PT ;  /* 0x0000000c05007c0c */ /* 0x000fe4000bfc3070 */
[----:B------:R-:W-:Y:S02]  /*5b50*/  ISETP.LE.U32.AND P2, PT, R4, UR12, PT ;  /* 0x0000000c04007c0c */ /* 0x000fe4000bf43070 */
[----:B------:R-:W-:Y:S02]  /*5b60*/  F2FP.RELU.BF16.PACK_AB R5, R141, R218 ;  /* 0x000000da8d05723e */ /* 0x000fe400000018ff */
[----:B-1----:R-:W-:Y:S02]  /*5b70*/  F2FP.RELU.BF16.PACK_AB R2, R220, R229 ;  /* 0x000000e5dc02723e */ /* 0x002fe400000018ff */
[----:B------:R-:W-:Y:S02]  /*5b80*/  F2FP.RELU.BF16.PACK_AB R4, R217, R142 ;  /* 0x0000008ed904723e */ /* 0x000fe400000018ff */
[----:B------:R-:W-:Y:S01]  /*5b90*/  ISETP.LE.U32.AND P1, PT, R7, UR12, PT ;  /* 0x0000000c07007c0c */ /* 0x000fe2000bf23070 */
[----:B------:R1:W-:Y:S01]  /*5ba0*/  STS [R238+0x13000], R2 ;  /* 0x01300002ee007388 */ /* 0x0003e20000000800 */
[----:B------:R-:W-:Y:S01]  /*5bb0*/  FSETP.GE.FTZ.AND P0, PT, R221, RZ, PT ;  /* 0x000000ffdd00720b */ /* 0x000fe20003f16000 */
[----:B------:R-:W-:Y:S01]  /*5bc0*/  @!P6 FADD.FTZ R211, -R211, -RZ ;  /* 0x800000ffd3d3e221 */ /* 0x000fe20000010100 */
[----:B------:R-:W-:Y:S01]  /*5bd0*/  FSETP.GE.FTZ.AND P3, PT, R218, RZ, PT ;  /* 0x000000ffda00720b */ /* 0x000fe20003f76000 */
[----:B------:R4:W-:Y:S01]  /*5be0*/  STS [R239+0x14000], R5 ;  /* 0x01400005ef007388 */ /* 0x0009e20000000800 */
[----:B------:R-:W-:Y:S01]  /*5bf0*/  @!P2 FADD.FTZ R209, -R209, -RZ ;  /* 0x800000ffd1d1a221 */ /* 0x000fe20000010100 */
[----:B------:R-:W-:Y:S02]  /*5c00*/  FSETP.GE.FTZ.AND P2, PT, R140, RZ, PT ;  /* 0x000000ff8c00720b */ /* 0x000fe40003f56000 */
[----:B------:R4:W-:Y:S01]  /*5c10*/  STS [R239+0x14400], R4 ;  /* 0x01440004ef007388 */ /* 0x0009e20000000800 */
[----:B--2---:R-:W-:Y:S02]  /*5c20*/  F2FP.RELU.BF16.PACK_AB R6, R143, R224 ;  /* 0x000000e08f06723e */ /* 0x004fe400000018ff */
[----:B---3--:R-:W-:Y:S01]  /*5c30*/  F2FP.RELU.BF16.PACK_AB R0, R227, R234 ;  /* 0x000000eae300723e */ /* 0x008fe200000018ff */
[----:B------:R-:W-:Y:S01]  /*5c40*/  @!P1 FADD.FTZ R208, -R208, -RZ ;  /* 0x800000ffd0d09221 */ /* 0x000fe20000010100 */
[----:B------:R-:W-:Y:S01]  /*5c50*/  FSETP.GE.FTZ.AND P1, PT, R219, RZ, PT ;  /* 0x000000ffdb00720b */ /* 0x000fe20003f36000 */
[----:B------:R2:W-:Y:S01]  /*5c60*/  STS [R238+0x14000], R6 ;  /* 0x01400006ee007388 */ /* 0x0005e20000000800 */
        /* <DEDUP_REMOVED lines=10> */
[----:B--2---:R-:W-:Y:S02]  /*5d10*/  F2FP.RELU.BF16.PACK_AB R2, R212, R208 ;  /* 0x000000d0d402723e */ /* 0x004fe400000018ff */
[----:B----4-:R-:W-:Y:S05]  /*5d20*/  F2FP.RELU.BF16.PACK_AB R0, R235, R232 ;  /* 0x000000e8eb00723e */ /* 0x010fea00000018ff */
[----:B------:R1:W-:Y:S04]  /*5d30*/  STS [R236+0x13400], R0 ;  /* 0x01340000ec007388 */ /* 0x0003e80000000800 */
[----:B------:R-:W-:Y:S04]  /*5d40*/  STS [R237+0x14000], R6 ;  /* 0x01400006ed007388 */ /* 0x000fe80000000800 */
[----:B------:R-:W-:Y:S04]  /*5d50*/  STS [R237+0x14400], R5 ;  /* 0x01440005ed007388 */ /* 0x000fe80000000800 */
[----:B------:R-:W-:Y:S04]  /*5d60*/  STS [R236+0x14000], R4 ;  /* 0x01400004ec007388 */ /* 0x000fe80000000800 */
[----:B------:R2:W-:Y:S01]  /*5d70*/  STS [R236+0x14400], R2 ;  /* 0x01440002ec007388 */ /* 0x0005e20000000800 */
[----:B-1----:R-:W-:Y:S05]  /*5d80*/  IMAD.SHL.U32 R0, R206, 0x2, RZ ;  /* 0x00000002ce007824 */ /* 0x002fea00078e00ff */
[----:B------:R-:W1:Y:S08]  /*5d90*/  LDSM.16.M88.4 R32, [R0+0x6000] ;  /* 0x006000000020783b */ /* 0x000e700000000200 */
[----:B------:R-:W3:Y:S01]  /*5da0*/  LDSM.16.M88.4 R28, [R0+0x6800] ;  /* 0x00680000001c783b */ /* 0x000ee20000000200 */
[----:B--2---:R-:W-:Y:S07]  /*5db0*/  IMAD.IADD R2, R0, 0x1, R204 ;  /* 0x0000000100027824 */ /* 0x004fee00078e02cc */
[----:B------:R-:W2:Y:S08]  /*5dc0*/  LDSM.16.M88.4 R132, [R2+0x6000] ;  /* 0x006000000284783b */ /* 0x000eb00000000200 */
        /* <DEDUP_REMOVED lines=9> */
[-C--:B--2---:R-:W-:Y:S08]  /*5e60*/  HMMA.16816.F32.BF16 R4, R132, R156.reuse, R4 ;  /* 0x0000009c8404723c */ /* 0x084ff00000041804 */
        /* <DEDUP_REMOVED lines=44> */
[----:B------:R-:W-:Y:S01]  /*6130*/  FADD.FTZ R2, -R146, R6 ;  /* 0x0000000692027221 */ /* 0x000fe20000010100 */
[-C--:B------:R-:W-:Y:S01]  /*6140*/  FSEL R0, R0, R147.reuse, P0 ;  /* 0x0000009300007208 */ /* 0x080fe20000000000 */
[----:B------:R-:W-:Y:S01]  /*6150*/  FADD.FTZ R4, -R147, R5 ;  /* 0x0000000593047221 */ /* 0x000fe20000010100 */
[----:B------:R-:W-:Y:S01]  /*6160*/  FSETP.GE.FTZ.AND P0, PT, R222, RZ, PT ;  /* 0x000000ffde00720b */ /* 0x000fe20003f16000 */
[----:B------:R-:W-:Y:S01]  /*6170*/  FADD.FTZ R11, -R144, R11 ;  /* 0x0000000b900b7221 */ /* 0x000fe20000010100 */
[-C--:B------:R-:W-:Y:S01]  /*6180*/  HMMA.16816.F32.BF16 R20, R132, R192.reuse, R20 ;  /* 0x000000c08414723c */ /* 0x080fe20000041814 */
[----:B------:R-:W-:Y:S03]  /*6190*/  FMUL.FTZ R221, R221, R0 ;  /* 0x00000000dddd7220 */ /* 0x000fe60000410000 */
[----:B------:R-:W-:Y:S01]  /*61a0*/  FADD.FTZ R0, -R146, R7 ;  /* 0x0000000792007221 */ /* 0x000fe20000010100 */
[----:B------:R-:W-:Y:S01]  /*61b0*/  FSEL R2, R2, R146, P1 ;  /* 0x0000009202027208 */ /* 0x000fe20000800000 */
[----:B------:R-:W-:Y:S01]  /*61c0*/  FADD.FTZ R10, -R144, R10 ;  /* 0x0000000a900a7221 */ /* 0x000fe20000010100 */
[----:B------:R-:W-:Y:S01]  /*61d0*/  FSETP.GE.FTZ.AND P1, PT, R142, RZ, PT ;  /* 0x000000ff8e00720b */ /* 0x000fe20003f36000 */
[----:B------:R-:W-:Y:S01]  /*61e0*/  FADD.FTZ R6, -R145, R9 ;  /* 0x0000000991067221 */ /* 0x000fe20000010100 */
[C---:B------:R-:W-:Y:S03]  /*61f0*/  HMMA.16816.F32.BF16 R24, R136.reuse, R192, R24 ;  /* 0x000000c08818723c */ /* 0x040fe60000041818 */
[----:B------:R-:W-:Y:S01]  /*6200*/  FMUL.FTZ R219, R219, R2 ;  /* 0x00000002dbdb7220 */ /* 0x000fe20000410000 */
[----:B------:R-:W-:Y:S01]  /*6210*/  FSEL R0, R0, R146, P0 ;  /* 0x0000009200007208 */ /* 0x000fe20000000000 */
[----:B------:R-:W-:Y:S01]  /*6220*/  FADD.FTZ R15, -R144, R15 ;  /* 0x0000000f900f7221 */ /* 0x000fe20000010100 */
[----:B------:R-:W-:Y:S01]  /*6230*/  FSETP.GE.FTZ.AND P0, PT, R217, RZ, PT ;  /* 0x000000ffd900720b */ /* 0x000fe20003f16000 */
[----:B------:R-:W-:Y:S01]  /*6240*/  FADD.FTZ R7, -R145, R8 ;  /* 0x0000000891077221 */ /* 0x000fe20000010100 */
[----:B------:R-:W-:Y:S01]  /*6250*/  FSEL R4, R4, R147, P2 ;  /* 0x0000009304047208 */ /* 0x000fe20001000000 */
[----:B------:R-:W-:Y:S01]  /*6260*/  FMUL.FTZ R222, R222, R0 ;  /* 0x00000000dede7220 */ /* 0x000fe20000410000 */
[----:B------:R-:W-:Y:S01]  /*6270*/  FSETP.GE.FTZ.AND P2, PT, R141, RZ, PT ;  /* 0x000000ff8d00720b */ /* 0x000fe20003f56000 */
[-C--:B------:R-:W-:Y:S01]  /*6280*/  HMMA.16816.F32.BF16 R28, R136, R194.reuse, R28 ;  /* 0x000000c2881c723c */ /* 0x080fe2000004181c */
[----:B------:R-:W-:Y:S01]  /*6290*/  FADD.FTZ R14, -R144, R14 ;  /* 0x0000000e900e7221 */ /* 0x000fe20000010100 */
[----:B------:R-:W-:Y:S01]  /*62a0*/  FSEL R0, R11, R144, P0 ;  /* 0x000000900b007208 */ /* 0x000fe20000000000 */
[----:B------:R-:W-:Y:S01]  /*62b0*/  FMUL.FTZ R140, R140, R4 ;  /* 0x000000048c8c7220 */ /* 0x000fe20000410000 */
[----:B------:R-:W-:Y:S01]  /*62c0*/  FSEL R2, R10, R144, P1 ;  /* 0x000000900a027208 */ /* 0x000fe20000800000 */
[----:B------:R-:W-:Y:S01]  /*62d0*/  FADD.FTZ R4, -R145, R13 ;  /* 0x0000000d91047221 */ /* 0x000fe20000010100 */
[----:B------:R-:W-:Y:S01]  /*62e0*/  FSETP.GE.FTZ.AND P0, PT, R223, RZ, PT ;  /* 0x000000ffdf00720b */ /* 0x000fe20003f16000 */
[----:B------:R-:W-:Y:S01]  /*62f0*/  FADD.FTZ R5, -R145, R12 ;  /* 0x0000000c91057221 */ /* 0x000fe20000010100 */
[----:B------:R-:W-:Y:S01]  /*6300*/  FSETP.GE.FTZ.AND P1, PT, R216, RZ, PT ;  /* 0x000000ffd800720b */ /* 0x000fe20003f36000 */
[----:B------:R-:W-:Y:S01]  /*6310*/  FMUL.FTZ R12, R217, R0 ;  /* 0x00000000d90c7220 */ /* 0x000fe20000410000 */
[----:B------:R-:W-:Y:S02]  /*6320*/  HMMA.16816.F32.BF16 R32, R132, R194, R32 ;  /* 0x000000c28420723c */ /* 0x000fe40000041820 */
[----:B------:R-:W-:Y:S01]  /*6330*/  FADD.FTZ R0, -R146, R19 ;  /* 0x0000001392007221 */ /* 0x000fe20000010100 */
[-C--:B------:R-:W-:Y:S01]  /*6340*/  FSEL R6, R6, R145.reuse, P2 ;  /* 0x0000009106067208 */ /* 0x080fe20001000000 */
[----:B------:R-:W-:Y:S01]  /*6350*/  FMUL.FTZ R142, R142, R2 ;  /* 0x000000028e8e7220 */ /* 0x000fe20000410000 */
[----:B------:R-:W-:Y:S01]  /*6360*/  FSETP.GE.FTZ.AND P2, PT, R143, RZ, PT ;  /* 0x000000ff8f00720b */ /* 0x000fe20003f56000 */
[----:B------:R-:W-:Y:S01]  /*6370*/  FADD.FTZ R2, -R146, R18 ;  /* 0x0000001292027221 */ /* 0x000fe20000010100 */
[-C--:B------:R-:W-:Y:S01]  /*6380*/  FSEL R15, R15, R144.reuse, P0 ;  /* 0x000000900f0f7208 */ /* 0x080fe20000000000 */
[----:B------:R-:W-:Y:S01]  /*6390*/  FADD.FTZ R17, -R147, R17 ;  /* 0x0000001193117221 */ /* 0x000fe20000010100 */
[----:B------:R-:W-:Y:S03]  /*63a0*/  FSETP.GE.FTZ.AND P0, PT, R228, RZ, PT ;  /* 0x000000ffe400720b */ /* 0x000fe60003f16000 */
[----:B------:R-:W-:Y:S01]  /*63b0*/  FADD.FTZ R23, -R146, R23 ;  /* 0x0000001792177221 */ /* 0x000fe20000010100 */
[-C--:B------:R-:W-:Y:S01]  /*63c0*/  FSEL R7, R7, R145.reuse, P3 ;  /* 0x0000009107077208 */ /* 0x080fe20001800000 */
[C---:B------:R-:W-:Y:S01]  /*63d0*/  FADD.FTZ R16, -R147.reuse, R16 ;  /* 0x0000001093107221 */ /* 0x040fe20000010100 */
[----:B------:R-:W-:Y:S01]  /*63e0*/  FSETP.GE.FTZ.AND P3, PT, R224, RZ, PT ;  /* 0x000000ffe000720b */ /* 0x000fe20003f76000 */
[----:B------:R-:W-:Y:S01]  /*63f0*/  FADD.FTZ R22, -R146, R22 ;  /* 0x0000001692167221 */ /* 0x000fe20000010100 */
[----:B------:R-:W-:Y:S01]  /*6400*/  FSEL R14, R14, R144, P1 ;  /* 0x000000900e0e7208 */ /* 0x000fe20000800000 */
[----:B------:R-:W-:Y:S01]  /*6410*/  FADD.FTZ R21, -R147, R21 ;  /* 0x0000001593157221 */ /* 0x000fe20000010100 */
[----:B------:R-:W-:Y:S01]  /*6420*/  FSETP.GE.FTZ.AND P1, PT, R226, RZ, PT ;  /* 0x000000ffe200720b */ /* 0x000fe20003f36000 */
[----:B------:R-:W-:Y:S01]  /*6430*/  FADD.FTZ R24, -R145, R24 ;  /* 0x0000001891187221 */ /* 0x000fe20000010100 */
[-C--:B------:R-:W-:Y:S01]  /*6440*/  FSEL R4, R4, R145.reuse, P2 ;  /* 0x0000009104047208 */ /* 0x080fe20001000000 */
[----:B------:R-:W-:Y:S01]  /*6450*/  FADD.FTZ R20, -R147, R20 ;  /* 0x0000001493147221 */ /* 0x000fe20000010100 */
[----:B------:R-:W-:Y:S01]  /*6460*/  FSETP.GE.FTZ.AND P2, PT, R220, RZ, PT ;  /* 0x000000ffdc00720b */ /* 0x000fe20003f56000 */
[----:B------:R-:W-:Y:S01]  /*6470*/  FADD.FTZ R26, -R144, R26 ;  /* 0x0000001a901a7221 */ /* 0x000fe20000010100 */
[----:B------:R-:W-:Y:S01]  /*6480*/  FSEL R0, R0, R146, P0 ;  /* 0x0000009200007208 */ /* 0x000fe20000000000 */
[----:B------:R-:W-:Y:S01]  /*6490*/  FMUL.FTZ R9, R143, R4 ;  /* 0x000000048f097220 */ /* 0x000fe20000410000 */
[----:B------:R-:W-:Y:S01]  /*64a0*/  FSEL R5, R5, R145, P3 ;  /* 0x0000009105057208 */ /* 0x000fe20001800000 */
[----:B------:R-:W-:Y:S01]  /*64b0*/  FMUL.FTZ R13, R141, R6 ;  /* 0x000000068d0d7220 */ /* 0x000fe20000410000 */
[----:B------:R-:W-:Y:S01]  /*64c0*/  FSEL R2, R2, R146, P1 ;  /* 0x0000009202027208 */ /* 0x000fe20000800000 */
        /* <DEDUP_REMOVED lines=10> */
[----:B------:R-:W-:Y:S01]  /*6570*/  FADD.FTZ R27, -R144, R27 ;  /* 0x0000001b901b7221 */ /* 0x000fe20000010100 */
        /* <DEDUP_REMOVED lines=14> */
[----:B------:R-:W-:Y:S01]  /*6660*/  FSEL R0, R24, R145, P1 ;  /* 0x0000009118007208 */ /* 0x000fe20000800000 */
[----:B------:R-:W-:Y:S01]  /*6670*/  FMUL.FTZ R7, R215, R4 ;  /* 0x00000004d7077220 */ /* 0x000fe20000410000 */
[----:B------:R-:W-:Y:S02]  /*6680*/  FSEL R5, R20, R147, P3 ;  /* 0x0000009314057208 */ /* 0x000fe40001800000 */
        /* <DEDUP_REMOVED lines=8> */
[----:B------:R-:W-:Y:S02]  /*6710*/  FSEL R5, R25, R145, P3 ;  /* 0x0000009119057208 */ /* 0x000fe40001800000 */
        /* <DEDUP_REMOVED lines=48> */
.L_x_611:
        /* <DEDUP_REMOVED lines=119> */
.L_x_612:
[----:B------:R-:W-:Y:S01]  /*7190*/  LDSM.16.M88.4 R24, [R200] ;  /* 0x00000000c818783b */ /* 0x000fe20000000200 */
[----:B-1----:R-:W-:Y:S01]  /*71a0*/  @P0 IADD3 R0, R245, -0x40, RZ ;  /* 0xffffffc0f5000810 */ /* 0x002fe20007ffe0ff */
[----:B------:R-:W-:Y:S01]  /*71b0*/  IMAD.MOV.U32 R2, RZ, RZ, 0x4 ;  /* 0x00000004ff027424 */ /* 0x000fe200078e00ff */
[----:B------:R-:W-:Y:S01]  /*71c0*/  @UP2 UIADD3 UR9, UP0, UR10, -0x100, URZ ;  /* 0xffffff000a092890 */ /* 0x000fe2000ff1e03f */
[----:B------:R-:W-:Y:S01]  /*71d0*/  IMAD.MOV.U32 R213, RZ, RZ, c[0x0][0x22c] ;  /* 0x00008b00ffd57624 */ /* 0x000fe200078e00ff */
[----:B------:R-:W1:Y:S01]  /*71e0*/  LDSM.16.MT88.4 R8, [R144+0x9000] ;  /* 0x009000009008783b */ /* 0x000e620000004200 */
[----:B------:R-:W-:Y:S01]  /*71f0*/  @P0 IMAD.WIDE R208, R0, R2, UR10 ;  /* 0x0000000a00d00e25 */ /* 0x000fe2000f8e0202 */
[----:B------:R-:W-:Y:S02]  /*7200*/  @UP2 UIADD3.X UR8, UR11, -0x1, URZ, UP0, !UPT ;  /* 0xffffffff0b082890 */ /* 0x000fe400087fe43f */
[----:B------:R-:W-:Y:S01]  /*7210*/  UISETP.GT.AND UP1, UPT, UR7, UR20, UPT ;  /* 0x000000140700728c */ /* 0x000fe2000bf24270 */
[----:B------:R-:W2:Y:S01]  /*7220*/  LDSM.16.MT88.4 R16, [R144+0xb000] ;  /* 0x00b000009010783b */ /* 0x000ea20000004200 */
[----:B------:R-:W-:Y:S01]  /*7230*/  IMAD R213, R213, c[0x0][0x1c0], RZ ;  /* 0x00007000d5d57a24 */ /* 0x000fe200078e02ff */
[----:B------:R-:W-:Y:S01]  /*7240*/  @UP2 UMOV UR10, UR9 ;  /* 0x00000009000a2c82 */ /* 0x000fe20008000000 */
[----:B------:R-:W-:Y:S01]  /*7250*/  IMAD.MOV.U32 R215, RZ, RZ, c[0x0][0x22c] ;  /* 0x00008b00ffd77624 */ /* 0x000fe200078e00ff */
[----:B------:R-:W-:Y:S01]  /*7260*/  @UP2 UMOV UR11, UR8 ;  /* 0x00000008000b2c82 */ /* 0x000fe20008000000 */
[----:B------:R-:W3:Y:S01]  /*7270*/  LDSM.16.MT88.4 R28, [R144+0xd000] ;  /* 0x00d00000901c783b */ /* 0x000ee20000004200 */
[----:B------:R-:W-:Y:S01]  /*7280*/  IMAD.SHL.U32 R213, R213, 0x10, RZ ;  /* 0x00000010d5d57824 */ /* 0x000fe200078e00ff */
[----:B------:R-:W-:Y:S01]  /*7290*/  ULOP3.LUT UR8, UR7, 0x1, URZ, 0xc0, !UPT ;  /* 0x0000000107087892 */ /* 0x000fe2000f8ec03f */
[----:B------:R-:W-:Y:S01]  /*72a0*/  IMAD R215, R215, c[0x0][0x1c0], RZ ;  /* 0x00007000d7d77a24 */ /* 0x000fe200078e02ff */
[----:B------:R-:W-:Y:S01]  /*72b0*/  UIADD3 UR7, UR7, -0x1, URZ ;  /* 0xffffffff07077890 */ /* 0x000fe2000fffe03f */
[----:B------:R-:W-:Y:S01]  /*72c0*/  LDSM.16.M88.4 R32, [R201] ;  /* 0x00000000c920783b */ /* 0x000fe20000000200 */
[----:B------:R-:W-:Y:S01]  /*72d0*/  IMAD.MOV.U32 R214, RZ, RZ, c[0x0][0x22c] ;  /* 0x00008b00ffd67624 */ /* 0x000fe200078e00ff */
[----:B------:R-:W-:Y:S01]  /*72e0*/  UISETP.NE.U32.AND UP0, UPT, UR8, 0x1, UPT ;  /* 0x000000010800788c */ /* 0x000fe2000bf05070 */
[----:B------:R-:W-:Y:S02]  /*72f0*/  IMAD.SHL.U32 R215, R215, 0x20, RZ ;  /* 0x00000020d7d77824 */ /* 0x000fe400078e00ff */
[----:B------:R-:W3:Y:S01]  /*7300*/  LDSM.16.MT88.4 R132, [R144+0x9400] ;  /* 0x009400009084783b */ /* 0x000ee20000004200 */
[----:B------:R-:W-:Y:S02]  /*7310*/  IMAD R214, R214, c[0x0][0x1c0], RZ ;  /* 0x00007000d6d67a24 */ /* 0x000fe400078e02ff */
[----:B------:R-:W-:Y:S02]  /*7320*/  IMAD.MOV.U32 R216, RZ, RZ, c[0x0][0x22c] ;  /* 0x00008b00ffd87624 */ /* 0x000fe400078e00ff */
[----:B------:R-:W3:Y:S01]  /*7330*/  LDSM.16.MT88.4 R136, [R144+0xb400] ;  /* 0x00b400009088783b */ /* 0x000ee20000004200 */
[----:B------:R-:W-:Y:S02]  /*7340*/  IMAD R214, R214, 0x28, RZ ;  /* 0x00000028d6d67824 */ /* 0x000fe400078e02ff */
[----:B------:R-:W-:Y:S02]  /*7350*/  IMAD R216, R216, c[0x0][0x1c0], RZ ;  /* 0x00007000d8d87a24 */ /* 0x000fe400078e02ff */
[----:B------:R-:W3:Y:S01]  /*7360*/  LDSM.16.MT88.4 R140, [R144+0xd400] ;  /* 0x00d40000908c783b */ /* 0x000ee20000004200 */
[----:B------:R-:W-:Y:S02]  /*7370*/  IMAD.MOV.U32 R2, RZ, RZ, c[0x0][0x22c] ;  /* 0x00008b00ff027624 */ /* 0x000fe400078e00ff */
[----:B------:R-:W-:Y:S02]  /*7380*/  IMAD R216, R216, 0x38, RZ ;  /* 0x00000038d8d87824 */ /* 0x000fe400078e02ff */
[----:B------:R-:W4:Y:S01]  /*7390*/  LDL R0, [R1+0x8] ;  /* 0x0000080001007983 */ /* 0x000f220000100800 */
[----:B------:R-:W-:Y:S01]  /*73a0*/  IMAD R2, R2, c[0x0][0x1c0], RZ ;  /* 0x0000700002027a24 */ /* 0x000fe200078e02ff */
[C---:B-1----:R-:W-:Y:S03]  /*73b0*/  HMMA.16816.F32.BF16 R4, R24.reuse, R8, RZ ;  /* 0x000000081804723c */ /* 0x042fe600000418ff */
[----:B------:R1:W5:Y:S01]  /*73c0*/  @P0 LDG.E R250, [R208.64] ;  /* 0x00000004d0fa0981 */ /* 0x000362000c1e1900 */
[----:B------:R-:W-:Y:S04]  /*73d0*/  IMAD.U32 R2, R2, -0x40, RZ ;  /* 0xffffffc002027824 */ /* 0x000fe800078e00ff */
[----:B------:R1:W5:Y:S01]  /*73e0*/  @P0 LDG.E R251, [R208.64+0x20] ;  /* 0x00002004d0fb0981 */ /* 0x000362000c1e1900 */
[C---:B------:R-:W-:Y:S03]  /*73f0*/  HMMA.16816.F32.BF16 R8, R24.reuse, R10, RZ ;  /* 0x0000000a1808723c */ /* 0x040fe600000418ff */
[C---:B------:R-:W-:Y:S01]  /*7400*/  LEA R211, P1, R2.reuse, R246, 0x2 ;  /* 0x000000f602d37211 */ /* 0x040fe200078210ff */
[----:B------:R1:W5:Y:S03]  /*7410*/  @P0 LDG.E R248, [R208.64+0x80] ;  /* 0x00008004d0f80981 */ /* 0x000366000c1e1900 */
[----:B------:R-:W-:Y:S01]  /*7420*/  LEA.HI.X.SX32 R210, R2, R247, 0x2, P1 ;  /* 0x000000f702d27211 */ /* 0x000fe200008f16ff */
[----:B------:R-:W-:Y:S01]  /*7430*/  IMAD.MOV.U32 R2, RZ, RZ, c[0x0][0x22c] ;  /* 0x00008b00ff027624 */ /* 0x000fe200078e00ff */
[C---:B--2---:R-:W-:Y:S01]  /*7440*/  HMMA.16816.F32.BF16 R12, R24.reuse, R16, RZ ;  /* 0x00000010180c723c */ /* 0x044fe200000418ff */
[----:B------:R1:W5:Y:S02]  /*7450*/  @P0 LDG.E R249, [R208.64+0xa0] ;  /* 0x0000a004d0f90981 */ /* 0x000364000c1e1900 */
[----:B------:R-:W-:Y:S05]  /*7460*/  IMAD R2, R2, c[0x0][0x1c0], RZ ;  /* 0x0000700002027a24 */ /* 0x000fea00078e02ff */
[C---:B------:R-:W-:Y:S01]  /*7470*/  HMMA.16816.F32.BF16 R16, R24.reuse, R18, RZ ;  /* 0x000000121810723c */ /* 0x040fe200000418ff */
[----:B------:R-:W-:Y:S07]  /*7480*/  IMAD R2, R2, 0x18, RZ ;  /* 0x0000001802027824 */ /* 0x000fee00078e02ff */
        /* <DEDUP_REMOVED lines=9> */
[C---:B------:R-:W-:Y:S08]  /*7520*/  HMMA.16816.F32.BF16 R20, R32.reuse, R140, R20 ;  /* 0x0000008c2014723c */ /* 0x040ff00000041814 */
[----:B------:R-:W-:Y:S01]  /*7530*/  HMMA.16816.F32.BF16 R24, R32, R142, R24 ;  /* 0x0000008e2018723c */ /* 0x000fe20000041818 */
[----:B------:R-:W1:Y:S05]  /*7540*/  LDSM.16.MT88.4 R32, [R144+0xd800] ;  /* 0x00d800009020783b */ /* 0x000e6a0000004200 */
[----:B------:R-:W-:Y:S02]  /*7550*/  LDSM.16.MT88.4 R140, [R144+0x9c00] ;  /* 0x009c0000908c783b */ /* 0x000fe40000004200 */
[C---:B--2---:R-:W-:Y:S08]  /*7560*/  HMMA.16816.F32.BF16 R4, R28.reuse, R132, R4 ;  /* 0x000000841c04723c */ /* 0x044ff00000041804 */
[C---:B------:R-:W-:Y:S01]  /*7570*/  HMMA.16816.F32.BF16 R8, R28.reuse, R134, R8 ;  /* 0x000000861c08723c */ /* 0x040fe20000041808 */
[----:B------:R-:W2:Y:S07]  /*7580*/  LDSM.16.M88.4 R132, [R202] ;  /* 0x00000000ca84783b */ /* 0x000eae0000000200 */
[C---:B---3--:R-:W-:Y:S08]  /*7590*/  HMMA.16816.F32.BF16 R12, R28.reuse, R136, R12 ;  /* 0x000000881c0c723c */ /* 0x048ff0000004180c */
[C---:B------:R-:W-:Y:S01]  /*75a0*/  HMMA.16816.F32.BF16 R16, R28.reuse, R138, R16 ;  /* 0x0000008a1c10723c */ /* 0x040fe20000041810 */
[----:B------:R-:W3:Y:S07]  /*75b0*/  LDSM.16.MT88.4 R136, [R144+0xbc00] ;  /* 0x00bc00009088783b */ /* 0x000eee0000004200 */
[C---:B-1----:R-:W-:Y:S08]  /*75c0*/  HMMA.16816.F32.BF16 R20, R28.reuse, R32, R20 ;  /* 0x000000201c14723c */ /* 0x042ff00000041814 */
[----:B------:R-:W-:Y:S01]  /*75d0*/  HMMA.16816.F32.BF16 R24, R28, R34, R24 ;  /* 0x000000221c18723c */ /* 0x000fe20000041818 */
[----:B------:R-:W1:Y:S05]  /*75e0*/  LDSM.16.MT88.4 R28, [R144+0xdc00] ;  /* 0x00dc0000901c783b */ /* 0x000e6a0000004200 */
[----:B------:R-:W-:Y:S02]  /*75f0*/  LDSM.16.M88.4 R32, [R200+0x2000] ;  /* 0x00200000c820783b */ /* 0x000fe40000000200 */
        /* <DEDUP_REMOVED lines=35> */
[----:B------:R-:W3:Y:S05]  /*7830*/  LDSM.16.MT88.4 R136, [R144+0xcc00] ;  /* 0x00cc00009088783b */ /* 0x000eea0000004200 */
[----:B------:R-:W4:Y:S02]  /*7840*/  LDSM.16.MT88.4 R144, [R144+0xec00] ;  /* 0x00ec00009090783b */ /* 0x000f240000004200 */
[C---:B-1----:R-:W-:Y:S07]  /*7850*/  HMMA.16816.F32.BF16 R20, R32.reuse, R28, R20 ;  /* 0x0000001c2014723c */ /* 0x042fee0000041814 */
[----:B------:R-:W-:Y:S01]  /*7860*/  IMAD.MOV.U32 R28, RZ, RZ, R211 ;  /* 0x000000ffff1c7224 */ /* 0x000fe200078e00d3 */
[----:B------:R-:W-:Y:S04]  /*7870*/  HMMA.16816.F32.BF16 R24, R32, R30, R24 ;  /* 0x0000001e2018723c */ /* 0x000fe80000041818 */
[----:B------:R-:W-:Y:S03]  /*7880*/  IMAD.MOV.U32 R29, RZ, RZ, R210 ;  /* 0x000000ffff1d7224 */ /* 0x000fe600078e00d2 */
[CC--:B------:R-:W-:Y:S01]  /*7890*/  LEA R30, P1, R252.reuse, R28.reuse, 0x2 ;  /* 0x0000001cfc1e7211 */ /* 0x0c0fe200078210ff */
[C---:B--2---:R-:W-:Y:S05]  /*78a0*/  HMMA.16816.F32.BF16 R4, R132.reuse, R140, R4 ;  /* 0x0000008c8404723c */ /* 0x044fea0000041804 */
[-C--:B------:R-:W-:Y:S02]  /*78b0*/  LEA.HI.X.SX32 R31, R252, R29.reuse, 0x2, P1 ;  /* 0x0000001dfc1f7211 */ /* 0x080fe400008f16ff */
[CC--:B------:R-:W-:Y:S01]  /*78c0*/  LEA R32, P0, R213.reuse, R28.reuse, 0x2 ;  /* 0x0000001cd5207211 */ /* 0x0c0fe200078010ff */
[C---:B------:R-:W-:Y:S04]  /*78d0*/  HMMA.16816.F32.BF16 R8, R132.reuse, R142, R8 ;  /* 0x0000008e8408723c */ /* 0x040fe80000041808 */
[-C--:B------:R-:W-:Y:S02]  /*78e0*/  LEA.HI.X.SX32 R33, R213, R29.reuse, 0x2, P0 ;  /* 0x0000001dd5217211 */ /* 0x080fe400000f16ff */
[CC--:B------:R-:W-:Y:S02]  /*78f0*/  LEA R34, P0, R215.reuse, R28.reuse, 0x2 ;  /* 0x0000001cd7227211 */ /* 0x0c0fe400078010ff */
[C---:B---3--:R-:W-:Y:S01]  /*7900*/  HMMA.16816.F32.BF16 R12, R132.reuse, R136, R12 ;  /* 0x00000088840c723c */ /* 0x048fe2000004180c */
[----:B------:R-:W2:Y:S03]  /*7910*/  LDL R137, [R1+0x4] ;  /* 0x0000040001897983 */ /* 0x000ea60000100800 */
[-C--:B------:R-:W-:Y:S01]  /*7920*/  LEA.HI.X.SX32 R35, R215, R29.reuse, 0x2, P0 ;  /* 0x0000001dd7237211 */ /* 0x080fe200000f16ff */
[----:B------:R-:W-:Y:S01]  /*7930*/  IMAD.MOV.U32 R215, RZ, RZ, c[0x0][0x22c] ;  /* 0x00008b00ffd77624 */ /* 0x000fe200078e00ff */
[----:B------:R-:W3:Y:S02]  /*7940*/  LDL R136, [R1+0xc] ;  /* 0x00000c0001887983 */ /* 0x000ee40000100800 */
[C---:B------:R-:W-:Y:S03]  /*7950*/  HMMA.16816.F32.BF16 R16, R132.reuse, R138, R16 ;  /* 0x0000008a8410723c */ /* 0x040fe60000041810 */
[----:B------:R-:W-:Y:S01]  /*7960*/  RED.E.ADD.F32.FTZ.RN.STRONG.GPU [R28.64], R4 ;  /* 0x000000041c00798e */ /* 0x000fe2000c10e784 */
[----:B------:R-:W-:Y:S04]  /*7970*/  IMAD R215, R215, c[0x0][0x1c0], RZ ;  /* 0x00007000d7d77a24 */ /* 0x000fe800078e02ff */
[C---:B----4-:R-:W-:Y:S01]  /*7980*/  HMMA.16816.F32.BF16 R20, R132.reuse, R144, R20 ;  /* 0x000000908414723c */ /* 0x050fe20000041814 */
[----:B------:R-:W-:Y:S03]  /*7990*/  RED.E.ADD.F32.FTZ.RN.STRONG.GPU [R30.64], R5 ;  /* 0x000000051e00798e */ /* 0x000fe6000c10e784 */
[----:B------:R-:W-:Y:S02]  /*79a0*/  IMAD.SHL.U32 R215, R215, 0x10, RZ ;  /* 0x00000010d7d77824 */ /* 0x000fe400078e00ff */
[----:B------:R1:W-:Y:S02]  /*79b0*/  RED.E.ADD.F32.FTZ.RN.STRONG.GPU [R32.64], R6 ;  /* 0x000000062000798e */ /* 0x0003e4000c10e784 */
[----:B------:R-:W-:Y:S04]  /*79c0*/  HMMA.16816.F32.BF16 R24, R132, R146, R24 ;  /* 0x000000928418723c */ /* 0x000fe80000041818 */
[----:B------:R-:W-:Y:S03]  /*79d0*/  IADD3 R138, R215, 0x20, RZ ;  /* 0x00000020d78a7810 */ /* 0x000fe60007ffe0ff */
[CC--:B------:R-:W-:Y:S05]  /*79e0*/  LEA R132, P1, R2.reuse, R28.reuse, 0x2 ;  /* 0x0000001c02847211 */ /* 0x0c0fea00078210ff */
[-C--:B------:R-:W-:Y:S01]  /*79f0*/  LEA.HI.X.SX32 R133, R2, R29.reuse, 0x2, P1 ;  /* 0x0000001d02857211 */ /* 0x080fe200008f16ff */
[----:B------:R-:W-:Y:S04]  /*7a00*/  IMAD.MOV.U32 R2, RZ, RZ, c[0x0][0x22c] ;  /* 0x00008b00ff027624 */ /* 0x000fe800078e00ff */
[----:B------:R-:W-:Y:S01]  /*7a10*/  IMAD R2, R2, c[0x0][0x1c0], RZ ;  /* 0x0000700002027a24 */ /* 0x000fe200078e02ff */
[----:B------:R4:W-:Y:S03]  /*7a20*/  RED.E.ADD.F32.FTZ.RN.STRONG.GPU [R132.64], R7 ;  /* 0x000000078400798e */ /* 0x0009e6000c10e784 */
[----:B------:R-:W-:Y:S02]  /*7a30*/  IMAD R2, R2, 0x30, RZ ;  /* 0x0000003002027824 */ /* 0x000fe400078e02ff */
[----:B------:R4:W-:Y:S01]  /*7a40*/  RED.E.ADD.F32.FTZ.RN.STRONG.GPU [R34.64], R8 ;  /* 0x000000082200798e */ /* 0x0009e2000c10e784 */
[-C--:B-1----:R-:W-:Y:S02]  /*7a50*/  LEA R32, P2, R214, R28.reuse, 0x2 ;  /* 0x0000001cd6207211 */ /* 0x082fe400078410ff */
[-C--:B------:R-:W-:Y:S02]  /*7a60*/  LEA R4, P1, R2, R28.reuse, 0x2 ;  /* 0x0000001c02047211 */ /* 0x080fe400078210ff */
[-C--:B------:R-:W-:Y:S01]  /*7a70*/  LEA.HI.X.SX32 R33, R214, R29.reuse, 0x2, P2 ;  /* 0x0000001dd6217211 */ /* 0x080fe200010f16ff */
[----:B------:R-:W-:Y:S01]  /*7a80*/  IMAD.MOV.U32 R214, RZ, RZ, c[0x0][0x22c] ;  /* 0x00008b00ffd67624 */ /* 0x000fe200078e00ff */
[-C--:B------:R-:W-:Y:S02]  /*7a90*/  LEA.HI.X.SX32 R5, R2, R29.reuse, 0x2, P1 ;  /* 0x0000001d02057211 */ /* 0x080fe400008f16ff */
[----:B------:R-:W3:Y:S01]  /*7aa0*/  LDL R2, [R1] ;  /* 0x0000000001027983 */ /* 0x000ee20000100800 */
[-C--:B------:R-:W-:Y:S01]  /*7ab0*/  LEA R6, P0, R216, R28.reuse, 0x2 ;  /* 0x0000001cd8067211 */ /* 0x080fe200078010ff */
[----:B------:R-:W-:Y:S03]  /*7ac0*/  IMAD R214, R214, c[0x0][0x1c0], RZ ;  /* 0x00007000d6d67a24 */ /* 0x000fe600078e02ff */
[----:B------:R1:W-:Y:S01]  /*7ad0*/  RED.E.ADD.F32.FTZ.RN.STRONG.GPU [R32.64], R9 ;  /* 0x000000092000798e */ /* 0x0003e2000c10e784 */
[----:B------:R-:W-:Y:S04]  /*7ae0*/  IMAD.SHL.U32 R214, R214, 0x10, RZ ;  /* 0x00000010d6d67824 */ /* 0x000fe800078e00ff */
[----:B------:R1:W-:Y:S01]  /*7af0*/  RED.E.ADD.F32.FTZ.RN.STRONG.GPU [R4.64], R10 ;  /* 0x0000000a0400798e */ /* 0x0003e2000c10e784 */
[----:B------:R-:W-:Y:S02]  /*7b00*/  IADD3 R140, R214, 0x20, RZ ;  /* 0x00000020d68c7810 */ /* 0x000fe40007ffe0ff */
[-C--:B----4-:R-:W-:Y:S02]  /*7b10*/  LEA.HI.X.SX32 R7, R216, R29.reuse, 0x2, P0 ;  /* 0x0000001dd8077211 */ /* 0x090fe400000f16ff */
[----:B------:R-:W-:Y:S01]  /*7b20*/  IADD3 R139, R214, 0x20, RZ ;  /* 0x00000020d68b7810 */ /* 0x000fe20007ffe0ff */
[C---:B------:R-:W-:Y:S01]  /*7b30*/  IMAD.IADD R140, R252.reuse, 0x1, R140 ;  /* 0x00000001fc8c7824 */ /* 0x040fe200078e028c */
[C---:B------:R-:W-:Y:S01]  /*7b40*/  IADD3 R35, R213.reuse, 0x40, RZ ;  /* 0x00000040d5237810 */ /* 0x040fe20007ffe0ff */
[----:B------:R4:W-:Y:S01]  /*7b50*/  RED.E.ADD.F32.FTZ.RN.STRONG.GPU [R6.64], R11 ;  /* 0x0000000b0600798e */ /* 0x0009e2000c10e784 */
[C---:B------:R-:W-:Y:S01]  /*7b60*/  IADD3 R133, R213.reuse, 0x40, RZ ;  /* 0x00000040d5857810 */ /* 0x040fe20007ffe0ff */
[C---:B------:R-:W-:Y:S01]  /*7b70*/  IMAD.IADD R139, R252.reuse, 0x1, R139 ;  /* 0x00000001fc8b7824 */ /* 0x040fe200078e028b */
[C---:B------:R-:W-:Y:S01]  /*7b80*/  IADD3 R34, R213.reuse, 0x40, RZ ;  /* 0x00000040d5227810 */ /* 0x040fe20007ffe0ff */
[C---:B------:R-:W-:Y:S01]  /*7b90*/  IMAD.IADD R35, R252.reuse, 0x1, R35 ;  /* 0x00000001fc237824 */ /* 0x040fe200078e0223 */
[----:B------:R4:W-:Y:S01]  /*7ba0*/  RED.E.ADD.F32.FTZ.RN.STRONG.GPU [R28.64+0x80], R12 ;  /* 0x0000800c1c00798e */ /* 0x0009e2000c10e784 */
[C---:B------:R-:W-:Y:S01]  /*7bb0*/  IMAD.IADD R139, R252.reuse, 0x1, R139 ;  /* 0x00000001fc8b7824 */ /* 0x040fe200078e028b */
[----:B------:R-:W-:Y:S01]  /*7bc0*/  IADD3 R132, R213, 0x40, RZ ;  /* 0x00000040d5847810 */ /* 0x000fe20007ffe0ff */
[C---:B------:R-:W-:Y:S02]  /*7bd0*/  IMAD.IADD R34, R252.reuse, 0x1, R34 ;  /* 0x00000001fc227824 */ /* 0x040fe400078e0222 */
[----:B------:R4:W-:Y:S02]  /*7be0*/  RED.E.ADD.F32.FTZ.RN.STRONG.GPU [R30.64+0x80], R13 ;  /* 0x0000800d1e00798e */ /* 0x0009e4000c10e784 */
[----:B------:R-:W-:Y:S01]  /*7bf0*/  IMAD.IADD R132, R252, 0x1, R132 ;  /* 0x00000001fc847824 */ /* 0x000fe200078e0284 */
[-C--:B-1----:R-:W-:Y:S01]  /*7c00*/  LEA R32, P1, R140, R28.reuse, 0x2 ;  /* 0x0000001c8c207211 */ /* 0x082fe200078210ff */
[C---:B------:R-:W-:Y:S02]  /*7c10*/  IMAD.IADD R34, R252.reuse, 0x1, R34 ;  /* 0x00000001fc227824 */ /* 0x040fe400078e0222 */
[----:B------:R-:W-:Y:S01]  /*7c20*/  IMAD.IADD R132, R252, 0x1, R132 ;  /* 0x00000001fc847824 */ /* 0x000fe200078e0284 */
[-C--:B------:R-:W-:Y:S02]  /*7c30*/  LEA.HI.X.SX32 R33, R140, R29.reuse, 0x2, P1 ;  /* 0x0000001d8c217211 */ /* 0x080fe400008f16ff */
[-C--:B------:R-:W-:Y:S01]  /*7c40*/  LEA R4, P0, R138, R28.reuse, 0x2 ;  /* 0x0000001c8a047211 */ /* 0x080fe200078010ff */
[----:B------:R-:W-:Y:S03]  /*7c50*/  IMAD.IADD R132, R252, 0x1, R132 ;  /* 0x00000001fc847824 */ /* 0x000fe600078e0284 */
[-C--:B------:R-:W-:Y:S02]  /*7c60*/  LEA.HI.X.SX32 R5, R138, R29.reuse, 0x2, P0 ;  /* 0x0000001d8a057211 */ /* 0x080fe400000f16ff */
[----:B------:R-:W-:Y:S02]  /*7c70*/  IADD3 R138, R214, 0x20, RZ ;  /* 0x00000020d68a7810 */ /* 0x000fe40007ffe0ff */
[CC--:B------:R-:W-:Y:S01]  /*7c80*/  LEA R10, P0, R139.reuse, R28.reuse, 0x2 ;  /* 0x0000001c8b0a7211 */ /* 0x0c0fe200078010ff */
[----:B------:R1:W-:Y:S02]  /*7c90*/  RED.E.ADD.F32.FTZ.RN.STRONG.GPU [R4.64], R14 ;  /* 0x0000000e0400798e */ /* 0x0003e4000c10e784 */
[C---:B------:R-:W-:Y:S01]  /*7ca0*/  IMAD.IADD R138, R252.reuse, 0x1, R138 ;  /* 0x00000001fc8a7824 */ /* 0x040fe200078e028a */
[-C--:B----4-:R-:W-:Y:S02]  /*7cb0*/  LEA.HI.X.SX32 R11, R139, R29.reuse, 0x2, P0 ;  /* 0x0000001d8b0b7211 */ /* 0x090fe400000f16ff */
[----:B------:R4:W-:Y:S01]  /*7cc0*/  RED.E.ADD.F32.FTZ.RN.STRONG.GPU [R32.64], R15 ;  /* 0x0000000f2000798e */ /* 0x0009e2000c10e784 */
[C---:B------:R-:W-:Y:S01]  /*7cd0*/  IMAD.IADD R138, R252.reuse, 0x1, R138 ;  /* 0x00000001fc8a7824 */ /* 0x040fe200078e028a */
[CC--:B------:R-:W-:Y:S03]  /*7ce0*/  LEA R12, P4, R35.reuse, R28.reuse, 0x2 ;  /* 0x0000001c230c7211 */ /* 0x0c0fe600078810ff */
[----:B------:R-:W-:Y:S01]  /*7cf0*/  IMAD.IADD R138, R252, 0x1, R138 ;  /* 0x00000001fc8a7824 */ /* 0x000fe200078e028a */
[----:B------:R4:W-:Y:S01]  /*7d00*/  RED.E.ADD.F32.FTZ.RN.STRONG.GPU [R10.64], R16 ;  /* 0x000000100a00798e */ /* 0x0009e2000c10e784 */
[-C--:B------:R-:W-:Y:S03]  /*7d10*/  LEA.HI.X.SX32 R13, R35, R29.reuse, 0x2, P4 ;  /* 0x0000001d230d7211 */ /* 0x080fe600020f16ff */
        /* <DEDUP_REMOVED lines=10> */
[----:B------:R-:W-:Y:S01]  /*7dc0*/  LDSM.16.MT88.4 R132, [R3+0x11800] ;  /* 0x011800000384783b */ /* 0x000fe20000004200 */
[CC--:B--2---:R-:W-:Y:S04]  /*7dd0*/  LEA R6, P1, R137.reuse, R28.reuse, 0x2 ;  /* 0x0000001c89067211 */ /* 0x0c4fe800078210ff */
[-C--:B------:R-:W-:Y:S02]  /*7de0*/  LEA.HI.X.SX32 R7, R137, R29.reuse, 0x2, P1 ;  /* 0x0000001d89077211 */ /* 0x080fe400008f16ff */
[CC--:B---3--:R-:W-:Y:S03]  /*7df0*/  LEA R4, P0, R136.reuse, R28.reuse, 0x2 ;  /* 0x0000001c88047211 */ /* 0x0c8fe600078010ff */
        /* <DEDUP_REMOVED lines=8> */
[----:B------:R-:W-:Y:S01]  /*7e80*/  RED.E.ADD.F32.FTZ.RN.STRONG.GPU [R10.64], R24 ;  /* 0x000000180a00798e */ /* 0x000fe2000c10e784 */
[CC--:B-1----:R-:W-:Y:S04]  /*7e90*/  LEA R4, P0, R0.reuse, R28.reuse, 0x2 ;  /* 0x0000001c00047211 */ /* 0x0c2fe800078010ff */
[----:B------:R-:W-:Y:S01]  /*7ea0*/  RED.E.ADD.F32.FTZ.RN.STRONG.GPU [R8.64], R25 ;  /* 0x000000190800798e */ /* 0x000fe2000c10e784 */
[-C--:B------:R-:W-:Y:S02]  /*7eb0*/  LEA.HI.X.SX32 R5, R0, R29.reuse, 0x2, P0 ;  /* 0x0000001d00057211 */ /* 0x080fe400000f16ff */
[----:B------:R-:W-:Y:S02]  /*7ec0*/  PLOP3.LUT P0, PT, PT, PT, UP1, 0x80, 0x0 ;  /* 0x000000000000781c */ /* 0x000fe40003f0f018 */
[----:B------:R-:W-:Y:S01]  /*7ed0*/  LDSM.16.MT88.4 R8, [R196] ;  /* 0x00000000c408783b */ /* 0x000fe20000004200 */
[----:B------:R-:W-:Y:S02]  /*7ee0*/  IADD3 R0, R196, -0x3000, RZ ;  /* 0xffffd000c4007810 */ /* 0x000fe40007ffe0ff */
[C---:B------:R-:W-:Y:S02]  /*7ef0*/  LEA R6, P1, R2.reuse, R28, 0x2 ;  /* 0x0000001c02067211 */ /* 0x040fe400078210ff */
[----:B------:R-:W-:Y:S02]  /*7f00*/  LDSM.16.MT88.4 R12, [R3+0x11000] ;  /* 0x01100000030c783b */ /* 0x000fe40000004200 */
[----:B------:R-:W-:Y:S02]  /*7f10*/  LEA.HI.X.SX32 R7, R2, R29, 0x2, P1 ;  /* 0x0000001d02077211 */ /* 0x000fe400008f16ff */
[----:B------:R-:W-:Y:S01]  /*7f20*/  PLOP3.LUT P1, PT, PT, PT, UP0, 0x80, 0x0 ;  /* 0x000000000000781c */ /* 0x000fe20003f2f008 */
[----:B------:R-:W-:Y:S01]  /*7f30*/  LDSM.16.MT88.4 R16, [R196+0x1000] ;  /* 0x00100000c410783b */ /* 0x000fe20000004200 */
[----:B------:R-:W-:Y:S04]  /*7f40*/  @UP2 UIADD3 UR19, UP0, UR19, -0x100, URZ ;  /* 0xffffff0013132890 */ /* 0x000fe8000ff1e03f */
[----:B------:R-:W-:Y:S01]  /*7f50*/  RED.E.ADD.F32.FTZ.RN.STRONG.GPU [R6.64], R26 ;  /* 0x0000001a0600798e */ /* 0x000fe2000c10e784 */
[----:B------:R-:W-:Y:S04]  /*7f60*/  @UP2 UIADD3.X UR18, UR18, -0x1, URZ, UP0, !UPT ;  /* 0xffffffff12122890 */ /* 0x000fe800087fe43f */
[----:B------:R-:W-:Y:S02]  /*7f70*/  RED.E.ADD.F32.FTZ.RN.STRONG.GPU [R4.64], R27 ;  /* 0x0000001b0400798e */ /* 0x000fe4000c10e784 */
[----:B------:R-:W-:Y:S03]  /*7f80*/  @P1 IADD3 R0, R196, 0x3000, RZ ;  /* 0x00003000c4001810 */ /* 0x000fe60007ffe0ff */
[----:B------:R-:W1:Y:S05]  /*7f90*/  LDSM.16.MT88.4 R4, [R3+0xf000] ;  /* 0x00f000000304783b */ /* 0x000e6a0000004200 */
[----:B------:R-:W2:Y:S05]  /*7fa0*/  LDSM.16.MT88.4 R28, [R196+0x2000] ;  /* 0x00200000c41c783b */ /* 0x000eaa0000004200 */
[----:B------:R-:W3:Y:S05]  /*7fb0*/  LDSM.16.MT88.4 R20, [R196+0x400] ;  /* 0x00040000c414783b */ /* 0x000eea0000004200 */
[----:B------:R-:W4:Y:S01]  /*7fc0*/  LDSM.16.MT88.4 R24, [R196+0x1400] ;  /* 0x00140000c418783b */ /* 0x000f220000004200 */
        /* <DEDUP_REMOVED lines=15> */
[----:B------:R-:W2:Y:S05]  /*80c0*/  LDSM.16.MT88.4 R4, [R3+0x10000] ;  /* 0x010000000304783b */ /* 0x000eaa0000004200 */
[----:B------:R-:W1:Y:S02]  /*80d0*/  LDSM.16.MT88.4 R28, [R196+0x1800] ;  /* 0x00180000c41c783b */ /* 0x000e640000004200 */
[-C--:B---3--:R-:W-:Y:S08]  /*80e0*/  HMMA.16816.F32.BF16 R84, R32, R20.reuse, R84 ;  /* 0x000000142054723c */ /* 0x088ff00000041854 */
[C---:B------:R-:W-:Y:S08]  /*80f0*/  HMMA.16816.F32.BF16 R88, R132.reuse, R20, R88 ;  /* 0x000000148458723c */ /* 0x040ff00000041858 */
[-C--:B------:R-:W-:Y:S08]  /*8100*/  HMMA.16816.F32.BF16 R92, R132, R22.reuse, R92 ;  /* 0x00000016845c723c */ /* 0x080ff0000004185c */
[C---:B------:R-:W-:Y:S01]  /*8110*/  HMMA.16816.F32.BF16 R96, R32.reuse, R22, R96 ;  /* 0x000000162060723c */ /* 0x040fe20000041860 */
[----:B------:R-:W3:Y:S07]  /*8120*/  LDSM.16.MT88.4 R20, [R196+0x2800] ;  /* 0x00280000c414783b */ /* 0x000eee0000004200 */
        /* <DEDUP_REMOVED lines=10> */
[----:B------:R-:W4:Y:S05]  /*81d0*/  LDSM.16.MT88.4 R8, [R196+0x1c00] ;  /* 0x001c0000c408783b */ /* 0x000f2a0000004200 */
[----:B------:R3:W1:Y:S02]  /*81e0*/  LDSM.16.MT88.4 R32, [R196+0x2c00] ;  /* 0x002c0000c420783b */ /* 0x0006640000004200 */
        /* <DEDUP_REMOVED lines=242> */
.L_x_614:
        /* <DEDUP_REMOVED lines=19> */
.L_x_615:
[----:B-1----:R-:W2:Y:S01]  /*9240*/  LDL.64 R4, [R1+0x28] ;  /* 0x0000280001047983 */ /* 0x002ea20000100a00 */
[----:B-----5:R-:W-:Y:S01]  /*9250*/  IMAD.SHL.U32 R2, R212, 0x2, RZ ;  /* 0x00000002d4027824 */ /* 0x020fe200078e00ff */
[----:B------:R-:W-:Y:S01]  /*9260*/  USHF.L.U32 UR7, UR15, 0x7, URZ ;  /* 0x000000070f077899 */ /* 0x000fe2000800063f */
[----:B------:R-:W-:Y:S01]  /*9270*/  BSSY B0, `(.L_x_616) ;  /* 0x0000033000007945 */ /* 0x000fe20003800000 */
[----:B------:R-:W-:Y:S01]  /*9280*/  BAR.SYNC.DEFER_BLOCKING 0x0 ;  /* 0x0000000000007b1d */ /* 0x000fe20000010000 */
[----:B------:R-:W-:Y:S02]  /*9290*/  UIMAD UR6, UR15, -0x80, UR6 ;  /* 0xffffff800f0678a4 */ /* 0x000fe4000f8e0206 */
[----:B------:R-:W-:Y:S01]  /*92a0*/  USHF.R.S32.HI UR10, URZ, 0x1f, UR7 ;  /* 0x0000001f3f0a7899 */ /* 0x000fe20008011407 */
[----:B------:R-:W-:Y:S01]  /*92b0*/  IMAD.U32 R25, RZ, RZ, UR7 ;  /* 0x00000007ff197e24 */ /* 0x000fe2000f8e00ff */
[----:B------:R-:W-:Y:S01]  /*92c0*/  USHF.R.S32.HI UR17, URZ, 0x1f, UR40 ;  /* 0x0000001f3f117899 */ /* 0x000fe20008011428 */
[----:B------:R-:W1:Y:S01]  /*92d0*/  S2R R9, SR_TID.X ;  /* 0x0000000000097919 */ /* 0x000e620000002100 */
[----:B------:R-:W-:-:S02]  /*92e0*/  ULDC.64 UR8, c[0x0][0x3a0] ;  /* 0x0000e80000087ab9 */ /* 0x000fc40000000a00 */
[----:B------:R-:W-:-:S04]  /*92f0*/  UIMAD UR8, UR10, UR8, URZ ;  /* 0x000000080a0872a4 */ /* 0x000fc8000f8e023f */
[----:B------:R-:W-:-:S06]  /*9300*/  UIMAD UR8, UR7, UR9, UR8 ;  /* 0x00000009070872a4 */ /* 0x000fcc000f8e0208 */
[----:B------:R-:W-:Y:S01]  /*9310*/  IMAD.U32 R8, RZ, RZ, UR8 ;  /* 0x00000008ff087e24 */ /* 0x000fe2000f8e00ff */
[----:B------:R-:W-:Y:S02]  /*9320*/  ULDC.64 UR8, c[0x0][0x3b8] ;  /* 0x0000ee0000087ab9 */ /* 0x000fe40000000a00 */
[----:B------:R-:W-:Y:S01]  /*9330*/  UIMAD UR8, UR17, UR8, URZ ;  /* 0x00000008110872a4 */ /* 0x000fe2000f8e023f */
[----:B------:R3:W4:Y:S03]  /*9340*/  LDS.128 R36, [R2+0xa000] ;  /* 0x00a0000002247984 */ /* 0x0007260000000c00 */
[----:B------:R-:W-:Y:S01]  /*9350*/  UIMAD UR8, UR40, UR9, UR8 ;  /* 0x00000009280872a4 */ /* 0x000fe2000f8e0208 */
[----:B------:R3:W2:Y:S01]  /*9360*/  LDS.128 R32, [R2+0xc000] ;  /* 0x00c0000002207984 */ /* 0x0006a20000000c00 */
[----:B-1----:R-:W-:-:S03]  /*9370*/  SHF.R.S32.HI R0, RZ, 0x1f, R9 ;  /* 0x0000001fff007819 */ /* 0x002fc60000011409 */
[----:B------:R3:W1:Y:S01]  /*9380*/  LDS.128 R28, [R2+0xe000] ;  /* 0x00e00000021c7984 */ /* 0x0006620000000c00 */
[----:B------:R-:W-:-:S03]  /*9390*/  LEA.HI R0, R0, R9, RZ, 0x2 ;  /* 0x0000000900007211 */ /* 0x000fc600078f10ff */
[----:B------:R3:W1:Y:S01]  /*93a0*/  LDS.128 R48, [R2+0xf000] ;  /* 0x00f0000002307984 */ /* 0x0006620000000c00 */
        /* <DEDUP_REMOVED lines=12> */
[----:B------:R-:W-:Y:S01]  /*9470*/  IADD3.X R5, R5, UR16, R8, P0, !PT ;  /* 0x0000001005057c10 */ /* 0x000fe200087fe408 */
[----:B------:R-:W-:-:S04]  /*9480*/  IMAD.U32 R8, RZ, RZ, UR40 ;  /* 0x00000028ff087e24 */ /* 0x000fc8000f8e00ff */
        /* <DEDUP_REMOVED lines=17> */
.L_x_617:
[----:B-1-34-:R-:W-:Y:S05]  /*95a0*/  BSYNC B0 ;  /* 0x0000000000007941 */ /* 0x01afea0003800000 */
.L_x_616:
[----:B------:R-:W-:Y:S01]  /*95b0*/  IADD3 R2, R0, 0x40, RZ ;  /* 0x0000004000027810 */ /* 0x000fe20007ffe0ff */
        /* <DEDUP_REMOVED lines=16> */
.L_x_619:
[----:B------:R-:W-:Y:S05]  /*96c0*/  BSYNC B0 ;  /* 0x0000000000007941 */ /* 0x000fea0003800000 */
.L_x_618:
[----:B------:R-:W-:Y:S01]  /*96d0*/  ULDC.64 UR8, c[0x0][0x3a8] ;  /* 0x0000ea0000087ab9 */ /* 0x000fe20000000a00 */
[----:B------:R-:W-:Y:S01]  /*96e0*/  IMAD.WIDE.U32 R6, R25, c[0x0][0x3a8], R6 ;  /* 0x0000ea0019067a25 */ /* 0x000fe200078e0006 */
        /* <DEDUP_REMOVED lines=25> */
.L_x_621:
[----:B------:R-:W-:Y:S05]  /*9880*/  BSYNC B0 ;  /* 0x0000000000007941 */ /* 0x000fea0003800000 */
.L_x_620:
        /* <DEDUP_REMOVED lines=13> */
.L_x_608:
[----:B------:R-:W-:Y:S05]  /*9960*/  BSYNC B1 ;  /* 0x0000000000017941 */ /* 0x000fea0003800000 */
.L_x_594:
        /* <DEDUP_REMOVED lines=11> */
.L_x_622:
[----:B------:R-:W-:Y:S05]  /*9a20*/  EXIT ;  /* 0x000000000000794d */ /* 0x000fea0003800000 */
.L_x_624:
        /* <DEDUP_REMOVED lines=13> */
.L_x_1292:


//--------------------- .text._ZN5flash44flash_bwd_dq_dk_dv_loop_seqk_parallel_kernelI23Flash_bwd_kernel_traitsILi96ELi64ELi128ELi8ELi2ELi4ELi4ELb1ELb0EN7cutlass10bfloat16_tE19Flash_kernel_traitsILi96ELi64ELi128ELi8ES3_EELb0ELb0ELb1ELb0ELb0ELb1ELb1EEEvNS_16Flash_bwd_paramsE --------------------------
	.section	.text._ZN5flash44flash_bwd_dq_dk_dv_loop_seqk_parallel_kernelI23Flash_bwd_kernel_traitsILi96ELi64ELi128ELi8ELi2ELi4ELi4ELb1ELb0EN7cutlass10bfloat16_tE19Flash_kernel_traitsILi96ELi64ELi128ELi8ES3_EELb0ELb0ELb1ELb0ELb0ELb1ELb1EEEvNS_16Flash_bwd_paramsE,"ax",@progbits
	.sectioninfo	@"SHI_REGISTERS=255"
	.align	128
        .global         _ZN5flash44flash_bwd_dq_dk_dv_loop_seqk_parallel_kernelI23Flash_bwd_kernel_traitsILi96ELi64ELi128ELi8ELi2ELi4ELi4ELb1ELb0EN7cutlass10bfloat16_tE19Flash_kernel_traitsILi96ELi64ELi128ELi8ES3_EELb0ELb0ELb1ELb0ELb0ELb1ELb1EEEvNS_16Flash_bwd_paramsE
        .type           _ZN5flash44flash_bwd_dq_dk_dv_loop_seqk_parallel_kernelI23Flash_bwd_kernel_traitsILi96ELi64ELi128ELi8ELi2ELi4ELi4ELb1ELb0EN7cutlass10bfloat16_tE19Flash_kernel_traitsILi96ELi64ELi128ELi8ES3_EELb0ELb0ELb1ELb0ELb0ELb1ELb1EEEvNS_16Flash_bwd_paramsE,@function
        .size           _ZN5flash44flash_bwd_dq_dk_dv_loop_seqk_parallel_kernelI23Flash_bwd_kernel_traitsILi96ELi64ELi128ELi8ELi2ELi4ELi4ELb1ELb0EN7cutlass10bfloat16_tE19Flash_kernel_traitsILi96ELi64ELi128ELi8ES3_EELb0ELb0ELb1ELb0ELb0ELb1ELb1EEEvNS_16Flash_bwd_paramsE,(.L_x_1293 - _ZN5flash44flash_bwd_dq_dk_dv_loop_seqk_parallel_kernelI23Flash_bwd_kernel_traitsILi96ELi64ELi128ELi8ELi2ELi4ELi4ELb1ELb0EN7cutlass10bfloat16_tE19Flash_kernel_traitsILi96ELi64ELi128ELi8ES3_EELb0ELb0ELb1ELb0ELb0ELb1ELb1EEEvNS_16Flash_bwd_paramsE)
        .other          _ZN5flash44flash_bwd_dq_dk_dv_loop_seqk_parallel_kernelI23Flash_bwd_kernel_traitsILi96ELi64ELi128ELi8ELi2ELi4ELi4ELb1ELb0EN7cutlass10bfloat16_tE19Flash_kernel_traitsILi96ELi64ELi128ELi8ES3_EELb0ELb0ELb1ELb0ELb0ELb1ELb1EEEvNS_16Flash_bwd_paramsE,@"STO_CUDA_ENTRY STV_DEFAULT"
_ZN5flash44flash_bwd_dq_dk_dv_loop_seqk_parallel_kernelI23Flash_bwd_kernel_traitsILi96ELi64ELi128ELi8ELi2ELi4ELi4ELb1ELb0EN7cutlass10bfloat16_tE19Flash_kernel_traitsILi96ELi64ELi128ELi8ES3_EELb0ELb0ELb1ELb0ELb0ELb1ELb1EEEvNS_16Flash_bwd_paramsE:
.text._ZN5flash44flash_bwd_dq_dk_dv_loop_seqk_parallel_kernelI23Flash_bwd_kernel_traitsILi96ELi64ELi128ELi8ELi2ELi4ELi4ELb1ELb0EN7cutlass10bfloat16_tE19Flash_kernel_traitsILi96ELi64ELi128ELi8ES3_EELb0ELb0ELb1ELb0ELb0ELb1ELb1EEEvNS_16Flash_bwd_paramsE:
        /* <DEDUP_REMOVED lines=46> */
[----:B------:R-:W-:Y:S01]  /*02e0*/  @!UP5 UIMAD UR7, UR32, UR13, UR38 ;  /* 0x0000000d2007d2a4 */ /* 0x000fe2000f8e0226 */
[----:B------:R-:W-:Y:S01]  /*02f0*/  LEA.HI R2, R0, R7, RZ, 0x3 ;  /* 0x0000000700027211 */ /* 0x000fe200078f18ff */
[----:B------:R-:W-:Y:S01]  /*0300*/  IMAD.IADD R0, R21, 0x1, -R3 ;  /* 0x0000000115007824 */ /* 0x000fe200078e0a03 */
[----:B------:R-:W-:Y:S01]  /*0310*/  LEA.HI R6, R12, R10, RZ, 0x1 ;  /* 0x0000000a0c067211 */ /* 0x000fe200078f08ff */
[----:B------:R-:W-:Y:S01]  /*0320*/  USHF.L.U32 UR43, UR48, 0x6, URZ ;  /* 0x00000006302b7899 */ /* 0x000fe2000800063f */
[----:B------:R-:W-:Y:S01]  /*0330*/  LOP3.LUT R4, R4, 0x7fffffe, RZ, 0xc0, !PT ;  /* 0x07fffffe04047812 */ /* 0x000fe200078ec0ff */
[----:B------:R-:W-:Y:S01]  /*0340*/  ULDC UR51, c[0x0][0x214] ;  /* 0x0000850000337ab9 */ /* 0x000fe20000000800 */
[----:B------:R-:W-:Y:S01]  /*0350*/  LOP3.LUT R2, R2, 0xfffffff8, RZ, 0xc0, !PT ;  /* 0xfffffff802027812 */ /* 0x000fe200078ec0ff */
[----:B------:R-:W-:Y:S01]  /*0360*/  ULDC UR58, c[0x0][0x1c8] ;  /* 0x00007200003a7ab9 */ /* 0x000fe20000000800 */
[----:B------:R-:W-:Y:S01]  /*0370*/  LOP3.LUT R3, R6, 0xfffffffe, RZ, 0xc0, !PT ;  /* 0xfffffffe06037812 */ /* 0x000fe200078ec0ff */
[C---:B------:R-:W-:Y:S01]  /*0380*/  IMAD.IADD R8, R7.reuse, 0x1, -R4 ;  /* 0x0000000107087824 */ /* 0x040fe200078e0a04 */
[----:B------:R-:W-:Y:S01]  /*0390*/  SHF.R.S32.HI R6, RZ, 0x1f, R0 ;  /* 0x0000001fff067819 */ /* 0x000fe20000011400 */
[----:B------:R-:W-:Y:S01]  /*03a0*/  IMAD.IADD R9, R7, 0x1, -R2 ;  /* 0x0000000107097824 */ /* 0x000fe200078e0a02 */
[-C--:B------:R-:W-:Y:S01]  /*03b0*/  LEA.HI R7, R20, R21.reuse, RZ, 0x3 ;  /* 0x0000001514077211 */ /* 0x080fe200078f18ff */
[----:B------:R-:W-:Y:S01]  /*03c0*/  IMAD.IADD R14, R10, 0x1, -R3 ;  /* 0x000000010a0e7824 */ /* 0x000fe200078e0a03 */
[----:B------:R-:W-:Y:S01]  /*03d0*/  LEA.HI R22, R6, R0, RZ, 0x2 ;  /* 0x0000000006167211 */ /* 0x000fe200078f10ff */
[----:B------:R-:W-:Y:S01]  /*03e0*/  ULDC.U8 UR10, c[0x0][0x3d0] ;  /* 0x0000f400000a7ab9 */ /* 0x000fe20000000000 */
[----:B------:R-:W-:Y:S01]  /*03f0*/  SHF.R.S32.HI R0, RZ, 0x5, R11 ;  /* 0x00000005ff007819 */ /* 0x000fe2000001140b */
[----:B------:R-:W-:Y:S01]  /*0400*/  ULDC UR52, c[0x0][0x224] ;  /* 0x0000890000347ab9 */ /* 0x000fe20000000800 */
[----:B------:R-:W-:Y:S01]  /*0410*/  SHF.R.S32.HI R6, RZ, 0x3, R7 ;  /* 0x00000003ff067819 */ /* 0x000fe20000011407 */
[----:B------:R-:W-:Y:S01]  /*0420*/  @UP5 UIMAD UR56, UR32, UR51, URZ ;  /* 0x00000033203852a4 */ /* 0x000fe2000f8e023f */
[----:B------:R-:W-:Y:S01]  /*0430*/  SHF.R.S32.HI R2, RZ, 0x1f, R11 ;  /* 0x0000001fff027819 */ /* 0x000fe2000001140b */
[----:B------:R-:W-:Y:S01]  /*0440*/  ULDC.64 UR4, c[0x0][0x118] ;  /* 0x0000460000047ab9 */ /* 0x000fe20000000a00 */
[----:B------:R-:W-:Y:S01]  /*0450*/  LOP3.LUT R4, R5, 0xfffffffc, RZ, 0xc0, !PT ;  /* 0xfffffffc05047812 */ /* 0x000fe200078ec0ff */
[----:B------:R-:W-:Y:S01]  /*0460*/  IMAD.SHL.U32 R5, R6, 0x40, RZ ;  /* 0x0000004006057824 */ /* 0x000fe200078e00ff */
[-C--:B------:R-:W-:Y:S01]  /*0470*/  LEA.HI R3, R11, R0.reuse, RZ, 0x1 ;  /* 0x000000000b037211 */ /* 0x080fe200078f08ff */
[----:B------:R-:W-:Y:S01]  /*0480*/  ULDC UR42, c[0x0][0x2e8] ;  /* 0x0000ba00002a7ab9 */ /* 0x000fe20000000800 */
[----:B------:R-:W-:Y:S01]  /*0490*/  LEA.HI R2, R2, R0, RZ, 0x2 ;  /* 0x0000000002027211 */ /* 0x000fe200078f10ff */
[----:B------:R-:W-:Y:S01]  /*04a0*/  IMAD.IADD R16, R21, 0x1, -R4 ;  /* 0x0000000115107824 */ /* 0x000fe200078e0a04 */
[----:B------:R-:W-:Y:S01]  /*04b0*/  LOP3.LUT R4, R3, 0xfffffffe, RZ, 0xc0, !PT ;  /* 0xfffffffe03047812 */ /* 0x000fe200078ec0ff */
[----:B------:R-:W-:Y:S01]  /*04c0*/  ULOP3.LUT UR58, UR38, UR58, URZ, 0x3c, !UPT ;  /* 0x0000003a263a7292 */ /* 0x000fe2000f8e3c3f */
[----:B------:R-:W-:Y:S01]  /*04d0*/  LOP3.LUT R3, R2, 0xfffffffc, RZ, 0xc0, !PT ;  /* 0xfffffffc02037812 */ /* 0x000fe200078ec0ff */
[----:B------:R-:W-:Y:S01]  /*04e0*/  IMAD.SHL.U32 R18, R16, 0x8, RZ ;  /* 0x0000000810127824 */ /* 0x000fe200078e00ff */
[----:B------:R-:W-:Y:S01]  /*04f0*/  LOP3.LUT R2, R5, 0xc0, RZ, 0xc0, !PT ;  /* 0x000000c005027812 */ /* 0x000fe200078ec0ff */
[C---:B------:R-:W-:Y:S01]  /*0500*/  IMAD.IADD R207, R0.reuse, 0x1, -R4 ;  /* 0x0000000100cf7824 */ /* 0x040fe200078e0a04 */
[----:B------:R-:W-:Y:S01]  /*0510*/  LOP3.LUT R5, R7, 0xfffffff8, RZ, 0xc0, !PT ;  /* 0xfffffff807057812 */ /* 0x000fe200078ec0ff */
[C---:B------:R-:W-:Y:S01]  /*0520*/  IMAD.IADD R13, R0.reuse, 0x1, -R3 ;  /* 0x00000001000d7824 */ /* 0x040fe200078e0a03 */
[----:B------:R-:W-:Y:S01]  /*0530*/  SHF.R.U32.HI R3, RZ, 0x3, R2 ;  /* 0x00000003ff037819 */ /* 0x000fe20000011602 */
[----:B------:R-:W-:Y:S01]  /*0540*/  IMAD R4, R0, 0x8, R8 ;  /* 0x0000000800047824 */ /* 0x000fe200078e0208 */
[----:B------:R-:W-:Y:S01]  /*0550*/  LOP3.LUT R0, R2, 0x18, R18, 0xf8, !PT ;  /* 0x0000001802007812 */ /* 0x000fe200078ef812 */
[----:B------:R-:W-:Y:S01]  /*0560*/  IMAD.IADD R5, R21, 0x1, -R5 ;  /* 0x0000000115057824 */ /* 0x000fe200078e0a05 */
[----:B------:R-:W-:Y:S01]  /*0570*/  LEA.HI R2, R20, R21, RZ, 0x6 ;  /* 0x0000001514027211 */ /* 0x000fe200078f30ff */
[----:B------:R-:W-:Y:S01]  /*0580*/  STL [R1+0x50], R18 ;  /* 0x0000501201007387 */ /* 0x000fe20000100800 */
[----:B------:R-:W-:Y:S01]  /*0590*/  LOP3.LUT R0, R0, R3, RZ, 0x3c, !PT ;  /* 0x0000000300007212 */ /* 0x000fe200078e3cff */
[----:B------:R-:W-:Y:S01]  /*05a0*/  USHF.R.S32.HI UR59, URZ, 0x1f, UR38 ;  /* 0x0000001f3f3b7899 */ /* 0x000fe20008011426 */
[----:B------:R-:W-:Y:S01]  /*05b0*/  LEA.HI R6, R5, R5, RZ, 0x1 ;  /* 0x0000000505067211 */ /* 0x000fe200078f08ff */
[----:B------:R-:W-:Y:S01]  /*05c0*/  UISETP.NE.AND UP6, UPT, UR10, URZ, UPT ;  /* 0x0000003f0a00728c */ /* 0x000fe2000bfc5270 */
[----:B------:R-:W-:Y:S01]  /*05d0*/  SHF.R.S32.HI R11, RZ, 0x6, R2 ;  /* 0x00000006ff0b7819 */ /* 0x000fe20000011402 */
[----:B------:R-:W-:Y:S01]  /*05e0*/  IMAD.U32 R3, R4, 0x20, R0 ;  /* 0x0000002004037824 */ /* 0x000fe200078e0000 */
[----:B------:R-:W-:Y:S01]  /*05f0*/  LOP3.LUT R0, R6, 0x3fffffe, RZ, 0xc0, !PT ;  /* 0x03fffffe06007812 */ /* 0x000fe200078ec0ff */
[----:B------:R-:W-:Y:S01]  /*0600*/  USHF.R.S32.HI UR61, URZ, 0x1f, UR32 ;  /* 0x0000001f3f3d7899 */ /* 0x000fe20008011420 */
[----:B------:R-:W-:Y:S01]  /*0610*/  LOP3.LUT R4, R12, 0xfffffff0, RZ, 0xc0, !PT ;  /* 0xfffffff00c047812 */ /* 0x000fe200078ec0ff */
[----:B------:R-:W-:Y:S01]  /*0620*/  IMAD R2, R11, 0x4, R14 ;  /* 0x000000040b027824 */ /* 0x000fe200078e020e */
[----:B------:R1:W-:Y:S01]  /*0630*/  STL [R1+0x34], R3 ;  /* 0x0000340301007387 */ /* 0x0003e20000100800 */
[----:B------:R-:W-:Y:S01]  /*0640*/  LEA.HI R8, R20, R21, RZ, 0x7 ;  /* 0x0000001514087211 */ /* 0x000fe200078f38ff */
[----:B------:R-:W-:Y:S01]  /*0650*/  USHF.R.S32.HI UR60, URZ, 0x1f, UR38 ;  /* 0x0000001f3f3c7899 */ /* 0x000fe20008011426 */
[----:B------:R-:W-:Y:S01]  /*0660*/  LOP3.LUT P4, RZ, R9, 0x2, RZ, 0xc0, !PT ;  /* 0x0000000209ff7812 */ /* 0x000fe2000788c0ff */
[----:B------:R-:W-:-:S02]  /*0670*/  UIMAD.WIDE.U32 UR44, UR36, UR46, URZ ;  /* 0x0000002e242c72a5 */ /* 0x000fc4000f8e003f */
[----:B------:R-:W-:Y:S02]  /*0680*/  UIMAD UR53, UR37, UR46, URZ ;  /* 0x0000002e253572a4 */ /* 0x000fe4000f8e023f */
[----:B------:R-:W-:Y:S02]  /*0690*/  USHF.R.S32.HI UR55, URZ, 0x1f, UR49 ;  /* 0x0000001f3f377899 */ /* 0x000fe40008011431 */
[----:B------:R-:W-:Y:S02]  /*06a0*/  UIMAD UR52, UR6, UR52, URZ ;  /* 0x00000034063472a4 */ /* 0x000fe4000f8e023f */
[----:B------:R-:W-:Y:S02]  /*06b0*/  @!UP5 UIMAD UR51, UR7, UR51, URZ ;  /* 0x000000330733d2a4 */ /* 0x000fe4000f8e023f */
[----:B------:R-:W-:Y:S02]  /*06c0*/  USHF.R.S32.HI UR50, URZ, 0x1f, UR43 ;  /* 0x0000001f3f327899 */ /* 0x000fe4000801142b */
[----:B------:R-:W-:Y:S01]  /*06d0*/  UMOV UR41, 0xffffd000 ;  /* 0xffffd00000297882 */ /* 0x000fe20000000000 */
[----:B-1----:R-:W-:-:S02]  /*06e0*/  IMAD.IADD R3, R5, 0x1, -R0 ;  /* 0x0000000105037824 */ /* 0x002fc400078e0a00 */
[C---:B------:R-:W-:Y:S02]  /*06f0*/  IMAD.IADD R0, R21.reuse, 0x1, -R4 ;  /* 0x0000000115007824 */ /* 0x040fe400078e0a04 */
[----:B------:R-:W-:Y:S02]  /*0700*/  IMAD R19, R2, 0x8, R3 ;  /* 0x0000000802137824 */ /* 0x000fe400078e0203 */
[----:B------:R-:W-:Y:S01]  /*0710*/  IMAD.SHL.U32 R21, R21, 0x2, RZ ;  /* 0x0000000215157824 */ /* 0x000fe200078e00ff */
[----:B------:R-:W-:Y:S02]  /*0720*/  SHF.R.S32.HI R3, RZ, 0x1f, R0 ;  /* 0x0000001fff037819 */ /* 0x000fe40000011400 */
[-C--:B------:R-:W-:Y:S02]  /*0730*/  LEA.HI R2, R0, R0.reuse, RZ, 0x1 ;  /* 0x0000000000027211 */ /* 0x080fe400078f08ff */
[----:B------:R-:W-:Y:S02]  /*0740*/  LEA.HI R10, R3, R0, RZ, 0x3 ;  /* 0x00000000030a7211 */ /* 0x000fe400078f18ff */
[----:B------:R-:W-:-:S02]  /*0750*/  LOP3.LUT R4, R2, 0x7fffffe, RZ, 0xc0, !PT ;  /* 0x07fffffe02047812 */ /* 0x000fc400078ec0ff */
        /* <DEDUP_REMOVED lines=96> */
[----:B------:R-:W-:Y:S02]  /*0d60*/  IMAD.IADD R204, R201, 0x1, R203 ;  /* 0x00000001c9cc7824 */ /* 0x000fe400078e02cb */
        /* <DEDUP_REMOVED lines=12> */
[----:B------:R3:W-:Y:S02]  /*0e30*/  STL [R1+0x30], R0 ;  /* 0x0000300001007387 */ /* 0x0007e40000100800 */
.L_x_655:
        /* <DEDUP_REMOVED lines=53> */
.L_x_625:
        /* <DEDUP_REMOVED lines=67> */
.L_x_627:
        /* <DEDUP_REMOVED lines=18> */
.L_x_628:
        /* <DEDUP_REMOVED lines=39> */
[----:B------:R-:W-:Y:S02]  /*1950*/  USEL UR8, UR13, URZ, UP1 ;  /* 0x0000003f0d087287 */ /* 0x000fe40008800000 */
[----:B------:R-:W-:-:S02]  /*1960*/  USEL UR11, UR11, URZ, UP6 ;  /* 0x0000003f0b0b7287 */ /* 0x000fc4000b000000 */
[----:B------:R-:W-:Y:S01]  /*1970*/  UIADD3 UR8, UP1, UR16, UR8, URZ ;  /* 0x0000000810087290 */ /* 0x000fe2000ff3e03f */
[----:B------:R-:W-:Y:S01]  /*1980*/  IMAD.HI.U32 R3, R3, R0, RZ ;  /* 0x0000000003037227 */ /* 0x000fe200078e00ff */
[----:B------:R-:W-:Y:S02]  /*1990*/  ULDC UR13, c[0x0][0x234] ;  /* 0x00008d00000d7ab9 */ /* 0x000fe40000000800 */
[----:B------:R-:W-:Y:S01]  /*19a0*/  UIADD3.X UR9, UR28, UR7, URZ, UP1, !UPT ;  /* 0x000000071c097290 */ /* 0x000fe20008ffe43f */
        /* <DEDUP_REMOVED lines=8> */
[----:B------:R-:W-:-:S05]  /*1a30*/  UIADD3 UR10, UR9, UR10, URZ ;  /* 0x0000000a090a7290 */ /* 0x000fca000fffe03f */
[----:B------:R-:W-:-:S03]  /*1a40*/  @!UP5 UMOV UR13, UR51 ;  /* 0x00000033000ddc82 */ /* 0x000fc60008000000 */
        /* <DEDUP_REMOVED lines=15> */
.L_x_629:
[----:B------:R-:W-:Y:S02]  /*1b40*/  UMOV UR15, UR52 ;  /* 0x00000034000f7c82 */ /* 0x000fe40008000000 */
.L_x_630:
        /* <DEDUP_REMOVED lines=37> */
[----:B------:R3:W4:Y:S02]  /*1da0*/  R2UR UR4, R11 ;  /* 0x000000000b0473c2 */ /* 0x00072400000e0000 */
[----:B------:R-:W-:-:S02]  /*1db0*/  ULDC UR17, c[0x0][0x2e8] ;  /* 0x0000ba0000117ab9 */ /* 0x000fc40000000800 */
[----:B------:R-:W-:Y:S02]  /*1dc0*/  UIADD3 UR7, UR7, -UR17, URZ ;  /* 0x8000001107077290 */ /* 0x000fe4000fffe03f */
[----:B------:R-:W-:Y:S02]  /*1dd0*/  UMOV UR16, UR8 ;  /* 0x0000000800107c82 */ /* 0x000fe40008000000 */
[----:B------:R-:W-:Y:S01]  /*1de0*/  USHF.R.S32.HI UR17, URZ, 0x1f, UR7 ;  /* 0x0000001f3f117899 */ /* 0x000fe20008011407 */
[----:B------:R1:W1:Y:S01]  /*1df0*/  R2UR UR5, R12 ;  /* 0x000000000c0573c2 */ /* 0x00026200000e0000 */
[----:B------:R-:W-:Y:S02]  /*1e00*/  UMOV UR15, UR9 ;  /* 0x00000009000f7c82 */ /* 0x000fe40008000000 */
[----:B------:R-:W-:Y:S02]  /*1e10*/  ULEA.HI UR17, UR17, UR7, URZ, 0x6 ;  /* 0x0000000711117291 */ /* 0x000fe4000f8f303f */
[----:B------:R-:W-:-:S02]  /*1e20*/  UIADD3 UR7, UR29, -0x1, URZ ;  /* 0xffffffff1d077890 */ /* 0x000fc4000fffe03f */
        /* <DEDUP_REMOVED lines=13> */
[----:B------:R-:W-:Y:S02]  /*1f00*/  LOP3.LUT R7, R6, 0xffffffe0, RZ, 0xc0, !PT ;  /* 0xffffffe006077812 */ /* 0x000fe400078ec0ff */
[----:B------:R-:W-:Y:S02]  /*1f10*/  SHF.R.S32.HI R6, RZ, 0x5, R6 ;  /* 0x00000005ff067819 */ /* 0x000fe40000011406 */
[----:B------:R-:W-:Y:S01]  /*1f20*/  IADD3.X R5, R17, UR27, RZ, P0, !PT ;  /* 0x0000001b11057c10 */ /* 0x000fe200087fe4ff */
[----:B------:R-:W-:-:S04]  /*1f30*/  IMAD.IADD R7, R14, 0x1, -R7 ;  /* 0x000000010e077824 */ /* 0x000fc800078e0a07 */
[----:B------:R-:W-:Y:S02]  /*1f40*/  IMAD R6, R6, UR48, R7 ;  /* 0x0000003006067c24 */ /* 0x000fe4000f8e0207 */
[----:B------:R-:W-:-:S03]  /*1f50*/  IMAD.WIDE.U32 R4, R10, c[0x0][0x370], R4 ;  /* 0x0000dc000a047a25 */ /* 0x000fc600078e0004 */
[C---:B---3--:R-:W-:Y:S02]  /*1f60*/  IADD3 R11, P0, R6.reuse, UR25, RZ ;  /* 0x00000019060b7c10 */ /* 0x048fe4000ff1e0ff */
        /* <DEDUP_REMOVED lines=18> */
[----:B-1--4-:R-:W-:Y:S05]  /*2090*/  @P0 BRA `(.L_x_631) ;  /* 0x000007d000000947 */ /* 0x012fea0003800000 */
[----:B--2---:R-:W-:Y:S02]  /*20a0*/  @UP0 UIADD3 UR7, UR21, UR24, URZ ;  /* 0x0000001815070290 */ /* 0x004fe4000fffe03f */
        /* <DEDUP_REMOVED lines=17> */
.L_x_632:
        /* <DEDUP_REMOVED lines=18> */
.L_x_633:
        /* <DEDUP_REMOVED lines=29> */
.L_x_635:
[----:B------:R-:W-:Y:S05]  /*24b0*/  BSYNC B0 ;  /* 0x0000000000007941 */ /* 0x000fea0003800000 */
.L_x_634:
        /* <DEDUP_REMOVED lines=16> */
.L_x_637:
[----:B------:R-:W-:Y:S05]  /*25c0*/  BSYNC B0 ;  /* 0x0000000000007941 */ /* 0x000fea0003800000 */
.L_x_636:
        /* <DEDUP_REMOVED lines=27> */
.L_x_639:
[----:B------:R-:W-:Y:S05]  /*2780*/  BSYNC B0 ;  /* 0x0000000000007941 */ /* 0x000fea0003800000 */
.L_x_638:
        /* <DEDUP_REMOVED lines=14> */
.L_x_631:
[----:B--2---:R-:W2:Y:S01]  /*2870*/  LDL R19, [R1+0x28] ;  /* 0x0000280001137983 */ /* 0x004ea20000100800 */
[----:B------:R-:W-:Y:S01]  /*2880*/  ULDC.64 UR8, c[0x0][0x1a0] ;  /* 0x0000680000087ab9 */ /* 0x000fe20000000a00 */
[----:B------:R-:W-:Y:S01]  /*2890*/  IMAD.U32 R6, RZ, RZ, UR23 ;  /* 0x00000017ff067e24 */ /* 0x000fe2000f8e00ff */
[----:B------:R-:W-:Y:S01]  /*28a0*/  UIMAD UR8, UR20, UR8, URZ ;  /* 0x00000008140872a4 */ /* 0x000fe2000f8e023f */
[----:B------:R-:W3:Y:S01]  /*28b0*/  LDL R20, [R1+0x34] ;  /* 0x0000340001147983 */ /* 0x000ee20000100800 */
[----:B------:R-:W-:Y:S01]  /*28c0*/  ULDC.64 UR10, c[0x0][0x198] ;  /* 0x00006600000a7ab9 */ /* 0x000fe20000000a00 */
[----:B------:R-:W-:Y:S01]  /*28d0*/  IMAD.U32 R4, RZ, RZ, UR23 ;  /* 0x00000017ff047e24 */ /* 0x000fe2000f8e00ff */
[----:B------:R-:W-:Y:S01]  /*28e0*/  UIMAD UR8, UR23, UR9, UR8 ;  /* 0x00000009170872a4 */ /* 0x000fe2000f8e0208 */
[----:B------:R-:W-:Y:S01]  /*28f0*/  IADD3 R10, R0, 0x40, RZ ;  /* 0x00000040000a7810 */ /* 0x000fe20007ffe0ff */
[----:B------:R-:W-:Y:S01]  /*2900*/  UIMAD UR10, UR20, UR10, URZ ;  /* 0x0000000a140a72a4 */ /* 0x000fe2000f8e023f */
[----:B------:R-:W-:Y:S01]  /*2910*/  IMAD.WIDE.U32 R6, R6, c[0x0][0x1a0], R16 ;  /* 0x0000680006067a25 */ /* 0x000fe200078e0010 */
[----:B------:R-:W-:-:S03]  /*2920*/  UIMAD UR9, UR22, -0x80, UR6 ;  /* 0xffffff80160978a4 */ /* 0x000fc6000f8e0206 */
[----:B------:R-:W-:Y:S01]  /*2930*/  IMAD.U32 R9, RZ, RZ, UR8 ;  /* 0x00000008ff097e24 */ /* 0x000fe2000f8e00ff */
[----:B------:R-:W-:Y:S01]  /*2940*/  UIMAD UR8, UR23, UR11, UR10 ;  /* 0x0000000b170872a4 */ /* 0x000fe2000f8e020a */
[----:B------:R-:W-:Y:S01]  /*2950*/  IMAD.WIDE.U32 R4, R4, c[0x0][0x198], R16 ;  /* 0x0000660004047a25 */ /* 0x000fe200078e0010 */
[----:B------:R-:W-:Y:S02]  /*2960*/  ISETP.GE.AND P2, PT, R10, UR9, PT ;  /* 0x000000090a007c0c */ /* 0x000fe4000bf46270 */
[----:B------:R-:W-:Y:S02]  /*2970*/  IADD3 R6, P1, R6, UR30, RZ ;  /* 0x0000001e06067c10 */ /* 0x000fe4000ff3e0ff */
[----:B------:R-:W-:Y:S02]  /*2980*/  IADD3 R4, P0, R4, UR34, RZ ;  /* 0x0000002204047c10 */ /* 0x000fe4000ff1e0ff */
[----:B------:R-:W-:Y:S02]  /*2990*/  MOV R8, UR8 ;  /* 0x0000000800087c02 */ /* 0x000fe40008000f00 */
[----:B------:R-:W-:-:S02]  /*29a0*/  ISETP.GE.AND P3, PT, R0, UR9, PT ;  /* 0x0000000900007c0c */ /* 0x000fc4000bf66270 */
[----:B------:R-:W-:Y:S02]  /*29b0*/  IADD3.X R7, R7, UR31, R9, P1, !PT ;  /* 0x0000001f07077c10 */ /* 0x000fe40008ffe409 */
[----:B------:R-:W-:Y:S01]  /*29c0*/  IADD3.X R5, R5, UR35, R8, P0, !PT ;  /* 0x0000002305057c10 */ /* 0x000fe200087fe408 */
[C---:B------:R-:W-:Y:S01]  /*29d0*/  IMAD R8, R13.reuse, c[0x0][0x1b8], RZ ;  /* 0x00006e000d087a24 */ /* 0x040fe200078e02ff */
[----:B------:R-:W-:Y:S01]  /*29e0*/  @!P2 IADD3 R12, P1, R0, 0x40, RZ ;  /* 0x00000040000ca810 */ /* 0x000fe20007f3e0ff */
[----:B------:R-:W-:Y:S02]  /*29f0*/  IMAD R9, R13, c[0x0][0x1b0], RZ ;  /* 0x00006c000d097a24 */ /* 0x000fe400078e02ff */
[C---:B------:R-:W-:Y:S02]  /*2a00*/  IMAD R10, R3.reuse, c[0x0][0x1bc], R8 ;  /* 0x00006f00030a7a24 */ /* 0x040fe400078e0208 */
[----:B------:R-:W-:Y:S01]  /*2a10*/  IMAD.WIDE.U32 R6, R3, c[0x0][0x1b8], R6 ;  /* 0x00006e0003067a25 */ /* 0x000fe200078e0006 */
[----:B------:R-:W-:-:S03]  /*2a20*/  UIMAD UR8, UR7, -0x40, UR12 ;  /* 0xffffffc0070878a4 */ /* 0x000fc6000f8e020c */
[C---:B------:R-:W-:Y:S02]  /*2a30*/  IMAD R9, R3.reuse, c[0x0][0x1b4], R9 ;  /* 0x00006d0003097a24 */ /* 0x040fe400078e0209 */
[----:B------:R-:W-:Y:S01]  /*2a40*/  IMAD.WIDE.U32 R4, R3, c[0x0][0x1b0], R4 ;  /* 0x00006c0003047a25 */ /* 0x000fe200078e0004 */
[----:B------:R-:W-:-:S03]  /*2a50*/  @!P2 IADD3 R3, P0, R0, 0x40, RZ ;  /* 0x000000400003a810 */ /* 0x000fc60007f1e0ff */
[----:B------:R-:W-:Y:S02]  /*2a60*/  IMAD.IADD R7, R7, 0x1, R10 ;  /* 0x0000000107077824 */ /* 0x000fe400078e020a */
[--C-:B------:R-:W-:Y:S02]  /*2a70*/  @!P2 IMAD.X R10, RZ, RZ, R18.reuse, P1 ;  /* 0x000000ffff0aa224 */ /* 0x100fe400008e0612 */
[----:B------:R-:W-:Y:S02]  /*2a80*/  @!P3 IMAD R13, R18, c[0x0][0x1a0], RZ ;  /* 0x00006800120dba24 */ /* 0x000fe400078e02ff */
[----:B------:R-:W-:Y:S01]  /*2a90*/  IMAD.IADD R5, R5, 0x1, R9 ;  /* 0x0000000105057824 */ /* 0x000fe200078e0209 */
[----:B------:R-:W-:Y:S01]  /*2aa0*/  @!P2 MOV R9, R7 ;  /* 0x000000070009a202 */ /* 0x000fe20000000f00 */
[----:B------:R-:W-:Y:S02]  /*2ab0*/  @!P2 IMAD.X R11, RZ, RZ, R18, P0 ;  /* 0x000000ffff0ba224 */ /* 0x000fe400000e0612 */
[----:B------:R-:W-:-:S02]  /*2ac0*/  @!P2 IMAD R10, R10, c[0x0][0x1a0], RZ ;  /* 0x000068000a0aaa24 */ /* 0x000fc400078e02ff */
[----:B------:R-:W-:Y:S02]  /*2ad0*/  @!P3 IMAD R16, R0, c[0x0][0x1a4], R13 ;  /* 0x000069000010ba24 */ /* 0x000fe400078e020d */
[----:B------:R-:W-:Y:S02]  /*2ae0*/  @!P2 IMAD R11, R11, c[0x0][0x198], RZ ;  /* 0x000066000b0baa24 */ /* 0x000fe400078e02ff */
[----:B------:R-:W-:Y:S01]  /*2af0*/  @!P2 IMAD R17, R12, c[0x0][0x1a4], R10 ;  /* 0x000069000c11aa24 */ /* 0x000fe200078e020a */
[----:B------:R-:W-:Y:S01]  /*2b00*/  @!P2 MOV R15, R5 ;  /* 0x00000005000fa202 */ /* 0x000fe20000000f00 */
[--C-:B------:R-:W-:Y:S01]  /*2b10*/  @!P2 IMAD.MOV.U32 R14, RZ, RZ, R4.reuse ;  /* 0x000000ffff0ea224 */ /* 0x100fe200078e0004 */
[----:B------:R-:W-:Y:S01]  /*2b20*/  ULEA.HI UR9, UR7, UR7, URZ, 0x1 ;  /* 0x0000000707097291 */ /* 0x000fe2000f8f083f */
[----:B------:R-:W-:-:S04]  /*2b30*/  @!P3 IMAD.WIDE.U32 R4, R0, c[0x0][0x198], R4 ;  /* 0x000066000004ba25 */ /* 0x000fc800078e0004 */
[----:B------:R-:W-:Y:S01]  /*2b40*/  @!P2 IMAD.WIDE.U32 R14, R3, c[0x0][0x198], R14 ;  /* 0x00006600030eaa25 */ /* 0x000fe200078e000e */
[----:B------:R-:W-:-:S04]  /*2b50*/  ULOP3.LUT UR9, UR9, 0xfffffffe, URZ, 0xc0, !UPT ;  /* 0xfffffffe09097892 */ /* 0x000fc8000f8ec03f */
[----:B------:R-:W-:-:S04]  /*2b60*/  UIADD3 UR9, UR7, -UR9, URZ ;  /* 0x8000000907097290 */ /* 0x000fc8000fffe03f */
[----:B------:R-:W-:Y:S01]  /*2b70*/  UISETP.NE.AND UP0, UPT, UR9, 0x1, UPT ;  /* 0x000000010900788c */ /* 0x000fe2000bf05270 */
[----:B--2---:R-:W-:-:S04]  /*2b80*/  IADD3 R8, R19, 0x8, RZ ;  /* 0x0000000813087810 */ /* 0x004fc80007ffe0ff */
[----:B------:R-:W-:Y:S01]  /*2b90*/  ISETP.GE.AND P6, PT, R8, UR8, PT ;  /* 0x0000000808007c0c */ /* 0x000fe2000bfc6270 */
[--C-:B------:R-:W-:Y:S02]  /*2ba0*/  @!P2 IMAD.MOV.U32 R8, RZ, RZ, R6.reuse ;  /* 0x000000ffff08a224 */ /* 0x100fe400078e0006 */
[----:B------:R-:W-:-:S04]  /*2bb0*/  @!P3 IMAD.WIDE.U32 R6, R0, c[0x0][0x1a0], R6 ;  /* 0x000068000006ba25 */ /* 0x000fc800078e0006 */
[----:B------:R-:W-:Y:S01]  /*2bc0*/  @!P3 IMAD.IADD R7, R7, 0x1, R16 ;  /* 0x000000010707b824 */ /* 0x000fe200078e0210 */
[----:B------:R-:W-:Y:S01]  /*2bd0*/  @!P3 LEA R10, P0, R6, c[0x0][0x170], 0x1 ;  /* 0x00005c00060aba11 */ /* 0x000fe200078008ff */
[----:B------:R-:W-:-:S04]  /*2be0*/  @!P2 IMAD.WIDE.U32 R12, R12, c[0x0][0x1a0], R8 ;  /* 0x000068000c0caa25 */ /* 0x000fc800078e0008 */
[----:B------:R-:W-:Y:S02]  /*2bf0*/  @!P3 IMAD R8, R18, c[0x0][0x198], RZ ;  /* 0x000066001208ba24 */ /* 0x000fe400078e02ff */
[----:B------:R-:W-:Y:S01]  /*2c00*/  @!P2 IMAD R18, R3, c[0x0][0x19c], R11 ;  /* 0x000067000312aa24 */ /* 0x000fe200078e020b */
[----:B------:R-:W-:Y:S02]  /*2c10*/  @!P3 LEA.HI.X R11, R6, c[0x0][0x174], R7, 0x1, P0 ;  /* 0x00005d00060bba11 */ /* 0x000fe400000f0c07 */
[----:B------:R-:W-:Y:S01]  /*2c20*/  PLOP3.LUT P0, PT, PT, PT, UP6, 0x80, 0x0 ;  /* 0x000000000000781c */ /* 0x000fe20003f0f068 */
[----:B------:R-:W-:-:S12]  /*2c30*/  @!P3 IMAD R3, R0, c[0x0][0x19c], R8 ;  /* 0x000067000003ba24 */ /* 0x000fd800078e0208 */
[----:B------:R-:W-:Y:S01]  /*2c40*/  @P0 BAR.SYNC.DEFER_BLOCKING 0x0 ;  /* 0x0000000000000b1d */ /* 0x000fe20000010000 */
[----:B------:R-:W-:Y:S01]  /*2c50*/  IADD3 R7, R19, 0x20, RZ ;  /* 0x0000002013077810 */ /* 0x000fe20007ffe0ff */
[----:B------:R-:W-:Y:S01]  /*2c60*/  @!P3 IMAD.IADD R3, R5, 0x1, R3 ;  /* 0x000000010503b824 */ /* 0x000fe200078e0203 */
[----:B------:R-:W-:Y:S01]  /*2c70*/  @!P3 LEA R6, P1, R4, c[0x0][0x168], 0x1 ;  /* 0x00005a000406ba11 */ /* 0x000fe200078208ff */
[----:B------:R-:W-:Y:S01]  /*2c80*/  @!P2 IMAD.IADD R9, R13, 0x1, R17 ;  /* 0x000000010d09a824 */ /* 0x000fe200078e0211 */
        /* <DEDUP_REMOVED lines=73> */
[----:B------:R4:W-:Y:S01]  /*3120*/  @!P3 LDGSTS.E.BYPASS.LTC128B.128 [R0+0x9000], [R6.64] ;  /* 0x090000000600bfae */ /* 0x0009e2000b901d44 */
[----:B--2---:R-:W-:-:S03]  /*3130*/  SHF.R.S32.HI R8, RZ, 0x1f, R19 ;  /* 0x0000001fff087819 */ /* 0x004fc60000011413 */
[----:B------:R4:W-:Y:S01]  /*3140*/  @!P3 LDGSTS.E.BYPASS.LTC128B.128 [R0+0xb000], [R6.64+0x40] ;  /* 0x0b0000400600bfae */ /* 0x0009e2000b901d44 */
[----:B------:R-:W-:-:S03]  /*3150*/  ISETP.GE.AND P4, PT, R19, UR8, PT ;  /* 0x0000000813007c0c */ /* 0x000fc6000bf86270 */
        /* <DEDUP_REMOVED lines=10> */
[----:B----4-:R-:W-:Y:S01]  /*3200*/  IMAD.SHL.U32 R6, R19, 0x4, RZ ;  /* 0x0000000413067824 */ /* 0x010fe200078e00ff */
[----:B------:R-:W-:Y:S01]  /*3210*/  MOV R14, 0x7f800000 ;  /* 0x7f800000000e7802 */ /* 0x000fe20000000f00 */
[----:B------:R-:W-:Y:S01]  /*3220*/  IMAD.MOV.U32 R13, RZ, RZ, 0x7f800000 ;  /* 0x7f800000ff0d7424 */ /* 0x000fe200078e00ff */
[----:B------:R-:W0:Y:S01]  /*3230*/  LDGDEPBAR ;  /* 0x00000000000079af */ /* 0x000e220000000000 */
[----:B------:R-:W-:-:S02]  /*3240*/  IMAD.MOV.U32 R12, RZ, RZ, 0x7f800000 ;  /* 0x7f800000ff0c7424 */ /* 0x000fc400078e00ff */
[----:B------:R-:W-:Y:S01]  /*3250*/  IMAD.MOV.U32 R11, RZ, RZ, 0x7f800000 ;  /* 0x7f800000ff0b7424 */ /* 0x000fe200078e00ff */
[----:B--2---:R-:W-:Y:S02]  /*3260*/  IADD3 R4, P3, R6, UR14, RZ ;  /* 0x0000000e06047c10 */ /* 0x004fe4000ff7e0ff */
[----:B------:R-:W-:Y:S01]  /*3270*/  SHF.L.U64.HI R5, R19, 0x2, R8 ;  /* 0x0000000213057819 */ /* 0x000fe20000010208 */
[----:B------:R-:W-:-:S04]  /*3280*/  DEPBAR.LE SB0, 0x1 ;  /* 0x000080400000791a */ /* 0x000fc80000000000 */
[----:B-1----:R-:W-:Y:S02]  /*3290*/  SHF.R.S32.HI R0, RZ, 0x1f, R3 ;  /* 0x0000001fff007819 */ /* 0x002fe40000011403 */
        /* <DEDUP_REMOVED lines=11> */
[----:B------:R-:W-:Y:S02]  /*3350*/  SEL R0, R0, R205, !P0 ;  /* 0x000000cd00007207 */ /* 0x000fe40004000000 */
[----:B------:R-:W-:-:S03]  /*3360*/  SHF.L.U32 R196, R3, 0x1, RZ ;  /* 0x0000000103c47819 */ /* 0x000fc600000006ff */
[----:B------:R-:W-:Y:S02]  /*3370*/  IMAD.SHL.U32 R3, R0, 0x2, RZ ;  /* 0x0000000200037824 */ /* 0x000fe400078e00ff */
[----:B------:R-:W-:-:S04]  /*3380*/  IMAD.MOV.U32 R0, RZ, RZ, c[0x0][0x22c] ;  /* 0x00008b00ff007624 */ /* 0x000fc800078e00ff */
[----:B------:R-:W-:-:S04]  /*3390*/  IMAD R0, R0, c[0x0][0x1c0], RZ ;  /* 0x0000700000007a24 */ /* 0x000fc800078e02ff */
[C---:B------:R-:W-:Y:S01]  /*33a0*/  IMAD.SHL.U32 R9, R0.reuse, 0x10, RZ ;  /* 0x0000001000097824 */ /* 0x040fe200078e00ff */
[----:B-1----:R-:W-:-:S04]  /*33b0*/  SHF.L.U32 R4, R0, 0x3, RZ ;  /* 0x0000000300047819 */ /* 0x002fc800000006ff */
[C---:B------:R-:W-:Y:S01]  /*33c0*/  IADD3 R5, R9.reuse, 0x20, RZ ;  /* 0x0000002009057810 */ /* 0x040fe20007ffe0ff */
[----:B------:R-:W1:Y:S01]  /*33d0*/  LDSM.16.M88.4 R148, [R198+0xf000] ;  /* 0x00f00000c694783b */ /* 0x000e620000000200 */
[----:B------:R-:W-:Y:S02]  /*33e0*/  IADD3 R0, R9, 0x40, RZ ;  /* 0x0000004009007810 */ /* 0x000fe40007ffe0ff */
[----:B---3--:R-:W-:Y:S01]  /*33f0*/  SHF.L.U64.HI R6, R19, 0x2, R8 ;  /* 0x0000000213067819 */ /* 0x008fe20000010208 */
[C---:B------:R-:W-:Y:S01]  /*3400*/  IMAD.IADD R5, R4.reuse, 0x1, R5 ;  /* 0x0000000104057824 */ /* 0x040fe200078e0205 */
[----:B------:R-:W3:Y:S01]  /*3410*/  LDSM.16.M88.4 R152, [R198+0xf400] ;  /* 0x00f40000c698783b */ /* 0x000ee20000000200 */
[----:B------:R-:W-:-:S03]  /*3420*/  IMAD.IADD R0, R4, 0x1, R0 ;  /* 0x0000000104007824 */ /* 0x000fc600078e0200 */
[----:B------:R-:W1:Y:S01]  /*3430*/  LDSM.16.M88.4 R156, [R197+0xf000] ;  /* 0x00f00000c59c783b */ /* 0x000e620000000200 */
[----:B------:R-:W-:-:S03]  /*3440*/  IMAD.SHL.U32 R7, R19, 0x4, RZ ;  /* 0x0000000413077824 */ /* 0x000fc600078e00ff */
        /* <DEDUP_REMOVED lines=60> */
[----:B------:R-:W-:Y:S02]  /*3810*/  UIADD3 UR20, UR23, 0x80, URZ ;  /* 0x0000008017147890 */ /* 0x000fe4000fffe03f */
[----:B------:R-:W-:Y:S02]  /*3820*/  UIADD3 UR19, UR19, -UR25, URZ ;  /* 0x8000001913137290 */ /* 0x000fe4000fffe03f */
[----:B------:R-:W-:Y:S01]  /*3830*/  ULDC UR11, c[0x0][0x2e4] ;  /* 0x0000b900000b7ab9 */ /* 0x000fe20000000800 */
[----:B--2---:R-:W-:Y:S04]  /*3840*/  STL [R1+0x10], R14 ;  /* 0x0000100e01007387 */ /* 0x004fe80000100800 */
[----:B----4-:R-:W-:Y:S04]  /*3850*/  STL [R1+0x14], R13 ;  /* 0x0000140d01007387 */ /* 0x010fe80000100800 */
[----:B-----5:R-:W-:Y:S04]  /*3860*/  STL [R1+0x8], R12 ;  /* 0x0000080c01007387 */ /* 0x020fe80000100800 */
[----:B------:R-:W-:Y:S04]  /*3870*/  STL [R1+0xc], R11 ;  /* 0x00000c0b01007387 */ /* 0x000fe80000100800 */
[----:B------:R2:W-:Y:S04]  /*3880*/  STL [R1+0x38], R6 ;  /* 0x0000380601007387 */ /* 0x0005e80000100800 */
[----:B------:R-:W-:Y:S01]  /*3890*/  STL [R1+0x3c], R7 ;  /* 0x00003c0701007387 */ /* 0x000fe20000100800 */
        /* <DEDUP_REMOVED lines=11> */
[----:B-1-3--:R4:W-:Y:S02]  /*3950*/  STL [R1+0x20], R0 ;  /* 0x0000200001007387 */ /* 0x00a9e40000100800 */
.L_x_645:
[----:B------:R-:W0:Y:S01]  /*3960*/  LDGDEPBAR ;  /* 0x00000000000079af */ /* 0x000e220000000000 */
[----:B----4-:R-:W-:Y:S01]  /*3970*/  IADD3 R0, R206, R196, RZ ;  /* 0x000000c4ce007210 */ /* 0x010fe20007ffe0ff */
[----:B------:R-:W-:Y:S02]  /*3980*/  USHF.L.U32 UR8, UR7, 0x6, URZ ;  /* 0x0000000607087899 */ /* 0x000fe4000800063f */
        /* <DEDUP_REMOVED lines=81> */
[----:B------:R2:W3:Y:S01]  /*3ea0*/  MUFU.TANH R213, R4 ;  /* 0x0000000400d57308 */ /* 0x0004e20000002400 */
[-C--:B------:R-:W-:Y:S03]  /*3eb0*/  HMMA.16816.F32.BF16 R20, R140, R144.reuse, R20 ;  /* 0x000000908c14723c */ /* 0x080fe60000041814 */
[----:B------:R-:W-:Y:S02]  /*3ec0*/  FMUL.FTZ R6, R6, c[0x0][0x2ec] ;  /* 0x0000bb0006067a20 */ /* 0x000fe40000410000 */
[----:B------:R-:W-:Y:S02]  /*3ed0*/  FMUL.FTZ R7, R7, c[0x0][0x2ec] ;  /* 0x0000bb0007077a20 */ /* 0x000fe40000410000 */
[----:B------:R-:W-:Y:S01]  /*3ee0*/  FMUL.FTZ R8, R8, c[0x0][0x2ec] ;  /* 0x0000bb0008087a20 */ /* 0x000fe20000410000 */
[C---:B------:R-:W-:Y:S01]  /*3ef0*/  HMMA.16816.F32.BF16 R24, R136.reuse, R144, R24 ;  /* 0x000000908818723c */ /* 0x040fe20000041818 */
[----:B------:R4:W1:Y:S01]  /*3f00*/  MUFU.TANH R212, R5 ;  /* 0x0000000500d47308 */ /* 0x0008620000002400 */
[----:B------:R1:W5:Y:S02]  /*3f10*/  LDG.E R145, [R132.64+0x80] ;  /* 0x0000800484917981 */ /* 0x000364000c1e1900 */
[----:B------:R-:W-:Y:S02]  /*3f20*/  FMUL.FTZ R9, R9, c[0x0][0x2ec] ;  /* 0x0000bb0009097a20 */ /* 0x000fe40000410000 */
[----:B------:R1:W5:Y:S01]  /*3f30*/  LDG.E R144, [R132.64+0xa0] ;  /* 0x0000a00484907981 */ /* 0x000362000c1e1900 */
[----:B------:R-:W-:Y:S01]  /*3f40*/  FMUL.FTZ R10, R10, c[0x0][0x2ec] ;  /* 0x0000bb000a0a7a20 */ /* 0x000fe20000410000 */
[-C--:B------:R-:W-:Y:S03]  /*3f50*/  HMMA.16816.F32.BF16 R28, R136, R146.reuse, R28 ;  /* 0x00000092881c723c */ /* 0x080fe6000004181c */
[----:B------:R1:W1:Y:S01]  /*3f60*/  MUFU.TANH R211, R6 ;  /* 0x0000000600d37308 */ /* 0x0002620000002400 */
[----:B------:R-:W-:Y:S02]  /*3f70*/  FMUL.FTZ R11, R11, c[0x0][0x2ec] ;  /* 0x0000bb000b0b7a20 */ /* 0x000fe40000410000 */
[----:B------:R-:W-:Y:S01]  /*3f80*/  FMUL.FTZ R12, R12, c[0x0][0x2ec] ;  /* 0x0000bb000c0c7a20 */ /* 0x000fe20000410000 */
[----:B--2---:R-:W-:Y:S01]  /*3f90*/  MOV R4, R243 ;  /* 0x000000f300047202 */ /* 0x004fe20000000f00 */
[----:B------:R-:W-:Y:S04]  /*3fa0*/  HMMA.16816.F32.BF16 R32, R140, R146, R32 ;  /* 0x000000928c20723c */ /* 0x000fe80000041820 */
[----:B------:R-:W-:Y:S01]  /*3fb0*/  FMUL.FTZ R13, R13, c[0x0][0x2ec] ;  /* 0x0000bb000d0d7a20 */ /* 0x000fe20000410000 */
[----:B------:R2:W1:Y:S01]  /*3fc0*/  MUFU.TANH R210, R7 ;  /* 0x0000000700d27308 */ /* 0x0004620000002400 */
[----:B------:R-:W-:Y:S02]  /*3fd0*/  FMUL.FTZ R14, R14, c[0x0][0x2ec] ;  /* 0x0000bb000e0e7a20 */ /* 0x000fe40000410000 */
[----:B------:R-:W-:Y:S01]  /*3fe0*/  FMUL.FTZ R15, R15, c[0x0][0x2ec] ;  /* 0x0000bb000f0f7a20 */ /* 0x000fe20000410000 */
[----:B----4-:R-:W-:Y:S03]  /*3ff0*/  MOV R5, R242 ;  /* 0x000000f200057202 */ /* 0x010fe60000000f00 */
[----:B------:R-:W-:Y:S02]  /*4000*/  FMUL.FTZ R16, R16, c[0x0][0x2ec] ;  /* 0x0000bb0010107a20 */ /* 0x000fe40000410000 */
[----:B------:R2:W-:Y:S01]  /*4010*/  STL.64 [R1], R4 ;  /* 0x0000000401007387 */ /* 0x0005e20000100a00 */
[----:B------:R2:W4:Y:S01]  /*4020*/  MUFU.TANH R217, R8 ;  /* 0x0000000800d97308 */ /* 0x0005220000002400 */
        /* <DEDUP_REMOVED lines=21> */
[----:B------:R-:W-:Y:S03]  /*4180*/  FMUL.FTZ R35, R35, c[0x0][0x2ec] ;  /* 0x0000bb0023237a20 */ /* 0x000fe60000410000 */
        /* <DEDUP_REMOVED lines=66> */
.L_x_641:
[----:B---34-:R-:W3:Y:S01]  /*45b0*/  LDL R0, [R1+0x28] ;  /* 0x0000280001007983 */ /* 0x018ee20000100800 */
[----:B------:R-:W-:Y:S03]  /*45c0*/  UMOV UR11, UR9 ;  /* 0x00000009000b7c82 */ /* 0x000fe60008000000 */
[----:B------:R-:W4:Y:S01]  /*45d0*/  LDL R135, [R1+0x48] ;  /* 0x0000480001877983 */ /* 0x000f220000100800 */
[----:B--23--:R-:W-:Y:S01]  /*45e0*/  IADD3 R4, R0, UR8, RZ ;  /* 0x0000000800047c10 */ /* 0x00cfe2000fffe0ff */
[----:B------:R-:W-:Y:S01]  /*45f0*/  UIADD3 UR8, -UR9, UR6, -UR12 ;  /* 0x0000000609087290 */ /* 0x000fe2000fffe90c */
[----:B------:R-:W-:Y:S02]  /*4600*/  IMAD.U32 R0, RZ, RZ, UR22 ;  /* 0x00000016ff007e24 */ /* 0x000fe4000f8e00ff */
[C---:B-1----:R-:W-:Y:S02]  /*4610*/  IADD3 R6, R4.reuse, 0x8, RZ ;  /* 0x0000000804067810 */ /* 0x042fe40007ffe0ff */
[----:B------:R-:W-:Y:S01]  /*4620*/  IADD3 R14, R4, 0x20, RZ ;  /* 0x00000020040e7810 */ /* 0x000fe20007ffe0ff */
[----:B----4-:R-:W-:Y:S01]  /*4630*/  IMAD R0, R0, 0x80, R135 ;  /* 0x0000008000007824 */ /* 0x010fe200078e0287 */
        /* <DEDUP_REMOVED lines=38> */
[CC--:B------:R-:W-:Y:S02]  /*48a0*/  ISETP.GE.AND P2, PT, R0.reuse, R4.reuse, PT ;  /* 0x000000040000720c */ /* 0x0c0fe40003f46270 */
        /* <DEDUP_REMOVED lines=83> */
.L_x_642:
[----:B------:R-:W2:Y:S01]  /*4de0*/  LDL R0, [R1+0x10] ;  /* 0x0000100001007983 */ /* 0x000ea20000100800 */
[----:B------:R-:W-:Y:S03]  /*4df0*/  UISETP.GT.AND UP3, UPT, UR7, UR17, UPT ;  /* 0x000000110700728c */ /* 0x000fe6000bf64270 */
[----:B------:R-:W3:Y:S04]  /*4e00*/  LDL R4, [R1+0x14] ;  /* 0x0000140001047983 */ /* 0x000ee80000100800 */
[----:B------:R-:W4:Y:S04]  /*4e10*/  LDL R136, [R1+0x8] ;  /* 0x0000080001887983 */ /* 0x000f280000100800 */
[----:B------:R-:W4:Y:S04]  /*4e20*/  LDL R135, [R1+0xc] ;  /* 0x00000c0001877983 */ /* 0x000f280000100800 */
        /* <DEDUP_REMOVED lines=42> */
[----:B------:R2:W3:Y:S02]  /*50d0*/  MUFU.EX2 R243, R0 ;  /* 0x0000000000f37308 */ /* 0x0004e40000000800 */
[--C-:B--2---:R-:W-:Y:S08]  /*50e0*/  FFMA.FTZ R0, R32, c[0x0][0x23c], -R6.reuse ;  /* 0x00008f0020007a23 */ /* 0x104ff00000010806 */
[----:B-1----:R1:W-:Y:S02]  /*50f0*/  MUFU.EX2 R53, R0 ;  /* 0x0000000000357308 */ /* 0x0023e40000000800 */
        /* <DEDUP_REMOVED lines=9> */
[----:B------:R1:W2:Y:S02]  /*5190*/  MUFU.EX2 R147, R0 ;  /* 0x0000000000937308 */ /* 0x0002a40000000800 */
        /* <DEDUP_REMOVED lines=32> */
[----:B---3--:R-:W-:Y:S05]  /*53a0*/  F2FP.BF16.PACK_AB R7, R243, R142 ;  /* 0x0000008ef307723e */ /* 0x008fea00000010ff */
[----:B------:R4:W-:Y:S01]  /*53b0*/  STS [R246+0x13400], R7 ;  /* 0x01340007f6007388 */ /* 0x0009e20000000800 */
[----:B-1----:R-:W-:Y:S01]  /*53c0*/  F2FP.BF16.PACK_AB R6, R147, R242 ;  /* 0x000000f29306723e */ /* 0x002fe200000010ff */
        /* <DEDUP_REMOVED lines=48> */
[----:B------:R-:W-:Y:S02]  /*56d0*/  FMUL.FTZ R213, R0, c[0x0][0x2ec] ;  /* 0x0000bb0000d57a20 */ /* 0x000fe40000410000 */
[----:B------:R-:W-:Y:S04]  /*56e0*/  FFMA.FTZ R0, -R210, R210, 1 ;  /* 0x3f800000d2007423 */ /* 0x000fe800000101d2 */
        /* <DEDUP_REMOVED lines=54> */
[----:B------:R-:W-:Y:S02]  /*5a50*/  FADD.FTZ R5, -R209, R5 ;  /* 0x00000005d1057221 */ /* 0x000fe40000010100 */
[----:B------:R-:W-:Y:S02]  /*5a60*/  FMUL.FTZ R141, R141, R4 ;  /* 0x000000048d8d7220 */ /* 0x000fe40000410000 */
[----:B------:R-:W-:Y:S01]  /*5a70*/  FMUL.FTZ R140, R140, R5 ;  /* 0x000000058c8c7220 */ /* 0x000fe20000410000 */
[-C--:B------:R-:W-:Y:S01]  /*5a80*/  HMMA.16816.F32.BF16 R20, R132, R192.reuse, R20 ;  /* 0x000000c08414723c */ /* 0x080fe20000041814 */
[----:B------:R-:W-:Y:S03]  /*5a90*/  FFMA.FTZ R5, -R212, R212, 1 ;  /* 0x3f800000d4057423 */ /* 0x000fe600000101d4 */
[----:B------:R-:W-:Y:S02]  /*5aa0*/  FMUL.FTZ R213, R141, R213 ;  /* 0x000000d58dd57220 */ /* 0x000fe40000410000 */
[----:B------:R-:W-:Y:S02]  /*5ab0*/  FMUL.FTZ R5, R5, c[0x0][0x2ec] ;  /* 0x0000bb0005057a20 */ /* 0x000fe40000410000 */
[C---:B------:R-:W-:Y:S01]  /*5ac0*/  FADD.FTZ R12, -R145.reuse, R12 ;  /* 0x0000000c910c7221 */ /* 0x040fe20000010100 */
[C---:B------:R-:W-:Y:S03]  /*5ad0*/  HMMA.16816.F32.BF16 R24, R136.reuse, R192, R24 ;  /* 0x000000c08818723c */ /* 0x040fe60000041818 */
[----:B------:R-:W-:Y:S02]  /*5ae0*/  FADD.FTZ R13, -R145, R13 ;  /* 0x0000000d910d7221 */ /* 0x000fe40000010100 */
[----:B------:R-:W-:Y:S02]  /*5af0*/  FMUL.FTZ R141, R57, R12 ;  /* 0x0000000c398d7220 */ /* 0x000fe40000410000 */
[----:B------:R-:W-:Y:S01]  /*5b00*/  FADD.FTZ R11, -R144, R11 ;  /* 0x0000000b900b7221 */ /* 0x000fe20000010100 */
[----:B------:R1:W5:Y:S01]  /*5b10*/  LDL.LU R57, [R1+0xb4] ;  /* 0x0000b40001397983 */ /* 0x0003620000300800 */
[----:B------:R-:W-:Y:S01]  /*5b20*/  FMUL.FTZ R212, R140, R5 ;  /* 0x000000058cd47220 */ /* 0x000fe20000410000 */
[-C--:B------:R-:W-:Y:S02]  /*5b30*/  HMMA.16816.F32.BF16 R28, R136, R194.reuse, R28 ;  /* 0x000000c2881c723c */ /* 0x080fe4000004181c */
[----:B------:R-:W-:Y:S02]  /*5b40*/  FADD.FTZ R14, -R144, R14 ;  /* 0x0000000e900e7221 */ /* 0x000fe40000010100 */
[----:B------:R-:W-:Y:S02]  /*5b50*/  FMUL.FTZ R140, R56, R13 ;  /* 0x0000000d388c7220 */ /* 0x000fe40000410000 */
[C---:B------:R-:W-:Y:S01]  /*5b60*/  FADD.FTZ R6, -R208.reuse, R6 ;  /* 0x00000006d0067221 */ /* 0x040fe20000010100 */
[----:B------:R1:W5:Y:S01]  /*5b70*/  LDL.LU R56, [R1+0xb0] ;  /* 0x0000b00001387983 */ /* 0x0003620000300800 */
[----:B------:R-:W-:Y:S01]  /*5b80*/  FADD.FTZ R7, -R208, R7 ;  /* 0x00000007d0077221 */ /* 0x000fe20000010100 */
[----:B------:R-:W-:Y:S03]  /*5b90*/  HMMA.16816.F32.BF16 R32, R132, R194, R32 ;  /* 0x000000c28420723c */ /* 0x000fe60000041820 */
[----:B------:R-:W-:Y:S02]  /*5ba0*/  FADD.FTZ R9, -R145, R9 ;  /* 0x0000000991097221 */ /* 0x000fe40000010100 */
[----:B------:R-:W-:Y:S02]  /*5bb0*/  FMUL.FTZ R11, R143, R11 ;  /* 0x0000000b8f0b7220 */ /* 0x000fe40000410000 */
[----:B------:R-:W-:Y:S02]  /*5bc0*/  FFMA.FTZ R4, -R211, R211, 1 ;  /* 0x3f800000d3047423 */ /* 0x000fe400000101d3 */
[----:B------:R-:W-:Y:S03]  /*5bd0*/  FADD.FTZ R15, -R144, R15 ;  /* 0x0000000f900f7221 */ /* 0x000fe60000010100 */
[----:B------:R-:W-:Y:S02]  /*5be0*/  FMUL.FTZ R143, R55, R14 ;  /* 0x0000000e378f7220 */ /* 0x000fe40000410000 */
[----:B------:R-:W-:Y:S01]  /*5bf0*/  FFMA.FTZ R5, -R216, R216, 1 ;  /* 0x3f800000d8057423 */ /* 0x000fe200000101d8 */
[----:B------:R1:W5:Y:S01]  /*5c00*/  LDL.LU R55, [R1+0xac] ;  /* 0x0000ac0001377983 */ /* 0x0003620000300800 */
[----:B------:R-:W-:Y:S02]  /*5c10*/  FMUL.FTZ R6, R142, R6 ;  /* 0x000000068e067220 */ /* 0x000fe40000410000 */
[----:B------:R-:W-:Y:S02]  /*5c20*/  FMUL.FTZ R7, R243, R7 ;  /* 0x00000007f3077220 */ /* 0x000fe40000410000 */
[----:B------:R-:W-:Y:S02]  /*5c30*/  FMUL.FTZ R9, R147, R9 ;  /* 0x0000000993097220 */ /* 0x000fe40000410000 */
[----:B------:R-:W-:Y:S02]  /*5c40*/  FMUL.FTZ R4, R4, c[0x0][0x2ec] ;  /* 0x0000bb0004047a20 */ /* 0x000fe40000410000 */
[----:B------:R-:W-:Y:S02]  /*5c50*/  FMUL.FTZ R15, R54, R15 ;  /* 0x0000000f360f7220 */ /* 0x000fe40000410000 */
[----:B------:R-:W-:Y:S01]  /*5c60*/  FMUL.FTZ R5, R5, c[0x0][0x2ec] ;  /* 0x0000bb0005057a20 */ /* 0x000fe20000410000 */
[----:B------:R1:W5:Y:S01]  /*5c70*/  LDL.LU R54, [R1+0xa8] ;  /* 0x0000a80001367983 */ /* 0x0003620000300800 */
[----:B------:R-:W-:Y:S02]  /*5c80*/  FADD.FTZ R16, -R209, R16 ;  /* 0x00000010d1107221 */ /* 0x000fe40000010100 */
[----:B------:R-:W-:Y:S02]  /*5c90*/  FADD.FTZ R10, -R144, R10 ;  /* 0x0000000a900a7221 */ /* 0x000fe40000010100 */
[----:B------:R-:W-:Y:S02]  /*5ca0*/  FMUL.FTZ R211, R6, R4 ;  /* 0x0000000406d37220 */ /* 0x000fe40000410000 */
[----:B------:R-:W-:Y:S02]  /*5cb0*/  FMUL.FTZ R210, R7, R0 ;  /* 0x0000000007d27220 */ /* 0x000fe40000410000 */
[----:B------:R-:W-:Y:S02]  /*5cc0*/  FFMA.FTZ R0, -R217, R217, 1 ;  /* 0x3f800000d9007423 */ /* 0x000fe400000101d9 */
[----:B------:R-:W-:Y:S02]  /*5cd0*/  FFMA.FTZ R4, -R215, R215, 1 ;  /* 0x3f800000d7047423 */ /* 0x000fe400000101d7 */
[----:B------:R-:W-:Y:S02]  /*5ce0*/  FMUL.FTZ R14, R9, R5 ;  /* 0x00000005090e7220 */ /* 0x000fe40000410000 */
[----:B------:R-:W-:Y:S02]  /*5cf0*/  FADD.FTZ R17, -R209, R17 ;  /* 0x00000011d1117221 */ /* 0x000fe40000010100 */
[----:B------:R-:W-:Y:S02]  /*5d00*/  FMUL.FTZ R9, R53, R16 ;  /* 0x0000001035097220 */ /* 0x000fe40000410000 */
[----:B------:R-:W-:Y:S01]  /*5d10*/  FMUL.FTZ R10, R146, R10 ;  /* 0x0000000a920a7220 */ /* 0x000fe20000410000 */
[----:B------:R1:W5:Y:S01]  /*5d20*/  LDL.LU R53, [R1+0xa4] ;  /* 0x0000a40001357983 */ /* 0x0003620000300800 */
[----:B------:R-:W-:Y:S02]  /*5d30*/  FMUL.FTZ R147, R0, c[0x0][0x2ec] ;  /* 0x0000bb0000937a20 */ /* 0x000fe40000410000 */
[----:B------:R-:W-:Y:S02]  /*5d40*/  FFMA.FTZ R0, -R214, R214, 1 ;  /* 0x3f800000d6007423 */ /* 0x000fe400000101d6 */
[----:B------:R-:W-:Y:S02]  /*5d50*/  FMUL.FTZ R4, R4, c[0x0][0x2ec] ;  /* 0x0000bb0004047a20 */ /* 0x000fe40000410000 */
[----:B------:R-:W-:Y:S02]  /*5d60*/  FADD.FTZ R18, -R208, R18 ;  /* 0x00000012d0127221 */ /* 0x000fe40000010100 */
[----:B------:R-:W-:Y:S02]  /*5d70*/  FMUL.FTZ R12, R52, R17 ;  /* 0x00000011340c7220 */ /* 0x000fe40000410000 */
[----:B------:R-:W-:Y:S01]  /*5d80*/  FMUL.FTZ R0, R0, c[0x0][0x2ec] ;  /* 0x0000bb0000007a20 */ /* 0x000fe20000410000 */
[----:B------:R1:W5:Y:S01]  /*5d90*/  LDL.LU R52, [R1+0xa0] ;  /* 0x0000a00001347983 */ /* 0x0003620000300800 */
[----:B------:R-:W-:Y:S02]  /*5da0*/  FMUL.FTZ R146, R10, R4 ;  /* 0x000000040a927220 */ /* 0x000fe40000410000 */
[----:B------:R-:W-:Y:S02]  /*5db0*/  FADD.FTZ R19, -R208, R19 ;  /* 0x00000013d0137221 */ /* 0x000fe40000010100 */
[----:B------:R-:W-:Y:S02]  /*5dc0*/  FMUL.FTZ R10, R51, R18 ;  /* 0x00000012330a7220 */ /* 0x000fe40000410000 */
[----:B------:R-:W-:Y:S01]  /*5dd0*/  FADD.FTZ R8, -R145, R8 ;  /* 0x0000000891087221 */ /* 0x000fe20000010100 */
[----:B------:R1:W5:Y:S01]  /*5de0*/  LDL.LU R51, [R1+0x9c] ;  /* 0x00009c0001337983 */ /* 0x0003620000300800 */
[----:B------:R-:W-:Y:S02]  /*5df0*/  FMUL.FTZ R13, R11, R0 ;  /* 0x000000000b0d7220 */ /* 0x000fe40000410000 */
[----:B------:R-:W-:Y:S02]  /*5e00*/  FMUL.FTZ R11, R50, R19 ;  /* 0x00000013320b7220 */ /* 0x000fe40000410000 */
[C---:B------:R-:W-:Y:S01]  /*5e10*/  FADD.FTZ R20, -R209.reuse, R20 ;  /* 0x00000014d1147221 */ /* 0x040fe20000010100 */
[----:B------:R1:W5:Y:S01]  /*5e20*/  LDL.LU R50, [R1+0x98] ;  /* 0x0000980001327983 */ /* 0x0003620000300800 */
[----:B------:R-:W-:Y:S02]  /*5e30*/  FMUL.FTZ R8, R242, R8 ;  /* 0x00000008f2087220 */ /* 0x000fe40000410000 */
[----:B------:R-:W-:Y:S02]  /*5e40*/  FADD.FTZ R21, -R209, R21 ;  /* 0x00000015d1157221 */ /* 0x000fe40000010100 */
        /* <DEDUP_REMOVED lines=17> */
[----:B------:R-:W-:Y:S01]  /*5f60*/  FADD.FTZ R26, -R144, R26 ;  /* 0x0000001a901a7221 */ /* 0x000fe20000010100 */
[----:B------:R1:W5:Y:S01]  /*5f70*/  LDL.LU R45, [R1+0x84] ;  /* 0x00008400012d7983 */ /* 0x0003620000300800 */
[----:B------:R-:W-:Y:S02]  /*5f80*/  FMUL.FTZ R23, R44, R25 ;  /* 0x000000192c177220 */ /* 0x000fe40000410000 */
[----:B------:R-:W-:Y:S01]  /*5f90*/  FFMA.FTZ R4, -R223, R223, 1 ;  /* 0x3f800000df047423 */ /* 0x000fe200000101df */
[----:B------:R1:W5:Y:S01]  /*5fa0*/  LDL.LU R44, [R1+0x80] ;  /* 0x00008000012c7983 */ /* 0x0003620000300800 */
[----:B------:R-:W-:Y:S02]  /*5fb0*/  FADD.FTZ R27, -R144, R27 ;  /* 0x0000001b901b7221 */ /* 0x000fe40000010100 */
[----:B------:R-:W-:Y:S02]  /*5fc0*/  FMUL.FTZ R26, R43, R26 ;  /* 0x0000001a2b1a7220 */ /* 0x000fe40000410000 */
[----:B------:R-:W-:Y:S01]  /*5fd0*/  FMUL.FTZ R4, R4, c[0x0][0x2ec] ;  /* 0x0000bb0004047a20 */ /* 0x000fe20000410000 */
[----:B------:R1:W5:Y:S01]  /*5fe0*/  LDL.LU R43, [R1+0x7c] ;  /* 0x00007c00012b7983 */ /* 0x0003620000300800 */
[C---:B------:R-:W-:Y:S02]  /*5ff0*/  FADD.FTZ R28, -R145.reuse, R28 ;  /* 0x0000001c911c7221 */ /* 0x040fe40000010100 */
[----:B------:R-:W-:Y:S02]  /*6000*/  FMUL.FTZ R25, R42, R27 ;  /* 0x0000001b2a197220 */ /* 0x000fe40000410000 */
[----:B------:R-:W-:Y:S01]  /*6010*/  FMUL.FTZ R10, R10, R4 ;  /* 0x000000040a0a7220 */ /* 0x000fe20000410000 */
[----:B------:R1:W5:Y:S01]  /*6020*/  LDL.LU R42, [R1+0x78] ;  /* 0x00007800012a7983 */ /* 0x0003620000300800 */
[----:B------:R-:W-:Y:S02]  /*6030*/  FADD.FTZ R29, -R145, R29 ;  /* 0x0000001d911d7221 */ /* 0x000fe40000010100 */
[----:B------:R-:W-:Y:S02]  /*6040*/  FFMA.FTZ R4, -R227, R227, 1 ;  /* 0x3f800000e3047423 */ /* 0x000fe400000101e3 */
[----:B------:R-:W-:Y:S02]  /*6050*/  FMUL.FTZ R20, R41, R28 ;  /* 0x0000001c29147220 */ /* 0x000fe40000410000 */
[----:B------:R-:W-:Y:S01]  /*6060*/  FADD.FTZ R30, -R144, R30 ;  /* 0x0000001e901e7221 */ /* 0x000fe20000010100 */
[----:B------:R1:W5:Y:S01]  /*6070*/  LDL.LU R41, [R1+0x74] ;  /* 0x0000740001297983 */ /* 0x0003620000300800 */
[----:B------:R-:W-:Y:S02]  /*6080*/  FMUL.FTZ R4, R4, c[0x0][0x2ec] ;  /* 0x0000bb0004047a20 */ /* 0x000fe40000410000 */
        /* <DEDUP_REMOVED lines=8> */
[----:B------:R-:W-:Y:S01]  /*6110*/  FADD.FTZ R33, -R209, R33 ;  /* 0x00000021d1217221 */ /* 0x000fe20000010100 */
        /* <DEDUP_REMOVED lines=13> */
[----:B------:R-:W-:Y:S02]  /*61f0*/  FFMA.FTZ R5, -R219, R219, 1 ;  /* 0x3f800000db057423 */ /* 0x000fe400000101db */
[----:B------:R-:W-:Y:S02]  /*6200*/  FMUL.FTZ R0, R0, c[0x0][0x2ec] ;  /* 0x0000bb0000007a20 */ /* 0x000fe40000410000 */
[----:B------:R-:W-:Y:S02]  /*6210*/  FMUL.FTZ R6, R6, c[0x0][0x2ec] ;  /* 0x0000bb0006067a20 */ /* 0x000fe40000410000 */
[----:B------:R-:W-:Y:S02]  /*6220*/  FMUL.FTZ R5, R5, c[0x0][0x2ec] ;  /* 0x0000bb0005057a20 */ /* 0x000fe40000410000 */
[----:B------:R-:W-:Y:S02]  /*6230*/  FMUL.FTZ R141, R141, R0 ;  /* 0x000000008d8d7220 */ /* 0x000fe40000410000 */
[----:B------:R-:W-:Y:S02]  /*6240*/  FMUL.FTZ R140, R140, R6 ;  /* 0x000000068c8c7220 */ /* 0x000fe40000410000 */
[----:B------:R-:W-:Y:S02]  /*6250*/  FMUL.FTZ R143, R143, R5 ;  /* 0x000000058f8f7220 */ /* 0x000fe40000410000 */
[----:B------:R-:W-:Y:S02]  /*6260*/  FFMA.FTZ R6, -R225, R225, 1 ;  /* 0x3f800000e1067423 */ /* 0x000fe400000101e1 */
[----:B------:R-:W-:Y:S02]  /*6270*/  FFMA.FTZ R5, -R224, R224, 1 ;  /* 0x3f800000e0057423 */ /* 0x000fe400000101e0 */
        /* <DEDUP_REMOVED lines=71> */
.L_x_643:
[----:B-1----:R-:W-:Y:S01]  /*66f0*/  F2FP.BF16.PACK_AB R16, R212, R213 ;  /* 0x000000d5d410723e */ /* 0x002fe200000010ff */
        /* <DEDUP_REMOVED lines=118> */
.L_x_644:
        /* <DEDUP_REMOVED lines=8> */
[----:B------:R-:W-:Y:S02]  /*6ee0*/  UISETP.GT.AND UP2, UPT, UR7, UR17, UPT ;  /* 0x000000110700728c */ /* 0x000fe4000bf44270 */
[----:B------:R-:W4:Y:S01]  /*6ef0*/  LDSM.16.MT88.4 R28, [R144+0xd000] ;  /* 0x00d00000901c783b */ /* 0x000f220000004200 */
[----:B------:R-:W-:Y:S03]  /*6f00*/  UIADD3 UR7, UR7, -0x1, URZ ;  /* 0xffffffff07077890 */ /* 0x000fe6000fffe03f */
[----:B------:R-:W5:Y:S04]  /*6f10*/  LDL R216, [R1+0x40] ;  /* 0x0000400001d87983 */ /* 0x000f680000100800 */
[----:B------:R-:W-:Y:S04]  /*6f20*/  LDSM.16.M88.4 R32, [R202] ;  /* 0x00000000ca20783b */ /* 0x000fe80000000200 */
[----:B------:R-:W5:Y:S04]  /*6f30*/  LDL R213, [R1+0x44] ;  /* 0x0000440001d57983 */ /* 0x000f680000100800 */
[----:B------:R-:W1:Y:S04]  /*6f40*/  LDSM.16.MT88.4 R132, [R144+0x9400] ;  /* 0x009400009084783b */ /* 0x000e680000004200 */
[----:B------:R-:W5:Y:S04]  /*6f50*/  LDL.LU.64 R214, [R1] ;  /* 0x0000000001d67983 */ /* 0x000f680000300a00 */
[----:B------:R-:W1:Y:S04]  /*6f60*/  LDSM.16.MT88.4 R136, [R144+0xb400] ;  /* 0x00b400009088783b */ /* 0x000e680000004200 */
[----:B------:R1:W5:Y:S01]  /*6f70*/  LDL R210, [R1+0x14] ;  /* 0x0000140001d27983 */ /* 0x0003620000100800 */
[C---:B--2---:R-:W-:Y:S03]  /*6f80*/  HMMA.16816.F32.BF16 R4, R24.reuse, R8, RZ ;  /* 0x000000081804723c */ /* 0x044fe600000418ff */
[----:B------:R-:W2:Y:S04]  /*6f90*/  LDSM.16.MT88.4 R140, [R144+0xd400] ;  /* 0x00d40000908c783b */ /* 0x000ea80000004200 */
[----:B-1----:R1:W5:Y:S01]  /*6fa0*/  LDL R0, [R1+0xc] ;  /* 0x00000c0001007983 */ /* 0x0023620000100800 */
[C---:B------:R-:W-:Y:S03]  /*6fb0*/  HMMA.16816.F32.BF16 R8, R24.reuse, R10, RZ ;  /* 0x0000000a1808723c */ /* 0x040fe600000418ff */
[----:B------:R1:W5:Y:S04]  /*6fc0*/  LDL R211, [R1+0x8] ;  /* 0x0000080001d37983 */ /* 0x0003680000100800 */
[----:B------:R1:W5:Y:S01]  /*6fd0*/  LDL R212, [R1+0x10] ;  /* 0x0000100001d47983 */ /* 0x0003620000100800 */
        /* <DEDUP_REMOVED lines=11> */
[C---:B--2---:R-:W-:Y:S08]  /*7090*/  HMMA.16816.F32.BF16 R20, R32.reuse, R140, R20 ;  /* 0x0000008c2014723c */ /* 0x044ff00000041814 */
[----:B------:R-:W-:Y:S01]  /*70a0*/  HMMA.16816.F32.BF16 R24, R32, R142, R24 ;  /* 0x0000008e2018723c */ /* 0x000fe20000041818 */
[----:B------:R-:W2:Y:S04]  /*70b0*/  LDSM.16.MT88.4 R32, [R144+0xd800] ;  /* 0x00d800009020783b */ /* 0x000ea80000004200 */
[----:B------:R-:W-:Y:S03]  /*70c0*/  LDSM.16.MT88.4 R140, [R144+0x9c00] ;  /* 0x009c0000908c783b */ /* 0x000fe60000004200 */
[C---:B---3--:R-:W-:Y:S08]  /*70d0*/  HMMA.16816.F32.BF16 R4, R28.reuse, R132, R4 ;  /* 0x000000841c04723c */ /* 0x048ff00000041804 */
[C---:B------:R-:W-:Y:S01]  /*70e0*/  HMMA.16816.F32.BF16 R8, R28.reuse, R134, R8 ;  /* 0x000000861c08723c */ /* 0x040fe20000041808 */
[----:B------:R-:W3:Y:S07]  /*70f0*/  LDSM.16.M88.4 R132, [R203] ;  /* 0x00000000cb84783b */ /* 0x000eee0000000200 */
[C---:B----4-:R-:W-:Y:S08]  /*7100*/  HMMA.16816.F32.BF16 R12, R28.reuse, R136, R12 ;  /* 0x000000881c0c723c */ /* 0x050ff0000004180c */
[C---:B------:R-:W-:Y:S01]  /*7110*/  HMMA.16816.F32.BF16 R16, R28.reuse, R138, R16 ;  /* 0x0000008a1c10723c */ /* 0x040fe20000041810 */
[----:B------:R-:W4:Y:S07]  /*7120*/  LDSM.16.MT88.4 R136, [R144+0xbc00] ;  /* 0x00bc00009088783b */ /* 0x000f2e0000004200 */
[C---:B--2---:R-:W-:Y:S08]  /*7130*/  HMMA.16816.F32.BF16 R20, R28.reuse, R32, R20 ;  /* 0x000000201c14723c */ /* 0x044ff00000041814 */
[----:B------:R-:W-:Y:S01]  /*7140*/  HMMA.16816.F32.BF16 R24, R28, R34, R24 ;  /* 0x000000221c18723c */ /* 0x000fe20000041818 */
[----:B------:R-:W2:Y:S04]  /*7150*/  LDSM.16.MT88.4 R28, [R144+0xdc00] ;  /* 0x00dc0000901c783b */ /* 0x000ea80000004200 */
[----:B------:R-:W-:Y:S03]  /*7160*/  LDSM.16.M88.4 R32, [R201+0x2000] ;  /* 0x00200000c920783b */ /* 0x000fe60000000200 */
[C---:B---3--:R-:W-:Y:S08]  /*7170*/  HMMA.16816.F32.BF16 R4, R132.reuse, R140, R4 ;  /* 0x0000008c8404723c */ /* 0x048ff00000041804 */
[C---:B------:R-:W-:Y:S01]  /*7180*/  HMMA.16816.F32.BF16 R8, R132.reuse, R142, R8 ;  /* 0x0000008e8408723c */ /* 0x040fe20000041808 */
[----:B------:R-:W3:Y:S07]  /*7190*/  LDSM.16.MT88.4 R140, [R144+0xa000] ;  /* 0x00a00000908c783b */ /* 0x000eee0000004200 */
        /* <DEDUP_REMOVED lines=25> */
[----:B------:R-:W2:Y:S03]  /*7330*/  LDSM.16.MT88.4 R28, [R144+0xe800] ;  /* 0x00e80000901c783b */ /* 0x000ea60000004200 */
[C---:B-----5:R-:W-:Y:S01]  /*7340*/  LEA R243, P1, R209.reuse, R214, 0x2 ;  /* 0x000000d6d1f37211 */ /* 0x060fe200078210ff */
[----:B------:R-:W-:Y:S03]  /*7350*/  LDSM.16.M88.4 R132, [R203+0x2000] ;  /* 0x00200000cb84783b */ /* 0x000fe60000000200 */
[----:B------:R-:W-:Y:S01]  /*7360*/  LEA.HI.X.SX32 R242, R209, R215, 0x2, P1 ;  /* 0x000000d7d1f27211 */ /* 0x000fe200008f16ff */
[C---:B---3--:R-:W-:Y:S03]  /*7370*/  HMMA.16816.F32.BF16 R4, R32.reuse, R140, R4 ;  /* 0x0000008c2004723c */ /* 0x048fe60000041804 */
[----:B------:R-:W-:Y:S04]  /*7380*/  IMAD.MOV.U32 R209, RZ, RZ, c[0x0][0x22c] ;  /* 0x00008b00ffd17624 */ /* 0x000fe800078e00ff */
[----:B------:R-:W-:Y:S01]  /*7390*/  IMAD R209, R209, c[0x0][0x1c0], RZ ;  /* 0x00007000d1d17a24 */ /* 0x000fe200078e02ff */
[C---:B------:R-:W-:Y:S01]  /*73a0*/  HMMA.16816.F32.BF16 R8, R32.reuse, R142, R8 ;  /* 0x0000008e2008723c */ /* 0x040fe20000041808 */
[----:B------:R-:W3:Y:S03]  /*73b0*/  LDSM.16.MT88.4 R140, [R144+0xac00] ;  /* 0x00ac0000908c783b */ /* 0x000ee60000004200 */
[----:B------:R-:W-:Y:S04]  /*73c0*/  IMAD.SHL.U32 R209, R209, 0x8, RZ ;  /* 0x00000008d1d17824 */ /* 0x000fe800078e00ff */
[C---:B----4-:R-:W-:Y:S08]  /*73d0*/  HMMA.16816.F32.BF16 R12, R32.reuse, R136, R12 ;  /* 0x00000088200c723c */ /* 0x050ff0000004180c */
[C---:B------:R-:W-:Y:S01]  /*73e0*/  HMMA.16816.F32.BF16 R16, R32.reuse, R138, R16 ;  /* 0x0000008a2010723c */ /* 0x040fe20000041810 */
[----:B------:R-:W4:Y:S04]  /*73f0*/  LDSM.16.MT88.4 R136, [R144+0xcc00] ;  /* 0x00cc00009088783b */ /* 0x000f280000004200 */
[----:B------:R-:W5:Y:S03]  /*7400*/  LDSM.16.MT88.4 R144, [R144+0xec00] ;  /* 0x00ec00009090783b */ /* 0x000f660000004200 */
[C---:B--2---:R-:W-:Y:S07]  /*7410*/  HMMA.16816.F32.BF16 R20, R32.reuse, R28, R20 ;  /* 0x0000001c2014723c */ /* 0x044fee0000041814 */
[----:B------:R-:W-:Y:S01]  /*7420*/  IMAD.MOV.U32 R28, RZ, RZ, R243 ;  /* 0x000000ffff1c7224 */ /* 0x000fe200078e00f3 */
[----:B------:R-:W-:Y:S04]  /*7430*/  HMMA.16816.F32.BF16 R24, R32, R30, R24 ;  /* 0x0000001e2018723c */ /* 0x000fe80000041818 */
[----:B------:R-:W-:Y:S03]  /*7440*/  IMAD.MOV.U32 R29, RZ, RZ, R242 ;  /* 0x000000ffff1d7224 */ /* 0x000fe600078e00f2 */
[----:B------:R-:W-:Y:S01]  /*7450*/  @P0 IADD3 R30, P2, R216, UR14, RZ ;  /* 0x0000000ed81e0c10 */ /* 0x000fe2000ff5e0ff */
[----:B------:R-:W-:Y:S01]  /*7460*/  @UP3 UIADD3 UR14, UP1, UR14, -0x100, URZ ;  /* 0xffffff000e0e3890 */ /* 0x000fe2000ff3e03f */
[C---:B---3--:R-:W-:Y:S05]  /*7470*/  HMMA.16816.F32.BF16 R4, R132.reuse, R140, R4 ;  /* 0x0000008c8404723c */ /* 0x048fea0000041804 */
[----:B------:R-:W-:Y:S01]  /*7480*/  @P0 IADD3.X R31, R213, UR13, RZ, P2, !PT ;  /* 0x0000000dd51f0c10 */ /* 0x000fe200097fe4ff */
[----:B------:R-:W-:Y:S01]  /*7490*/  IMAD.MOV.U32 R213, RZ, RZ, c[0x0][0x22c] ;  /* 0x00008b00ffd57624 */ /* 0x000fe200078e00ff */
[CC--:B------:R-:W-:Y:S01]  /*74a0*/  LEA R32, P1, R209.reuse, R28.reuse, 0x2 ;  /* 0x0000001cd1207211 */ /* 0x0c0fe200078210ff */
[C---:B------:R-:W-:Y:S01]  /*74b0*/  HMMA.16816.F32.BF16 R8, R132.reuse, R142, R8 ;  /* 0x0000008e8408723c */ /* 0x040fe20000041808 */
[----:B------:R-:W-:Y:S01]  /*74c0*/  IMAD.MOV.U32 R141, RZ, RZ, c[0x0][0x22c] ;  /* 0x00008b00ff8d7624 */ /* 0x000fe200078e00ff */
[----:B------:R2:W3:Y:S01]  /*74d0*/  @P0 LDG.E R210, [R30.64+0x20] ;  /* 0x000020041ed20981 */ /* 0x0004e2000c1e1900 */
[----:B------:R-:W-:Y:S01]  /*74e0*/  @UP3 UIADD3.X UR13, UR13, -0x1, URZ, UP1, !UPT ;  /* 0xffffffff0d0d3890 */ /* 0x000fe20008ffe43f */
[-C--:B------:R-:W-:Y:S01]  /*74f0*/  LEA.HI.X.SX32 R33, R209, R29.reuse, 0x2, P1 ;  /* 0x0000001dd1217211 */ /* 0x080fe200008f16ff */
[----:B------:R-:W-:Y:S01]  /*7500*/  IMAD R141, R141, c[0x0][0x1c0], RZ ;  /* 0x000070008d8d7a24 */ /* 0x000fe200078e02ff */
[----:B------:R2:W3:Y:S01]  /*7510*/  @P0 LDG.E R0, [R30.64+0xa0] ;  /* 0x0000a0041e000981 */ /* 0x0004e2000c1e1900 */
[----:B------:R-:W-:Y:S01]  /*7520*/  IMAD.MOV.U32 R142, RZ, RZ, c[0x0][0x22c] ;  /* 0x00008b00ff8e7624 */ /* 0x000fe200078e00ff */
[C---:B----4-:R-:W-:Y:S01]  /*7530*/  HMMA.16816.F32.BF16 R12, R132.reuse, R136, R12 ;  /* 0x00000088840c723c */ /* 0x050fe2000004180c */
[----:B------:R-:W-:Y:S01]  /*7540*/  IMAD.MOV.U32 R140, RZ, RZ, c[0x0][0x22c] ;  /* 0x00008b00ff8c7624 */ /* 0x000fe200078e00ff */
[----:B------:R2:W4:Y:S02]  /*7550*/  @P0 LDG.E R211, [R30.64+0x80] ;  /* 0x000080041ed30981 */ /* 0x000524000c1e1900 */
[----:B------:R-:W-:Y:S02]  /*7560*/  IMAD R141, R141, 0x28, RZ ;  /* 0x000000288d8d7824 */ /* 0x000fe400078e02ff */
[----:B------:R2:W4:Y:S01]  /*7570*/  @P0 LDG.E R212, [R30.64] ;  /* 0x000000041ed40981 */ /* 0x000522000c1e1900 */
[----:B------:R-:W-:Y:S01]  /*7580*/  IMAD R142, R142, c[0x0][0x1c0], RZ ;  /* 0x000070008e8e7a24 */ /* 0x000fe200078e02ff */
[C---:B------:R-:W-:Y:S02]  /*7590*/  HMMA.16816.F32.BF16 R16, R132.reuse, R138, R16 ;  /* 0x0000008a8410723c */ /* 0x040fe40000041810 */
[----:B------:R-:W-:Y:S02]  /*75a0*/  RED.E.ADD.F32.FTZ.RN.STRONG.GPU [R28.64], R4 ;  /* 0x000000041c00798e */ /* 0x000fe4000c10e784 */
[----:B------:R-:W-:Y:S02]  /*75b0*/  IMAD.SHL.U32 R142, R142, 0x20, RZ ;  /* 0x000000208e8e7824 */ /* 0x000fe400078e00ff */
[----:B------:R-:W-:Y:S01]  /*75c0*/  RED.E.ADD.F32.FTZ.RN.STRONG.GPU [R32.64], R5 ;  /* 0x000000052000798e */ /* 0x000fe2000c10e784 */
[----:B------:R-:W-:Y:S01]  /*75d0*/  IMAD R140, R140, c[0x0][0x1c0], RZ ;  /* 0x000070008c8c7a24 */ /* 0x000fe200078e02ff */
[C---:B-----5:R-:W-:Y:S04]  /*75e0*/  HMMA.16816.F32.BF16 R20, R132.reuse, R144, R20 ;  /* 0x000000908414723c */ /* 0x060fe80000041814 */
[----:B------:R-:W-:Y:S02]  /*75f0*/  IMAD R140, R140, 0x38, RZ ;  /* 0x000000388c8c7824 */ /* 0x000fe400078e02ff */
[----:B------:R-:W-:Y:S02]  /*7600*/  IMAD R213, R213, c[0x0][0x1c0], RZ ;  /* 0x00007000d5d57a24 */ /* 0x000fe400078e02ff */
[----:B------:R-:W-:Y:S04]  /*7610*/  HMMA.16816.F32.BF16 R24, R132, R146, R24 ;  /* 0x000000928418723c */ /* 0x000fe80000041818 */
[----:B------:R-:W-:Y:S01]  /*7620*/  IMAD.SHL.U32 R213, R213, 0x10, RZ ;  /* 0x00000010d5d57824 */ /* 0x000fe200078e00ff */
[CC--:B--2---:R-:W-:Y:S04]  /*7630*/  LEA R30, P2, R141.reuse, R28.reuse, 0x2 ;  /* 0x0000001c8d1e7211 */ /* 0x0c4fe800078410ff */
[-C--:B------:R-:W-:Y:S01]  /*7640*/  LEA.HI.X.SX32 R31, R141, R29.reuse, 0x2, P2 ;  /* 0x0000001d8d1f7211 */ /* 0x080fe200010f16ff */
[----:B---3--:R2:W-:Y:S04]  /*7650*/  @P0 STL [R1+0x14], R210 ;  /* 0x000014d201000387 */ /* 0x0085e80000100800 */
[----:B------:R-:W3:Y:S04]  /*7660*/  LDL R139, [R1+0x1c] ;  /* 0x00001c00018b7983 */ /* 0x000ee80000100800 */
[----:B------:R-:W5:Y:S04]  /*7670*/  LDL R138, [R1+0x24] ;  /* 0x00002400018a7983 */ /* 0x000f680000100800 */
[----:B------:R1:W-:Y:S04]  /*7680*/  @P0 STL [R1+0xc], R0 ;  /* 0x00000c0001000387 */ /* 0x0003e80000100800 */
[----:B----4-:R4:W-:Y:S04]  /*7690*/  @P0 STL [R1+0x8], R211 ;  /* 0x000008d301000387 */ /* 0x0109e80000100800 */
[----:B------:R4:W-:Y:S01]  /*76a0*/  @P0 STL [R1+0x10], R212 ;  /* 0x000010d401000387 */ /* 0x0009e20000100800 */
[----:B--2---:R-:W-:Y:S04]  /*76b0*/  IMAD.MOV.U32 R210, RZ, RZ, c[0x0][0x22c] ;  /* 0x00008b00ffd27624 */ /* 0x004fe800078e00ff */
[----:B------:R-:W-:Y:S04]  /*76c0*/  IMAD R210, R210, c[0x0][0x1c0], RZ ;  /* 0x00007000d2d27a24 */ /* 0x000fe800078e02ff */
[----:B------:R-:W-:Y:S02]  /*76d0*/  IMAD.SHL.U32 R210, R210, 0x10, RZ ;  /* 0x00000010d2d27824 */ /* 0x000fe400078e00ff */
[----:B-1----:R-:W-:Y:S03]  /*76e0*/  IMAD.MOV.U32 R0, RZ, RZ, c[0x0][0x22c] ;  /* 0x00008b00ff007624 */ /* 0x002fe600078e00ff */
[CC--:B------:R-:W-:Y:S02]  /*76f0*/  LEA R136, P0, R210.reuse, R28.reuse, 0x2 ;  /* 0x0000001cd2887211 */ /* 0x0c0fe400078010ff */
[----:B------:R-:W-:Y:S01]  /*7700*/  IADD3 R134, R210, 0x40, RZ ;  /* 0x00000040d2867810 */ /* 0x000fe20007ffe0ff */
[----:B------:R-:W-:Y:S01]  /*7710*/  IMAD R0, R0, c[0x0][0x1c0], RZ ;  /* 0x0000700000007a24 */ /* 0x000fe200078e02ff */
[-C--:B------:R-:W-:Y:S01]  /*7720*/  LEA.HI.X.SX32 R137, R210, R29.reuse, 0x2, P0 ;  /* 0x0000001dd2897211 */ /* 0x080fe200000f16ff */
[----:B----4-:R-:W-:Y:S01]  /*7730*/  IMAD.MOV.U32 R211, RZ, RZ, c[0x0][0x22c] ;  /* 0x00008b00ffd37624 */ /* 0x010fe200078e00ff */
[-C--:B------:R-:W-:Y:S01]  /*7740*/  LEA R34, P0, R142, R28.reuse, 0x2 ;  /* 0x0000001c8e227211 */ /* 0x080fe200078010ff */
        /* <DEDUP_REMOVED lines=8> */
[----:B------:R-:W-:Y:S02]  /*77d0*/  IMAD.MOV.U32 R0, RZ, RZ, c[0x0][0x22c] ;  /* 0x00008b00ff007624 */ /* 0x000fe400078e00ff */
[----:B------:R-:W-:Y:S02]  /*77e0*/  IMAD.SHL.U32 R212, R212, 0x10, RZ ;  /* 0x00000010d4d47824 */ /* 0x000fe400078e00ff */
[----:B------:R2:W-:Y:S01]  /*77f0*/  RED.E.ADD.F32.FTZ.RN.STRONG.GPU [R132.64], R7 ;  /* 0x000000078400798e */ /* 0x0005e2000c10e784 */
[----:B------:R-:W-:Y:S02]  /*7800*/  IMAD R0, R0, c[0x0][0x1c0], RZ ;  /* 0x0000700000007a24 */ /* 0x000fe400078e02ff */
[----:B------:R-:W-:Y:S01]  /*7810*/  IADD3 R142, R212, 0x20, RZ ;  /* 0x00000020d48e7810 */ /* 0x000fe20007ffe0ff */
[----:B------:R4:W-:Y:S01]  /*7820*/  RED.E.ADD.F32.FTZ.RN.STRONG.GPU [R34.64], R8 ;  /* 0x000000082200798e */ /* 0x0009e2000c10e784 */
[----:B------:R-:W-:Y:S01]  /*7830*/  IMAD R0, R0, 0x30, RZ ;  /* 0x0000003000007824 */ /* 0x000fe200078e02ff */
[----:B------:R-:W-:Y:S01]  /*7840*/  IADD3 R141, R212, 0x20, RZ ;  /* 0x00000020d48d7810 */ /* 0x000fe20007ffe0ff */
[----:B------:R-:W-:Y:S01]  /*7850*/  IMAD.SHL.U32 R211, R211, 0x8, RZ ;  /* 0x00000008d3d37824 */ /* 0x000fe200078e00ff */
[----:B------:R4:W-:Y:S02]  /*7860*/  RED.E.ADD.F32.FTZ.RN.STRONG.GPU [R30.64], R9 ;  /* 0x000000091e00798e */ /* 0x0009e4000c10e784 */
[CC--:B------:R-:W-:Y:S01]  /*7870*/  LEA R4, P1, R0.reuse, R28.reuse, 0x2 ;  /* 0x0000001c00047211 */ /* 0x0c0fe200078210ff */
[C---:B------:R-:W-:Y:S02]  /*7880*/  IMAD.IADD R142, R211.reuse, 0x1, R142 ;  /* 0x00000001d38e7824 */ /* 0x040fe400078e028e */
[C---:B------:R-:W-:Y:S01]  /*7890*/  IMAD.IADD R141, R211.reuse, 0x1, R141 ;  /* 0x00000001d38d7824 */ /* 0x040fe200078e028d */
[-C--:B------:R-:W-:Y:S02]  /*78a0*/  LEA.HI.X.SX32 R5, R0, R29.reuse, 0x2, P1 ;  /* 0x0000001d00057211 */ /* 0x080fe400008f16ff */
[----:B------:R-:W5:Y:S01]  /*78b0*/  LDL R0, [R1+0x20] ;  /* 0x0000200001007983 */ /* 0x000f620000100800 */
[CC--:B-1----:R-:W-:Y:S01]  /*78c0*/  LEA R6, P0, R140.reuse, R28.reuse, 0x2 ;  /* 0x0000001c8c067211 */ /* 0x0c2fe200078010ff */
[----:B------:R-:W-:Y:S02]  /*78d0*/  IMAD.IADD R141, R211, 0x1, R141 ;  /* 0x00000001d38d7824 */ /* 0x000fe400078e028d */
[----:B------:R1:W-:Y:S04]  /*78e0*/  RED.E.ADD.F32.FTZ.RN.STRONG.GPU [R4.64], R10 ;  /* 0x0000000a0400798e */ /* 0x0003e8000c10e784 */
[----:B--2---:R-:W2:Y:S01]  /*78f0*/  LDL R132, [R1+0x18] ;  /* 0x0000180001847983 */ /* 0x004ea20000100800 */
[-C--:B------:R-:W-:Y:S02]  /*7900*/  LEA.HI.X.SX32 R7, R140, R29.reuse, 0x2, P0 ;  /* 0x0000001d8c077211 */ /* 0x080fe400000f16ff */
[----:B------:R-:W-:Y:S02]  /*7910*/  IADD3 R140, R213, 0x20, RZ ;  /* 0x00000020d58c7810 */ /* 0x000fe40007ffe0ff */
[C---:B----4-:R-:W-:Y:S01]  /*7920*/  IADD3 R35, R210.reuse, 0x40, RZ ;  /* 0x00000040d2237810 */ /* 0x050fe20007ffe0ff */
        /* <DEDUP_REMOVED lines=19> */
[-C--:B----4-:R-:W-:Y:S01]  /*7a60*/  LEA.HI.X.SX32 R11, R141, R29.reuse, 0x2, P0 ;  /* 0x0000001d8d0b7211 */ /* 0x090fe200000f16ff */
        /* <DEDUP_REMOVED lines=9> */
[----:B------:R4:W-:Y:S01]  /*7b00*/  RED.E.ADD.F32.FTZ.RN.STRONG.GPU [R8.64], R17 ;  /* 0x000000110800798e */ /* 0x0009e2000c10e784 */
[CC--:B-1----:R-:W-:Y:S04]  /*7b10*/  LEA R14, P5, R134.reuse, R28.reuse, 0x2 ;  /* 0x0000001c860e7211 */ /* 0x0c2fe800078a10ff */
[-C--:B----4-:R-:W-:Y:S02]  /*7b20*/  LEA.HI.X.SX32 R15, R134, R29.reuse, 0x2, P5 ;  /* 0x0000001d860f7211 */ /* 0x090fe400028f16ff */
[CC--:B------:R-:W-:Y:S04]  /*7b30*/  LEA R10, P3, R34.reuse, R28.reuse, 0x2 ;  /* 0x0000001c220a7211 */ /* 0x0c0fe800078610ff */
[-C--:B------:R-:W-:Y:S02]  /*7b40*/  LEA.HI.X.SX32 R11, R34, R29.reuse, 0x2, P3 ;  /* 0x0000001d220b7211 */ /* 0x080fe400018f16ff */
[CC--:B------:R-:W-:Y:S04]  /*7b50*/  LEA R8, P2, R133.reuse, R28.reuse, 0x2 ;  /* 0x0000001c85087211 */ /* 0x0c0fe800078410ff */
[-C--:B------:R-:W-:Y:S02]  /*7b60*/  LEA.HI.X.SX32 R9, R133, R29.reuse, 0x2, P2 ;  /* 0x0000001d85097211 */ /* 0x080fe400010f16ff */
[CC--:B---3--:R-:W-:Y:S02]  /*7b70*/  LEA R6, P1, R139.reuse, R28.reuse, 0x2 ;  /* 0x0000001c8b067211 */ /* 0x0c8fe400078210ff */
[CC--:B-----5:R-:W-:Y:S02]  /*7b80*/  LEA R4, P0, R138.reuse, R28.reuse, 0x2 ;  /* 0x0000001c8a047211 */ /* 0x0e0fe400078010ff */
        /* <DEDUP_REMOVED lines=258> */
.L_x_646:
        /* <DEDUP_REMOVED lines=18> */
.L_x_647:
[----:B-1----:R-:W2:Y:S01]  /*8cd0*/  LDL.64 R4, [R1+0x50] ;  /* 0x0000500001047983 */ /* 0x002ea20000100a00 */
[----:B------:R-:W-:Y:S01]  /*8ce0*/  IMAD.SHL.U32 R3, R208, 0x2, RZ ;  /* 0x00000002d0037824 */ /* 0x000fe200078e00ff */
[----:B------:R-:W-:Y:S01]  /*8cf0*/  USHF.R.S32.HI UR10, URZ, 0x1f, UR23 ;  /* 0x0000001f3f0a7899 */ /* 0x000fe20008011417 */
[----:B------:R-:W-:Y:S01]  /*8d00*/  IMAD.U32 R0, RZ, RZ, UR23 ;  /* 0x00000017ff007e24 */ /* 0x000fe2000f8e00ff */
[----:B------:R-:W-:Y:S01]  /*8d10*/  BAR.SYNC.DEFER_BLOCKING 0x0 ;  /* 0x0000000000007b1d */ /* 0x000fe20000010000 */
[----:B------:R-:W-:-:S05]  /*8d20*/  UIMAD UR6, UR22, -0x80, UR6 ;  /* 0xffffff80160678a4 */ /* 0x000fca000f8e0206 */
[----:B------:R-:W1:Y:S01]  /*8d30*/  S2R R9, SR_TID.X ;  /* 0x0000000000097919 */ /* 0x000e620000002100 */
[----:B------:R-:W-:Y:S01]  /*8d40*/  ULDC.64 UR8, c[0x0][0x3a0] ;  /* 0x0000e80000087ab9 */ /* 0x000fe20000000a00 */
[----:B------:R-:W-:Y:S01]  /*8d50*/  BSSY B0, `(.L_x_648) ;  /* 0x000002c000007945 */ /* 0x000fe20003800000 */
[----:B------:R-:W-:-:S04]  /*8d60*/  UIMAD UR7, UR10, UR8, URZ ;  /* 0x000000080a0772a4 */ /* 0x000fc8000f8e023f */
[----:B------:R-:W-:-:S03]  /*8d70*/  UIMAD UR7, UR23, UR9, UR7 ;  /* 0x00000009170772a4 */ /* 0x000fc6000f8e0207 */
[----:B------:R-:W-:-:S03]  /*8d80*/  ULDC.64 UR8, c[0x0][0x3b8] ;  /* 0x0000ee0000087ab9 */ /* 0x000fc60000000a00 */
[----:B------:R-:W-:Y:S01]  /*8d90*/  IMAD.U32 R8, RZ, RZ, UR7 ;  /* 0x00000007ff087e24 */ /* 0x000fe2000f8e00ff */
[----:B------:R-:W-:Y:S01]  /*8da0*/  UIMAD UR7, UR60, UR8, URZ ;  /* 0x000000083c0772a4 */ /* 0x000fe2000f8e023f */
[----:B------:R3:W4:Y:S03]  /*8db0*/  LDS.128 R36, [R3+0xa000] ;  /* 0x00a0000003247984 */ /* 0x0007260000000c00 */
[----:B------:R-:W-:Y:S01]  /*8dc0*/  UIMAD UR7, UR38, UR9, UR7 ;  /* 0x00000009260772a4 */ /* 0x000fe2000f8e0207 */
[----:B------:R3:W1:Y:S04]  /*8dd0*/  LDS.128 R32, [R3+0xc000] ;  /* 0x00c0000003207984 */ /* 0x0006680000000c00 */
[----:B------:R3:W1:Y:S04]  /*8de0*/  LDS.128 R28, [R3+0xe000] ;  /* 0x00e00000031c7984 */ /* 0x0006680000000c00 */
[----:B------:R3:W1:Y:S04]  /*8df0*/  LDS.128 R48, [R3+0xf000] ;  /* 0x00f0000003307984 */ /* 0x0006680000000c00 */
[----:B------:R3:W1:Y:S04]  /*8e00*/  LDS.128 R60, [R3+0x10000] ;  /* 0x01000000033c7984 */ /* 0x0006680000000c00 */
[----:B------:R3:W1:Y:S04]  /*8e10*/  LDS.128 R44, [R3+0x11000] ;  /* 0x01100000032c7984 */ /* 0x0006680000000c00 */
[----:B------:R3:W1:Y:S04]  /*8e20*/  LDS.128 R56, [R3+0x12000] ;  /* 0x0120000003387984 */ /* 0x0006680000000c00 */
[----:B------:R3:W1:Y:S04]  /*8e30*/  LDS.128 R40, [R3+0x13000] ;  /* 0x0130000003287984 */ /* 0x0006680000000c00 */
[----:B------:R3:W1:Y:S01]  /*8e40*/  LDS.128 R52, [R3+0x14000] ;  /* 0x0140000003347984 */ /* 0x0006620000000c00 */
[--C-:B--2---:R-:W-:Y:S01]  /*8e50*/  SHF.R.S32.HI R7, RZ, 0x1f, R4.reuse ;  /* 0x0000001fff077819 */ /* 0x104fe20000011404 */
[----:B------:R-:W-:-:S04]  /*8e60*/  IMAD.MOV.U32 R6, RZ, RZ, R4 ;  /* 0x000000ffff067224 */ /* 0x000fc800078e0004 */
[----:B------:R-:W-:Y:S01]  /*8e70*/  IMAD.WIDE.U32 R4, R0, c[0x0][0x3a0], R6 ;  /* 0x0000e80000047a25 */ /* 0x000fe200078e0006 */
[----:B-1----:R-:W-:-:S04]  /*8e80*/  SHF.R.S32.HI R0, RZ, 0x1f, R9 ;  /* 0x0000001fff007819 */ /* 0x002fc80000011409 */
[----:B------:R-:W-:Y:S02]  /*8e90*/  LEA.HI R0, R0, R9, RZ, 0x2 ;  /* 0x0000000900007211 */ /* 0x000fe400078f10ff */
[----:B------:R-:W-:Y:S02]  /*8ea0*/  IADD3 R4, P0, R4, UR14, RZ ;  /* 0x0000000e04047c10 */ /* 0x000fe4000ff1e0ff */
[----:B------:R-:W-:Y:S02]  /*8eb0*/  SHF.R.S32.HI R0, RZ, 0x2, R0 ;  /* 0x00000002ff007819 */ /* 0x000fe40000011400 */
[----:B------:R-:W-:Y:S01]  /*8ec0*/  IADD3.X R5, R5, UR15, R8, P0, !PT ;  /* 0x0000000f05057c10 */ /* 0x000fe200087fe408 */
[----:B------:R-:W-:Y:S01]  /*8ed0*/  IMAD.U32 R8, RZ, RZ, UR38 ;  /* 0x00000026ff087e24 */ /* 0x000fe2000f8e00ff */
[----:B------:R-:W-:Y:S02]  /*8ee0*/  ISETP.GE.AND P2, PT, R0, UR6, PT ;  /* 0x0000000600007c0c */ /* 0x000fe4000bf46270 */
[----:B------:R-:W-:Y:S01]  /*8ef0*/  SHF.R.S32.HI R25, RZ, 0x1f, R0 ;  /* 0x0000001fff197819 */ /* 0x000fe20000011400 */
[----:B------:R-:W-:-:S05]  /*8f00*/  IMAD.WIDE.U32 R8, R8, c[0x0][0x3b8], R4 ;  /* 0x0000ee0008087a25 */ /* 0x000fca00078e0004 */
[----:B------:R-:W-:-:S05]  /*8f10*/  IADD3 R24, R9, UR7, RZ ;  /* 0x0000000709187c10 */ /* 0x000fca000fffe0ff */
[----:B------:R-:W-:Y:S05]  /*8f20*/  @P2 BRA `(.L_x_649) ;  /* 0x000000e000002947 */ /* 0x000fea0003800000 */
[----:B---34-:R-:W1:Y:S01]  /*8f30*/  LDS.128 R20, [R3+0xb000] ;  /* 0x00b0000003147984 */ /* 0x018e620000000c00 */
        /* <DEDUP_REMOVED lines=13> */
.L_x_649:
[----:B---34-:R-:W-:Y:S05]  /*9010*/  BSYNC B0 ;  /* 0x0000000000007941 */ /* 0x018fea0003800000 */
.L_x_648:
[----:B------:R-:W-:Y:S01]  /*9020*/  IADD3 R3, R0, 0x40, RZ ;  /* 0x0000004000037810 */ /* 0x000fe20007ffe0ff */
[----:B------:R-:W-:Y:S03]  /*9030*/  BSSY B0, `(.L_x_650) ;  /* 0x0000010000007945 */ /* 0x000fe60003800000 */
[----:B------:R-:W-:-:S13]  /*9040*/  ISETP.GE.AND P1, PT, R3, UR6, PT ;  /* 0x0000000603007c0c */ /* 0x000fda000bf26270 */
[----:B------:R-:W-:Y:S05]  /*9050*/  @P1 BRA `(.L_x_651) ;  /* 0x000000d000001947 */ /* 0x000fea0003800000 */
[----:B------:R-:W-:Y:S02]  /*9060*/  IADD3 R3, P0, R0, 0x40, RZ ;  /* 0x0000004000037810 */ /* 0x000fe40007f1e0ff */
[----:B-1----:R-:W-:-:S03]  /*9070*/  MOV R5, R24 ;  /* 0x0000001800057202 */ /* 0x002fc60000000f00 */
        /* <DEDUP_REMOVED lines=11> */
.L_x_651:
[----:B------:R-:W-:Y:S05]  /*9130*/  BSYNC B0 ;  /* 0x0000000000007941 */ /* 0x000fea0003800000 */
.L_x_650:
        /* <DEDUP_REMOVED lines=27> */
.L_x_653:
[----:B------:R-:W-:Y:S05]  /*92f0*/  BSYNC B0 ;  /* 0x0000000000007941 */ /* 0x000fea0003800000 */
.L_x_652:
        /* <DEDUP_REMOVED lines=13> */
.L_x_640:
[----:B------:R-:W-:Y:S05]  /*93d0*/  BSYNC B1 ;  /* 0x0000000000017941 */ /* 0x000fea0003800000 */
.L_x_626:
        /* <DEDUP_REMOVED lines=11> */
.L_x_654:
[----:B------:R-:W-:Y:S05]  /*9490*/  EXIT ;  /* 0x000000000000794d */ /* 0x000fea0003800000 */
.L_x_656:
        /* <DEDUP_REMOVED lines=14> */
.L_x_1293:


//--------------------- .text._ZN5flash44flash_bwd_dq_dk_dv_loop_seqk_parallel_kernelI23Flash_bwd_kernel_traitsILi96ELi64ELi128ELi8ELi2ELi4ELi4ELb1ELb0EN7cutlass10bfloat16_tE19Flash_kernel_traitsILi96ELi64ELi128ELi8ES3_EELb1ELb0ELb1ELb1ELb0ELb0ELb0EEEvNS_16Flash_bwd_paramsE --------------------------
	.section	.text._ZN5flash44flash_bwd_dq_dk_dv_loop_seqk_parallel_kernelI23Flash_bwd_kernel_traitsILi96ELi64ELi128ELi8ELi2ELi4ELi4ELb1ELb0EN7cutlass10bfloat16_tE19Flash_kernel_traitsILi96ELi64ELi128ELi8ES3_EELb1ELb0ELb1ELb1ELb0ELb0ELb0EEEvNS_16Flash_bwd_paramsE,"ax",@progbits
	.sectioninfo	@"SHI_REGISTERS=255"
	.align	128
        .global         _ZN5flash44flash_bwd_dq_dk_dv_loop_seqk_parallel_kernelI23Flash_bwd_kernel_traitsILi96ELi64ELi128ELi8ELi2ELi4ELi4ELb1ELb0EN7cutlass10bfloat16_tE19Flash_kernel_traitsILi96ELi64ELi128ELi8ES3_EELb1ELb0ELb1ELb1ELb0ELb0ELb0EEEvNS_16Flash_bwd_paramsE
        .type           _ZN5flash44flash_bwd_dq_dk_dv_loop_seqk_parallel_kernelI23Flash_bwd_kernel_traitsILi96ELi64ELi128ELi8ELi2ELi4ELi4ELb1ELb0EN7cutlass10bfloat16_tE19Flash_kernel_traitsILi96ELi64ELi128ELi8ES3_EELb1ELb0ELb1ELb1ELb0ELb0ELb0EEEvNS_16Flash_bwd_paramsE,@function
        .size           _ZN5flash44flash_bwd_dq_dk_dv_loop_seqk_parallel_kernelI23Flash_bwd_kernel_traitsILi96ELi64ELi128ELi8ELi2ELi4ELi4ELb1ELb0EN7cutlass10bfloat16_tE19Flash_kernel_traitsILi96ELi64ELi128ELi8ES3_EELb1ELb0ELb1ELb1ELb0ELb0ELb0EEEvNS_16Flash_bwd_paramsE,(.L_x_1294 - _ZN5flash44flash_bwd_dq_dk_dv_loop_seqk_parallel_kernelI23Flash_bwd_kernel_traitsILi96ELi64ELi128ELi8ELi2ELi4ELi4ELb1ELb0EN7cutlass10bfloat16_tE19Flash_kernel_traitsILi96ELi64ELi128ELi8ES3_EELb1ELb0ELb1ELb1ELb0ELb0ELb0EEEvNS_16Flash_bwd_paramsE)
        .other          _ZN5flash44flash_bwd_dq_dk_dv_loop_seqk_parallel_kernelI23Flash_bwd_kernel_traitsILi96ELi64ELi128ELi8ELi2ELi4ELi4ELb1ELb0EN7cutlass10bfloat16_tE19Flash_kernel_traitsILi96ELi64ELi128ELi8ES3_EELb1ELb0ELb1ELb1ELb0ELb0ELb0EEEvNS_16Flash_bwd_paramsE,@"STO_CUDA_ENTRY STV_DEFAULT"
_ZN5flash44flash_bwd_dq_dk_dv_loop_seqk_parallel_kernelI23Flash_bwd_kernel_traitsILi96ELi64ELi128ELi8ELi2ELi4ELi4ELb1ELb0EN7cutlass10bfloat16_tE19Flash_kernel_traitsILi96ELi64ELi128ELi8ES3_EELb1ELb0ELb1ELb1ELb0ELb0ELb0EEEvNS_16Flash_bwd_paramsE:
.text._ZN5flash44flash_bwd_dq_dk_dv_loop_seqk_parallel_kernelI23Flash_bwd_kernel_traitsILi96ELi64ELi128ELi8ELi2ELi4ELi4ELb1ELb0EN7cutlass10bfloat16_tE19Flash_kernel_traitsILi96ELi64ELi128ELi8ES3_EELb1ELb0ELb1ELb1ELb0ELb0ELb0EEEvNS_16Flash_bwd_paramsE:
        /* <DEDUP_REMOVED lines=32> */
[----:B------:R-:W-:Y:S01]  /*0200*/  UIMAD.WIDE UR36, UR47, UR36, URZ ;  /* 0x000000242f2472a5 */ /* 0x000fe2000f8e023f */
[CC--:B------:R-:W-:Y:S01]  /*0210*/  LEA.HI R5, R0.reuse, R8.reuse, RZ, 0x5 ;  /* 0x0000000800057211 */ /* 0x0c0fe200078f28ff */
[----:B------:R-:W-:Y:S01]  /*0220*/  UIMAD UR57, UR5, UR4, UR57 ;  /* 0x00000004053972a4 */ /* 0x000fe2000f8e0239 */
[CC--:B------:R-:W-:Y:S01]  /*0230*/  LEA.HI R15, R0.reuse, R8.reuse, RZ, 0x3 ;  /* 0x00000008000f7211 */ /* 0x0c0fe200078f18ff */
[----:B---3--:R-:W-:Y:S01]  /*0240*/  UIMAD UR48, UR34, UR47, URZ ;  /* 0x0000002f223072a4 */ /* 0x008fe2000f8e023f */
[CC--:B------:R-:W-:Y:S01]  /*0250*/  LEA.HI R3, R0.reuse, R8.reuse, RZ, 0x4 ;  /* 0x0000000800037211 */ /* 0x0c0fe200078f20ff */
[----:B------:R-:W-:Y:S01]  /*0260*/  UIMAD UR47, UR47, UR12, URZ ;  /* 0x0000000c2f2f72a4 */ /* 0x000fe2000f8e023f */
[CC--:B------:R-:W-:Y:S01]  /*0270*/  LEA.HI R14, R0.reuse, R8.reuse, RZ, 0x6 ;  /* 0x00000008000e7211 */ /* 0x0c0fe200078f30ff */
[----:B------:R-:W-:Y:S01]  /*0280*/  UIMAD UR4, UR31, UR13, UR34 ;  /* 0x0000000d1f0472a4 */ /* 0x000fe2000f8e0222 */
[----:B------:R-:W-:Y:S01]  /*0290*/  LEA.HI R20, R0, R8, RZ, 0x7 ;  /* 0x0000000800147211 */ /* 0x000fe200078f38ff */
[----:B------:R-:W-:Y:S01]  /*02a0*/  ULDC UR14, c[0x0][0x1c0] ;  /* 0x00007000000e7ab9 */ /* 0x000fe20000000800 */
[----:B------:R-:W-:Y:S01]  /*02b0*/  LOP3.LUT R6, R5, 0xffffffe0, RZ, 0xc0, !PT ;  /* 0xffffffe005067812 */ /* 0x000fe200078ec0ff */
[----:B------:R-:W-:Y:S01]  /*02c0*/  ULDC UR9, c[0x0][0x1c0] ;  /* 0x0000700000097ab9 */ /* 0x000fe20000000800 */
[----:B------:R-:W-:Y:S01]  /*02d0*/  LOP3.LUT R0, R15, 0xfffffff8, RZ, 0xc0, !PT ;  /* 0xfffffff80f007812 */ /* 0x000fe200078ec0ff */
[----:B------:R-:W-:Y:S01]  /*02e0*/  UIMAD UR54, UR6, UR31, URZ ;  /* 0x0000001f063672a4 */ /* 0x000fe2000f8e023f */
        /* <DEDUP_REMOVED lines=11> */
[----:B------:R-:W-:Y:S01]  /*03a0*/  UIMAD UR5, UR31, UR9, UR34 ;  /* 0x000000091f0572a4 */ /* 0x000fe2000f8e0222 */
[----:B------:R-:W-:Y:S01]  /*03b0*/  LEA.HI R2, R4, R0, RZ, 0x3 ;  /* 0x0000000004027211 */ /* 0x000fe200078f18ff */
[----:B------:R-:W-:Y:S01]  /*03c0*/  @!UP5 UIMAD UR6, UR31, UR14, UR34 ;  /* 0x0000000e1f06d2a4 */ /* 0x000fe2000f8e0222 */
[----:B------:R-:W-:Y:S01]  /*03d0*/  LEA.HI R3, R3, R6, RZ, 0x1 ;  /* 0x0000000603037211 */ /* 0x000fe200078f08ff */
[----:B------:R-:W-:Y:S01]  /*03e0*/  USHF.L.U32 UR46, UR47, 0x6, URZ ;  /* 0x000000062f2e7899 */ /* 0x000fe2000800063f */
[----:B------:R-:W-:Y:S01]  /*03f0*/  LOP3.LUT R4, R7, 0x7fffffe, RZ, 0xc0, !PT ;  /* 0x07fffffe07047812 */ /* 0x000fe200078ec0ff */
[----:B------:R-:W-:Y:S01]  /*0400*/  USHF.L.U32 UR41, UR4, 0x5, URZ ;  /* 0x0000000504297899 */ /* 0x000fe2000800063f */
[----:B------:R-:W-:Y:S01]  /*0410*/  LOP3.LUT R2, R2, 0xfffffff8, RZ, 0xc0, !PT ;  /* 0xfffffff802027812 */ /* 0x000fe200078ec0ff */
[----:B------:R-:W-:Y:S01]  /*0420*/  ULDC UR51, c[0x0][0x214] ;  /* 0x0000850000337ab9 */ /* 0x000fe20000000800 */
[----:B------:R-:W-:Y:S01]  /*0430*/  LOP3.LUT R3, R3, 0xfffffffe, RZ, 0xc0, !PT ;  /* 0xfffffffe03037812 */ /* 0x000fe200078ec0ff */
[C---:B------:R-:W-:Y:S01]  /*0440*/  IMAD.IADD R7, R0.reuse, 0x1, -R4 ;  /* 0x0000000100077824 */ /* 0x040fe200078e0a04 */
[----:B------:R-:W-:Y:S01]  /*0450*/  ULDC UR58, c[0x0][0x1c8] ;  /* 0x00007200003a7ab9 */ /* 0x000fe20000000800 */
[----:B------:R-:W-:Y:S01]  /*0460*/  IMAD.IADD R9, R0, 0x1, -R2 ;  /* 0x0000000100097824 */ /* 0x000fe200078e0a02 */
[----:B------:R-:W-:Y:S01]  /*0470*/  SHF.R.S32.HI R0, RZ, 0x5, R5 ;  /* 0x00000005ff007819 */ /* 0x000fe20000011405 */
[----:B------:R-:W-:Y:S01]  /*0480*/  IMAD.IADD R16, R6, 0x1, -R3 ;  /* 0x0000000106107824 */ /* 0x000fe200078e0a03 */
[----:B------:R-:W-:Y:S01]  /*0490*/  SHF.R.S32.HI R2, RZ, 0x1f, R5 ;  /* 0x0000001fff027819 */ /* 0x000fe20000011405 */
[----:B------:R-:W-:Y:S01]  /*04a0*/  ULDC.U8 UR8, c[0x0][0x3d0] ;  /* 0x0000f40000087ab9 */ /* 0x000fe20000000000 */
        /* <DEDUP_REMOVED lines=19> */
[----:B------:R-:W-:Y:S01]  /*05e0*/  ULOP3.LUT UR58, UR34, UR58, URZ, 0x3c, !UPT ;  /* 0x0000003a223a7292 */ /* 0x000fe2000f8e3c3f */
[----:B------:R-:W-:Y:S01]  /*05f0*/  LOP3.LUT R0, R0, R3, RZ, 0x3c, !PT ;  /* 0x0000000300007212 */ /* 0x000fe200078e3cff */
[----:B------:R-:W-:Y:S01]  /*0600*/  USHF.R.S32.HI UR59, URZ, 0x1f, UR34 ;  /* 0x0000001f3f3b7899 */ /* 0x000fe20008011422 */
[----:B------:R-:W-:Y:S01]  /*0610*/  LEA.HI R249, R2, R10, RZ, 0x2 ;  /* 0x0000000a02f97211 */ /* 0x000fe200078f10ff */
[----:B------:R-:W-:Y:S01]  /*0620*/  UISETP.NE.AND UP6, UPT, UR8, URZ, UPT ;  /* 0x0000003f0800728c */ /* 0x000fe2000bfc5270 */
[----:B------:R-:W-:Y:S01]  /*0630*/  SHF.R.S32.HI R2, RZ, 0x1f, R8 ;  /* 0x0000001fff027819 */ /* 0x000fe20000011408 */
[----:B------:R-:W-:Y:S01]  /*0640*/  IMAD.U32 R3, R4, 0x20, R0 ;  /* 0x0000002004037824 */ /* 0x000fe200078e0000 */
[-C--:B------:R-:W-:Y:S01]  /*0650*/  LEA.HI R0, R8, R8.reuse, RZ, 0x1 ;  /* 0x0000000808007211 */ /* 0x080fe200078f08ff */
[----:B------:R-:W-:Y:S01]  /*0660*/  USHF.R.S32.HI UR61, URZ, 0x1f, UR31 ;  /* 0x0000001f3f3d7899 */ /* 0x000fe2000801141f */
[----:B------:R-:W-:Y:S01]  /*0670*/  LEA.HI R11, R2, R8, RZ, 0x3 ;  /* 0x00000008020b7211 */ /* 0x000fe200078f18ff */
[----:B------:R-:W-:Y:S01]  /*0680*/  USHF.R.S32.HI UR60, URZ, 0x1f, UR34 ;  /* 0x0000001f3f3c7899 */ /* 0x000fe20008011422 */
[----:B------:R1:W-:Y:S01]  /*0690*/  STL [R1+0x28], R3 ;  /* 0x0000280301007387 */ /* 0x0003e20000100800 */
[----:B------:R-:W-:Y:S01]  /*06a0*/  LOP3.LUT R4, R0, 0x7fffffe, RZ, 0xc0, !PT ;  /* 0x07fffffe00047812 */ /* 0x000fe200078ec0ff */
[----:B------:R-:W-:Y:S01]  /*06b0*/  UIMAD.WIDE.U32 UR42, UR36, UR44, URZ ;  /* 0x0000002c242a72a5 */ /* 0x000fe2000f8e003f */
[----:B------:R-:W-:Y:S01]  /*06c0*/  LOP3.LUT R2, R11, 0xfffffff8, RZ, 0xc0, !PT ;  /* 0xfffffff80b027812 */ /* 0x000fe200078ec0ff */
[----:B------:R-:W-:Y:S01]  /*06d0*/  UIMAD UR53, UR37, UR44, URZ ;  /* 0x0000002c253572a4 */ /* 0x000fe2000f8e023f */
[----:B------:R-:W-:Y:S01]  /*06e0*/  SHF.R.S32.HI R10, RZ, 0x6, R14 ;  /* 0x00000006ff0a7819 */ /* 0x000fe2000001140e */
[C---:B------:R-:W-:Y:S01]  /*06f0*/  IMAD.IADD R17, R8.reuse, 0x1, -R4 ;  /* 0x0000000108117824 */ /* 0x040fe200078e0a04 */
[C---:B------:R-:W-:Y:S01]  /*0700*/  LEA.HI R7, R9.reuse, R9, RZ, 0x1 ;  /* 0x0000000909077211 */ /* 0x040fe200078f08ff */
[----:B------:R-:W-:Y:S01]  /*0710*/  IMAD.IADD R14, R8, 0x1, -R2 ;  /* 0x00000001080e7824 */ /* 0x000fe200078e0a02 */
[----:B------:R-:W-:Y:S01]  /*0720*/  LOP3.LUT P2, RZ, R9, 0x2, RZ, 0xc0, !PT ;  /* 0x0000000209ff7812 */ /* 0x000fe2000784c0ff */
[----:B------:R-:W-:Y:S01]  /*0730*/  IMAD R2, R10, 0x4, R16 ;  /* 0x000000040a027824 */ /* 0x000fe200078e0210 */
[----:B------:R-:W-:Y:S01]  /*0740*/  SHF.R.S32.HI R249, RZ, 0x2, R249 ;  /* 0x00000002fff97819 */ /* 0x000fe200000114f9 */
[----:B------:R-:W-:Y:S01]  /*0750*/  USHF.R.S32.HI UR55, URZ, 0x1f, UR48 ;  /* 0x0000001f3f377899 */ /* 0x000fe20008011430 */
[C---:B------:R-:W-:Y:S01]  /*0760*/  LOP3.LUT P5, RZ, R14.reuse, 0x2, RZ, 0xc0, !PT ;  /* 0x000000020eff7812 */ /* 0x040fe200078ac0ff */
[----:B------:R-:W-:Y:S01]  /*0770*/  UIMAD UR52, UR5, UR52, URZ ;  /* 0x00000034053472a4 */ /* 0x000fe2000f8e023f */
[----:B------:R-:W-:Y:S01]  /*0780*/  LOP3.LUT P6, RZ, R14, 0x4, RZ, 0xc0, !PT ;  /* 0x000000040eff7812 */ /* 0x000fe200078cc0ff */
[----:B------:R-:W-:Y:S01]  /*0790*/  IMAD R249, R21, 0x10, R249 ;  /* 0x0000001015f97824 */ /* 0x000fe200078e02f9 */
[----:B------:R-:W-:Y:S01]  /*07a0*/  SEL R202, R206, 0xffffffe0, !P5 ;  /* 0xffffffe0ceca7807 */ /* 0x000fe20006800000 */
[----:B------:R-:W-:Y:S01]  /*07b0*/  @!UP5 UIMAD UR51, UR6, UR51, URZ ;  /* 0x000000330633d2a4 */ /* 0x000fe2000f8e023f */
[----:B------:R-:W-:Y:S01]  /*07c0*/  SEL R203, R203, 0xffffffc0, !P6 ;  /* 0xffffffc0cbcb7807 */ /* 0x000fe20007000000 */
[----:B------:R-:W-:-:S02]  /*07d0*/  USHF.R.S32.HI UR50, URZ, 0x1f, UR46 ;  /* 0x0000001f3f327899 */ /* 0x000fc4000801142e */
[----:B------:R-:W-:Y:S02]  /*07e0*/  USHF.R.S32.HI UR49, URZ, 0x1f, UR41 ;  /* 0x0000001f3f317899 */ /* 0x000fe40008011429 */
[----:B------:R-:W-:Y:S01]  /*07f0*/  UMOV UR39, 0xffffd000 ;  /* 0xffffd00000277882 */ /* 0x000fe20000000000 */
        /* <DEDUP_REMOVED lines=27> */
[----:B------:R-:W-:Y:S01]  /*09b0*/  LOP3.LUT P0, RZ, R12, 0x2, RZ, 0xc0, !PT ;  /* 0x000000020cff7812 */ /* 0x000fe2000780c0ff */
[C---:B------:R-:W-:Y:S01]  /*09c0*/  IMAD.IADD R6, R9.reuse, 0x1, -R0 ;  /* 0x0000000109067824 */ /* 0x040fe200078e0a00 */
[----:B------:R-:W-:Y:S01]  /*09d0*/  LOP3.LUT R15, R4, R2, RZ, 0x3c, !PT ;  /* 0x00000002040f7212 */ /* 0x000fe200078e3cff */
[----:B------:R-:W-:Y:S01]  /*09e0*/  IMAD.SHL.U32 R0, R9, 0x40, RZ ;  /* 0x0000004009007824 */ /* 0x000fe200078e00ff */
[----:B------:R-:W-:Y:S01]  /*09f0*/  SHF.R.S32.HI R2, RZ, 0x3, R11 ;  /* 0x00000003ff027819 */ /* 0x000fe2000001140b */
[----:B------:R-:W-:Y:S01]  /*0a00*/  IMAD.U32 R197, R18, 0x20, R197 ;  /* 0x0000002012c57824 */ /* 0x000fe200078e00c5 */
[----:B------:R-:W-:-:S02]  /*0a10*/  SEL R238, R238, 0x10, !P3 ;  /* 0x00000010eeee7807 */ /* 0x000fc40005800000 */
        /* <DEDUP_REMOVED lines=11> */
[----:B------:R-:W-:Y:S01]  /*0ad0*/  IMAD R9, R6, 0x20, R0 ;  /* 0x0000002006097824 */ /* 0x000fe200078e0200 */
[----:B------:R-:W-:Y:S01]  /*0ae0*/  SHF.R.S32.HI R0, RZ, 0x1, R7 ;  /* 0x00000001ff007819 */ /* 0x000fe20000011407 */
[----:B------:R-:W-:-:S02]  /*0af0*/  IMAD.U32 R3, RZ, RZ, UR15 ;  /* 0x0000000fff037e24 */ /* 0x000fc4000f8e00ff */
[----:B------:R-:W-:Y:S01]  /*0b00*/  IMAD R3, R2, 0x1000, R5 ;  /* 0x0000100002037824 */ /* 0x000fe200078e0205 */
[C---:B------:R-:W-:Y:S01]  /*0b10*/  LOP3.LUT P1, RZ, R0.reuse, 0x2, RZ, 0xc0, !PT ;  /* 0x0000000200ff7812 */ /* 0x040fe2000782c0ff */
[----:B------:R-:W-:Y:S02]  /*0b20*/  IMAD.SHL.U32 R0, R0, 0x40, RZ ;  /* 0x0000004000007824 */ /* 0x000fe400078e00ff */
[----:B------:R-:W-:Y:S02]  /*0b30*/  IMAD.SHL.U32 R2, R2, 0x8, RZ ;  /* 0x0000000802027824 */ /* 0x000fe400078e00ff */
        /* <DEDUP_REMOVED lines=28> */
[----:B------:R-:W-:Y:S01]  /*0d00*/  @P2 IADD3 R241, R240, -0x20, RZ ;  /* 0xffffffe0f0f12810 */ /* 0x000fe20007ffe0ff */
[----:B------:R-:W-:Y:S01]  /*0d10*/  IMAD.IADD R205, R0, 0x1, R2 ;  /* 0x0000000100cd7824 */ /* 0x000fe200078e0202 */
[C---:B------:R-:W-:Y:S01]  /*0d20*/  IADD3 R2, R250.reuse, 0x20, RZ ;  /* 0x00000020fa027810 */ /* 0x040fe20007ffe0ff */
[----:B------:R-:W-:Y:S01]  /*0d30*/  IMAD.IADD R207, R207, 0x1, R5 ;  /* 0x00000001cfcf7824 */ /* 0x000fe200078e0205 */
[----:B------:R-:W-:Y:S01]  /*0d40*/  IADD3 R0, R250, 0x40, RZ ;  /* 0x00000040fa007810 */ /* 0x000fe20007ffe0ff */
[----:B------:R-:W-:Y:S01]  /*0d50*/  IMAD.IADD R238, R238, 0x1, R241 ;  /* 0x00000001eeee7824 */ /* 0x000fe200078e02f1 */
[----:B------:R-:W-:Y:S01]  /*0d60*/  LEA R201, R201, 0xf000, 0x1 ;  /* 0x0000f000c9c97811 */ /* 0x000fe200078e08ff */
[----:B------:R1:W-:Y:S01]  /*0d70*/  STL [R1+0xc], R2 ;  /* 0x00000c0201007387 */ /* 0x0003e20000100800 */
[----:B------:R-:W-:-:S03]  /*0d80*/  IMAD.SHL.U32 R199, R207, 0x2, RZ ;  /* 0x00000002cfc77824 */ /* 0x000fc600078e00ff */
[----:B------:R2:W-:Y:S01]  /*0d90*/  STL [R1+0x10], R0 ;  /* 0x0000100001007387 */ /* 0x0005e20000100800 */
[C---:B------:R-:W-:Y:S02]  /*0da0*/  IMAD.IADD R202, R201.reuse, 0x1, R202 ;  /* 0x00000001c9ca7824 */ /* 0x040fe400078e02ca */
[--C-:B------:R-:W-:Y:S01]  /*0db0*/  IMAD.IADD R204, R201, 0x1, R203.reuse ;  /* 0x00000001c9cc7824 */ /* 0x100fe200078e02cb */
[----:B------:R3:W-:Y:S01]  /*0dc0*/  STL [R1+0x2c], R4 ;  /* 0x00002c0401007387 */ /* 0x0007e20000100800 */
[----:B------:R-:W-:Y:S02]  /*0dd0*/  IMAD.IADD R203, R202, 0x1, R203 ;  /* 0x00000001cacb7824 */ /* 0x000fe400078e02cb */
[----:B------:R-:W-:Y:S02]  /*0de0*/  IMAD.IADD R200, R199, 0x1, R206 ;  /* 0x00000001c7c87824 */ /* 0x000fe400078e02ce */
[----:B-1----:R-:W-:Y:S01]  /*0df0*/  IMAD.SHL.U32 R2, R3, 0x2, RZ ;  /* 0x0000000203027824 */ /* 0x002fe200078e00ff */
[----:B--2---:R-:W-:-:S02]  /*0e00*/  IADD3 R0, R4, 0x20, RZ ;  /* 0x0000002004007810 */ /* 0x004fc40007ffe0ff */
[----:B------:R-:W-:-:S05]  /*0e10*/  @P1 IADD3 R0, R4, -0x20, RZ ;  /* 0xffffffe004001810 */ /* 0x000fca0007ffe0ff */
[----:B------:R3:W-:Y:S02]  /*0e20*/  STL [R1+0x30], R0 ;  /* 0x0000300001007387 */ /* 0x0007e40000100800 */
.L_x_700:
        /* <DEDUP_REMOVED lines=53> */
.L_x_657:
        /* <DEDUP_REMOVED lines=21> */
[----:B------:R-:W-:Y:S02]  /*12d0*/  UIADD3 UR6, UR19, 0x3f, URZ ;  /* 0x0000003f13067890 */ /* 0x000fe4000fffe03f */
[----:B------:R-:W-:Y:S02]  /*12e0*/  ULDC.64 UR12, c[0x0][0x178] ;  /* 0x00005e00000c7ab9 */ /* 0x000fe40000000a00 */
[----:B------:R-:W-:Y:S02]  /*12f0*/  UIMAD UR7, UR38, UR12, URZ ;  /* 0x0000000c260772a4 */ /* 0x000fe4000f8e023f */
[----:B------:R-:W-:Y:S02]  /*1300*/  USHF.R.S32.HI UR9, URZ, 0x1f, UR6 ;  /* 0x0000001f3f097899 */ /* 0x000fe40008011406 */
[----:B------:R-:W-:Y:S02]  /*1310*/  UIMAD.WIDE.U32 UR4, UR31, UR12, URZ ;  /* 0x0000000c1f0472a5 */ /* 0x000fe4000f8e003f */
[----:B------:R-:W-:-:S02]  /*1320*/  UIMAD UR14, UR31, UR13, UR7 ;  /* 0x0000000d1f0e72a4 */ /* 0x000fc4000f8e0207 */
[----:B------:R-:W-:Y:S02]  /*1330*/  ULEA.HI UR9, UR9, UR6, URZ, 0x6 ;  /* 0x0000000609097291 */ /* 0x000fe4000f8f303f */
[----:B------:R-:W-:Y:S02]  /*1340*/  ULDC.64 UR12, c[0x0][0x190] ;  /* 0x00006400000c7ab9 */ /* 0x000fe40000000a00 */
[----:B------:R-:W-:Y:S02]  /*1350*/  UISETP.NE.AND UP3, UPT, UR15, -0x1, UPT ;  /* 0xffffffff0f00788c */ /* 0x000fe4000bf65270 */
[----:B------:R-:W-:Y:S02]  /*1360*/  UIMAD.WIDE.U32 UR6, UR15, UR12, URZ ;  /* 0x0000000c0f0672a5 */ /* 0x000fe4000f8e003f */
[----:B------:R-:W-:Y:S02]  /*1370*/  ULDC UR16, c[0x0][0x2e4] ;  /* 0x0000b90000107ab9 */ /* 0x000fe40000000800 */
[----:B------:R-:W-:-:S02]  /*1380*/  USEL UR35, UR4, UR6, !UP3 ;  /* 0x0000000604237287 */ /* 0x000fc4000d800000 */
[----:B------:R-:W-:Y:S02]  /*1390*/  UIADD3 UR4, UR19, 0x80, UR25 ;  /* 0x0000008013047890 */ /* 0x000fe4000fffe019 */
[----:B------:R-:W-:Y:S02]  /*13a0*/  UIADD3 UR33, UR5, UR14, URZ ;  /* 0x0000000e05217290 */ /* 0x000fe4000fffe03f */
[----:B------:R-:W-:Y:S02]  /*13b0*/  UIADD3 UR4, UR4, UR16, -UR8 ;  /* 0x0000001004047290 */ /* 0x000fe4000fffe808 */
[----:B-1----:R-:W-:Y:S02]  /*13c0*/  UISETP.NE.AND UP0, UPT, UR26, -0x1, UPT ;  /* 0xffffffff1a00788c */ /* 0x002fe4000bf05270 */
[----:B------:R-:W-:Y:S02]  /*13d0*/  UIADD3 UR4, UR4, 0x3f, URZ ;  /* 0x0000003f04047890 */ /* 0x000fe4000fffe03f */
[----:B------:R-:W-:-:S02]  /*13e0*/  UIMAD UR6, UR15, UR13, URZ ;  /* 0x0000000d0f0672a4 */ /* 0x000fc4000f8e023f */
[----:B------:R-:W-:Y:S01]  /*13f0*/  USHF.R.S32.HI UR5, URZ, 0x1f, UR4 ;  /* 0x0000001f3f057899 */ /* 0x000fe20008011404 */
[----:B------:R-:W-:Y:S01]  /*1400*/  PLOP3.LUT P0, PT, PT, PT, UP0, 0x80, 0x0 ;  /* 0x000000000000781c */ /* 0x000fe20003f0f008 */
[----:B------:R-:W-:Y:S02]  /*1410*/  @UP3 UIADD3 UR33, UR7, UR6, URZ ;  /* 0x0000000607213290 */ /* 0x000fe4000fffe03f */
[----:B------:R-:W-:Y:S02]  /*1420*/  ULEA.HI UR4, UR5, UR4, URZ, 0x6 ;  /* 0x0000000405047291 */ /* 0x000fe4000f8f303f */
[----:B------:R-:W-:Y:S02]  /*1430*/  USHF.R.S32.HI UR5, URZ, 0x6, UR9 ;  /* 0x000000063f057899 */ /* 0x000fe40008011409 */
[----:B------:R-:W-:Y:S02]  /*1440*/  USHF.R.S32.HI UR4, URZ, 0x6, UR4 ;  /* 0x000000063f047899 */ /* 0x000fe40008011404 */
[----:B------:R-:W-:-:S02]  /*1450*/  @UP0 UIADD3 UR6, UR24, UR26, URZ ;  /* 0x0000001a18060290 */ /* 0x000fc4000fffe03f */
[----:B------:R-:W-:Y:S02]  /*1460*/  UISETP.LT.AND UP2, UPT, UR5, UR4, UPT ;  /* 0x000000040500728c */ /* 0x000fe4000bf41270 */
[----:B------:R-:W-:Y:S02]  /*1470*/  ULDC.64 UR12, c[0x0][0x198] ;  /* 0x00006600000c7ab9 */ /* 0x000fe40000000a00 */
        /* <DEDUP_REMOVED lines=9> */
[----:B------:R-:W-:-:S04]  /*1510*/  UIMAD UR6, UR6, UR4, URZ ;  /* 0x00000004060672a4 */ /* 0x000fc8000f8e023f */
[----:B------:R-:W-:-:S03]  /*1520*/  UIMAD UR9, UR24, UR5, UR6 ;  /* 0x00000005180972a4 */ /* 0x000fc6000f8e0206 */
[----:B------:R-:W-:Y:S02]  /*1530*/  ULDC.64 UR6, c[0x0][0x180] ;  /* 0x0000600000067ab9 */ /* 0x000fe40000000a00 */
[----:B------:R-:W-:-:S04]  /*1540*/  UIMAD UR5, UR38, UR6, URZ ;  /* 0x00000006260572a4 */ /* 0x000fc8000f8e023f */
[----:B------:R-:W-:Y:S02]  /*1550*/  UIMAD UR7, UR31, UR7, UR5 ;  /* 0x000000071f0772a4 */ /* 0x000fe4000f8e0205 */
[----:B------:R-:W-:-:S04]  /*1560*/  UIMAD.WIDE.U32 UR4, UR24, UR4, URZ ;  /* 0x00000004180472a5 */ /* 0x000fc8000f8e003f */
[----:B------:R-:W-:-:S04]  /*1570*/  UIADD3 UR5, UR5, UR9, URZ ;  /* 0x0000000905057290 */ /* 0x000fc8000fffe03f */
[----:B------:R-:W-:-:S04]  /*1580*/  UIMAD.WIDE.U32 UR4, UR31, UR6, UR4 ;  /* 0x000000061f0472a5 */ /* 0x000fc8000f8e0004 */
[----:B------:R-:W-:-:S03]  /*1590*/  UIADD3 UR22, UR5, UR7, URZ ;  /* 0x0000000705167290 */ /* 0x000fc6000fffe03f */
[----:B------:R-:W-:Y:S02]  /*15a0*/  UMOV UR21, UR4 ;  /* 0x0000000400157c82 */ /* 0x000fe40008000000 */
.L_x_659:
        /* <DEDUP_REMOVED lines=18> */
.L_x_660:
        /* <DEDUP_REMOVED lines=71> */
.L_x_661:
[----:B------:R-:W-:Y:S02]  /*1b40*/  UMOV UR6, UR52 ;  /* 0x0000003400067c82 */ /* 0x000fe40008000000 */
.L_x_662:
[----:B------:R-:W1:Y:S01]  /*1b50*/  S2R R18, SR_TID.X ;  /* 0x0000000000127919 */ /* 0x000e620000002100 */
[----:B------:R-:W-:Y:S01]  /*1b60*/  UIADD3 UR4, UP4, UP3, UR4, UR46, UR48 ;  /* 0x0000002e04047290 */ /* 0x000fe2000fb9e030 */
[----:B------:R-:W-:Y:S01]  /*1b70*/  SHF.R.S32.HI R251, RZ, 0x1f, R250 ;  /* 0x0000001ffffb7819 */ /* 0x000fe200000114fa */
[----:B------:R-:W-:Y:S01]  /*1b80*/  IMAD.U32 R10, RZ, RZ, UR11 ;  /* 0x0000000bff0a7e24 */ /* 0x000fe2000f8e00ff */
[----:B------:R-:W-:Y:S01]  /*1b90*/  UIADD3 UR14, UR17, UR14, URZ ;  /* 0x0000000e110e7290 */ /* 0x000fe2000fffe03f */
[----:B------:R-:W-:Y:S01]  /*1ba0*/  IMAD.U32 R8, RZ, RZ, UR10 ;  /* 0x0000000aff087e24 */ /* 0x000fe2000f8e00ff */
[----:B------:R-:W-:Y:S01]  /*1bb0*/  UIADD3 UR15, UP2, UP1, UR13, UR4, UR18 ;  /* 0x000000040d0f7290 */ /* 0x000fe2000f95e012 */
[----:B------:R-:W-:Y:S01]  /*1bc0*/  IMAD.U32 R9, RZ, RZ, UR17 ;  /* 0x00000011ff097e24 */ /* 0x000fe2000f8e00ff */
[----:B------:R-:W-:Y:S01]  /*1bd0*/  UIADD3.X UR4, UR7, UR50, UR55, UP4, UP3 ;  /* 0x0000003207047290 */ /* 0x000fe2000a7e6437 */
[----:B------:R-:W-:Y:S01]  /*1be0*/  BSSY B1, `(.L_x_658) ;  /* 0x0000928000017945 */ /* 0x000fe20003800000 */
[----:B------:R-:W-:-:S02]  /*1bf0*/  ULDC.64 UR10, c[0x0][0x3c8] ;  /* 0x0000f200000a7ab9 */ /* 0x000fc40000000a00 */
[----:B------:R-:W-:-:S03]  /*1c00*/  UIADD3.X UR13, UR9, UR4, UR12, UP2, UP1 ;  /* 0x00000004090d7290 */ /* 0x000fc600097e240c */
[----:B------:R-:W-:Y:S02]  /*1c10*/  ULDC.64 UR4, c[0x0][0x1a8] ;  /* 0x00006a0000047ab9 */ /* 0x000fe40000000a00 */
[----:B------:R-:W-:-:S04]  /*1c20*/  UIMAD UR4, UR59, UR4, URZ ;  /* 0x000000043b0472a4 */ /* 0x000fc8000f8e023f */
[----:B------:R-:W-:-:S03]  /*1c30*/  UIMAD UR12, UR34, UR5, UR4 ;  /* 0x00000005220c72a4 */ /* 0x000fc6000f8e0204 */
[----:B------:R-:W-:Y:S01]  /*1c40*/  ULDC.64 UR4, c[0x0][0x378] ;  /* 0x0000de0000047ab9 */ /* 0x000fe20000000a00 */
[----:B-1----:R-:W-:Y:S01]  /*1c50*/  SHF.R.S32.HI R19, RZ, 0x1f, R18 ;  /* 0x0000001fff137819 */ /* 0x002fe20000011412 */
[----:B------:R-:W-:-:S03]  /*1c60*/  UIMAD UR4, UR59, UR4, URZ ;  /* 0x000000043b0472a4 */ /* 0x000fc6000f8e023f */
[----:B------:R-:W-:Y:S01]  /*1c70*/  LEA.HI R3, R19, R18, RZ, 0x2 ;  /* 0x0000001213037211 */ /* 0x000fe200078f10ff */
[----:B------:R-:W-:-:S03]  /*1c80*/  UIMAD UR9, UR34, UR5, UR4 ;  /* 0x00000005220972a4 */ /* 0x000fc6000f8e0204 */
[----:B------:R-:W-:Y:S01]  /*1c90*/  SHF.R.S32.HI R3, RZ, 0x2, R3 ;  /* 0x00000002ff037819 */ /* 0x000fe20000011403 */
[----:B------:R-:W-:Y:S02]  /*1ca0*/  ULDC.64 UR4, c[0x0][0x370] ;  /* 0x0000dc0000047ab9 */ /* 0x000fe40000000a00 */
[----:B------:R-:W-:Y:S01]  /*1cb0*/  UIMAD UR4, UR27, UR4, URZ ;  /* 0x000000041b0472a4 */ /* 0x000fe2000f8e023f */
[----:B------:R-:W-:Y:S02]  /*1cc0*/  SHF.R.S32.HI R17, RZ, 0x1f, R3 ;  /* 0x0000001fff117819 */ /* 0x000fe40000011403 */
[----:B------:R-:W-:Y:S01]  /*1cd0*/  IADD3 R0, P1, R3, UR17, RZ ;  /* 0x0000001103007c10 */ /* 0x000fe2000ff3e0ff */
[----:B------:R-:W-:Y:S02]  /*1ce0*/  UIMAD UR7, UR17, UR5, UR4 ;  /* 0x00000005110772a4 */ /* 0x000fe4000f8e0204 */
[----:B------:R-:W-:Y:S01]  /*1cf0*/  UIADD3 UR4, UR17, UR6, URZ ;  /* 0x0000000611047290 */ /* 0x000fe2000fffe03f */
[----:B------:R-:W-:Y:S01]  /*1d00*/  IADD3.X R7, R17, UR27, RZ, P1, !PT ;  /* 0x0000001b11077c10 */ /* 0x000fe20008ffe4ff */
[----:B------:R-:W-:Y:S01]  /*1d10*/  UMOV UR27, 0x4 ;  /* 0x00000004001b7882 */ /* 0x000fe20000000000 */
[----:B------:R-:W-:Y:S01]  /*1d20*/  IMAD.WIDE.U32 R4, R0, c[0x0][0x190], R250 ;  /* 0x0000640000047a25 */ /* 0x000fe200078e00fa */
[----:B------:R-:W-:Y:S01]  /*1d30*/  UIMAD.WIDE UR4, UR4, UR27, UR10 ;  /* 0x0000001b040472a5 */ /* 0x000fe2000f8e020a */
[----:B------:R1:W2:Y:S02]  /*1d40*/  R2UR UR10, R8 ;  /* 0x00000000080a73c2 */ /* 0x0002a400000e0000 */
[----:B------:R-:W-:Y:S01]  /*1d50*/  IMAD R7, R7, c[0x0][0x190], RZ ;  /* 0x0000640007077a24 */ /* 0x000fe200078e02ff */
[----:B------:R-:W-:Y:S01]  /*1d60*/  IADD3 R6, P1, R4, UR35, RZ ;  /* 0x0000002304067c10 */ /* 0x000fe2000ff3e0ff */
[----:B------:R-:W-:-:S02]  /*1d70*/  ULDC UR35, c[0x0][0x2e8] ;  /* 0x0000ba0000237ab9 */ /* 0x000fc40000000800 */
[----:B------:R-:W-:Y:S01]  /*1d80*/  IMAD R0, R0, c[0x0][0x194], R7 ;  /* 0x0000650000007a24 */ /* 0x000fe200078e0207 */
[----:B------:R-:W-:Y:S01]  /*1d90*/  UMOV UR18, UR4 ;  /* 0x0000000400127c82 */ /* 0x000fe20008000000 */
[----:B------:R3:W4:Y:S01]  /*1da0*/  R2UR UR11, R10 ;  /* 0x000000000a0b73c2 */ /* 0x00072200000e0000 */
[----:B------:R-:W-:Y:S02]  /*1db0*/  UIADD3 UR4, -UR8, UR19, UR25 ;  /* 0x0000001308047290 */ /* 0x000fe4000fffe119 */
[----:B------:R-:W-:Y:S01]  /*1dc0*/  IADD3.X R7, R5, UR33, R0, P1, !PT ;  /* 0x0000002105077c10 */ /* 0x000fe20008ffe400 */
[----:B------:R-:W-:Y:S01]  /*1dd0*/  UMOV UR17, UR5 ;  /* 0x0000000500117c82 */ /* 0x000fe20008000000 */
[----:B------:R-:W-:Y:S01]  /*1de0*/  LEA.HI R0, R19, R18, RZ, 0x5 ;  /* 0x0000001213007211 */ /* 0x000fe200078f28ff */
[----:B------:R-:W-:Y:S01]  /*1df0*/  UIADD3 UR4, UR4, -UR35, URZ ;  /* 0x8000002304047290 */ /* 0x000fe2000fffe03f */
[----:B------:R-:W-:-:S03]  /*1e00*/  IADD3 R4, P1, R250, UR20, RZ ;  /* 0x00000014fa047c10 */ /* 0x000fc6000ff3e0ff */
[----:B------:R-:W-:Y:S01]  /*1e10*/  USHF.R.S32.HI UR20, URZ, 0x1f, UR4 ;  /* 0x0000001f3f147899 */ /* 0x000fe20008011404 */
[----:B------:R-:W-:-:S03]  /*1e20*/  IADD3.X R5, R251, UR23, RZ, P1, !PT ;  /* 0x00000017fb057c10 */ /* 0x000fc60008ffe4ff */
[----:B------:R-:W-:Y:S01]  /*1e30*/  ULEA.HI UR20, UR20, UR4, URZ, 0x6 ;  /* 0x0000000414147291 */ /* 0x000fe2000f8f303f */
[----:B-1----:R-:W-:Y:S01]  /*1e40*/  LOP3.LUT R8, R0, 0xffffffe0, RZ, 0xc0, !PT ;  /* 0xffffffe000087812 */ /* 0x002fe200078ec0ff */
[----:B------:R-:W-:Y:S01]  /*1e50*/  IMAD.WIDE.U32 R4, R9, c[0x0][0x370], R4 ;  /* 0x0000dc0009047a25 */ /* 0x000fe200078e0004 */
[----:B------:R-:W-:Y:S01]  /*1e60*/  SHF.R.S32.HI R0, RZ, 0x5, R0 ;  /* 0x00000005ff007819 */ /* 0x000fe20000011400 */
[----:B------:R-:W-:Y:S02]  /*1e70*/  USHF.R.S32.HI UR20, URZ, 0x6, UR20 ;  /* 0x000000063f147899 */ /* 0x000fe40008011414 */
[----:B------:R-:W-:Y:S01]  /*1e80*/  IMAD.IADD R15, R18, 0x1, -R8 ;  /* 0x00000001120f7824 */ /* 0x000fe200078e0a08 */
[----:B------:R-:W-:Y:S01]  /*1e90*/  IADD3 R5, R5, UR7, RZ ;  /* 0x0000000705057c10 */ /* 0x000fe2000fffe0ff */
[----:B------:R-:W-:Y:S02]  /*1ea0*/  UISETP.LT.AND UP1, UPT, URZ, UR20, UPT ;  /* 0x000000143f00728c */ /* 0x000fe4000bf21270 */
[----:B------:R-:W-:Y:S01]  /*1eb0*/  IMAD R0, R0, UR47, R15 ;  /* 0x0000002f00007c24 */ /* 0x000fe2000f8e020f */
[----:B------:R-:W-:-:S02]  /*1ec0*/  ULDC.64 UR4, c[0x0][0x200] ;  /* 0x0000800000047ab9 */ /* 0x000fc40000000a00 */
[----:B------:R-:W-:Y:S02]  /*1ed0*/  USEL UR20, URZ, UR20, !UP1 ;  /* 0x000000143f147287 */ /* 0x000fe4000c800000 */
[C---:B------:R-:W-:Y:S01]  /*1ee0*/  IADD3 R8, P1, R0.reuse, UR15, RZ ;  /* 0x0000000f00087c10 */ /* 0x040fe2000ff3e0ff */
[----:B------:R-:W-:Y:S02]  /*1ef0*/  UIMAD.WIDE UR14, UR14, UR27, UR4 ;  /* 0x0000001b0e0e72a5 */ /* 0x000fe4000f8e0204 */
[----:B------:R-:W-:Y:S01]  /*1f00*/  UISETP.GT.AND UP1, UPT, UR29, UR20, UPT ;  /* 0x000000141d00728c */ /* 0x000fe2000bf24270 */
[----:B------:R-:W-:Y:S01]  /*1f10*/  LEA.HI.X.SX32 R208, R0, UR13, 0x1, P1 ;  /* 0x0000000d00d07c11 */ /* 0x000fe200088f0eff */
[----:B------:R-:W-:Y:S01]  /*1f20*/  IMAD.U32 R0, RZ, RZ, UR34 ;  /* 0x00000022ff007e24 */ /* 0x000fe2000f8e00ff */
[----:B------:R-:W-:-:S03]  /*1f30*/  LEA R209, P1, R8, c[0x0][0x350], 0x2 ;  /* 0x0000d40008d17a11 */ /* 0x000fc600078210ff */
[----:B------:R-:W-:Y:S01]  /*1f40*/  IMAD.WIDE.U32 R4, R0, c[0x0][0x378], R4 ;  /* 0x0000de0000047a25 */ /* 0x000fe200078e0004 */
[----:B------:R-:W-:Y:S02]  /*1f50*/  LEA.HI.X R208, R8, c[0x0][0x354], R208, 0x2, P1 ;  /* 0x0000d50008d07a11 */ /* 0x000fe400008f14d0 */
[----:B------:R-:W-:Y:S01]  /*1f60*/  PLOP3.LUT P1, PT, PT, PT, UP1, 0x80, 0x0 ;  /* 0x000000000000781c */ /* 0x000fe20003f2f018 */
[----:B------:R-:W-:Y:S01]  /*1f70*/  IMAD.WIDE.U32 R6, R0, c[0x0][0x1a8], R6 ;  /* 0x00006a0000067a25 */ /* 0x000fe200078e0006 */
[----:B------:R-:W-:Y:S01]  /*1f80*/  IADD3 R5, R5, UR9, RZ ;  /* 0x0000000905057c10 */ /* 0x000fe2000fffe0ff */
[----:B------:R-:W-:Y:S02]  /*1f90*/  UIADD3 UR9, UR29, -0x1, URZ ;  /* 0xffffffff1d097890 */ /* 0x000fe4000fffe03f */
        /* <DEDUP_REMOVED lines=28> */
.L_x_664:
        /* <DEDUP_REMOVED lines=16> */
[----:B------:R-:W-:-:S03]  /*2260*/  UIADD3 UR13, UR5, UR6, URZ ;  /* 0x00000006050d7290 */ /* 0x000fc6000fffe03f */
[----:B------:R-:W-:Y:S02]  /*2270*/  UMOV UR6, UR4 ;  /* 0x0000000400067c82 */ /* 0x000fe40008000000 */
.L_x_665:
        /* <DEDUP_REMOVED lines=8> */
[----:B------:R-:W-:-:S03]  /*2300*/  IMAD.WIDE.U32 R4, R4, c[0x0][0x3a0], R250 ;  /* 0x0000e80004047a25 */ /* 0x000fc600078e00fa */
[----:B------:R-:W-:Y:S02]  /*2310*/  ISETP.GE.AND P4, PT, R3, UR8, PT ;  /* 0x0000000803007c0c */ /* 0x000fe4000bf86270 */
[----:B------:R-:W-:Y:S02]  /*2320*/  IADD3 R6, P0, R4, UR14, RZ ;  /* 0x0000000e04067c10 */ /* 0x000fe4000ff1e0ff */
[----:B------:R-:W-:Y:S01]  /*2330*/  MOV R0, UR4 ;  /* 0x0000000400007c02 */ /* 0x000fe20008000f00 */
[----:B------:R-:W-:Y:S02]  /*2340*/  ULDC.64 UR4, c[0x0][0x3b8] ;  /* 0x0000ee0000047ab9 */ /* 0x000fe40000000a00 */
[----:B------:R-:W-:Y:S01]  /*2350*/  UIMAD UR4, UR59, UR4, URZ ;  /* 0x000000043b0472a4 */ /* 0x000fe2000f8e023f */
[----:B------:R-:W-:Y:S01]  /*2360*/  IADD3.X R7, R5, UR15, R0, P0, !PT ;  /* 0x0000000f05077c10 */ /* 0x000fe200087fe400 */
[----:B------:R-:W-:Y:S02]  /*2370*/  IMAD.U32 R0, RZ, RZ, UR34 ;  /* 0x00000022ff007e24 */ /* 0x000fe4000f8e00ff */
[----:B------:R-:W-:-:S02]  /*2380*/  UIMAD UR4, UR34, UR5, UR4 ;  /* 0x00000005220472a4 */ /* 0x000fc4000f8e0204 */
        /* <DEDUP_REMOVED lines=17> */
.L_x_667:
[----:B-1----:R-:W-:Y:S05]  /*24a0*/  BSYNC B0 ;  /* 0x0000000000007941 */ /* 0x002fea0003800000 */
.L_x_666:
        /* <DEDUP_REMOVED lines=19> */
.L_x_669:
[----:B------:R-:W-:Y:S05]  /*25e0*/  BSYNC B0 ;  /* 0x0000000000007941 */ /* 0x000fea0003800000 */
.L_x_668:
        /* <DEDUP_REMOVED lines=30> */
.L_x_671:
[----:B------:R-:W-:Y:S05]  /*27d0*/  BSYNC B0 ;  /* 0x0000000000007941 */ /* 0x000fea0003800000 */
.L_x_670:
        /* <DEDUP_REMOVED lines=18> */
.L_x_663:
        /* <DEDUP_REMOVED lines=64> */
.L_x_674:
[----:B------:R-:W-:Y:S05]  /*2d00*/  BSYNC B0 ;  /* 0x0000000000007941 */ /* 0x000fea0003800000 */
.L_x_673:
        /* <DEDUP_REMOVED lines=41> */
.L_x_676:
[----:B------:R-:W-:Y:S05]  /*2fa0*/  BSYNC B0 ;  /* 0x0000000000007941 */ /* 0x000fea0003800000 */
.L_x_675:
        /* <DEDUP_REMOVED lines=39> */
.L_x_678:
[----:B------:R-:W-:Y:S05]  /*3220*/  BSYNC B0 ;  /* 0x0000000000007941 */ /* 0x000fea0003800000 */
.L_x_677:
        /* <DEDUP_REMOVED lines=19> */
.L_x_680:
        /* <DEDUP_REMOVED lines=36> */
.L_x_681:
[----:B------:R-:W-:Y:S05]  /*35a0*/  BSYNC B0 ;  /* 0x0000000000007941 */ /* 0x000fea0003800000 */
.L_x_679:
        /* <DEDUP_REMOVED lines=76> */
.L_x_683:
[----:B------:R-:W-:Y:S05]  /*3a70*/  BSYNC B0 ;  /* 0x0000000000007941 */ /* 0x000fea0003800000 */
.L_x_682:
        /* <DEDUP_REMOVED lines=38> */
.L_x_685:
[----:B------:R-:W-:Y:S05]  /*3ce0*/  BSYNC B0 ;  /* 0x0000000000007941 */ /* 0x000fea0003800000 */
.L_x_684:
        /* <DEDUP_REMOVED lines=19> */
[----:B------:R-:W-:-:S05]  /*3e20*/  MOV R5, UR7 ;  /* 0x0000000700057c02 */ /* 0x000fca0008000f00 */
[----:B------:R1:W3:Y:S04]  /*3e30*/  @P1 LDG.E R7, [R4.64] ;  /* 0x0000000a04071981 */ /* 0x0002e8000c1e1900 */
[----:B------:R-:W4:Y:S01]  /*3e40*/  S2R R12, SR_TID.X ;  /* 0x00000000000c7919 */ /* 0x000f220000002100 */
[----:B--2---:R-:W-:Y:S01]  /*3e50*/  LEA.HI R0, R19, R18, RZ, 0x6 ;  /* 0x0000001213007211 */ /* 0x004fe200078f30ff */
[----:B------:R-:W3:Y:S01]  /*3e60*/  @P1 MUFU.RCP R8, c[0x0][0x238] ;  /* 0x00008e0000081b08 */ /* 0x000ee20000001000 */
[----:B------:R-:W-:Y:S01]  /*3e70*/  IMAD.U32 R3, RZ, RZ, UR32 ;  /* 0x00000020ff037e24 */ /* 0x000fe2000f8e00ff */
[----:B------:R-:W2:Y:S01]  /*3e80*/  LDSM.16.M88.4 R148, [R197+0xf000] ;  /* 0x00f00000c594783b */ /* 0x000ea20000000200 */
[----:B------:R-:W-:-:S03]  /*3e90*/  IMAD.U32 R236, RZ, RZ, UR32 ;  /* 0x00000020ffec7e24 */ /* 0x000fc6000f8e00ff */
[----:B------:R-:W2:Y:S04]  /*3ea0*/  LDSM.16.M88.4 R152, [R197+0xf400] ;  /* 0x00f40000c598783b */ /* 0x000ea80000000200 */
[----:B------:R-:W2:Y:S04]  /*3eb0*/  LDSM.16.M88.4 R156, [R198+0xf000] ;  /* 0x00f00000c69c783b */ /* 0x000ea80000000200 */
[----:B------:R-:W2:Y:S04]  /*3ec0*/  LDSM.16.M88.4 R160, [R198+0xf400] ;  /* 0x00f40000c6a0783b */ /* 0x000ea80000000200 */
[----:B------:R-:W2:Y:S04]  /*3ed0*/  LDSM.16.M88.4 R164, [R197+0x11000] ;  /* 0x01100000c5a4783b */ /* 0x000ea80000000200 */
[----:B-1----:R1:W2:Y:S04]  /*3ee0*/  LDG.E.64 R4, [R10.64+0x8] ;  /* 0x0000080a0a047981 */ /* 0x0022a8000c1e1b00 */
        /* <DEDUP_REMOVED lines=9> */
[----:B------:R-:W-:Y:S01]  /*3f80*/  UIADD3 UR21, UR25, UR19, URZ ;  /* 0x0000001319157290 */ /* 0x000fe2000fffe03f */
[----:B------:R-:W1:Y:S01]  /*3f90*/  LDSM.16.M88.4 R192, [R198+0x13400] ;  /* 0x01340000c6c0783b */ /* 0x000e620000000200 */
[----:B------:R-:W-:Y:S01]  /*3fa0*/  LEA R9, R3, R0, 0x2 ;  /* 0x0000000003097211 */ /* 0x000fe200078e10ff */
[----:B------:R-:W-:Y:S01]  /*3fb0*/  IMAD.SHL.U32 R6, R0, 0x20, RZ ;  /* 0x0000002000067824 */ /* 0x000fe200078e00ff */
[----:B------:R-:W-:Y:S01]  /*3fc0*/  UIADD3 UR22, -UR8, 0x80, UR21 ;  /* 0x0000008008167890 */ /* 0x000fe2000fffe115 */
[----:B------:R-:W-:Y:S01]  /*3fd0*/  IMAD.MOV.U32 R248, RZ, RZ, R237 ;  /* 0x000000fffff87224 */ /* 0x000fe200078e00ed */
[----:B------:R-:W-:Y:S01]  /*3fe0*/  CS2R R126, SRZ ;  /* 0x00000000007e7805 */ /* 0x000fe2000001ff00 */
[----:B------:R-:W-:Y:S01]  /*3ff0*/  CS2R R124, SRZ ;  /* 0x00000000007c7805 */ /* 0x000fe2000001ff00 */
[----:B------:R-:W-:Y:S01]  /*4000*/  LOP3.LUT R0, R6, 0x6, R12, 0xf8, !PT ;  /* 0x0000000606007812 */ /* 0x000fe200078ef80c */
[----:B------:R-:W-:Y:S01]  /*4010*/  CS2R R130, SRZ ;  /* 0x0000000000827805 */ /* 0x000fe2000001ff00 */
[----:B------:R-:W-:Y:S01]  /*4020*/  SHF.R.S32.HI R6, RZ, 0x1f, R15 ;  /* 0x0000001fff067819 */ /* 0x000fe2000001140f */
[----:B------:R-:W-:Y:S01]  /*4030*/  CS2R R128, SRZ ;  /* 0x0000000000807805 */ /* 0x000fe2000001ff00 */
[----:B------:R-:W-:Y:S01]  /*4040*/  CS2R R122, SRZ ;  /* 0x00000000007a7805 */ /* 0x000fe2000001ff00 */
[----:B------:R-:W-:Y:S01]  /*4050*/  IMAD R236, R236, 0x80, R0 ;  /* 0x00000080ecec7824 */ /* 0x000fe200078e0200 */
[----:B------:R-:W-:Y:S01]  /*4060*/  IADD3 R0, R205, 0x1800, RZ ;  /* 0x00001800cd007810 */ /* 0x000fe20007ffe0ff */
[----:B------:R-:W-:Y:S01]  /*4070*/  CS2R R120, SRZ ;  /* 0x0000000000787805 */ /* 0x000fe2000001ff00 */
[----:B------:R-:W-:Y:S01]  /*4080*/  CS2R R118, SRZ ;  /* 0x0000000000767805 */ /* 0x000fe2000001ff00 */
[----:B------:R-:W-:Y:S01]  /*4090*/  CS2R R116, SRZ ;  /* 0x0000000000747805 */ /* 0x000fe2000001ff00 */
[----:B------:R-:W-:Y:S01]  /*40a0*/  SEL R0, R0, R205, !P0 ;  /* 0x000000cd00007207 */ /* 0x000fe20004000000 */
        /* <DEDUP_REMOVED lines=41> */
[----:B------:R-:W-:Y:S02]  /*4340*/  UMOV UR6, URZ ;  /* 0x0000003f00067c82 */ /* 0x000fe40008000000 */
[----:B------:R-:W-:Y:S02]  /*4350*/  UIADD3 UR22, UR22, -UR23, URZ ;  /* 0x8000001716167290 */ /* 0x000fe4000fffe03f */
[----:B------:R-:W-:Y:S02]  /*4360*/  UIADD3 UR23, UR25, 0x80, URZ ;  /* 0x0000008019177890 */ /* 0x000fe4000fffe03f */
[----:B------:R-:W-:Y:S01]  /*4370*/  ULDC UR16, c[0x0][0x2e4] ;  /* 0x0000b90000107ab9 */ /* 0x000fe20000000800 */
[----:B---3--:R-:W-:-:S04]  /*4380*/  @P1 FMUL.FTZ R3, R7, R8 ;  /* 0x0000000807031220 */ /* 0x008fc80000410000 */
[----:B------:R3:W4:Y:S02]  /*4390*/  @P1 R2UR UR4, R3 ;  /* 0x00000000030413c2 */ /* 0x00072400000e0000 */
[----:B---3--:R-:W-:Y:S01]  /*43a0*/  IADD3 R3, R207, 0x1800, RZ ;  /* 0x00001800cf037810 */ /* 0x008fe20007ffe0ff */
[----:B----4-:R-:W-:Y:S01]  /*43b0*/  @UP1 UMOV UR6, UR4 ;  /* 0x0000000400061c82 */ /* 0x010fe20008000000 */
[----:B--2---:R-:W-:Y:S02]  /*43c0*/  IADD3 R15, P3, P2, R4, UR41, R15 ;  /* 0x00000029040f7c10 */ /* 0x004fe4000fa7e00f */
[----:B------:R-:W-:Y:S02]  /*43d0*/  SEL R196, R3, R207, !P0 ;  /* 0x000000cf03c47207 */ /* 0x000fe40004000000 */
[----:B------:R-:W-:Y:S02]  /*43e0*/  SHF.L.U32 R3, R0, 0x1, RZ ;  /* 0x0000000100037819 */ /* 0x000fe400000006ff */
[----:B------:R-:W-:Y:S01]  /*43f0*/  IADD3 R0, R249, -UR19, -R236 ;  /* 0x80000013f9007c10 */ /* 0x000fe2000fffe8ec */
[----:B------:R-:W-:Y:S01]  /*4400*/  IMAD.SHL.U32 R196, R196, 0x2, RZ ;  /* 0x00000002c4c47824 */ /* 0x000fe200078e00ff */
[----:B------:R-:W-:-:S02]  /*4410*/  IADD3.X R6, R5, UR49, R6, P3, P2 ;  /* 0x0000003105067c10 */ /* 0x000fc40009fe4406 */
[----:B------:R-:W-:-:S05]  /*4420*/  IADD3 R5, R0, UR8, RZ ;  /* 0x0000000800057c10 */ /* 0x000fca000fffe0ff */
[----:B------:R-:W-:Y:S01]  /*4430*/  STL [R1+0x44], R5 ;  /* 0x0000440501007387 */ /* 0x000fe20000100800 */
[----:B------:R-:W2:Y:S08]  /*4440*/  R2UR UR13, R10 ;  /* 0x000000000a0d73c2 */ /* 0x000eb000000e0000 */
[----:B------:R-:W3:Y:S01]  /*4450*/  R2UR UR12, R11 ;  /* 0x000000000b0c73c2 */ /* 0x000ee200000e0000 */
[----:B--2---:R-:W-:-:S05]  /*4460*/  LOP3.LUT R0, R6, UR13, RZ, 0x3c, !PT ;  /* 0x0000000d06007c12 */ /* 0x004fca000f8e3cff */
[----:B------:R2:W-:Y:S01]  /*4470*/  STL [R1+0x24], R0 ;  /* 0x0000240001007387 */ /* 0x0005e20000100800 */
[----:B---3--:R-:W-:Y:S01]  /*4480*/  LOP3.LUT R4, R9, UR12, RZ, 0x3c, !PT ;  /* 0x0000000c09047c12 */ /* 0x008fe2000f8e3cff */
[----:B--2---:R-:W-:-:S04]  /*4490*/  IMAD.MOV.U32 R0, RZ, RZ, c[0x0][0x22c] ;  /* 0x00008b00ff007624 */ /* 0x004fc800078e00ff */
[----:B------:R-:W-:-:S04]  /*44a0*/  IMAD R0, R0, c[0x0][0x1c0], RZ ;  /* 0x0000700000007a24 */ /* 0x000fc800078e02ff */
[C---:B------:R-:W-:Y:S01]  /*44b0*/  IMAD.SHL.U32 R8, R0.reuse, 0x10, RZ ;  /* 0x0000001000087824 */ /* 0x040fe200078e00ff */
[----:B------:R-:W-:-:S04]  /*44c0*/  SHF.L.U32 R5, R0, 0x3, RZ ;  /* 0x0000000300057819 */ /* 0x000fc800000006ff */
[C---:B------:R-:W-:Y:S02]  /*44d0*/  IADD3 R7, R8.reuse, 0x20, RZ ;  /* 0x0000002008077810 */ /* 0x040fe40007ffe0ff */
[----:B------:R-:W-:Y:S01]  /*44e0*/  IADD3 R0, R8, 0x40, RZ ;  /* 0x0000004008007810 */ /* 0x000fe20007ffe0ff */
[----:B------:R-:W-:-:S04]  /*44f0*/  IMAD.WIDE.U32 R8, R15, -0x2daee0ad, RZ ;  /* 0xd2511f530f087825 */ /* 0x000fc800078e00ff */
[----:B------:R-:W-:Y:S01]  /*4500*/  IMAD.IADD R6, R5, 0x1, R7 ;  /* 0x0000000105067824 */ /* 0x000fe200078e0207 */
[----:B------:R-:W-:Y:S01]  /*4510*/  LOP3.LUT R4, R9, R4, RZ, 0x3c, !PT ;  /* 0x0000000409047212 */ /* 0x000fe200078e3cff */
[C---:B------:R-:W-:Y:S01]  /*4520*/  IMAD.IADD R0, R5.reuse, 0x1, R0 ;  /* 0x0000000105007824 */ /* 0x040fe200078e0200 */
[----:B------:R-:W-:Y:S02]  /*4530*/  STL.64 [R1+0x38], R8 ;  /* 0x0000380801007387 */ /* 0x000fe40000100a00 */
[C---:B------:R-:W-:Y:S02]  /*4540*/  IADD3 R6, R5.reuse, R6, RZ ;  /* 0x0000000605067210 */ /* 0x040fe40007ffe0ff */
[----:B------:R2:W-:Y:S03]  /*4550*/  STL [R1+0x40], R4 ;  /* 0x0000400401007387 */ /* 0x0005e60000100800 */
[----:B------:R-:W-:-:S04]  /*4560*/  IMAD.IADD R6, R5, 0x1, R6 ;  /* 0x0000000105067824 */ /* 0x000fc800078e0206 */
[----:B------:R-:W-:-:S05]  /*4570*/  IMAD.IADD R6, R5, 0x1, R6 ;  /* 0x0000000105067824 */ /* 0x000fca00078e0206 */
[----:B------:R3:W-:Y:S01]  /*4580*/  STL [R1+0x18], R6 ;  /* 0x0000180601007387 */ /* 0x0007e20000100800 */
[----:B--2---:R-:W-:-:S05]  /*4590*/  IMAD.IADD R4, R5, 0x1, R0 ;  /* 0x0000000105047824 */ /* 0x004fca00078e0200 */
[----:B------:R-:W-:-:S05]  /*45a0*/  IADD3 R4, R5, R4, RZ ;  /* 0x0000000405047210 */ /* 0x000fca0007ffe0ff */
[C---:B------:R-:W-:Y:S01]  /*45b0*/  IMAD.IADD R4, R5.reuse, 0x1, R4 ;  /* 0x0000000105047824 */ /* 0x040fe200078e0204 */
[----:B---3--:R-:W-:-:S03]  /*45c0*/  IADD3 R6, R5, R6, RZ ;  /* 0x0000000605067210 */ /* 0x008fc60007ffe0ff */
[----:B------:R-:W-:Y:S01]  /*45d0*/  IMAD.IADD R0, R5, 0x1, R4 ;  /* 0x0000000105007824 */ /* 0x000fe200078e0204 */
[----:B------:R2:W-:Y:S04]  /*45e0*/  STL [R1+0x14], R4 ;  /* 0x0000140401007387 */ /* 0x0005e80000100800 */
[----:B------:R2:W-:Y:S04]  /*45f0*/  STL [R1+0x20], R6 ;  /* 0x0000200601007387 */ /* 0x0005e80000100800 */
[----:B-1----:R2:W-:Y:S02]  /*4600*/  STL [R1+0x1c], R0 ;  /* 0x00001c0001007387 */ /* 0x0025e40000100800 */
.L_x_690:
[----:B------:R-:W0:Y:S01]  /*4610*/  LDGDEPBAR ;  /* 0x00000000000079af */ /* 0x000e220000000000 */
[----:B--2---:R-:W-:Y:S01]  /*4620*/  IMAD.IADD R0, R206, 0x1, R196 ;  /* 0x00000001ce007824 */ /* 0x004fe200078e02c4 */
[----:B------:R-:W-:Y:S01]  /*4630*/  USHF.L.U32 UR4, UR9, 0x6, URZ ;  /* 0x0000000609047899 */ /* 0x000fe2000800063f */
[----:B------:R-:W-:Y:S01]  /*4640*/  IMAD.MOV.U32 R246, RZ, RZ, R209 ;  /* 0x000000fffff67224 */ /* 0x000fe200078e00d1 */
[----:B------:R-:W-:Y:S01]  /*4650*/  ULDC UR7, c[0x0][0x2e4] ;  /* 0x0000b90000077ab9 */ /* 0x000fe20000000800 */
[----:B------:R-:W-:Y:S01]  /*4660*/  IMAD.MOV.U32 R247, RZ, RZ, R208 ;  /* 0x000000fffff77224 */ /* 0x000fe200078e00d0 */
[----:B------:R-:W-:Y:S02]  /*4670*/  UISETP.GE.AND UP0, UPT, UR4, UR22, UPT ;  /* 0x000000160400728c */ /* 0x000fe4000bf06270 */
[----:B-----5:R-:W2:Y:S01]  /*4680*/  LDL R210, [R1+0x44] ;  /* 0x0000440001d27983 */ /* 0x020ea20000100800 */
[----:B------:R-:W-:Y:S04]  /*4690*/  DEPBAR.LE SB0, 0x0 ;  /* 0x000080000000791a */ /* 0x000fe80000000000 */
[----:B------:R-:W-:Y:S08]  /*46a0*/  BAR.SYNC.DEFER_BLOCKING 0x0 ;  /* 0x0000000000007b1d */ /* 0x000ff00000010000 */
[----:B------:R-:W-:Y:S08]  /*46b0*/  LDSM.16.M88.4 R32, [R196] ;  /* 0x00000000c420783b */ /* 0x000ff00000000200 */
[----:B------:R-:W1:Y:S08]  /*46c0*/  LDSM.16.M88.4 R16, [R197+0x9000] ;  /* 0x00900000c510783b */ /* 0x000e700000000200 */
[----:B------:R-:W3:Y:S08]  /*46d0*/  LDSM.16.M88.4 R28, [R196+0x800] ;  /* 0x00080000c41c783b */ /* 0x000ef00000000200 */
[----:B------:R-:W4:Y:S08]  /*46e0*/  LDSM.16.M88.4 R132, [R197+0x9400] ;  /* 0x00940000c584783b */ /* 0x000f300000000200 */
[----:B------:R-:W-:Y:S08]  /*46f0*/  LDSM.16.M88.4 R136, [R0] ;  /* 0x000000000088783b */ /* 0x000ff00000000200 */
[----:B------:R-:W4:Y:S01]  /*4700*/  LDSM.16.M88.4 R140, [R198+0x9000] ;  /* 0x00900000c68c783b */ /* 0x000f220000000200 */
[-C--:B-1----:R-:W-:Y:S07]  /*4710*/  HMMA.16816.F32.BF16 R4, R32, R16.reuse, RZ ;  /* 0x000000102004723c */ /* 0x082fee00000418ff */
[----:B------:R-:W-:Y:S01]  /*4720*/  LDSM.16.M88.4 R144, [R198+0xd400] ;  /* 0x00d40000c690783b */ /* 0x000fe20000000200 */
[C---:B---3--:R-:W-:Y:S08]  /*4730*/  HMMA.16816.F32.BF16 R8, R28.reuse, R16, RZ ;  /* 0x000000101c08723c */ /* 0x048ff000000418ff */
[-C--:B------:R-:W-:Y:S08]  /*4740*/  HMMA.16816.F32.BF16 R12, R28, R18.reuse, RZ ;  /* 0x000000121c0c723c */ /* 0x080ff000000418ff */
[C---:B------:R-:W-:Y:S08]  /*4750*/  HMMA.16816.F32.BF16 R16, R32.reuse, R18, RZ ;  /* 0x000000122010723c */ /* 0x040ff000000418ff */
[-C--:B----4-:R-:W-:Y:S08]  /*4760*/  HMMA.16816.F32.BF16 R20, R32, R132.reuse, RZ ;  /* 0x000000842014723c */ /* 0x090ff000000418ff */
        /* <DEDUP_REMOVED lines=15> */
[----:B------:R-:W3:Y:S01]  /*4860*/  LDSM.16.M88.4 R140, [R196+0x1800] ;  /* 0x00180000c48c783b */ /* 0x000ee20000000200 */
[-C--:B-1----:R-:W-:Y:S08]  /*4870*/  HMMA.16816.F32.BF16 R4, R132, R136.reuse, R4 ;  /* 0x000000888404723c */ /* 0x082ff00000041804 */
[C---:B---3--:R-:W-:Y:S08]  /*4880*/  HMMA.16816.F32.BF16 R8, R140.reuse, R136, R8 ;  /* 0x000000888c08723c */ /* 0x048ff00000041808 */
        /* <DEDUP_REMOVED lines=52> */
[----:B------:R-:W-:Y:S02]  /*4bd0*/  ISETP.GE.AND P0, PT, R132, RZ, PT ;  /* 0x000000ff8400720c */ /* 0x000fe40003f06270 */
[C---:B------:R-:W-:Y:S02]  /*4be0*/  IADD3 R145, R0.reuse, -0x11, RZ ;  /* 0xffffffef00917810 */ /* 0x040fe40007ffe0ff */
[C---:B------:R-:W-:Y:S01]  /*4bf0*/  @!P2 IADD3 R134, -R0.reuse, -0x20, RZ ;  /* 0xffffffe00086a810 */ /* 0x040fe20007ffe1ff */
[----:B------:R-:W-:Y:S04]  /*4c00*/  HMMA.16816.F32.BF16 R32, R140, R146, R32 ;  /* 0x000000928c20723c */ /* 0x000fe80000041820 */
[----:B------:R-:W2:Y:S01]  /*4c10*/  I2F R135, R134 ;  /* 0x0000008600877306 */ /* 0x000ea20000201400 */
[C---:B------:R-:W-:Y:S02]  /*4c20*/  IADD3 R139, R0.reuse, -0x8, RZ ;  /* 0xfffffff8008b7810 */ /* 0x040fe40007ffe0ff */
[----:B------:R-:W-:Y:S02]  /*4c30*/  IABS R137, R0 ;  /* 0x0000000000897213 */ /* 0x000fe40000000000 */
[C---:B------:R-:W-:Y:S02]  /*4c40*/  @!P0 IADD3 R132, -R0.reuse, 0x1, RZ ;  /* 0x0000000100848810 */ /* 0x040fe40007ffe1ff */
[----:B------:R-:W-:Y:S02]  /*4c50*/  ISETP.GE.AND P2, PT, R139, RZ, PT ;  /* 0x000000ff8b00720c */ /* 0x000fe40003f46270 */
[C---:B------:R-:W-:Y:S01]  /*4c60*/  IADD3 R138, R0.reuse, 0x8, RZ ;  /* 0x00000008008a7810 */ /* 0x040fe20007ffe0ff */
[----:B------:R-:W3:Y:S01]  /*4c70*/  I2F R133, R133 ;  /* 0x0000008500857306 */ /* 0x000ee20000201400 */
[----:B------:R-:W-:Y:S02]  /*4c80*/  IADD3 R146, R0, -0x10, RZ ;  /* 0xfffffff000927810 */ /* 0x000fe40007ffe0ff */
[----:B------:R-:W-:Y:S01]  /*4c90*/  ISETP.GE.AND P4, PT, R138, RZ, PT ;  /* 0x000000ff8a00720c */ /* 0x000fe20003f86270 */
[----:B-1----:R-:W-:Y:S01]  /*4ca0*/  FFMA.FTZ R10, R136, -UR6, R10 ;  /* 0x80000006880a7c23 */ /* 0x002fe2000801000a */
[C---:B------:R-:W-:Y:S02]  /*4cb0*/  IADD3 R136, R0.reuse, 0x17, RZ ;  /* 0x0000001700887810 */ /* 0x040fe40007ffe0ff */
[----:B------:R-:W-:Y:S02]  /*4cc0*/  IADD3 R144, R0, -0x18, RZ ;  /* 0xffffffe800907810 */ /* 0x000fe40007ffe0ff */
[----:B------:R-:W-:Y:S01]  /*4cd0*/  ISETP.GE.AND P6, PT, R146, RZ, PT ;  /* 0x000000ff9200720c */ /* 0x000fe20003fc6270 */
[----:B------:R-:W1:Y:S01]  /*4ce0*/  I2F R132, R132 ;  /* 0x0000008400847306 */ /* 0x000e620000201400 */
[----:B------:R-:W-:Y:S02]  /*4cf0*/  @!P2 IADD3 R139, -R0, 0x8, RZ ;  /* 0x00000008008ba810 */ /* 0x000fe40007ffe1ff */
[----:B------:R-:W-:Y:S01]  /*4d00*/  ISETP.GE.AND P2, PT, R136, RZ, PT ;  /* 0x000000ff8800720c */ /* 0x000fe20003f46270 */
[C---:B--2---:R-:W-:Y:S01]  /*4d10*/  FFMA.FTZ R8, R135.reuse, -UR6, R8 ;  /* 0x8000000687087c23 */ /* 0x044fe20008010008 */
[C---:B------:R-:W-:Y:S01]  /*4d20*/  IADD3 R134, R0.reuse, 0x27, RZ ;  /* 0x0000002700867810 */ /* 0x040fe20007ffe0ff */
[----:B------:R-:W-:Y:S01]  /*4d30*/  FFMA.FTZ R14, R135, -UR6, R14 ;  /* 0x80000006870e7c23 */ /* 0x000fe2000801000e */
[----:B------:R-:W-:Y:S02]  /*4d40*/  IADD3 R135, R0, 0x10, RZ ;  /* 0x0000001000877810 */ /* 0x000fe40007ffe0ff */
[----:B------:R-:W-:Y:S01]  /*4d50*/  ISETP.GE.AND P0, PT, R134, RZ, PT ;  /* 0x000000ff8600720c */ /* 0x000fe20003f06270 */
[----:B------:R-:W2:Y:S01]  /*4d60*/  I2F R141, R139 ;  /* 0x0000008b008d7306 */ /* 0x000ea20000201400 */
[----:B------:R-:W-:Y:S02]  /*4d70*/  ISETP.GE.AND P5, PT, R145, RZ, PT ;  /* 0x000000ff9100720c */ /* 0x000fe40003fa6270 */
[----:B------:R-:W-:Y:S01]  /*4d80*/  @!P4 IADD3 R138, -R0, -0x8, RZ ;  /* 0xfffffff8008ac810 */ /* 0x000fe20007ffe1ff */
[C---:B---3--:R-:W-:Y:S01]  /*4d90*/  FFMA.FTZ R9, R133.reuse, -UR6, R9 ;  /* 0x8000000685097c23 */ /* 0x048fe20008010009 */
[----:B------:R-:W-:Y:S01]  /*4da0*/  ISETP.GE.AND P4, PT, R144, RZ, PT ;  /* 0x000000ff9000720c */ /* 0x000fe20003f86270 */
[----:B------:R-:W-:Y:S01]  /*4db0*/  FFMA.FTZ R15, R133, -UR6, R15 ;  /* 0x80000006850f7c23 */ /* 0x000fe2000801000f */
[C---:B------:R-:W-:Y:S02]  /*4dc0*/  IADD3 R133, R0.reuse, -0x9, RZ ;  /* 0xfffffff700857810 */ /* 0x040fe40007ffe0ff */
[C---:B------:R-:W-:Y:S01]  /*4dd0*/  @!P2 IADD3 R136, -R0.reuse, -0x17, RZ ;  /* 0xffffffe90088a810 */ /* 0x040fe20007ffe1ff */
[----:B------:R-:W3:Y:S01]  /*4de0*/  I2F R137, R137 ;  /* 0x0000008900897306 */ /* 0x000ee20000201400 */
[----:B------:R-:W-:Y:S02]  /*4df0*/  ISETP.GE.AND P1, PT, R133, RZ, PT ;  /* 0x000000ff8500720c */ /* 0x000fe40003f26270 */
[----:B------:R-:W-:Y:S01]  /*4e00*/  @!P0 IADD3 R134, -R0, -0x27, RZ ;  /* 0xffffffd900868810 */ /* 0x000fe20007ffe1ff */
[----:B-1----:R-:W-:Y:S01]  /*4e10*/  FFMA.FTZ R5, R132, -UR6, R5 ;  /* 0x8000000684057c23 */ /* 0x002fe20008010005 */
[----:B------:R-:W-:Y:S01]  /*4e20*/  @!P6 IADD3 R146, -R0, 0x10, RZ ;  /* 0x000000100092e810 */ /* 0x000fe20007ffe1ff */
[----:B------:R-:W-:Y:S01]  /*4e30*/  FFMA.FTZ R19, R132, -UR6, R19 ;  /* 0x8000000684137c23 */ /* 0x000fe20008010013 */
[C---:B------:R-:W-:Y:S02]  /*4e40*/  IADD3 R132, R0.reuse, 0x18, RZ ;  /* 0x0000001800847810 */ /* 0x040fe40007ffe0ff */
[----:B------:R-:W-:Y:S01]  /*4e50*/  @!P5 IADD3 R145, -R0, 0x11, RZ ;  /* 0x000000110091d810 */ /* 0x000fe20007ffe1ff */
[----:B------:R1:W4:Y:S01]  /*4e60*/  I2F R143, R134 ;  /* 0x00000086008f7306 */ /* 0x0003220000201400 */
[----:B------:R-:W-:Y:S02]  /*4e70*/  ISETP.GE.AND P0, PT, R132, RZ, PT ;  /* 0x000000ff8400720c */ /* 0x000fe40003f06270 */
[C---:B------:R-:W-:Y:S01]  /*4e80*/  @!P4 IADD3 R144, -R0.reuse, 0x18, RZ ;  /* 0x000000180090c810 */ /* 0x040fe20007ffe1ff */
[C---:B--2---:R-:W-:Y:S01]  /*4e90*/  FFMA.FTZ R16, R141.reuse, -UR6, R16 ;  /* 0x800000068d107c23 */ /* 0x044fe20008010010 */
[C---:B------:R-:W-:Y:S01]  /*4ea0*/  @!P1 IADD3 R133, -R0.reuse, 0x9, RZ ;  /* 0x0000000900859810 */ /* 0x040fe20007ffe1ff */
[----:B------:R-:W-:Y:S01]  /*4eb0*/  FFMA.FTZ R22, R141, -UR6, R22 ;  /* 0x800000068d167c23 */ /* 0x000fe20008010016 */
[C---:B------:R-:W-:Y:S02]  /*4ec0*/  IADD3 R139, R0.reuse, -0x19, RZ ;  /* 0xffffffe7008b7810 */ /* 0x040fe40007ffe0ff */
[----:B------:R-:W-:Y:S01]  /*4ed0*/  ISETP.GE.AND P1, PT, R135, RZ, PT ;  /* 0x000000ff8700720c */ /* 0x000fe20003f26270 */
[----:B------:R2:W2:Y:S04]  /*4ee0*/  I2F R142, R133 ;  /* 0x00000085008e7306 */ /* 0x0004a80000201400 */
[C---:B------:R-:W-:Y:S01]  /*4ef0*/  @!P0 IADD3 R132, -R0.reuse, -0x18, RZ ;  /* 0xffffffe800848810 */ /* 0x040fe20007ffe1ff */
[C---:B---3--:R-:W-:Y:S02]  /*4f00*/  FFMA.FTZ R4, R137.reuse, -UR6, R4 ;  /* 0x8000000689047c23 */ /* 0x048fe40008010004 */
[----:B------:R-:W-:Y:S01]  /*4f10*/  FFMA.FTZ R18, R137, -UR6, R18 ;  /* 0x8000000689127c23 */ /* 0x000fe20008010012 */
[C---:B------:R-:W-:Y:S02]  /*4f20*/  IADD3 R137, R0.reuse, 0x7, RZ ;  /* 0x0000000700897810 */ /* 0x040fe40007ffe0ff */
[----:B------:R3:W3:Y:S02]  /*4f30*/  I2F R140, R132 ;  /* 0x00000084008c7306 */ /* 0x0006e40000201400 */
[----:B------:R-:W-:Y:S02]  /*4f40*/  ISETP.GE.AND P3, PT, R137, RZ, PT ;  /* 0x000000ff8900720c */ /* 0x000fe40003f66270 */
[C---:B-1----:R-:W-:Y:S01]  /*4f50*/  IADD3 R134, R0.reuse, 0xf, RZ ;  /* 0x0000000f00867810 */ /* 0x042fe20007ffe0ff */
[----:B----4-:R-:W-:Y:S01]  /*4f60*/  FFMA.FTZ R11, R143, -UR6, R11 ;  /* 0x800000068f0b7c23 */ /* 0x010fe2000801000b */
[----:B------:R-:W-:Y:S02]  /*4f70*/  @!P1 IADD3 R135, -R0, -0x10, RZ ;  /* 0xfffffff000879810 */ /* 0x000fe40007ffe1ff */
[----:B------:R-:W-:Y:S02]  /*4f80*/  ISETP.GE.AND P0, PT, R134, RZ, PT ;  /* 0x000000ff8600720c */ /* 0x000fe40003f06270 */
[----:B------:R-:W1:Y:S01]  /*4f90*/  I2F R138, R138 ;  /* 0x0000008a008a7306 */ /* 0x000e620000201400 */
[----:B--2---:R-:W-:Y:S04]  /*4fa0*/  IMAD.U32 R133, RZ, RZ, UR17 ;  /* 0x00000011ff857e24 */ /* 0x004fe8000f8e00ff */
[----:B------:R-:W-:Y:S01]  /*4fb0*/  @!P3 IADD3 R137, -R0, -0x7, RZ ;  /* 0xfffffff90089b810 */ /* 0x000fe20007ffe1ff */
[C---:B------:R-:W-:Y:S01]  /*4fc0*/  FFMA.FTZ R17, R142.reuse, -UR6, R17 ;  /* 0x800000068e117c23 */ /* 0x040fe20008010011 */
[----:B------:R-:W-:Y:S01]  /*4fd0*/  ISETP.GE.AND P3, PT, R139, RZ, PT ;  /* 0x000000ff8b00720c */ /* 0x000fe20003f66270 */
[----:B------:R-:W-:Y:S02]  /*4fe0*/  FFMA.FTZ R23, R142, -UR6, R23 ;  /* 0x800000068e177c23 */ /* 0x000fe40008010017 */
[----:B------:R-:W2:Y:S01]  /*4ff0*/  I2F R136, R136 ;  /* 0x0000008800887306 */ /* 0x000ea20000201400 */
[----:B------:R-:W-:Y:S01]  /*5000*/  @!P0 IADD3 R134, -R0, -0xf, RZ ;  /* 0xfffffff100868810 */ /* 0x000fe20007ffe1ff */
[----:B---3--:R-:W-:Y:S02]  /*5010*/  IMAD.U32 R132, RZ, RZ, UR18 ;  /* 0x00000012ff847e24 */ /* 0x008fe4000f8e00ff */
[C---:B------:R-:W-:Y:S02]  /*5020*/  FFMA.FTZ R12, R140.reuse, -UR6, R12 ;  /* 0x800000068c0c7c23 */ /* 0x040fe4000801000c */
[----:B------:R-:W-:Y:S01]  /*5030*/  FFMA.FTZ R26, R140, -UR6, R26 ;  /* 0x800000068c1a7c23 */ /* 0x000fe2000801001a */
[C---:B------:R-:W-:Y:S03]  /*5040*/  LEA R132, P0, R249.reuse, R132, 0x2 ;  /* 0x00000084f9847211 */ /* 0x040fe600078010ff */
[----:B------:R-:W3:Y:S01]  /*5050*/  I2F R137, R137 ;  /* 0x0000008900897306 */ /* 0x000ee20000201400 */
[----:B------:R-:W-:Y:S02]  /*5060*/  @!P3 IADD3 R139, -R0, 0x19, RZ ;  /* 0x00000019008bb810 */ /* 0x000fe40007ffe1ff */
[----:B------:R-:W-:Y:S01]  /*5070*/  LEA.HI.X.SX32 R133, R249, R133, 0x2, P0 ;  /* 0x00000085f9857211 */ /* 0x000fe200000f16ff */
[C---:B-1----:R-:W-:Y:S01]  /*5080*/  FFMA.FTZ R6, R138.reuse, -UR6, R6 ;  /* 0x800000068a067c23 */ /* 0x042fe20008010006 */
[----:B------:R-:W-:Y:S01]  /*5090*/  PLOP3.LUT P0, PT, PT, PT, UP0, 0x80, 0x0 ;  /* 0x000000000000781c */ /* 0x000fe20003f0f008 */
[----:B------:R-:W-:Y:S02]  /*50a0*/  FFMA.FTZ R28, R138, -UR6, R28 ;  /* 0x800000068a1c7c23 */ /* 0x000fe4000801001c */
[----:B-----5:R1:W5:Y:S02]  /*50b0*/  LDG.E R143, [R132.64] ;  /* 0x0000000a848f7981 */ /* 0x020364000c1e1900 */
[----:B------:R-:W4:Y:S02]  /*50c0*/  I2F R146, R146 ;  /* 0x0000009200927306 */ /* 0x000f240000201400 */
[----:B------:R1:W5:Y:S01]  /*50d0*/  LDG.E R142, [R132.64+0x20] ;  /* 0x0000200a848e7981 */ /* 0x000362000c1e1900 */
[C---:B--2---:R-:W-:Y:S03]  /*50e0*/  FFMA.FTZ R13, R136.reuse, -UR6, R13 ;  /* 0x80000006880d7c23 */ /* 0x044fe6000801000d */
[----:B------:R1:W5:Y:S01]  /*50f0*/  LDG.E R141, [R132.64+0x80] ;  /* 0x0000800a848d7981 */ /* 0x000362000c1e1900 */
[----:B------:R-:W-:Y:S03]  /*5100*/  FFMA.FTZ R27, R136, -UR6, R27 ;  /* 0x80000006881b7c23 */ /* 0x000fe6000801001b */
[----:B------:R-:W2:Y:S01]  /*5110*/  I2F R145, R145 ;  /* 0x0000009100917306 */ /* 0x000ea20000201400 */
[----:B------:R1:W5:Y:S01]  /*5120*/  LDG.E R140, [R132.64+0xa0] ;  /* 0x0000a00a848c7981 */ /* 0x000362000c1e1900 */
[C---:B---3--:R-:W-:Y:S02]  /*5130*/  FFMA.FTZ R7, R137.reuse, -UR6, R7 ;  /* 0x8000000689077c23 */ /* 0x048fe40008010007 */
[----:B------:R-:W-:Y:S06]  /*5140*/  FFMA.FTZ R29, R137, -UR6, R29 ;  /* 0x80000006891d7c23 */ /* 0x000fec000801001d */
[----:B------:R-:W3:Y:S01]  /*5150*/  I2F R135, R135 ;  /* 0x0000008700877306 */ /* 0x000ee20000201400 */
[C---:B----4-:R-:W-:Y:S02]  /*5160*/  FFMA.FTZ R20, R146.reuse, -UR6, R20 ;  /* 0x8000000692147c23 */ /* 0x050fe40008010014 */
[----:B------:R-:W-:Y:S07]  /*5170*/  FFMA.FTZ R34, R146, -UR6, R34 ;  /* 0x8000000692227c23 */ /* 0x000fee0008010022 */
[----:B------:R-:W4:Y:S01]  /*5180*/  I2F R134, R134 ;  /* 0x0000008600867306 */ /* 0x000f220000201400 */
[C---:B--2---:R-:W-:Y:S02]  /*5190*/  FFMA.FTZ R21, R145.reuse, -UR6, R21 ;  /* 0x8000000691157c23 */ /* 0x044fe40008010015 */
[----:B------:R-:W-:Y:S07]  /*51a0*/  FFMA.FTZ R35, R145, -UR6, R35 ;  /* 0x8000000691237c23 */ /* 0x000fee0008010023 */
[----:B------:R-:W2:Y:S01]  /*51b0*/  I2F R144, R144 ;  /* 0x0000009000907306 */ /* 0x000ea20000201400 */
[C---:B---3--:R-:W-:Y:S02]  /*51c0*/  FFMA.FTZ R24, R135.reuse, -UR6, R24 ;  /* 0x8000000687187c23 */ /* 0x048fe40008010018 */
[----:B------:R-:W-:Y:S07]  /*51d0*/  FFMA.FTZ R30, R135, -UR6, R30 ;  /* 0x80000006871e7c23 */ /* 0x000fee000801001e */
[----:B------:R-:W3:Y:S01]  /*51e0*/  I2F R139, R139 ;  /* 0x0000008b008b7306 */ /* 0x000ee20000201400 */
[C---:B----4-:R-:W-:Y:S02]  /*51f0*/  FFMA.FTZ R25, R134.reuse, -UR6, R25 ;  /* 0x8000000686197c23 */ /* 0x050fe40008010019 */
[----:B------:R-:W-:Y:S02]  /*5200*/  FFMA.FTZ R31, R134, -UR6, R31 ;  /* 0x80000006861f7c23 */ /* 0x000fe4000801001f */
[----:B--2---:R-:W-:Y:S02]  /*5210*/  FFMA.FTZ R32, R144, -UR6, R32 ;  /* 0x8000000690207c23 */ /* 0x004fe40008010020 */
[----:B---3--:R-:W-:Y:S01]  /*5220*/  FFMA.FTZ R33, R139, -UR6, R33 ;  /* 0x800000068b217c23 */ /* 0x008fe20008010021 */
[----:B------:R-:W-:-:S05]  /*5230*/  @!P0 BRA `(.L_x_686) ;  /* 0x0000009000008947 */ /* 0x000fca0003800000 */
[----:B-1----:R-:W-:Y:S01]  /*5240*/  UIADD3 UR7, UR16, UR21, -UR8 ;  /* 0x0000001510077290 */ /* 0x002fe2000fffe808 */
        /* <DEDUP_REMOVED lines=8> */
.L_x_686:
[----:B-1----:R-:W-:Y:S01]  /*52d0*/  IADD3 R133, R249, UR4, RZ ;  /* 0x00000004f9857c10 */ /* 0x002fe2000fffe0ff */
[----:B------:R-:W-:Y:S01]  /*52e0*/  UIADD3 UR4, UR8, 0x1, -UR19 ;  /* 0x0000000108047890 */ /* 0x000fe2000fffe813 */
[C---:B------:R-:W-:Y:S01]  /*52f0*/  IADD3 R144, R236.reuse, 0x1, RZ ;  /* 0x00000001ec907810 */ /* 0x040fe20007ffe0ff */
[----:B------:R-:W-:Y:S01]  /*5300*/  UIADD3 UR5, -UR7, UR8, -UR19 ;  /* 0x0000000807057290 */ /* 0x000fe2000fffe913 */
[C---:B------:R-:W-:Y:S01]  /*5310*/  IADD3 R139, R236.reuse, 0x8, RZ ;  /* 0x00000008ec8b7810 */ /* 0x040fe20007ffe0ff */
[----:B------:R-:W-:Y:S01]  /*5320*/  UIADD3 UR4, UR4, UR40, URZ ;  /* 0x0000002804047290 */ /* 0x000fe2000fffe03f */
[C---:B------:R-:W-:Y:S01]  /*5330*/  IADD3 R138, R236.reuse, 0x9, RZ ;  /* 0x00000009ec8a7810 */ /* 0x040fe20007ffe0ff */
[----:B------:R-:W-:Y:S01]  /*5340*/  UMOV UR16, UR7 ;  /* 0x0000000700107c82 */ /* 0x000fe20008000000 */
[----:B------:R-:W-:Y:S02]  /*5350*/  IADD3 R137, R236, 0x10, RZ ;  /* 0x00000010ec897810 */ /* 0x000fe40007ffe0ff */
[C---:B------:R-:W-:Y:S02]  /*5360*/  IADD3 R132, R133.reuse, UR5, RZ ;  /* 0x0000000585847c10 */ /* 0x040fe4000fffe0ff */
[----:B------:R-:W-:Y:S02]  /*5370*/  IADD3 R0, R133, UR4, RZ ;  /* 0x0000000485007c10 */ /* 0x000fe4000fffe0ff */
[----:B------:R-:W-:Y:S02]  /*5380*/  IMNMX R132, RZ, R132, !PT ;  /* 0x00000084ff847217 */ /* 0x000fe40007800200 */
[----:B------:R-:W-:Y:S02]  /*5390*/  IMNMX R0, R0, UR8, PT ;  /* 0x0000000800007c17 */ /* 0x000fe4000b800200 */
[C---:B------:R-:W-:Y:S02]  /*53a0*/  ISETP.GE.AND P2, PT, R236.reuse, R132, PT ;  /* 0x00000084ec00720c */ /* 0x040fe40003f46270 */
[C---:B------:R-:W-:Y:S02]  /*53b0*/  IADD3 R136, R236.reuse, 0x11, RZ ;  /* 0x00000011ec887810 */ /* 0x040fe40007ffe0ff */
[C---:B------:R-:W-:Y:S02]  /*53c0*/  IADD3 R135, R236.reuse, 0x18, RZ ;  /* 0x00000018ec877810 */ /* 0x040fe40007ffe0ff */
[C---:B------:R-:W-:Y:S02]  /*53d0*/  IADD3 R134, R236.reuse, 0x19, RZ ;  /* 0x00000019ec867810 */ /* 0x040fe40007ffe0ff */
[----:B------:R-:W-:Y:S02]  /*53e0*/  ISETP.GE.OR P2, PT, R236, R0, !P2 ;  /* 0x00000000ec00720c */ /* 0x000fe40005746670 */
        /* <DEDUP_REMOVED lines=109> */
.L_x_687:
[----:B------:R-:W2:Y:S01]  /*5ac0*/  LDL R0, [R1+0x48] ;  /* 0x0000480001007983 */ /* 0x000ea20000100800 */
[----:B------:R-:W-:Y:S01]  /*5ad0*/  IMAD.U32 R136, RZ, RZ, UR9 ;  /* 0x00000009ff887e24 */ /* 0x000fe2000f8e00ff */
[----:B------:R-:W-:Y:S02]  /*5ae0*/  UIADD3 UR4, UR13, 0x3c6ef372, URZ ;  /* 0x3c6ef3720d047890 */ /* 0x000fe4000fffe03f */
[----:B------:R-:W3:Y:S01]  /*5af0*/  LDL R132, [R1+0x40] ;  /* 0x0000400001847983 */ /* 0x000ee20000100800 */
[----:B------:R-:W-:Y:S03]  /*5b00*/  UISETP.GT.AND UP2, UPT, UR9, UR20, UPT ;  /* 0x000000140900728c */ /* 0x000fe6000bf44270 */
[----:B------:R-:W4:Y:S04]  /*5b10*/  LDL R139, [R1+0x24] ;  /* 0x00002400018b7983 */ /* 0x000f280000100800 */
[----:B------:R-:W2:Y:S06]  /*5b20*/  LDL.64 R144, [R1+0x38] ;  /* 0x0000380001907983 */ /* 0x000eac0000100a00 */
[----:B------:R-:W2:Y:S04]  /*5b30*/  LDL R211, [R1+0x8] ;  /* 0x0000080001d37983 */ /* 0x000ea80000100800 */
[----:B------:R-:W4:Y:S01]  /*5b40*/  LDL R210, [R1+0x4] ;  /* 0x0000040001d27983 */ /* 0x000f220000100800 */
[----:B--2---:R-:W-:Y:S01]  /*5b50*/  FSETP.NEU.FTZ.AND P0, PT, R211, -INF , PT ;  /* 0xff800000d300780b */ /* 0x004fe20003f1d000 */
[----:B------:R-:W-:Y:S02]  /*5b60*/  IMAD R136, R136, 0x4, R0 ;  /* 0x0000000488887824 */ /* 0x000fe400078e0200 */
[----:B---3--:R-:W-:Y:S03]  /*5b70*/  IMAD.WIDE.U32 R132, R132, -0x326172a9, RZ ;  /* 0xcd9e8d5784847825 */ /* 0x008fe600078e00ff */
[C---:B------:R-:W-:Y:S01]  /*5b80*/  IADD3 R134, R136.reuse, 0x2, RZ ;  /* 0x0000000288867810 */ /* 0x040fe20007ffe0ff */
[----:B------:R-:W-:Y:S01]  /*5b90*/  IMAD.WIDE.U32 R136, R136, -0x326172a9, RZ ;  /* 0xcd9e8d5788887825 */ /* 0x000fe200078e00ff */
[----:B------:R-:W-:Y:S01]  /*5ba0*/  LOP3.LUT R208, R132, UR4, RZ, 0x3c, !PT ;  /* 0x0000000484d07c12 */ /* 0x000fe2000f8e3cff */
[----:B------:R-:W-:Y:S02]  /*5bb0*/  UIADD3 UR4, UR13, -0x61c88647, URZ ;  /* 0x9e3779b90d047890 */ /* 0x000fe4000fffe03f */
[----:B------:R-:W-:Y:S04]  /*5bc0*/  IMAD.WIDE.U32 R134, R134, -0x326172a9, RZ ;  /* 0xcd9e8d5786867825 */ /* 0x000fe800078e00ff */
[C---:B------:R-:W-:Y:S02]  /*5bd0*/  LOP3.LUT R138, R133.reuse, UR4, R136, 0x96, !PT ;  /* 0x00000004858a7c12 */ /* 0x040fe4000f8e9688 */
[----:B------:R-:W-:Y:S01]  /*5be0*/  LOP3.LUT R136, R133, UR4, R134, 0x96, !PT ;  /* 0x0000000485887c12 */ /* 0x000fe2000f8e9686 */
[----:B------:R-:W-:Y:S01]  /*5bf0*/  UIADD3 UR4, UR12, -0x4498517b, URZ ;  /* 0xbb67ae850c047890 */ /* 0x000fe2000fffe03f */
[-C--:B----4-:R-:W-:Y:S02]  /*5c00*/  LOP3.LUT R134, R137, R139.reuse, RZ, 0x3c, !PT ;  /* 0x0000008b89867212 */ /* 0x090fe400078e3cff */
[----:B------:R-:W-:Y:S01]  /*5c10*/  LOP3.LUT R132, R135, R139, RZ, 0x3c, !PT ;  /* 0x0000008b87847212 */ /* 0x000fe200078e3cff */
[----:B------:R-:W-:Y:S02]  /*5c20*/  IMAD.WIDE.U32 R138, R138, -0x2daee0ad, RZ ;  /* 0xd2511f538a8a7825 */ /* 0x000fe400078e00ff */
[----:B------:R-:W-:Y:S01]  /*5c30*/  LOP3.LUT R0, R144, UR4, RZ, 0x3c, !PT ;  /* 0x0000000490007c12 */ /* 0x000fe2000f8e3cff */
[----:B------:R-:W-:Y:S01]  /*5c40*/  UIADD3 UR4, UR12, 0x76cf5d0a, URZ ;  /* 0x76cf5d0a0c047890 */ /* 0x000fe2000fffe03f */
[----:B------:R-:W-:Y:S04]  /*5c50*/  IMAD.WIDE.U32 R136, R136, -0x2daee0ad, RZ ;  /* 0xd2511f5388887825 */ /* 0x000fe800078e00ff */
[----:B------:R-:W-:Y:S04]  /*5c60*/  IMAD.WIDE.U32 R134, R134, -0x2daee0ad, RZ ;  /* 0xd2511f5386867825 */ /* 0x000fe800078e00ff */
[----:B------:R-:W-:Y:S01]  /*5c70*/  IMAD.WIDE.U32 R132, R132, -0x2daee0ad, RZ ;  /* 0xd2511f5384847825 */ /* 0x000fe200078e00ff */
[----:B------:R-:W-:Y:S02]  /*5c80*/  LOP3.LUT R146, R139, UR4, R134, 0x96, !PT ;  /* 0x000000048b927c12 */ /* 0x000fe4000f8e9686 */
[C---:B------:R-:W-:Y:S02]  /*5c90*/  LOP3.LUT R134, R0.reuse, R135, RZ, 0x3c, !PT ;  /* 0x0000008700867212 */ /* 0x040fe400078e3cff */
[----:B------:R-:W-:Y:S01]  /*5ca0*/  LOP3.LUT R144, R137, UR4, R132, 0x96, !PT ;  /* 0x0000000489907c12 */ /* 0x000fe2000f8e9684 */
[----:B------:R-:W-:Y:S01]  /*5cb0*/  UIADD3 UR4, UR13, -0x255992d5, URZ ;  /* 0xdaa66d2b0d047890 */ /* 0x000fe2000fffe03f */
[----:B------:R-:W-:Y:S01]  /*5cc0*/  LOP3.LUT R132, R0, R133, RZ, 0x3c, !PT ;  /* 0x0000008500847212 */ /* 0x000fe200078e3cff */
[----:B------:R-:W-:Y:S04]  /*5cd0*/  IMAD.WIDE.U32 R146, R146, -0x326172a9, RZ ;  /* 0xcd9e8d5792927825 */ /* 0x000fe800078e00ff */
[----:B------:R-:W-:Y:S04]  /*5ce0*/  IMAD.WIDE.U32 R144, R144, -0x326172a9, RZ ;  /* 0xcd9e8d5790907825 */ /* 0x000fe800078e00ff */
[----:B------:R-:W-:Y:S04]  /*5cf0*/  IMAD.WIDE.U32 R134, R134, -0x326172a9, RZ ;  /* 0xcd9e8d5786867825 */ /* 0x000fe800078e00ff */
[----:B------:R-:W-:Y:S01]  /*5d00*/  IMAD.WIDE.U32 R132, R132, -0x326172a9, RZ ;  /* 0xcd9e8d5784847825 */ /* 0x000fe200078e00ff */
[----:B------:R-:W-:Y:S02]  /*5d10*/  LOP3.LUT R139, R147, UR4, R134, 0x96, !PT ;  /* 0x00000004938b7c12 */ /* 0x000fe4000f8e9686 */
[C---:B------:R-:W-:Y:S02]  /*5d20*/  LOP3.LUT R134, R208.reuse, R135, RZ, 0x3c, !PT ;  /* 0x00000087d0867212 */ /* 0x040fe400078e3cff */
[----:B------:R-:W-:Y:S01]  /*5d30*/  LOP3.LUT R137, R145, UR4, R132, 0x96, !PT ;  /* 0x0000000491897c12 */ /* 0x000fe2000f8e9684 */
[----:B------:R-:W-:Y:S01]  /*5d40*/  UIADD3 UR4, UR12, 0x32370b8f, URZ ;  /* 0x32370b8f0c047890 */ /* 0x000fe2000fffe03f */
[----:B------:R-:W-:Y:S01]  /*5d50*/  LOP3.LUT R132, R208, R133, RZ, 0x3c, !PT ;  /* 0x00000085d0847212 */ /* 0x000fe200078e3cff */
[----:B------:R-:W-:Y:S04]  /*5d60*/  IMAD.WIDE.U32 R134, R134, -0x2daee0ad, RZ ;  /* 0xd2511f5386867825 */ /* 0x000fe800078e00ff */
[----:B------:R-:W-:Y:S01]  /*5d70*/  IMAD.WIDE.U32 R132, R132, -0x2daee0ad, RZ ;  /* 0xd2511f5384847825 */ /* 0x000fe200078e00ff */
[----:B------:R-:W-:Y:S03]  /*5d80*/  LOP3.LUT R135, R135, UR4, R138, 0x96, !PT ;  /* 0x0000000487877c12 */ /* 0x000fe6000f8e968a */
[----:B------:R-:W-:Y:S01]  /*5d90*/  IMAD.WIDE.U32 R138, R139, -0x2daee0ad, RZ ;  /* 0xd2511f538b8a7825 */ /* 0x000fe200078e00ff */
[----:B------:R-:W-:Y:S01]  /*5da0*/  LOP3.LUT R133, R133, UR4, R136, 0x96, !PT ;  /* 0x0000000485857c12 */ /* 0x000fe2000f8e9688 */
[----:B------:R-:W-:Y:S02]  /*5db0*/  UIADD3 UR4, UR12, -0x126145ec, URZ ;  /* 0xed9eba140c047890 */ /* 0x000fe4000fffe03f */
[----:B------:R-:W-:Y:S04]  /*5dc0*/  IMAD.WIDE.U32 R136, R137, -0x2daee0ad, RZ ;  /* 0xd2511f5389887825 */ /* 0x000fe800078e00ff */
[----:B------:R-:W-:Y:S01]  /*5dd0*/  LOP3.LUT R208, R139, UR4, R134, 0x96, !PT ;  /* 0x000000048bd07c12 */ /* 0x000fe2000f8e9686 */
[----:B------:R-:W-:Y:S01]  /*5de0*/  IMAD.WIDE.U32 R134, R135, -0x326172a9, RZ ;  /* 0xcd9e8d5787867825 */ /* 0x000fe200078e00ff */
[----:B------:R-:W-:Y:S01]  /*5df0*/  LOP3.LUT R147, R137, UR4, R132, 0x96, !PT ;  /* 0x0000000489937c12 */ /* 0x000fe2000f8e9684 */
[----:B------:R-:W-:Y:S02]  /*5e00*/  UIADD3 UR4, UR13, 0x78dde6e4, URZ ;  /* 0x78dde6e40d047890 */ /* 0x000fe4000fffe03f */
        /* <DEDUP_REMOVED lines=15> */
[----:B------:R-:W-:Y:S02]  /*5f00*/  FMUL.FTZ R0, R210, 1.4426950216293334961 ;  /* 0x3fb8aa3bd2007820 */ /* 0x000fe40000410000 */
[----:B------:R-:W-:Y:S02]  /*5f10*/  IMAD.WIDE.U32 R136, R137, -0x2daee0ad, RZ ;  /* 0xd2511f5389887825 */ /* 0x000fe400078e00ff */
[----:B------:R-:W-:Y:S02]  /*5f20*/  LOP3.LUT R147, R145, UR4, R132, 0x96, !PT ;  /* 0x0000000491937c12 */ /* 0x000fe4000f8e9684 */
[----:B------:R-:W-:Y:S01]  /*5f30*/  FMUL.FTZ R132, R211, 1.4426950216293334961 ;  /* 0x3fb8aa3bd3847820 */ /* 0x000fe20000410000 */
[----:B------:R-:W-:Y:S01]  /*5f40*/  LOP3.LUT R133, R137, UR4, R134, 0x96, !PT ;  /* 0x0000000489857c12 */ /* 0x000fe2000f8e9686 */
[----:B------:R-:W-:Y:S01]  /*5f50*/  UIADD3 UR4, UR13, -0x4ab325aa, URZ ;  /* 0xb54cda560d047890 */ /* 0x000fe2000fffe03f */
[----:B------:R-:W-:Y:S02]  /*5f60*/  IMAD.WIDE.U32 R138, R138, -0x326172a9, RZ ;  /* 0xcd9e8d578a8a7825 */ /* 0x000fe400078e00ff */
[----:B------:R-:W-:Y:S02]  /*5f70*/  FSEL R132, R132, RZ, P0 ;  /* 0x000000ff84847208 */ /* 0x000fe40000000000 */
[----:B------:R-:W-:Y:S01]  /*5f80*/  FSETP.NEU.FTZ.AND P0, PT, R210, -INF , PT ;  /* 0xff800000d200780b */ /* 0x000fe20003f1d000 */
[----:B------:R-:W-:Y:S01]  /*5f90*/  IMAD.WIDE.U32 R134, R135, -0x326172a9, RZ ;  /* 0xcd9e8d5787867825 */ /* 0x000fe200078e00ff */
[----:B------:R-:W2:Y:S01]  /*5fa0*/  LDL R210, [R1] ;  /* 0x0000000001d27983 */ /* 0x000ea20000100800 */
[----:B------:R-:W-:Y:S02]  /*5fb0*/  LOP3.LUT R208, R139, UR4, R208, 0x96, !PT ;  /* 0x000000048bd07c12 */ /* 0x000fe4000f8e96d0 */
[----:B------:R-:W-:Y:S01]  /*5fc0*/  FFMA.FTZ R20, R20, c[0x0][0x23c], -R132 ;  /* 0x00008f0014147a23 */ /* 0x000fe20000010884 */
[----:B------:R-:W-:Y:S01]  /*5fd0*/  LOP3.LUT R146, R135, UR4, R146, 0x96, !PT ;  /* 0x0000000487927c12 */ /* 0x000fe2000f8e9692 */
[--C-:B------:R-:W-:Y:S01]  /*5fe0*/  FFMA.FTZ R32, R32, c[0x0][0x23c], -R132.reuse ;  /* 0x00008f0020207a23 */ /* 0x100fe20000010884 */
[----:B------:R-:W-:Y:S01]  /*5ff0*/  ULDC.U8 UR4, c[0x0][0x2d8] ;  /* 0x0000b60000047ab9 */ /* 0x000fe20000000000 */
[----:B------:R1:W-:Y:S01]  /*6000*/  MUFU.EX2 R233, R20 ;  /* 0x0000001400e97308 */ /* 0x0003e20000000800 */
[--C-:B------:R-:W-:Y:S02]  /*6010*/  FFMA.FTZ R4, R4, c[0x0][0x23c], -R132.reuse ;  /* 0x00008f0004047a23 */ /* 0x100fe40000010884 */
[--C-:B------:R-:W-:Y:S02]  /*6020*/  FFMA.FTZ R33, R33, c[0x0][0x23c], -R132.reuse ;  /* 0x00008f0021217a23 */ /* 0x100fe40000010884 */
[--C-:B------:R-:W-:Y:S02]  /*6030*/  FFMA.FTZ R16, R16, c[0x0][0x23c], -R132.reuse ;  /* 0x00008f0010107a23 */ /* 0x100fe40000010884 */
[--C-:B------:R-:W-:Y:S02]  /*6040*/  FFMA.FTZ R21, R21, c[0x0][0x23c], -R132.reuse ;  /* 0x00008f0015157a23 */ /* 0x100fe40000010884 */
[--C-:B------:R-:W-:Y:S01]  /*6050*/  FFMA.FTZ R17, R17, c[0x0][0x23c], -R132.reuse ;  /* 0x00008f0011117a23 */ /* 0x100fe20000010884 */
[----:B------:R3:W4:Y:S01]  /*6060*/  MUFU.EX2 R235, R32 ;  /* 0x0000002000eb7308 */ /* 0x0007220000000800 */
[----:B------:R-:W-:Y:S01]  /*6070*/  FFMA.FTZ R132, R5, c[0x0][0x23c], -R132 ;  /* 0x00008f0005847a23 */ /* 0x000fe20000010884 */
[----:B------:R-:W-:Y:S04]  /*6080*/  LOP3.LUT R5, R144, 0xff, RZ, 0xc0, !PT ;  /* 0x000000ff90057812 */ /* 0x000fe800078ec0ff */
[----:B------:R-:W-:Y:S02]  /*6090*/  ISETP.LE.U32.AND P3, PT, R5, UR4, PT ;  /* 0x0000000405007c0c */ /* 0x000fe4000bf63070 */
[--C-:B------:R-:W-:Y:S02]  /*60a0*/  SHF.R.U32.HI R5, RZ, 0x18, R147.reuse ;  /* 0x00000018ff057819 */ /* 0x100fe40000011693 */
[----:B------:R4:W-:Y:S02]  /*60b0*/  MUFU.EX2 R209, R4 ;  /* 0x0000000400d17308 */ /* 0x0009e40000000800 */
[----:B------:R-:W-:Y:S01]  /*60c0*/  ISETP.LE.U32.AND P1, PT, R5, UR4, PT ;  /* 0x0000000405007c0c */ /* 0x000fe2000bf23070 */
[----:B-1----:R-:W-:Y:S01]  /*60d0*/  FMUL.FTZ R20, R252, 1.4426950216293334961 ;  /* 0x3fb8aa3bfc147820 */ /* 0x002fe20000410000 */
[----:B------:R-:W-:Y:S04]  /*60e0*/  SHF.R.U32.HI R5, RZ, 0x10, R147 ;  /* 0x00000010ff057819 */ /* 0x000fe80000011693 */
[----:B------:R-:W-:Y:S02]  /*60f0*/  LOP3.LUT R5, R5, 0xff, RZ, 0xc0, !PT ;  /* 0x000000ff05057812 */ /* 0x000fe400078ec0ff */
[----:B------:R1:W-:Y:S01]  /*6100*/  MUFU.EX2 R227, R16 ;  /* 0x0000001000e37308 */ /* 0x0003e20000000800 */
[----:B---3--:R-:W-:Y:S01]  /*6110*/  FSEL R32, R0, RZ, P0 ;  /* 0x000000ff00207208 */ /* 0x008fe20000000000 */
[----:B----4-:R-:W-:Y:S01]  /*6120*/  @!P3 FADD.FTZ R235, -R235, -RZ ;  /* 0x800000ffebebb221 */ /* 0x010fe20000010100 */
[----:B------:R-:W-:Y:S03]  /*6130*/  FSETP.NEU.FTZ.AND P0, PT, R252, -INF , PT ;  /* 0xff800000fc00780b */ /* 0x000fe60003f1d000 */
[--C-:B------:R-:W-:Y:S01]  /*6140*/  FFMA.FTZ R7, R7, c[0x0][0x23c], -R32.reuse ;  /* 0x00008f0007077a23 */ /* 0x100fe20000010820 */
[----:B------:R-:W-:Y:S01]  /*6150*/  FSEL R20, R20, RZ, P0 ;  /* 0x000000ff14147208 */ /* 0x000fe20000000000 */
[--C-:B------:R-:W-:Y:S02]  /*6160*/  FFMA.FTZ R35, R35, c[0x0][0x23c], -R32.reuse ;  /* 0x00008f0023237a23 */ /* 0x100fe40000010820 */
[----:B------:R-:W-:Y:S01]  /*6170*/  MUFU.EX2 R228, R33 ;  /* 0x0000002100e47308 */ /* 0x000fe20000000800 */
[----:B------:R-:W-:Y:S01]  /*6180*/  FFMA.FTZ R23, R23, c[0x0][0x23c], -R32 ;  /* 0x00008f0017177a23 */ /* 0x000fe20000010820 */
[----:B------:R-:W-:Y:S01]  /*6190*/  SHF.R.U32.HI R4, RZ, 0x18, R144 ;  /* 0x00000018ff047819 */ /* 0x000fe20000011690 */
[----:B------:R-:W-:Y:S02]  /*61a0*/  FFMA.FTZ R34, R34, c[0x0][0x23c], -R32 ;  /* 0x00008f0022227a23 */ /* 0x000fe40000010820 */
[----:B------:R-:W-:Y:S01]  /*61b0*/  FFMA.FTZ R28, R28, c[0x0][0x23c], -R20 ;  /* 0x00008f001c1c7a23 */ /* 0x000fe20000010814 */
[----:B------:R-:W-:Y:S01]  /*61c0*/  ISETP.LE.U32.AND P2, PT, R4, UR4, PT ;  /* 0x0000000404007c0c */ /* 0x000fe2000bf43070 */
[--C-:B------:R-:W-:Y:S02]  /*61d0*/  FFMA.FTZ R19, R19, c[0x0][0x23c], -R32.reuse ;  /* 0x00008f0013137a23 */ /* 0x100fe40000010820 */
[--C-:B------:R-:W-:Y:S01]  /*61e0*/  FFMA.FTZ R22, R22, c[0x0][0x23c], -R32.reuse ;  /* 0x00008f0016167a23 */ /* 0x100fe20000010820 */
[----:B------:R3:W-:Y:S01]  /*61f0*/  MUFU.EX2 R215, R7 ;  /* 0x0000000700d77308 */ /* 0x0007e20000000800 */
[----:B------:R-:W-:Y:S01]  /*6200*/  FFMA.FTZ R18, R18, c[0x0][0x23c], -R32 ;  /* 0x00008f0012127a23 */ /* 0x000fe20000010820 */
[----:B-1----:R-:W-:Y:S01]  /*6210*/  SHF.R.U32.HI R16, RZ, 0x10, R136 ;  /* 0x00000010ff107819 */ /* 0x002fe20000011688 */
[----:B------:R-:W-:Y:S01]  /*6220*/  FFMA.FTZ R32, R6, c[0x0][0x23c], -R32 ;  /* 0x00008f0006207a23 */ /* 0x000fe20000010820 */
[C---:B------:R-:W-:Y:S01]  /*6230*/  LOP3.LUT R6, R147.reuse, 0xff, RZ, 0xc0, !PT ;  /* 0x000000ff93067812 */ /* 0x040fe200078ec0ff */
[--C-:B------:R-:W-:Y:S01]  /*6240*/  FFMA.FTZ R12, R12, c[0x0][0x23c], -R20.reuse ;  /* 0x00008f000c0c7a23 */ /* 0x100fe20000010814 */
[----:B------:R-:W-:Y:S01]  /*6250*/  LOP3.LUT R147, R147, 0xffff, RZ, 0xc0, !PT ;  /* 0x0000ffff93937812 */ /* 0x000fe200078ec0ff */
[--C-:B------:R-:W-:Y:S01]  /*6260*/  FFMA.FTZ R8, R8, c[0x0][0x23c], -R20.reuse ;  /* 0x00008f0008087a23 */ /* 0x100fe20000010814 */
[----:B------:R-:W-:Y:S01]  /*6270*/  ISETP.LE.U32.AND P6, PT, R6, UR4, PT ;  /* 0x0000000406007c0c */ /* 0x000fe2000bfc3070 */
[----:B------:R-:W-:Y:S01]  /*6280*/  FFMA.FTZ R9, R9, c[0x0][0x23c], -R20 ;  /* 0x00008f0009097a23 */ /* 0x000fe20000010814 */
[----:B------:R-:W1:Y:S01]  /*6290*/  MUFU.EX2 R234, R35 ;  /* 0x0000002300ea7308 */ /* 0x000e620000000800 */
[----:B------:R-:W-:Y:S01]  /*62a0*/  SHF.R.U32.HI R6, RZ, 0x18, R138 ;  /* 0x00000018ff067819 */ /* 0x000fe2000001168a */
[--C-:B------:R-:W-:Y:S02]  /*62b0*/  FFMA.FTZ R13, R13, c[0x0][0x23c], -R20.reuse ;  /* 0x00008f000d0d7a23 */ /* 0x100fe40000010814 */
[--C-:B------:R-:W-:Y:S02]  /*62c0*/  FFMA.FTZ R24, R24, c[0x0][0x23c], -R20.reuse ;  /* 0x00008f0018187a23 */ /* 0x100fe40000010814 */
[--C-:B------:R-:W-:Y:S02]  /*62d0*/  FFMA.FTZ R25, R25, c[0x0][0x23c], -R20.reuse ;  /* 0x00008f0019197a23 */ /* 0x100fe40000010814 */
[----:B------:R-:W-:Y:S02]  /*62e0*/  FFMA.FTZ R20, R29, c[0x0][0x23c], -R20 ;  /* 0x00008f001d147a23 */ /* 0x000fe40000010814 */
[----:B------:R-:W4:Y:S01]  /*62f0*/  MUFU.EX2 R232, R23 ;  /* 0x0000001700e87308 */ /* 0x000f220000000800 */
[----:B------:R-:W-:Y:S01]  /*6300*/  @!P6 FADD.FTZ R233, -R233, -RZ ;  /* 0x800000ffe9e9e221 */ /* 0x000fe20000010100 */
[----:B------:R-:W-:Y:S02]  /*6310*/  ISETP.LE.U32.AND P6, PT, R5, UR4, PT ;  /* 0x0000000405007c0c */ /* 0x000fe4000bfc3070 */
[----:B---3--:R-:W-:Y:S02]  /*6320*/  LOP3.LUT R7, R136, 0xff, RZ, 0xc0, !PT ;  /* 0x000000ff88077812 */ /* 0x008fe400078ec0ff */
[----:B------:R-:W-:Y:S02]  /*6330*/  SHF.R.U32.HI R5, RZ, 0x18, R208 ;  /* 0x00000018ff057819 */ /* 0x000fe400000116d0 */
[----:B------:R-:W-:Y:S02]  /*6340*/  ISETP.LE.U32.AND P4, PT, R7, UR4, PT ;  /* 0x0000000407007c0c */ /* 0x000fe4000bf83070 */
[----:B------:R-:W-:Y:S01]  /*6350*/  MUFU.EX2 R231, R34 ;  /* 0x0000002200e77308 */ /* 0x000fe20000000800 */
[----:B------:R-:W-:Y:S01]  /*6360*/  SHF.R.U32.HI R7, RZ, 0x18, R134 ;  /* 0x00000018ff077819 */ /* 0x000fe20000011686 */
[----:B-1----:R-:W-:Y:S01]  /*6370*/  @!P2 FADD.FTZ R234, -R234, -RZ ;  /* 0x800000ffeaeaa221 */ /* 0x002fe20000010100 */
[----:B------:R-:W-:Y:S02]  /*6380*/  ISETP.LE.U32.AND P2, PT, R6, UR4, PT ;  /* 0x0000000406007c0c */ /* 0x000fe4000bf43070 */
[----:B------:R-:W-:Y:S05]  /*6390*/  LOP3.LUT R6, R134, 0xff, RZ, 0xc0, !PT ;  /* 0x000000ff86067812 */ /* 0x000fea00078ec0ff */
[----:B------:R-:W1:Y:S01]  /*63a0*/  MUFU.EX2 R230, R28 ;  /* 0x0000001c00e67308 */ /* 0x000e620000000800 */
[----:B----4-:R-:W-:Y:S09]  /*63b0*/  @!P1 FADD.FTZ R232, -R232, -RZ ;  /* 0x800000ffe8e89221 */ /* 0x010ff20000010100 */
[----:B------:R-:W3:Y:S10]  /*63c0*/  MUFU.EX2 R226, R19 ;  /* 0x0000001300e27308 */ /* 0x000ef40000000800 */
[----:B------:R-:W4:Y:S01]  /*63d0*/  MUFU.EX2 R229, R22 ;  /* 0x0000001600e57308 */ /* 0x000f220000000800 */
[----:B-1----:R-:W-:Y:S01]  /*63e0*/  @!P4 FADD.FTZ R230, -R230, -RZ ;  /* 0x800000ffe6e6c221 */ /* 0x002fe20000010100 */
[----:B------:R-:W-:Y:S02]  /*63f0*/  ISETP.LE.U32.AND P4, PT, R5, UR4, PT ;  /* 0x0000000405007c0c */ /* 0x000fe4000bf83070 */
[----:B------:R-:W-:Y:S06]  /*6400*/  LOP3.LUT R5, R208, 0xff, RZ, 0xc0, !PT ;  /* 0x000000ffd0057812 */ /* 0x000fec00078ec0ff */
[----:B------:R-:W-:Y:S01]  /*6410*/  MUFU.EX2 R225, R18 ;  /* 0x0000001200e17308 */ /* 0x000fe20000000800 */
[----:B---3--:R-:W-:Y:S01]  /*6420*/  @!P2 FADD.FTZ R226, -R226, -RZ ;  /* 0x800000ffe2e2a221 */ /* 0x008fe20000010100 */
[----:B------:R-:W-:Y:S03]  /*6430*/  ISETP.LE.U32.AND P2, PT, R5, UR4, PT ;  /* 0x0000000405007c0c */ /* 0x000fe6000bf43070 */
[----:B------:R-:W-:Y:S01]  /*6440*/  @!P4 FADD.FTZ R215, -R215, -RZ ;  /* 0x800000ffd7d7c221 */ /* 0x000fe20000010100 */
[----:B------:R-:W-:Y:S04]  /*6450*/  ISETP.LE.U32.AND P4, PT, R7, UR4, PT ;  /* 0x0000000407007c0c */ /* 0x000fe8000bf83070 */
[----:B------:R1:W-:Y:S01]  /*6460*/  MUFU.EX2 R223, R12 ;  /* 0x0000000c00df7308 */ /* 0x0003e20000000800 */
[----:B----4-:R-:W-:Y:S04]  /*6470*/  @!P6 FADD.FTZ R229, -R229, -RZ ;  /* 0x800000ffe5e5e221 */ /* 0x010fe80000010100 */
[----:B------:R-:W-:Y:S05]  /*6480*/  @!P2 FADD.FTZ R209, -R209, -RZ ;  /* 0x800000ffd1d1a221 */ /* 0x000fea0000010100 */
[----:B------:R3:W-:Y:S10]  /*6490*/  MUFU.EX2 R211, R8 ;  /* 0x0000000800d37308 */ /* 0x0007f40000000800 */
[----:B------:R-:W-:Y:S01]  /*64a0*/  MUFU.EX2 R224, R21 ;  /* 0x0000001500e07308 */ /* 0x000fe20000000800 */
[----:B-1----:R-:W-:Y:S02]  /*64b0*/  SHF.R.U32.HI R12, RZ, 0x18, R136 ;  /* 0x00000018ff0c7819 */ /* 0x002fe40000011688 */
[----:B------:R-:W-:Y:S07]  /*64c0*/  LOP3.LUT R136, R136, 0xffff, RZ, 0xc0, !PT ;  /* 0x0000ffff88887812 */ /* 0x000fee00078ec0ff */
[----:B------:R-:W-:Y:S01]  /*64d0*/  MUFU.EX2 R221, R17 ;  /* 0x0000001100dd7308 */ /* 0x000fe20000000800 */
[----:B---3--:R-:W-:Y:S02]  /*64e0*/  SHF.R.U32.HI R8, RZ, 0x10, R134 ;  /* 0x00000010ff087819 */ /* 0x008fe40000011686 */
[----:B------:R-:W-:Y:S07]  /*64f0*/  LOP3.LUT R134, R134, 0xffff, RZ, 0xc0, !PT ;  /* 0x0000ffff86867812 */ /* 0x000fee00078ec0ff */
[----:B------:R-:W-:Y:S10]  /*6500*/  MUFU.EX2 R220, R24 ;  /* 0x0000001800dc7308 */ /* 0x000ff40000000800 */
[----:B------:R-:W-:Y:S10]  /*6510*/  MUFU.EX2 R219, R25 ;  /* 0x0000001900db7308 */ /* 0x000ff40000000800 */
[----:B------:R-:W-:Y:S01]  /*6520*/  MUFU.EX2 R214, R20 ;  /* 0x0000001400d67308 */ /* 0x000fe20000000800 */
[C---:B--2---:R-:W-:Y:S01]  /*6530*/  FMUL.FTZ R0, R210.reuse, 1.4426950216293334961 ;  /* 0x3fb8aa3bd2007820 */ /* 0x044fe20000410000 */
[----:B------:R-:W-:Y:S04]  /*6540*/  FSETP.NEU.FTZ.AND P0, PT, R210, -INF , PT ;  /* 0xff800000d200780b */ /* 0x000fe80003f1d000 */
[----:B------:R-:W-:Y:S02]  /*6550*/  FSEL R0, R0, RZ, P0 ;  /* 0x000000ff00007208 */ /* 0x000fe40000000000 */
[----:B------:R-:W-:Y:S03]  /*6560*/  ISETP.LE.U32.AND P0, PT, R12, UR4, PT ;  /* 0x000000040c007c0c */ /* 0x000fe6000bf03070 */
[--C-:B------:R-:W-:Y:S02]  /*6570*/  FFMA.FTZ R15, R15, c[0x0][0x23c], -R0.reuse ;  /* 0x00008f000f0f7a23 */ /* 0x100fe40000010800 */
[--C-:B------:R-:W-:Y:S02]  /*6580*/  FFMA.FTZ R14, R14, c[0x0][0x23c], -R0.reuse ;  /* 0x00008f000e0e7a23 */ /* 0x100fe40000010800 */
[----:B------:R1:W2:Y:S01]  /*6590*/  MUFU.EX2 R222, R15 ;  /* 0x0000000f00de7308 */ /* 0x0002a20000000800 */
        /* <DEDUP_REMOVED lines=8> */
[----:B-1----:R-:W-:Y:S01]  /*6620*/  SHF.R.U32.HI R15, RZ, 0x10, R144 ;  /* 0x00000010ff0f7819 */ /* 0x002fe20000011690 */
[----:B--2---:R-:W-:Y:S01]  /*6630*/  @!P4 FADD.FTZ R222, -R222, -RZ ;  /* 0x800000ffdedec221 */ /* 0x004fe20000010100 */
[----:B------:R-:W-:Y:S02]  /*6640*/  LOP3.LUT R144, R144, 0xffff, RZ, 0xc0, !PT ;  /* 0x0000ffff90907812 */ /* 0x000fe400078ec0ff */
[----:B------:R-:W-:Y:S02]  /*6650*/  LOP3.LUT R4, R15, 0xff, RZ, 0xc0, !PT ;  /* 0x000000ff0f047812 */ /* 0x000fe400078ec0ff */
[----:B------:R-:W-:Y:S03]  /*6660*/  SHF.R.U32.HI R15, RZ, 0x10, R138 ;  /* 0x00000010ff0f7819 */ /* 0x000fe6000001168a */
[----:B------:R-:W-:Y:S01]  /*6670*/  MUFU.EX2 R145, R32 ;  /* 0x0000002000917308 */ /* 0x000fe20000000800 */
[----:B------:R-:W-:Y:S02]  /*6680*/  ISETP.LE.U32.AND P5, PT, R4, UR4, PT ;  /* 0x0000000404007c0c */ /* 0x000fe4000bfa3070 */
[C---:B------:R-:W-:Y:S02]  /*6690*/  LOP3.LUT R4, R138.reuse, 0xff, RZ, 0xc0, !PT ;  /* 0x000000ff8a047812 */ /* 0x040fe400078ec0ff */
[----:B------:R-:W-:Y:S02]  /*66a0*/  LOP3.LUT R138, R138, 0xffff, RZ, 0xc0, !PT ;  /* 0x0000ffff8a8a7812 */ /* 0x000fe400078ec0ff */
[----:B------:R-:W-:Y:S02]  /*66b0*/  ISETP.LE.U32.AND P3, PT, R4, UR4, PT ;  /* 0x0000000404007c0c */ /* 0x000fe4000bf63070 */
[----:B------:R-:W-:Y:S01]  /*66c0*/  SHF.R.U32.HI R4, RZ, 0x8, R144 ;  /* 0x00000008ff047819 */ /* 0x000fe20000011690 */
[----:B------:R-:W-:Y:S01]  /*66d0*/  MUFU.EX2 R212, R0 ;  /* 0x0000000000d47308 */ /* 0x000fe20000000800 */
[----:B------:R-:W-:Y:S02]  /*66e0*/  SHF.R.U32.HI R5, RZ, 0x8, R138 ;  /* 0x00000008ff057819 */ /* 0x000fe4000001168a */
[----:B------:R-:W-:Y:S01]  /*66f0*/  LOP3.LUT R4, R4, 0xffff, RZ, 0xc0, !PT ;  /* 0x0000ffff04047812 */ /* 0x000fe200078ec0ff */
[----:B------:R-:W-:Y:S03]  /*6700*/  @!P5 FADD.FTZ R231, -R231, -RZ ;  /* 0x800000ffe7e7d221 */ /* 0x000fe60000010100 */
[----:B------:R-:W-:Y:S02]  /*6710*/  ISETP.LE.U32.AND P1, PT, R4, UR4, PT ;  /* 0x0000000404007c0c */ /* 0x000fe4000bf23070 */
[----:B------:R-:W-:Y:S01]  /*6720*/  LOP3.LUT R4, R133, 0xff, RZ, 0xc0, !PT ;  /* 0x000000ff85047812 */ /* 0x000fe200078ec0ff */
[----:B------:R-:W-:Y:S01]  /*6730*/  @!P3 FADD.FTZ R227, -R227, -RZ ;  /* 0x800000ffe3e3b221 */ /* 0x000fe20000010100 */
[----:B------:R-:W-:Y:S02]  /*6740*/  MUFU.EX2 R144, R132 ;  /* 0x0000008400907308 */ /* 0x000fe40000000800 */
[----:B------:R-:W-:Y:S02]  /*6750*/  ISETP.LE.U32.AND P5, PT, R4, UR4, PT ;  /* 0x0000000404007c0c */ /* 0x000fe4000bfa3070 */
[----:B------:R-:W-:Y:S04]  /*6760*/  SHF.R.U32.HI R4, RZ, 0x18, R133 ;  /* 0x00000018ff047819 */ /* 0x000fe80000011685 */
[----:B------:R-:W-:Y:S01]  /*6770*/  ISETP.LE.U32.AND P3, PT, R4, UR4, PT ;  /* 0x0000000404007c0c */ /* 0x000fe2000bf63070 */
[----:B------:R-:W-:Y:S01]  /*6780*/  @!P1 FADD.FTZ R228, -R228, -RZ ;  /* 0x800000ffe4e49221 */ /* 0x000fe20000010100 */
[----:B------:R-:W-:Y:S01]  /*6790*/  LOP3.LUT R4, R15, 0xff, RZ, 0xc0, !PT ;  /* 0x000000ff0f047812 */ /* 0x000fe200078ec0ff */
[----:B------:R-:W1:Y:S01]  /*67a0*/  MUFU.EX2 R217, R27 ;  /* 0x0000001b00d97308 */ /* 0x000e620000000800 */
[----:B------:R-:W-:Y:S02]  /*67b0*/  ISETP.LE.U32.AND P1, PT, R6, UR4, PT ;  /* 0x0000000406007c0c */ /* 0x000fe4000bf23070 */
[----:B------:R-:W-:Y:S01]  /*67c0*/  ISETP.LE.U32.AND P6, PT, R4, UR4, PT ;  /* 0x0000000404007c0c */ /* 0x000fe2000bfc3070 */
[----:B------:R-:W-:Y:S01]  /*67d0*/  @!P5 FADD.FTZ R220, -R220, -RZ ;  /* 0x800000ffdcdcd221 */ /* 0x000fe20000010100 */
[----:B------:R-:W-:Y:S02]  /*67e0*/  SHF.R.U32.HI R4, RZ, 0x8, R147 ;  /* 0x00000008ff047819 */ /* 0x000fe40000011693 */
[----:B------:R-:W-:Y:S02]  /*67f0*/  SHF.R.U32.HI R6, RZ, 0x10, R208 ;  /* 0x00000010ff067819 */ /* 0x000fe400000116d0 */
[----:B------:R-:W-:Y:S01]  /*6800*/  LOP3.LUT R4, R4, 0xffff, RZ, 0xc0, !PT ;  /* 0x0000ffff04047812 */ /* 0x000fe200078ec0ff */
[----:B------:R-:W2:Y:S01]  /*6810*/  MUFU.EX2 R147, R10 ;  /* 0x0000000a00937308 */ /* 0x000ea20000000800 */
[----:B------:R-:W-:Y:S02]  /*6820*/  LOP3.LUT R6, R6, 0xff, RZ, 0xc0, !PT ;  /* 0x000000ff06067812 */ /* 0x000fe400078ec0ff */
[----:B------:R-:W-:Y:S01]  /*6830*/  ISETP.LE.U32.AND P2, PT, R4, UR4, PT ;  /* 0x0000000404007c0c */ /* 0x000fe2000bf43070 */
[----:B------:R-:W-:Y:S01]  /*6840*/  @!P1 FADD.FTZ R223, -R223, -RZ ;  /* 0x800000ffdfdf9221 */ /* 0x000fe20000010100 */
[----:B------:R-:W-:Y:S01]  /*6850*/  LOP3.LUT R4, R5, 0xffff, RZ, 0xc0, !PT ;  /* 0x0000ffff05047812 */ /* 0x000fe200078ec0ff */
[----:B------:R-:W-:Y:S01]  /*6860*/  @!P6 FADD.FTZ R225, -R225, -RZ ;  /* 0x800000ffe1e1e221 */ /* 0x000fe20000010100 */
[----:B------:R-:W-:Y:S02]  /*6870*/  ISETP.LE.U32.AND P6, PT, R6, UR4, PT ;  /* 0x0000000406007c0c */ /* 0x000fe4000bfc3070 */
[----:B------:R-:W-:Y:S01]  /*6880*/  ISETP.LE.U32.AND P1, PT, R4, UR4, PT ;  /* 0x0000000404007c0c */ /* 0x000fe2000bf23070 */
[----:B------:R-:W-:Y:S01]  /*6890*/  MUFU.EX2 R218, R26 ;  /* 0x0000001a00da7308 */ /* 0x000fe20000000800 */
[----:B------:R-:W-:Y:S02]  /*68a0*/  LOP3.LUT R4, R146, 0xff, RZ, 0xc0, !PT ;  /* 0x000000ff92047812 */ /* 0x000fe400078ec0ff */
[----:B------:R-:W-:Y:S01]  /*68b0*/  LOP3.LUT R208, R208, 0xffff, RZ, 0xc0, !PT ;  /* 0x0000ffffd0d07812 */ /* 0x000fe200078ec0ff */
[----:B-1----:R-:W-:Y:S01]  /*68c0*/  @!P3 FADD.FTZ R217, -R217, -RZ ;  /* 0x800000ffd9d9b221 */ /* 0x002fe20000010100 */
[----:B------:R-:W-:Y:S01]  /*68d0*/  ISETP.LE.U32.AND P4, PT, R4, UR4, PT ;  /* 0x0000000404007c0c */ /* 0x000fe2000bf83070 */
[----:B------:R-:W-:Y:S01]  /*68e0*/  @!P2 FADD.FTZ R224, -R224, -RZ ;  /* 0x800000ffe0e0a221 */ /* 0x000fe20000010100 */
[----:B------:R-:W-:Y:S02]  /*68f0*/  SHF.R.U32.HI R4, RZ, 0x18, R146 ;  /* 0x00000018ff047819 */ /* 0x000fe40000011692 */
[----:B------:R-:W-:Y:S01]  /*6900*/  SHF.R.U32.HI R6, RZ, 0x8, R208 ;  /* 0x00000008ff067819 */ /* 0x000fe200000116d0 */
[----:B------:R-:W-:Y:S01]  /*6910*/  @!P6 FADD.FTZ R145, -R145, -RZ ;  /* 0x800000ff9191e221 */ /* 0x000fe20000010100 */
[----:B------:R-:W-:Y:S01]  /*6920*/  ISETP.LE.U32.AND P2, PT, R4, UR4, PT ;  /* 0x0000000404007c0c */ /* 0x000fe2000bf43070 */
[----:B------:R-:W-:Y:S01]  /*6930*/  @!P1 FADD.FTZ R221, -R221, -RZ ;  /* 0x800000ffdddd9221 */ /* 0x000fe20000010100 */
[----:B------:R-:W-:Y:S01]  /*6940*/  LOP3.LUT R5, R8, 0xff, RZ, 0xc0, !PT ;  /* 0x000000ff08057812 */ /* 0x000fe200078ec0ff */
[----:B------:R-:W-:Y:S01]  /*6950*/  MUFU.EX2 R208, R13 ;  /* 0x0000000d00d07308 */ /* 0x000fe20000000800 */
[----:B------:R-:W-:Y:S02]  /*6960*/  LOP3.LUT R4, R6, 0xffff, RZ, 0xc0, !PT ;  /* 0x0000ffff06047812 */ /* 0x000fe400078ec0ff */
[----:B------:R-:W-:Y:S01]  /*6970*/  ISETP.LE.U32.AND P6, PT, R5, UR4, PT ;  /* 0x0000000405007c0c */ /* 0x000fe2000bfc3070 */
[----:B------:R-:W-:Y:S01]  /*6980*/  @!P4 FADD.FTZ R211, -R211, -RZ ;  /* 0x800000ffd3d3c221 */ /* 0x000fe20000010100 */
[----:B------:R-:W-:Y:S02]  /*6990*/  ISETP.LE.U32.AND P1, PT, R4, UR4, PT ;  /* 0x0000000404007c0c */ /* 0x000fe4000bf23070 */
[----:B------:R-:W-:Y:S02]  /*69a0*/  SHF.R.U32.HI R6, RZ, 0x10, R146 ;  /* 0x00000010ff067819 */ /* 0x000fe40000011692 */
[----:B------:R-:W-:Y:S01]  /*69b0*/  LOP3.LUT R4, R146, 0xffff, RZ, 0xc0, !PT ;  /* 0x0000ffff92047812 */ /* 0x000fe200078ec0ff */
[----:B------:R-:W-:Y:S01]  /*69c0*/  @!P2 FADD.FTZ R210, -R210, -RZ ;  /* 0x800000ffd2d2a221 */ /* 0x000fe20000010100 */
[----:B------:R-:W1:Y:S01]  /*69d0*/  MUFU.EX2 R146, R9 ;  /* 0x0000000900927308 */ /* 0x000e620000000800 */
[----:B------:R-:W-:Y:S02]  /*69e0*/  LOP3.LUT R6, R6, 0xff, RZ, 0xc0, !PT ;  /* 0x000000ff06067812 */ /* 0x000fe400078ec0ff */
[----:B------:R-:W-:Y:S02]  /*69f0*/  SHF.R.U32.HI R4, RZ, 0x8, R4 ;  /* 0x00000008ff047819 */ /* 0x000fe40000011604 */
[----:B------:R-:W-:Y:S01]  /*6a00*/  @!P6 FADD.FTZ R213, -R213, -RZ ;  /* 0x800000ffd5d5e221 */ /* 0x000fe20000010100 */
[----:B------:R-:W-:Y:S01]  /*6a10*/  ISETP.LE.U32.AND P4, PT, R6, UR4, PT ;  /* 0x0000000406007c0c */ /* 0x000fe2000bf83070 */
[----:B------:R-:W-:Y:S01]  /*6a20*/  @!P1 FADD.FTZ R144, -R144, -RZ ;  /* 0x800000ff90909221 */ /* 0x000fe20000010100 */
[----:B------:R-:W-:Y:S02]  /*6a30*/  LOP3.LUT R4, R4, 0xffff, RZ, 0xc0, !PT ;  /* 0x0000ffff04047812 */ /* 0x000fe400078ec0ff */
[----:B------:R-:W-:Y:S01]  /*6a40*/  SHF.R.U32.HI R6, RZ, 0x10, R133 ;  /* 0x00000010ff067819 */ /* 0x000fe20000011685 */
[----:B------:R-:W3:Y:S01]  /*6a50*/  MUFU.EX2 R216, R31 ;  /* 0x0000001f00d87308 */ /* 0x000ee20000000800 */
[----:B------:R-:W-:Y:S02]  /*6a60*/  ISETP.LE.U32.AND P6, PT, R4, UR4, PT ;  /* 0x0000000404007c0c */ /* 0x000fe4000bfc3070 */
[----:B------:R-:W-:Y:S02]  /*6a70*/  LOP3.LUT R133, R133, 0xffff, RZ, 0xc0, !PT ;  /* 0x0000ffff85857812 */ /* 0x000fe400078ec0ff */
[----:B------:R-:W-:Y:S02]  /*6a80*/  LOP3.LUT R4, R16, 0xff, RZ, 0xc0, !PT ;  /* 0x000000ff10047812 */ /* 0x000fe400078ec0ff */
[----:B------:R-:W-:Y:S01]  /*6a90*/  SHF.R.U32.HI R5, RZ, 0x8, R134 ;  /* 0x00000008ff057819 */ /* 0x000fe20000011686 */
[----:B--2---:R-:W-:Y:S01]  /*6aa0*/  @!P4 FADD.FTZ R147, -R147, -RZ ;  /* 0x800000ff9393c221 */ /* 0x004fe20000010100 */
[----:B------:R-:W-:Y:S02]  /*6ab0*/  ISETP.LE.U32.AND P1, PT, R4, UR4, PT ;  /* 0x0000000404007c0c */ /* 0x000fe4000bf23070 */
[----:B------:R-:W-:Y:S02]  /*6ac0*/  SHF.R.U32.HI R4, RZ, 0x8, R133 ;  /* 0x00000008ff047819 */ /* 0x000fe40000011685 */
[----:B------:R-:W-:Y:S01]  /*6ad0*/  LOP3.LUT R5, R5, 0xffff, RZ, 0xc0, !PT ;  /* 0x0000ffff05057812 */ /* 0x000fe200078ec0ff */
[----:B-1----:R-:W-:Y:S01]  /*6ae0*/  @!P6 FADD.FTZ R146, -R146, -RZ ;  /* 0x800000ff9292e221 */ /* 0x002fe20000010100 */
[----:B------:R-:W-:Y:S02]  /*6af0*/  LOP3.LUT R4, R4, 0xffff, RZ, 0xc0, !PT ;  /* 0x0000ffff04047812 */ /* 0x000fe400078ec0ff */
[----:B------:R-:W-:Y:S02]  /*6b00*/  ISETP.LE.U32.AND P2, PT, R5, UR4, PT ;  /* 0x0000000405007c0c */ /* 0x000fe4000bf43070 */
[----:B------:R-:W-:Y:S02]  /*6b10*/  ISETP.LE.U32.AND P6, PT, R4, UR4, PT ;  /* 0x0000000404007c0c */ /* 0x000fe4000bfc3070 */
[----:B------:R-:W-:Y:S01]  /*6b20*/  F2FP.RELU.BF16.PACK_AB R4, R215, R145 ;  /* 0x00000091d704723e */ /* 0x000fe200000018ff */
[----:B------:R-:W-:Y:S01]  /*6b30*/  @!P1 FADD.FTZ R212, -R212, -RZ ;  /* 0x800000ffd4d49221 */ /* 0x000fe20000010100 */
[----:B------:R-:W-:Y:S01]  /*6b40*/  F2FP.RELU.BF16.PACK_AB R7, R144, R209 ;  /* 0x000000d19007723e */ /* 0x000fe200000018ff */
[----:B---3--:R-:W-:Y:S01]  /*6b50*/  @!P0 FADD.FTZ R216, -R216, -RZ ;  /* 0x800000ffd8d88221 */ /* 0x008fe20000010100 */
[----:B------:R-:W-:Y:S01]  /*6b60*/  SHF.R.U32.HI R5, RZ, 0x8, R136 ;  /* 0x00000008ff057819 */ /* 0x000fe20000011688 */
[----:B------:R1:W-:Y:S01]  /*6b70*/  STS [R240+0x13400], R4 ;  /* 0x01340004f0007388 */ /* 0x0003e20000000800 */
[----:B------:R-:W-:Y:S02]  /*6b80*/  F2FP.RELU.BF16.PACK_AB R0, R226, R225 ;  /* 0x000000e1e200723e */ /* 0x000fe400000018ff */
[----:B------:R-:W-:Y:S01]  /*6b90*/  LOP3.LUT R6, R6, 0xff, RZ, 0xc0, !PT ;  /* 0x000000ff06067812 */ /* 0x000fe200078ec0ff */
[----:B------:R2:W-:Y:S01]  /*6ba0*/  STS [R240+0x13000], R7 ;  /* 0x01300007f0007388 */ /* 0x0005e20000000800 */
[----:B------:R-:W-:Y:S01]  /*6bb0*/  LOP3.LUT R5, R5, 0xffff, RZ, 0xc0, !PT ;  /* 0x0000ffff05057812 */ /* 0x000fe200078ec0ff */
[----:B------:R-:W-:Y:S01]  /*6bc0*/  @!P2 FADD.FTZ R208, -R208, -RZ ;  /* 0x800000ffd0d0a221 */ /* 0x000fe20000010100 */
[----:B------:R-:W-:Y:S01]  /*6bd0*/  ISETP.LE.U32.AND P4, PT, R6, UR4, PT ;  /* 0x0000000406007c0c */ /* 0x000fe2000bf83070 */
[----:B------:R3:W-:Y:S01]  /*6be0*/  STS [R239+0x13400], R0 ;  /* 0x01340000ef007388 */ /* 0x0007e20000000800 */
[----:B------:R-:W-:Y:S01]  /*6bf0*/  F2FP.RELU.BF16.PACK_AB R6, R146, R211 ;  /* 0x000000d39206723e */ /* 0x000fe200000018ff */
[----:B------:R-:W-:Y:S01]  /*6c00*/  @!P6 FADD.FTZ R219, -R219, -RZ ;  /* 0x800000ffdbdbe221 */ /* 0x000fe20000010100 */
[----:B------:R-:W-:Y:S02]  /*6c10*/  ISETP.LE.U32.AND P2, PT, R5, UR4, PT ;  /* 0x0000000405007c0c */ /* 0x000fe4000bf43070 */
[----:B------:R-:W-:Y:S02]  /*6c20*/  F2FP.RELU.BF16.PACK_AB R5, R210, R147 ;  /* 0x00000093d205723e */ /* 0x000fe400000018ff */
[----:B------:R-:W-:Y:S02]  /*6c30*/  FSETP.GE.FTZ.AND P0, PT, R145, RZ, PT ;  /* 0x000000ff9100720b */ /* 0x000fe40003f16000 */
[----:B------:R-:W-:Y:S02]  /*6c40*/  FSETP.GE.FTZ.AND P1, PT, R144, RZ, PT ;  /* 0x000000ff9000720b */ /* 0x000fe40003f36000 */
[----:B------:R-:W-:Y:S01]  /*6c50*/  FSETP.GE.FTZ.AND P3, PT, R211, RZ, PT ;  /* 0x000000ffd300720b */ /* 0x000fe20003f76000 */
[----:B------:R-:W-:Y:S04]  /*6c60*/  @!P4 FADD.FTZ R218, -R218, -RZ ;  /* 0x800000ffdadac221 */ /* 0x000fe80000010100 */
[----:B------:R-:W-:Y:S01]  /*6c70*/  @!P2 FADD.FTZ R214, -R214, -RZ ;  /* 0x800000ffd6d6a221 */ /* 0x000fe20000010100 */
[----:B-1----:R-:W-:Y:S02]  /*6c80*/  F2FP.RELU.BF16.PACK_AB R4, R221, R227 ;  /* 0x000000e3dd04723e */ /* 0x002fe400000018ff */
[----:B------:R-:W-:Y:S02]  /*6c90*/  FSETP.GE.FTZ.AND P2, PT, R209, RZ, PT ;  /* 0x000000ffd100720b */ /* 0x000fe40003f56000 */
[----:B--2---:R-:W-:Y:S01]  /*6ca0*/  F2FP.RELU.BF16.PACK_AB R7, R208, R223 ;  /* 0x000000dfd007723e */ /* 0x004fe200000018ff */
[----:B------:R1:W-:Y:S01]  /*6cb0*/  STS [R239+0x13000], R4 ;  /* 0x01300004ef007388 */ /* 0x0003e20000000800 */
[----:B---3--:R-:W-:Y:S03]  /*6cc0*/  F2FP.RELU.BF16.PACK_AB R0, R228, R235 ;  /* 0x000000ebe400723e */ /* 0x008fe600000018ff */
[----:B------:R2:W-:Y:S04]  /*6cd0*/  STS [R240+0x14000], R6 ;  /* 0x01400006f0007388 */ /* 0x0005e80000000800 */
[----:B------:R3:W-:Y:S04]  /*6ce0*/  STS [R240+0x14400], R5 ;  /* 0x01440005f0007388 */ /* 0x0007e80000000800 */
[----:B------:R4:W-:Y:S01]  /*6cf0*/  STS [R239+0x14000], R7 ;  /* 0x01400007ef007388 */ /* 0x0009e20000000800 */
        /* <DEDUP_REMOVED lines=73> */
[----:B------:R-:W-:Y:S01]  /*7190*/  FADD.FTZ R0, -R142, R6 ;  /* 0x000000068e007221 */ /* 0x000fe20000010100 */
[----:B------:R-:W-:Y:S01]  /*71a0*/  FSEL R5, R136, R143, P2 ;  /* 0x0000008f88057208 */ /* 0x000fe20001000000 */
[----:B------:R-:W-:Y:S01]  /*71b0*/  FADD.FTZ R7, -R142, R7 ;  /* 0x000000078e077221 */ /* 0x000fe20000010100 */
[----:B------:R-:W1:Y:S01]  /*71c0*/  LDSM.16.M88.4 R136, [R200+0x8800] ;  /* 0x00880000c888783b */ /* 0x000e620000000200 */
[----:B------:R-:W-:Y:S02]  /*71d0*/  FSETP.GE.FTZ.AND P2, PT, R146, RZ, PT ;  /* 0x000000ff9200720b */ /* 0x000fe40003f56000 */
[----:B------:R-:W-:Y:S01]  /*71e0*/  FMUL.FTZ R209, R209, R5 ;  /* 0x00000005d1d17220 */ /* 0x000fe20000410000 */
[----:B------:R-:W-:Y:S02]  /*71f0*/  FSEL R0, R0, R142, P0 ;  /* 0x0000008e00007208 */ /* 0x000fe40000000000 */
        /* <DEDUP_REMOVED lines=11> */
[C---:B------:R-:W-:Y:S01]  /*72b0*/  FADD.FTZ R11, -R140.reuse, R11 ;  /* 0x0000000b8c0b7221 */ /* 0x040fe20000010100 */
[-C--:B------:R-:W-:Y:S03]  /*72c0*/  HMMA.16816.F32.BF16 R20, R132, R192.reuse, R20 ;  /* 0x000000c08414723c */ /* 0x080fe60000041814 */
[----:B------:R-:W-:Y:S01]  /*72d0*/  FADD.FTZ R9, -R141, R9 ;  /* 0x000000098d097221 */ /* 0x000fe20000010100 */
[-C--:B------:R-:W-:Y:S01]  /*72e0*/  FSEL R11, R11, R140.reuse, P0 ;  /* 0x0000008c0b0b7208 */ /* 0x080fe20000000000 */
[----:B------:R-:W-:Y:S01]  /*72f0*/  FADD.FTZ R10, -R140, R10 ;  /* 0x0000000a8c0a7221 */ /* 0x000fe20000010100 */
[----:B------:R-:W-:Y:S01]  /*7300*/  FSETP.GE.FTZ.AND P0, PT, R222, RZ, PT ;  /* 0x000000ffde00720b */ /* 0x000fe20003f16000 */
[----:B------:R-:W-:Y:S01]  /*7310*/  FADD.FTZ R15, -R140, R15 ;  /* 0x0000000f8c0f7221 */ /* 0x000fe20000010100 */
[----:B------:R-:W-:Y:S01]  /*7320*/  FSEL R9, R9, R141, P2 ;  /* 0x0000008d09097208 */ /* 0x000fe20001000000 */
[----:B------:R-:W-:Y:S01]  /*7330*/  FADD.FTZ R5, -R141, R13 ;  /* 0x0000000d8d057221 */ /* 0x000fe20000010100 */
[C---:B------:R-:W-:Y:S01]  /*7340*/  HMMA.16816.F32.BF16 R24, R136.reuse, R192, R24 ;  /* 0x000000c08818723c */ /* 0x040fe20000041818 */
[----:B------:R-:W-:Y:S01]  /*7350*/  FSETP.GE.FTZ.AND P2, PT, R208, RZ, PT ;  /* 0x000000ffd000720b */ /* 0x000fe20003f56000 */
[----:B------:R-:W-:Y:S01]  /*7360*/  FMUL.FTZ R13, R210, R11 ;  /* 0x0000000bd20d7220 */ /* 0x000fe20000410000 */
[-C--:B------:R-:W-:Y:S01]  /*7370*/  FSEL R15, R15, R140.reuse, P0 ;  /* 0x0000008c0f0f7208 */ /* 0x080fe20000000000 */
[----:B------:R-:W-:Y:S01]  /*7380*/  FMUL.FTZ R146, R146, R9 ;  /* 0x0000000992927220 */ /* 0x000fe20000410000 */
[----:B------:R1:W5:Y:S01]  /*7390*/  LDL R210, [R1+0x10] ;  /* 0x0000100001d27983 */ /* 0x0003620000100800 */
[----:B------:R-:W-:Y:S01]  /*73a0*/  FADD.FTZ R8, -R141, R8 ;  /* 0x000000088d087221 */ /* 0x000fe20000010100 */
[-C--:B------:R-:W-:Y:S01]  /*73b0*/  FSEL R10, R10, R140.reuse, P1 ;  /* 0x0000008c0a0a7208 */ /* 0x080fe20000800000 */
[----:B------:R-:W-:Y:S01]  /*73c0*/  FMUL.FTZ R9, R222, R15 ;  /* 0x0000000fde097220 */ /* 0x000fe20000410000 */
[-C--:B------:R-:W-:Y:S01]  /*73d0*/  HMMA.16816.F32.BF16 R28, R136, R194.reuse, R28 ;  /* 0x000000c2881c723c */ /* 0x080fe2000004181c */
[----:B------:R1:W5:Y:S01]  /*73e0*/  LDL R222, [R1+0xc] ;  /* 0x00000c0001de7983 */ /* 0x0003620000100800 */
[----:B------:R-:W-:Y:S01]  /*73f0*/  FSETP.GE.FTZ.AND P1, PT, R213, RZ, PT ;  /* 0x000000ffd500720b */ /* 0x000fe20003f36000 */
[----:B------:R-:W-:Y:S01]  /*7400*/  FADD.FTZ R14, -R140, R14 ;  /* 0x0000000e8c0e7221 */ /* 0x000fe20000010100 */
[----:B------:R-:W-:Y:S01]  /*7410*/  FSETP.GE.FTZ.AND P0, PT, R226, RZ, PT ;  /* 0x000000ffe200720b */ /* 0x000fe20003f16000 */
[----:B------:R-:W-:Y:S01]  /*7420*/  FADD.FTZ R0, -R142, R19 ;  /* 0x000000138e007221 */ /* 0x000fe20000010100 */
[-C--:B------:R-:W-:Y:S01]  /*7430*/  FSEL R8, R8, R141.reuse, P3 ;  /* 0x0000008d08087208 */ /* 0x080fe20001800000 */
[----:B------:R-:W-:Y:S01]  /*7440*/  FADD.FTZ R6, -R141, R12 ;  /* 0x0000000c8d067221 */ /* 0x000fe20000010100 */
[----:B------:R-:W-:Y:S01]  /*7450*/  FSETP.GE.FTZ.AND P3, PT, R223, RZ, PT ;  /* 0x000000ffdf00720b */ /* 0x000fe20003f76000 */
[----:B------:R-:W-:Y:S01]  /*7460*/  FADD.FTZ R4, -R142, R18 ;  /* 0x000000128e047221 */ /* 0x000fe20000010100 */
[----:B------:R-:W-:Y:S02]  /*7470*/  HMMA.16816.F32.BF16 R32, R132, R194, R32 ;  /* 0x000000c28420723c */ /* 0x000fe40000041820 */
[----:B------:R-:W-:Y:S01]  /*7480*/  FADD.FTZ R17, -R143, R17 ;  /* 0x000000118f117221 */ /* 0x000fe20000010100 */
[----:B------:R-:W-:Y:S01]  /*7490*/  FSEL R14, R14, R140, P1 ;  /* 0x0000008c0e0e7208 */ /* 0x000fe20000800000 */
[C---:B------:R-:W-:Y:S01]  /*74a0*/  FADD.FTZ R23, -R142.reuse, R23 ;  /* 0x000000178e177221 */ /* 0x040fe20000010100 */
[----:B------:R-:W-:Y:S01]  /*74b0*/  FSETP.GE.FTZ.AND P1, PT, R225, RZ, PT ;  /* 0x000000ffe100720b */ /* 0x000fe20003f36000 */
[----:B------:R-:W-:Y:S01]  /*74c0*/  FADD.FTZ R16, -R143, R16 ;  /* 0x000000108f107221 */ /* 0x000fe20000010100 */
[----:B------:R-:W-:Y:S01]  /*74d0*/  FSEL R5, R5, R141, P2 ;  /* 0x0000008d05057208 */ /* 0x000fe20001000000 */
[----:B------:R-:W-:Y:S01]  /*74e0*/  FADD.FTZ R22, -R142, R22 ;  /* 0x000000168e167221 */ /* 0x000fe20000010100 */
[----:B------:R-:W-:Y:S03]  /*74f0*/  FSETP.GE.FTZ.AND P2, PT, R221, RZ, PT ;  /* 0x000000ffdd00720b */ /* 0x000fe60003f56000 */
[----:B------:R-:W-:Y:S01]  /*7500*/  FMUL.FTZ R147, R147, R10 ;  /* 0x0000000a93937220 */ /* 0x000fe20000410000 */
[-C--:B------:R-:W-:Y:S01]  /*7510*/  FSEL R0, R0, R142.reuse, P0 ;  /* 0x0000008e00007208 */ /* 0x080fe20000000000 */
[----:B------:R-:W-:Y:S01]  /*7520*/  FMUL.FTZ R10, R208, R5 ;  /* 0x00000005d00a7220 */ /* 0x000fe20000410000 */
[----:B------:R-:W-:Y:S01]  /*7530*/  FSEL R6, R6, R141, P3 ;  /* 0x0000008d06067208 */ /* 0x000fe20001800000 */
[----:B------:R-:W-:Y:S01]  /*7540*/  FADD.FTZ R21, -R143, R21 ;  /* 0x000000158f157221 */ /* 0x000fe20000010100 */
[----:B------:R-:W-:Y:S01]  /*7550*/  FSEL R4, R4, R142, P1 ;  /* 0x0000008e04047208 */ /* 0x000fe20000800000 */
[----:B------:R-:W-:Y:S01]  /*7560*/  FMUL.FTZ R11, R226, R0 ;  /* 0x00000000e20b7220 */ /* 0x000fe20000410000 */
[----:B------:R-:W-:Y:S01]  /*7570*/  FSETP.GE.FTZ.AND P0, PT, R232, RZ, PT ;  /* 0x000000ffe800720b */ /* 0x000fe20003f16000 */
[----:B------:R-:W-:Y:S01]  /*7580*/  FADD.FTZ R24, -R141, R24 ;  /* 0x000000188d187221 */ /* 0x000fe20000010100 */
        /* <DEDUP_REMOVED lines=8> */
[-C--:B------:R-:W-:Y:S01]  /*7610*/  FSEL R0, R23, R142.reuse, P0 ;  /* 0x0000008e17007208 */ /* 0x080fe20000000000 */
[----:B------:R-:W-:Y:S01]  /*7620*/  FMUL.FTZ R12, R221, R5 ;  /* 0x00000005dd0c7220 */ /* 0x000fe20000410000 */
[-C--:B------:R-:W-:Y:S01]  /*7630*/  FSEL R6, R16, R143.reuse, P3 ;  /* 0x0000008f10067208 */ /* 0x080fe20001800000 */
        /* <DEDUP_REMOVED lines=8> */
[----:B------:R-:W-:Y:S01]  /*76c0*/  FADD.FTZ R27, -R140, R27 ;  /* 0x0000001b8c1b7221 */ /* 0x000fe20000010100 */
[----:B------:R-:W-:Y:S01]  /*76d0*/  FSETP.GE.FTZ.AND P0, PT, R218, RZ, PT ;  /* 0x000000ffda00720b */ /* 0x000fe20003f16000 */
[----:B------:R-:W-:Y:S01]  /*76e0*/  FADD.FTZ R30, -R140, R30 ;  /* 0x0000001e8c1e7221 */ /* 0x000fe20000010100 */
        /* <DEDUP_REMOVED lines=92> */
.L_x_688:
        /* <DEDUP_REMOVED lines=77> */
[----:B------:R-:W-:Y:S04]  /*8180*/  LDSM.16.MT88.4 R8, [R2+0x14800] ;  /* 0x014800000208783b */ /* 0x000fe80000004200 */
[----:B------:R-:W2:Y:S03]  /*8190*/  LDSM.16.MT88.4 R24, [R0+0x6c00] ;  /* 0x006c00000018783b */ /* 0x000ea60000004200 */
[-C--:B-1----:R-:W-:Y:S01]  /*81a0*/  HMMA.16816.F32.BF16 R36, R12, R16.reuse, R36 ;  /* 0x000000100c24723c */ /* 0x082fe20000041824 */
        /* <DEDUP_REMOVED lines=58> */
.L_x_689:
[----:B------:R-:W-:Y:S01]  /*8550*/  LDSM.16.M88.4 R24, [R201] ;  /* 0x00000000c918783b */ /* 0x000fe20000000200 */
[----:B-1----:R-:W-:Y:S01]  /*8560*/  @P0 IADD3 R4, R249, -0x40, RZ ;  /* 0xffffffc0f9040810 */ /* 0x002fe20007ffe0ff */
[----:B------:R-:W-:Y:S01]  /*8570*/  IMAD.MOV.U32 R5, RZ, RZ, 0x4 ;  /* 0x00000004ff057424 */ /* 0x000fe200078e00ff */
[----:B------:R-:W-:Y:S01]  /*8580*/  @UP2 UIADD3 UR5, UP0, UR14, -0x100, URZ ;  /* 0xffffff000e052890 */ /* 0x000fe2000ff1e03f */
[----:B------:R-:W1:Y:S01]  /*8590*/  LDSM.16.MT88.4 R8, [R0+0x9000] ;  /* 0x009000000008783b */ /* 0x000e620000004200 */
[----:B------:R-:W-:Y:S01]  /*85a0*/  IMAD.MOV.U32 R142, RZ, RZ, c[0x0][0x22c] ;  /* 0x00008b00ff8e7624 */ /* 0x000fe200078e00ff */
[----:B------:R-:W-:Y:S01]  /*85b0*/  UISETP.GT.AND UP1, UPT, UR9, UR20, UPT ;  /* 0x000000140900728c */ /* 0x000fe2000bf24270 */
[----:B------:R-:W-:Y:S01]  /*85c0*/  @P0 IMAD.WIDE R140, R4, R5, UR14 ;  /* 0x0000000e048c0e25 */ /* 0x000fe2000f8e0205 */
[----:B------:R-:W2:Y:S01]  /*85d0*/  LDSM.16.MT88.4 R16, [R0+0xb000] ;  /* 0x00b000000010783b */ /* 0x000ea20000004200 */
[----:B------:R-:W-:Y:S02]  /*85e0*/  @UP2 UIADD3.X UR4, UR15, -0x1, URZ, UP0, !UPT ;  /* 0xffffffff0f042890 */ /* 0x000fe400087fe43f */
[----:B------:R-:W-:Y:S01]  /*85f0*/  IMAD R142, R142, c[0x0][0x1c0], RZ ;  /* 0x000070008e8e7a24 */ /* 0x000fe200078e02ff */
[----:B------:R-:W3:Y:S01]  /*8600*/  LDSM.16.MT88.4 R28, [R0+0xd000] ;  /* 0x00d00000001c783b */ /* 0x000ee20000004200 */
[----:B------:R-:W-:Y:S01]  /*8610*/  IMAD.MOV.U32 R146, RZ, RZ, c[0x0][0x22c] ;  /* 0x00008b00ff927624 */ /* 0x000fe200078e00ff */
[----:B------:R-:W-:Y:S01]  /*8620*/  @UP2 UMOV UR14, UR5 ;  /* 0x00000005000e2c82 */ /* 0x000fe20008000000 */
[----:B------:R-:W-:Y:S01]  /*8630*/  IMAD.U32 R142, R142, -0x40, RZ ;  /* 0xffffffc08e8e7824 */ /* 0x000fe200078e00ff */
[----:B------:R4:W4:Y:S01]  /*8640*/  LDL R143, [R1+0x4] ;  /* 0x00000400018f7983 */ /* 0x0009220000100800 */
[----:B------:R-:W-:Y:S01]  /*8650*/  IMAD R146, R146, c[0x0][0x1c0], RZ ;  /* 0x0000700092927a24 */ /* 0x000fe200078e02ff */
[----:B------:R-:W-:Y:S01]  /*8660*/  @UP2 UMOV UR15, UR4 ;  /* 0x00000004000f2c82 */ /* 0x000fe20008000000 */
[----:B------:R-:W-:Y:S01]  /*8670*/  IMAD.MOV.U32 R147, RZ, RZ, c[0x0][0x22c] ;  /* 0x00008b00ff937624 */ /* 0x000fe200078e00ff */
[----:B------:R-:W-:Y:S01]  /*8680*/  LDSM.16.M88.4 R32, [R202] ;  /* 0x00000000ca20783b */ /* 0x000fe20000000200 */
[----:B------:R-:W-:Y:S01]  /*8690*/  LEA R209, P1, R142, R246, 0x2 ;  /* 0x000000f68ed17211 */ /* 0x000fe200078210ff */
[----:B------:R-:W-:Y:S01]  /*86a0*/  IMAD R146, R146, 0x18, RZ ;  /* 0x0000001892927824 */ /* 0x000fe200078e02ff */
[----:B------:R-:W-:Y:S01]  /*86b0*/  ULOP3.LUT UR4, UR9, 0x1, URZ, 0xc0, !UPT ;  /* 0x0000000109047892 */ /* 0x000fe2000f8ec03f */
[----:B------:R2:W4:Y:S01]  /*86c0*/  LDL R144, [R1] ;  /* 0x0000000001907983 */ /* 0x0005220000100800 */
[----:B------:R-:W-:Y:S01]  /*86d0*/  LEA.HI.X.SX32 R208, R142, R247, 0x2, P1 ;  /* 0x000000f78ed07211 */ /* 0x000fe200008f16ff */
[----:B------:R-:W-:Y:S01]  /*86e0*/  IMAD.MOV.U32 R142, RZ, RZ, c[0x0][0x22c] ;  /* 0x00008b00ff8e7624 */ /* 0x000fe200078e00ff */
[----:B------:R-:W-:Y:S01]  /*86f0*/  UISETP.NE.U32.AND UP0, UPT, UR4, 0x1, UPT ;  /* 0x000000010400788c */ /* 0x000fe2000bf05070 */
[----:B------:R-:W3:Y:S01]  /*8700*/  LDSM.16.MT88.4 R132, [R0+0x9400] ;  /* 0x009400000084783b */ /* 0x000ee20000004200 */
[----:B------:R-:W-:Y:S01]  /*8710*/  IMAD R147, R147, c[0x0][0x1c0], RZ ;  /* 0x0000700093937a24 */ /* 0x000fe200078e02ff */
[----:B------:R-:W-:Y:S01]  /*8720*/  UIADD3 UR4, UR9, -0x1, URZ ;  /* 0xffffffff09047890 */ /* 0x000fe2000fffe03f */
[----:B------:R-:W-:Y:S01]  /*8730*/  IMAD R142, R142, c[0x0][0x1c0], RZ ;  /* 0x000070008e8e7a24 */ /* 0x000fe200078e02ff */
[----:B------:R2:W4:Y:S01]  /*8740*/  LDL R145, [R1+0x8] ;  /* 0x0000080001917983 */ /* 0x0005220000100800 */
[----:B------:R-:W-:Y:S02]  /*8750*/  IMAD.SHL.U32 R147, R147, 0x8, RZ ;  /* 0x0000000893937824 */ /* 0x000fe400078e00ff */
[----:B------:R-:W-:Y:S01]  /*8760*/  IMAD.SHL.U32 R142, R142, 0x8, RZ ;  /* 0x000000088e8e7824 */ /* 0x000fe200078e00ff */
[----:B------:R-:W-:Y:S01]  /*8770*/  LDSM.16.MT88.4 R136, [R0+0xec00] ;  /* 0x00ec00000088783b */ /* 0x000fe20000004200 */
[----:B------:R-:W-:Y:S03]  /*8780*/  UMOV UR9, UR4 ;  /* 0x0000000400097c82 */ /* 0x000fe60008000000 */
[----:B------:R3:W5:Y:S01]  /*8790*/  @P0 LDG.E R252, [R140.64+0x80] ;  /* 0x0000800a8cfc0981 */ /* 0x000762000c1e1900 */
        /* <DEDUP_REMOVED lines=9> */
[----:B------:R-:W2:Y:S07]  /*8830*/  LDSM.16.MT88.4 R132, [R0+0xd400] ;  /* 0x00d400000084783b */ /* 0x000eae0000004200 */
[C---:B-1----:R-:W-:Y:S08]  /*8840*/  HMMA.16816.F32.BF16 R12, R32.reuse, R28, R12 ;  /* 0x0000001c200c723c */ /* 0x042ff0000004180c */
[C---:B------:R-:W-:Y:S01]  /*8850*/  HMMA.16816.F32.BF16 R16, R32.reuse, R30, R16 ;  /* 0x0000001e2010723c */ /* 0x040fe20000041810 */
[----:B------:R-:W-:Y:S07]  /*8860*/  LDSM.16.M88.4 R28, [R204] ;  /* 0x00000000cc1c783b */ /* 0x000fee0000000200 */
[C---:B--2---:R-:W-:Y:S08]  /*8870*/  HMMA.16816.F32.BF16 R20, R32.reuse, R132, R20 ;  /* 0x000000842014723c */ /* 0x044ff00000041814 */
[----:B------:R-:W-:Y:S01]  /*8880*/  HMMA.16816.F32.BF16 R24, R32, R134, R24 ;  /* 0x000000862018723c */ /* 0x000fe20000041818 */
[----:B------:R-:W1:Y:S04]  /*8890*/  LDSM.16.MT88.4 R32, [R0+0x9800] ;  /* 0x009800000020783b */ /* 0x000e680000004200 */
[----:B------:R-:W2:Y:S03]  /*88a0*/  LDSM.16.MT88.4 R132, [R0+0xb800] ;  /* 0x00b800000084783b */ /* 0x000ea60000004200 */
[C---:B-1----:R-:W-:Y:S08]  /*88b0*/  HMMA.16816.F32.BF16 R4, R28.reuse, R32, R4 ;  /* 0x000000201c04723c */ /* 0x042ff00000041804 */
[C---:B------:R-:W-:Y:S01]  /*88c0*/  HMMA.16816.F32.BF16 R8, R28.reuse, R34, R8 ;  /* 0x000000221c08723c */ /* 0x040fe20000041808 */
[----:B------:R-:W1:Y:S07]  /*88d0*/  LDSM.16.MT88.4 R32, [R0+0xd800] ;  /* 0x00d800000020783b */ /* 0x000e6e0000004200 */
[C---:B--2---:R-:W-:Y:S08]  /*88e0*/  HMMA.16816.F32.BF16 R12, R28.reuse, R132, R12 ;  /* 0x000000841c0c723c */ /* 0x044ff0000004180c */
[C---:B------:R-:W-:Y:S01]  /*88f0*/  HMMA.16816.F32.BF16 R16, R28.reuse, R134, R16 ;  /* 0x000000861c10723c */ /* 0x040fe20000041810 */
[----:B------:R-:W-:Y:S07]  /*8900*/  LDSM.16.MT88.4 R132, [R0+0xbc00] ;  /* 0x00bc00000084783b */ /* 0x000fee0000004200 */
[C---:B-1----:R-:W-:Y:S08]  /*8910*/  HMMA.16816.F32.BF16 R20, R28.reuse, R32, R20 ;  /* 0x000000201c14723c */ /* 0x042ff00000041814 */
[----:B------:R-:W-:Y:S01]  /*8920*/  HMMA.16816.F32.BF16 R24, R28, R34, R24 ;  /* 0x000000221c18723c */ /* 0x000fe20000041818 */
[----:B------:R-:W-:Y:S04]  /*8930*/  LDSM.16.M88.4 R28, [R203] ;  /* 0x00000000cb1c783b */ /* 0x000fe80000000200 */
[----:B------:R-:W1:Y:S03]  /*8940*/  LDSM.16.MT88.4 R32, [R0+0x9c00] ;  /* 0x009c00000020783b */ /* 0x000e660000004200 */
[C---:B-1----:R-:W-:Y:S08]  /*8950*/  HMMA.16816.F32.BF16 R4, R28.reuse, R32, R4 ;  /* 0x000000201c04723c */ /* 0x042ff00000041804 */
[C---:B------:R-:W-:Y:S01]  /*8960*/  HMMA.16816.F32.BF16 R8, R28.reuse, R34, R8 ;  /* 0x000000221c08723c */ /* 0x040fe20000041808 */
[----:B------:R-:W1:Y:S07]  /*8970*/  LDSM.16.MT88.4 R32, [R0+0xdc00] ;  /* 0x00dc00000020783b */ /* 0x000e6e0000004200 */
[C---:B------:R-:W-:Y:S08]  /*8980*/  HMMA.16816.F32.BF16 R12, R28.reuse, R132, R12 ;  /* 0x000000841c0c723c */ /* 0x040ff0000004180c */
[C---:B------:R-:W-:Y:S01]  /*8990*/  HMMA.16816.F32.BF16 R16, R28.reuse, R134, R16 ;  /* 0x000000861c10723c */ /* 0x040fe20000041810 */
[----:B----4-:R-:W2:Y:S04]  /*89a0*/  @P0 LDG.E R143, [R140.64+0x20] ;  /* 0x0000200a8c8f0981 */ /* 0x010ea8000c1e1900 */
[----:B------:R-:W-:Y:S04]  /*89b0*/  LDSM.16.MT88.4 R132, [R0+0xc000] ;  /* 0x00c000000084783b */ /* 0x000fe80000004200 */
[----:B------:R-:W3:Y:S04]  /*89c0*/  @P0 LDG.E R144, [R140.64+0xa0] ;  /* 0x0000a00a8c900981 */ /* 0x000ee8000c1e1900 */
[----:B------:R-:W4:Y:S01]  /*89d0*/  @P0 LDG.E R145, [R140.64] ;  /* 0x0000000a8c910981 */ /* 0x000f22000c1e1900 */
[C---:B-1----:R-:W-:Y:S08]  /*89e0*/  HMMA.16816.F32.BF16 R20, R28.reuse, R32, R20 ;  /* 0x000000201c14723c */ /* 0x042ff00000041814 */
[----:B------:R-:W-:Y:S01]  /*89f0*/  HMMA.16816.F32.BF16 R24, R28, R34, R24 ;  /* 0x000000221c18723c */ /* 0x000fe20000041818 */
[----:B------:R-:W-:Y:S04]  /*8a00*/  LDSM.16.M88.4 R28, [R201+0x2000] ;  /* 0x00200000c91c783b */ /* 0x000fe80000000200 */
[----:B------:R-:W1:Y:S03]  /*8a10*/  LDSM.16.MT88.4 R32, [R0+0xa000] ;  /* 0x00a000000020783b */ /* 0x000e660000004200 */
[C---:B-1----:R-:W-:Y:S08]  /*8a20*/  HMMA.16816.F32.BF16 R4, R28.reuse, R32, R4 ;  /* 0x000000201c04723c */ /* 0x042ff00000041804 */
[C---:B------:R-:W-:Y:S01]  /*8a30*/  HMMA.16816.F32.BF16 R8, R28.reuse, R34, R8 ;  /* 0x000000221c08723c */ /* 0x040fe20000041808 */
[----:B------:R-:W1:Y:S07]  /*8a40*/  LDSM.16.MT88.4 R32, [R0+0xe000] ;  /* 0x00e000000020783b */ /* 0x000e6e0000004200 */
[C---:B------:R-:W-:Y:S08]  /*8a50*/  HMMA.16816.F32.BF16 R12, R28.reuse, R132, R12 ;  /* 0x000000841c0c723c */ /* 0x040ff0000004180c */
[C---:B------:R-:W-:Y:S01]  /*8a60*/  HMMA.16816.F32.BF16 R16, R28.reuse, R134, R16 ;  /* 0x000000861c10723c */ /* 0x040fe20000041810 */
[----:B------:R-:W-:Y:S07]  /*8a70*/  LDSM.16.MT88.4 R132, [R0+0xc400] ;  /* 0x00c400000084783b */ /* 0x000fee0000004200 */
        /* <DEDUP_REMOVED lines=17> */
[C---:B------:R-:W-:Y:S01]  /*8b90*/  HMMA.16816.F32.BF16 R12, R28.reuse, R132, R12 ;  /* 0x000000841c0c723c */ /* 0x040fe2000004180c */
[----:B--2---:R2:W-:Y:S07]  /*8ba0*/  @P0 STL [R1+0x4], R143 ;  /* 0x0000048f01000387 */ /* 0x0045ee0000100800 */
[C---:B------:R-:W-:Y:S01]  /*8bb0*/  HMMA.16816.F32.BF16 R16, R28.reuse, R134, R16 ;  /* 0x000000861c10723c */ /* 0x040fe20000041810 */
[----:B------:R-:W-:Y:S03]  /*8bc0*/  LDSM.16.MT88.4 R132, [R0+0xcc00] ;  /* 0x00cc00000084783b */ /* 0x000fe60000004200 */
[----:B--2---:R-:W-:Y:S04]  /*8bd0*/  IMAD.MOV.U32 R143, RZ, RZ, c[0x0][0x22c] ;  /* 0x00008b00ff8f7624 */ /* 0x004fe800078e00ff */
[----:B------:R-:W-:Y:S01]  /*8be0*/  IMAD R143, R143, c[0x0][0x1c0], RZ ;  /* 0x000070008f8f7a24 */ /* 0x000fe200078e02ff */
[C---:B-1----:R-:W-:Y:S03]  /*8bf0*/  HMMA.16816.F32.BF16 R20, R28.reuse, R32, R20 ;  /* 0x000000201c14723c */ /* 0x042fe60000041814 */
[----:B------:R-:W-:Y:S05]  /*8c00*/  IMAD.SHL.U32 R143, R143, 0x10, RZ ;  /* 0x000000108f8f7824 */ /* 0x000fea00078e00ff */
[----:B------:R-:W-:Y:S01]  /*8c10*/  HMMA.16816.F32.BF16 R24, R28, R34, R24 ;  /* 0x000000221c18723c */ /* 0x000fe20000041818 */
[----:B------:R-:W-:Y:S04]  /*8c20*/  LDSM.16.M88.4 R28, [R203+0x2000] ;  /* 0x00200000cb1c783b */ /* 0x000fe80000000200 */
[----:B------:R1:W2:Y:S02]  /*8c30*/  LDSM.16.MT88.4 R32, [R0+0xac00] ;  /* 0x00ac00000020783b */ /* 0x0002a40000004200 */
[----:B-1----:R-:W-:Y:S05]  /*8c40*/  IMAD.MOV.U32 R0, RZ, RZ, c[0x0][0x22c] ;  /* 0x00008b00ff007624 */ /* 0x002fea00078e00ff */
[----:B------:R-:W-:Y:S04]  /*8c50*/  IMAD R0, R0, c[0x0][0x1c0], RZ ;  /* 0x0000700000007a24 */ /* 0x000fe800078e02ff */
[----:B------:R-:W-:Y:S01]  /*8c60*/  IMAD R0, R0, 0x30, RZ ;  /* 0x0000003000007824 */ /* 0x000fe200078e02ff */
[C---:B--2---:R-:W-:Y:S07]  /*8c70*/  HMMA.16816.F32.BF16 R4, R28.reuse, R32, R4 ;  /* 0x000000201c04723c */ /* 0x044fee0000041804 */
[----:B------:R-:W-:Y:S01]  /*8c80*/  IMAD.MOV.U32 R32, RZ, RZ, R209 ;  /* 0x000000ffff207224 */ /* 0x000fe200078e00d1 */
[C---:B------:R-:W-:Y:S04]  /*8c90*/  HMMA.16816.F32.BF16 R8, R28.reuse, R34, R8 ;  /* 0x000000221c08723c */ /* 0x040fe80000041808 */
[----:B------:R-:W-:Y:S03]  /*8ca0*/  IMAD.MOV.U32 R33, RZ, RZ, R208 ;  /* 0x000000ffff217224 */ /* 0x000fe600078e00d0 */
[CC--:B------:R-:W-:Y:S01]  /*8cb0*/  LEA R34, P1, R142.reuse, R32.reuse, 0x2 ;  /* 0x000000208e227211 */ /* 0x0c0fe200078210ff */
[C---:B------:R-:W-:Y:S04]  /*8cc0*/  HMMA.16816.F32.BF16 R12, R28.reuse, R132, R12 ;  /* 0x000000841c0c723c */ /* 0x040fe8000004180c */
[-C--:B------:R-:W-:Y:S03]  /*8cd0*/  LEA.HI.X.SX32 R35, R142, R33.reuse, 0x2, P1 ;  /* 0x000000218e237211 */ /* 0x080fe600008f16ff */
[----:B------:R1:W-:Y:S01]  /*8ce0*/  RED.E.ADD.F32.FTZ.RN.STRONG.GPU [R32.64], R4 ;  /* 0x000000042000798e */ /* 0x0003e2000c10e78a */
[C---:B------:R-:W-:Y:S03]  /*8cf0*/  HMMA.16816.F32.BF16 R16, R28.reuse, R134, R16 ;  /* 0x000000861c10723c */ /* 0x040fe60000041810 */
[----:B------:R4:W-:Y:S01]  /*8d00*/  RED.E.ADD.F32.FTZ.RN.STRONG.GPU [R34.64], R5 ;  /* 0x000000052200798e */ /* 0x0009e2000c10e78a */
[CC--:B------:R-:W-:Y:S04]  /*8d10*/  LEA R132, P1, R146.reuse, R32.reuse, 0x2 ;  /* 0x0000002092847211 */ /* 0x0c0fe800078210ff */
[C---:B------:R-:W-:Y:S01]  /*8d20*/  HMMA.16816.F32.BF16 R20, R28.reuse, R136, R20 ;  /* 0x000000881c14723c */ /* 0x040fe20000041814 */
[----:B------:R-:W2:Y:S03]  /*8d30*/  LDL R137, [R1+0x18] ;  /* 0x0000180001897983 */ /* 0x000ea60000100800 */
[-C--:B------:R-:W-:Y:S01]  /*8d40*/  LEA.HI.X.SX32 R133, R146, R33.reuse, 0x2, P1 ;  /* 0x0000002192857211 */ /* 0x080fe200008f16ff */
[----:B------:R-:W2:Y:S01]  /*8d50*/  LDL R136, [R1+0x20] ;  /* 0x0000200001887983 */ /* 0x000ea20000100800 */
[----:B------:R-:W-:Y:S02]  /*8d60*/  IMAD.MOV.U32 R146, RZ, RZ, c[0x0][0x22c] ;  /* 0x00008b00ff927624 */ /* 0x000fe400078e00ff */
[----:B------:R-:W-:Y:S01]  /*8d70*/  HMMA.16816.F32.BF16 R24, R28, R138, R24 ;  /* 0x0000008a1c18723c */ /* 0x000fe20000041818 */
[----:B---3--:R3:W-:Y:S03]  /*8d80*/  @P0 STL [R1], R144 ;  /* 0x0000009001000387 */ /* 0x0087e60000100800 */
[----:B------:R-:W-:Y:S01]  /*8d90*/  IMAD R146, R146, c[0x0][0x1c0], RZ ;  /* 0x0000700092927a24 */ /* 0x000fe200078e02ff */
[----:B----4-:R4:W-:Y:S01]  /*8da0*/  @P0 STL [R1+0x8], R145 ;  /* 0x0000089101000387 */ /* 0x0109e20000100800 */
[CC--:B------:R-:W-:Y:S02]  /*8db0*/  LEA R134, P0, R143.reuse, R32.reuse, 0x2 ;  /* 0x000000208f867211 */ /* 0x0c0fe400078010ff */
[----:B------:R-:W-:Y:S04]  /*8dc0*/  IMAD R146, R146, 0x38, RZ ;  /* 0x0000003892927824 */ /* 0x000fe800078e02ff */
[-C--:B------:R-:W-:Y:S02]  /*8dd0*/  LEA.HI.X.SX32 R135, R143, R33.reuse, 0x2, P0 ;  /* 0x000000218f877211 */ /* 0x080fe400000f16ff */
[CC--:B-1----:R-:W-:Y:S03]  /*8de0*/  LEA R4, P1, R0.reuse, R32.reuse, 0x2 ;  /* 0x0000002000047211 */ /* 0x0c2fe600078210ff */
[----:B------:R-:W-:Y:S01]  /*8df0*/  RED.E.ADD.F32.FTZ.RN.STRONG.GPU [R134.64], R6 ;  /* 0x000000068600798e */ /* 0x000fe2000c10e78a */
[-C--:B------:R-:W-:Y:S03]  /*8e00*/  LEA.HI.X.SX32 R5, R0, R33.reuse, 0x2, P1 ;  /* 0x0000002100057211 */ /* 0x080fe600008f16ff */
[----:B------:R1:W-:Y:S04]  /*8e10*/  RED.E.ADD.F32.FTZ.RN.STRONG.GPU [R132.64], R7 ;  /* 0x000000078400798e */ /* 0x0003e8000c10e78a */
[----:B------:R-:W2:Y:S01]  /*8e20*/  LDL R0, [R1+0x1c] ;  /* 0x00001c0001007983 */ /* 0x000ea20000100800 */
[----:B---3--:R-:W-:Y:S02]  /*8e30*/  IMAD.MOV.U32 R144, RZ, RZ, c[0x0][0x22c] ;  /* 0x00008b00ff907624 */ /* 0x008fe400078e00ff */
[----:B----4-:R-:W-:Y:S02]  /*8e40*/  IMAD.MOV.U32 R145, RZ, RZ, c[0x0][0x22c] ;  /* 0x00008b00ff917624 */ /* 0x010fe400078e00ff */
[----:B------:R-:W-:Y:S02]  /*8e50*/  IMAD R144, R144, c[0x0][0x1c0], RZ ;  /* 0x0000700090907a24 */ /* 0x000fe400078e02ff */
[----:B------:R-:W-:Y:S02]  /*8e60*/  IMAD R145, R145, c[0x0][0x1c0], RZ ;  /* 0x0000700091917a24 */ /* 0x000fe400078e02ff */
[----:B------:R-:W-:Y:S02]  /*8e70*/  IMAD R144, R144, 0x28, RZ ;  /* 0x0000002890907824 */ /* 0x000fe400078e02ff */
[----:B------:R-:W-:Y:S03]  /*8e80*/  IMAD.SHL.U32 R145, R145, 0x20, RZ ;  /* 0x0000002091917824 */ /* 0x000fe600078e00ff */
[CC--:B------:R-:W-:Y:S02]  /*8e90*/  LEA R28, P2, R144.reuse, R32.reuse, 0x2 ;  /* 0x00000020901c7211 */ /* 0x0c0fe400078410ff */
[CC--:B------:R-:W-:Y:S02]  /*8ea0*/  LEA R30, P0, R145.reuse, R32.reuse, 0x2 ;  /* 0x00000020911e7211 */ /* 0x0c0fe400078010ff */
[-C--:B------:R-:W-:Y:S01]  /*8eb0*/  LEA.HI.X.SX32 R29, R144, R33.reuse, 0x2, P2 ;  /* 0x00000021901d7211 */ /* 0x080fe200010f16ff */
[----:B------:R-:W-:Y:S01]  /*8ec0*/  IMAD.MOV.U32 R144, RZ, RZ, c[0x0][0x22c] ;  /* 0x00008b00ff907624 */ /* 0x000fe200078e00ff */
[-C--:B------:R-:W-:Y:S01]  /*8ed0*/  LEA.HI.X.SX32 R31, R145, R33.reuse, 0x2, P0 ;  /* 0x00000021911f7211 */ /* 0x080fe200000f16ff */
[----:B-1----:R-:W3:Y:S01]  /*8ee0*/  LDL R132, [R1+0x14] ;  /* 0x0000140001847983 */ /* 0x002ee20000100800 */
[-C--:B------:R-:W-:Y:S01]  /*8ef0*/  LEA R6, P0, R146, R32.reuse, 0x2 ;  /* 0x0000002092067211 */ /* 0x080fe200078010ff */
[----:B------:R-:W-:Y:S01]  /*8f00*/  IMAD R144, R144, c[0x0][0x1c0], RZ ;  /* 0x0000700090907a24 */ /* 0x000fe200078e02ff */
[C---:B------:R-:W-:Y:S01]  /*8f10*/  IADD3 R133, R143.reuse, 0x40, RZ ;  /* 0x000000408f857810 */ /* 0x040fe20007ffe0ff */
[----:B------:R1:W-:Y:S01]  /*8f20*/  RED.E.ADD.F32.FTZ.RN.STRONG.GPU [R30.64], R8 ;  /* 0x000000081e00798e */ /* 0x0003e2000c10e78a */
[-C--:B------:R-:W-:Y:S01]  /*8f30*/  LEA.HI.X.SX32 R7, R146, R33.reuse, 0x2, P0 ;  /* 0x0000002192077211 */ /* 0x080fe200000f16ff */
[----:B------:R-:W-:Y:S01]  /*8f40*/  IMAD.SHL.U32 R144, R144, 0x10, RZ ;  /* 0x0000001090907824 */ /* 0x000fe200078e00ff */
[----:B------:R-:W-:Y:S01]  /*8f50*/  IADD3 R134, R143, 0x40, RZ ;  /* 0x000000408f867810 */ /* 0x000fe20007ffe0ff */
[----:B------:R4:W-:Y:S01]  /*8f60*/  RED.E.ADD.F32.FTZ.RN.STRONG.GPU [R28.64], R9 ;  /* 0x000000091c00798e */ /* 0x0009e2000c10e78a */
[----:B------:R-:W-:Y:S02]  /*8f70*/  IMAD.MOV.U32 R145, RZ, RZ, c[0x0][0x22c] ;  /* 0x00008b00ff917624 */ /* 0x000fe400078e00ff */
[----:B------:R-:W-:Y:S01]  /*8f80*/  IADD3 R144, R144, 0x20, RZ ;  /* 0x0000002090907810 */ /* 0x000fe20007ffe0ff */
[----:B------:R4:W-:Y:S01]  /*8f90*/  RED.E.ADD.F32.FTZ.RN.STRONG.GPU [R4.64], R10 ;  /* 0x0000000a0400798e */ /* 0x0009e2000c10e78a */
[----:B------:R-:W-:Y:S02]  /*8fa0*/  IMAD R145, R145, c[0x0][0x1c0], RZ ;  /* 0x0000700091917a24 */ /* 0x000fe400078e02ff */
[C---:B------:R-:W-:Y:S01]  /*8fb0*/  IMAD.IADD R133, R142.reuse, 0x1, R133 ;  /* 0x000000018e857824 */ /* 0x040fe200078e0285 */
[----:B------:R-:W-:Y:S01]  /*8fc0*/  RED.E.ADD.F32.FTZ.RN.STRONG.GPU [R6.64], R11 ;  /* 0x0000000b0600798e */ /* 0x000fe2000c10e78a */
[----:B------:R-:W-:Y:S02]  /*8fd0*/  IMAD.SHL.U32 R145, R145, 0x10, RZ ;  /* 0x0000001091917824 */ /* 0x000fe400078e00ff */
[C---:B------:R-:W-:Y:S01]  /*8fe0*/  IMAD.IADD R133, R142.reuse, 0x1, R133 ;  /* 0x000000018e857824 */ /* 0x040fe200078e0285 */
[----:B------:R4:W-:Y:S02]  /*8ff0*/  RED.E.ADD.F32.FTZ.RN.STRONG.GPU [R32.64+0x80], R12 ;  /* 0x0000800c2000798e */ /* 0x0009e4000c10e78a */
[----:B------:R-:W-:Y:S01]  /*9000*/  IADD3 R146, R145, 0x20, RZ ;  /* 0x0000002091927810 */ /* 0x000fe20007ffe0ff */
[----:B------:R-:W-:Y:S01]  /*9010*/  IMAD.IADD R133, R142, 0x1, R133 ;  /* 0x000000018e857824 */ /* 0x000fe200078e0285 */
[----:B------:R4:W-:Y:S03]  /*9020*/  RED.E.ADD.F32.FTZ.RN.STRONG.GPU [R34.64+0x80], R13 ;  /* 0x0000800d2200798e */ /* 0x0009e6000c10e78a */
[----:B------:R-:W-:Y:S01]  /*9030*/  IMAD.IADD R146, R147, 0x1, R146 ;  /* 0x0000000193927824 */ /* 0x000fe200078e0292 */
[C---:B-1----:R-:W-:Y:S02]  /*9040*/  IADD3 R31, R143.reuse, 0x40, RZ ;  /* 0x000000408f1f7810 */ /* 0x042fe40007ffe0ff */
[----:B------:R-:W-:Y:S02]  /*9050*/  IADD3 R30, R143, 0x40, RZ ;  /* 0x000000408f1e7810 */ /* 0x000fe40007ffe0ff */
[-C--:B----4-:R-:W-:Y:S01]  /*9060*/  LEA R28, P1, R146, R32.reuse, 0x2 ;  /* 0x00000020921c7211 */ /* 0x090fe200078210ff */
[C---:B------:R-:W-:Y:S02]  /*9070*/  IMAD.IADD R31, R142.reuse, 0x1, R31 ;  /* 0x000000018e1f7824 */ /* 0x040fe400078e021f */
[----:B------:R-:W-:Y:S01]  /*9080*/  IMAD.IADD R30, R142, 0x1, R30 ;  /* 0x000000018e1e7824 */ /* 0x000fe200078e021e */
[-C--:B------:R-:W-:Y:S02]  /*9090*/  LEA R4, P0, R144, R32.reuse, 0x2 ;  /* 0x0000002090047211 */ /* 0x080fe400078010ff */
[-C--:B------:R-:W-:Y:S01]  /*90a0*/  LEA.HI.X.SX32 R29, R146, R33.reuse, 0x2, P1 ;  /* 0x00000021921d7211 */ /* 0x080fe200008f16ff */
[----:B------:R-:W-:Y:S01]  /*90b0*/  IMAD.IADD R30, R142, 0x1, R30 ;  /* 0x000000018e1e7824 */ /* 0x000fe200078e021e */
[-C--:B------:R-:W-:Y:S02]  /*90c0*/  LEA.HI.X.SX32 R5, R144, R33.reuse, 0x2, P0 ;  /* 0x0000002190057211 */ /* 0x080fe400000f16ff */
[C---:B------:R-:W-:Y:S02]  /*90d0*/  IADD3 R144, R145.reuse, 0x20, RZ ;  /* 0x0000002091907810 */ /* 0x040fe40007ffe0ff */
[----:B------:R-:W-:Y:S01]  /*90e0*/  IADD3 R145, R145, 0x20, RZ ;  /* 0x0000002091917810 */ /* 0x000fe20007ffe0ff */
[----:B------:R1:W-:Y:S01]  /*90f0*/  RED.E.ADD.F32.FTZ.RN.STRONG.GPU [R4.64], R14 ;  /* 0x0000000e0400798e */ /* 0x0003e2000c10e78a */
[-C--:B------:R-:W-:Y:S01]  /*9100*/  LEA R12, P4, R31, R32.reuse, 0x2 ;  /* 0x000000201f0c7211 */ /* 0x080fe200078810ff */
[C---:B------:R-:W-:Y:S02]  /*9110*/  IMAD.IADD R144, R147.reuse, 0x1, R144 ;  /* 0x0000000193907824 */ /* 0x040fe400078e0290 */
[C---:B------:R-:W-:Y:S01]  /*9120*/  IMAD.IADD R145, R147.reuse, 0x1, R145 ;  /* 0x0000000193917824 */ /* 0x040fe200078e0291 */
[----:B------:R4:W-:Y:S01]  /*9130*/  RED.E.ADD.F32.FTZ.RN.STRONG.GPU [R28.64], R15 ;  /* 0x0000000f1c00798e */ /* 0x0009e2000c10e78a */
[----:B------:R-:W-:Y:S01]  /*9140*/  IMAD.IADD R144, R147, 0x1, R144 ;  /* 0x0000000193907824 */ /* 0x000fe200078e0290 */
[-C--:B------:R-:W-:Y:S01]  /*9150*/  LEA.HI.X.SX32 R13, R31, R33.reuse, 0x2, P4 ;  /* 0x000000211f0d7211 */ /* 0x080fe200020f16ff */
[C---:B------:R-:W-:Y:S02]  /*9160*/  IMAD.IADD R145, R147.reuse, 0x1, R145 ;  /* 0x0000000193917824 */ /* 0x040fe400078e0291 */
[----:B------:R-:W-:Y:S03]  /*9170*/  IMAD.IADD R144, R147, 0x1, R144 ;  /* 0x0000000193907824 */ /* 0x000fe600078e0290 */
[CC--:B------:R-:W-:Y:S02]  /*9180*/  LEA R10, P0, R145.reuse, R32.reuse, 0x2 ;  /* 0x00000020910a7211 */ /* 0x0c0fe400078010ff */
[CC--:B------:R-:W-:Y:S02]  /*9190*/  LEA R8, P2, R144.reuse, R32.reuse, 0x2 ;  /* 0x0000002090087211 */ /* 0x0c0fe400078410ff */
[-C--:B------:R-:W-:Y:S02]  /*91a0*/  LEA.HI.X.SX32 R11, R145, R33.reuse, 0x2, P0 ;  /* 0x00000021910b7211 */ /* 0x080fe400000f16ff */
[-C--:B------:R-:W-:Y:S03]  /*91b0*/  LEA.HI.X.SX32 R9, R144, R33.reuse, 0x2, P2 ;  /* 0x0000002190097211 */ /* 0x080fe600010f16ff */
[----:B------:R4:W-:Y:S04]  /*91c0*/  RED.E.ADD.F32.FTZ.RN.STRONG.GPU [R10.64], R16 ;  /* 0x000000100a00798e */ /* 0x0009e8000c10e78a */
[----:B------:R4:W-:Y:S01]  /*91d0*/  RED.E.ADD.F32.FTZ.RN.STRONG.GPU [R8.64], R17 ;  /* 0x000000110800798e */ /* 0x0009e2000c10e78a */
[CC--:B-1----:R-:W-:Y:S04]  /*91e0*/  LEA R14, P5, R134.reuse, R32.reuse, 0x2 ;  /* 0x00000020860e7211 */ /* 0x0c2fe800078a10ff */
[-C--:B----4-:R-:W-:Y:S02]  /*91f0*/  LEA.HI.X.SX32 R15, R134, R33.reuse, 0x2, P5 ;  /* 0x00000021860f7211 */ /* 0x090fe400028f16ff */
[CC--:B------:R-:W-:Y:S02]  /*9200*/  LEA R10, P3, R30.reuse, R32.reuse, 0x2 ;  /* 0x000000201e0a7211 */ /* 0x0c0fe400078610ff */
        /* <DEDUP_REMOVED lines=23> */
[----:B------:R-:W-:Y:S01]  /*9380*/  LDSM.16.MT88.4 R16, [R3+0x1000] ;  /* 0x001000000310783b */ /* 0x000fe20000004200 */
[C---:B---3--:R-:W-:Y:S03]  /*9390*/  LEA R6, P1, R132.reuse, R32, 0x2 ;  /* 0x0000002084067211 */ /* 0x048fe600078210ff */
[----:B------:R-:W-:Y:S01]  /*93a0*/  LDSM.16.MT88.4 R20, [R3+0x400] ;  /* 0x000400000314783b */ /* 0x000fe20000004200 */
[----:B------:R-:W-:Y:S02]  /*93b0*/  LEA.HI.X.SX32 R7, R132, R33, 0x2, P1 ;  /* 0x0000002184077211 */ /* 0x000fe400008f16ff */
[----:B------:R-:W-:Y:S01]  /*93c0*/  PLOP3.LUT P1, PT, PT, PT, UP0, 0x80, 0x0 ;  /* 0x000000000000781c */ /* 0x000fe20003f2f008 */
[----:B------:R-:W-:Y:S01]  /*93d0*/  LDSM.16.MT88.4 R32, [R2+0xf800] ;  /* 0x00f800000220783b */ /* 0x000fe20000004200 */
[----:B------:R-:W-:Y:S03]  /*93e0*/  @UP2 UIADD3 UR18, UP0, UR18, -0x100, URZ ;  /* 0xffffff0012122890 */ /* 0x000fe6000ff1e03f */
[----:B------:R-:W-:Y:S01]  /*93f0*/  RED.E.ADD.F32.FTZ.RN.STRONG.GPU [R6.64], R26 ;  /* 0x0000001a0600798e */ /* 0x000fe2000c10e78a */
[----:B------:R-:W-:Y:S03]  /*9400*/  @UP2 UIADD3.X UR17, UR17, -0x1, URZ, UP0, !UPT ;  /* 0xffffffff11112890 */ /* 0x000fe600087fe43f */
[----:B------:R-:W-:Y:S04]  /*9410*/  RED.E.ADD.F32.FTZ.RN.STRONG.GPU [R4.64], R27 ;  /* 0x0000001b0400798e */ /* 0x000fe8000c10e78a */
[----:B------:R-:W1:Y:S01]  /*9420*/  LDSM.16.MT88.4 R4, [R2+0xf000] ;  /* 0x00f000000204783b */ /* 0x000e620000004200 */
[----:B------:R-:W-:Y:S03]  /*9430*/  @P1 IADD3 R0, R3, 0x3000, RZ ;  /* 0x0000300003001810 */ /* 0x000fe60007ffe0ff */
        /* <DEDUP_REMOVED lines=277> */
.L_x_691:
        /* <DEDUP_REMOVED lines=18> */
.L_x_692:
        /* <DEDUP_REMOVED lines=11> */
[----:B------:R-:W-:-:S03]  /*a760*/  IMAD.WIDE.U32 R4, R0, c[0x0][0x3a0], R6 ;  /* 0x0000e80000047a25 */ /* 0x000fc600078e0006 */
[----:B------:R-:W-:Y:S02]  /*a770*/  UIMAD UR4, UR25, UR5, UR4 ;  /* 0x00000005190472a4 */ /* 0x000fe4000f8e0204 */
[----:B------:R-:W-:-:S04]  /*a780*/  IADD3 R4, P0, R4, UR14, RZ ;  /* 0x0000000e04047c10 */ /* 0x000fc8000ff1e0ff */
[----:B------:R-:W-:Y:S01]  /*a790*/  IMAD.U32 R8, RZ, RZ, UR4 ;  /* 0x00000004ff087e24 */ /* 0x000fe2000f8e00ff */
[----:B------:R-:W-:Y:S02]  /*a7a0*/  ULDC.64 UR4, c[0x0][0x3b8] ;  /* 0x0000ee0000047ab9 */ /* 0x000fe40000000a00 */
[----:B------:R-:W-:Y:S01]  /*a7b0*/  UIMAD UR4, UR60, UR4, URZ ;  /* 0x000000043c0472a4 */ /* 0x000fe2000f8e023f */
[----:B------:R2:W3:Y:S01]  /*a7c0*/  LDS.128 R36, [R3+0xa000] ;  /* 0x00a0000003247984 */ /* 0x0004e20000000c00 */
        /* <DEDUP_REMOVED lines=36> */
.L_x_694:
[----:B------:R-:W-:Y:S05]  /*aa10*/  BSYNC B0 ;  /* 0x0000000000007941 */ /* 0x000fea0003800000 */
.L_x_693:
        /* <DEDUP_REMOVED lines=20> */
.L_x_696:
[----:B------:R-:W-:Y:S05]  /*ab60*/  BSYNC B0 ;  /* 0x0000000000007941 */ /* 0x000fea0003800000 */
.L_x_695:
        /* <DEDUP_REMOVED lines=30> */
.L_x_698:
[----:B------:R-:W-:Y:S05]  /*ad50*/  BSYNC B0 ;  /* 0x0000000000007941 */ /* 0x000fea0003800000 */
.L_x_697:
        /* <DEDUP_REMOVED lines=16> */
.L_x_672:
[----:B------:R-:W-:Y:S05]  /*ae60*/  BSYNC B1 ;  /* 0x0000000000017941 */ /* 0x000fea0003800000 */
.L_x_658:
        /* <DEDUP_REMOVED lines=11> */
.L_x_699:
[----:B------:R-:W-:Y:S05]  /*af20*/  EXIT ;  /* 0x000000000000794d */ /* 0x000fea0003800000 */
.L_x_701:
        /* <DEDUP_REMOVED lines=13> */
.L_x_1294:


//--------------------- .text._ZN5flash44flash_bwd_dq_dk_dv_loop_seqk_parallel_kernelI23Flash_bwd_kernel_traitsILi96ELi64ELi128ELi8ELi2ELi4ELi4ELb1ELb0EN7cutlass10bfloat16_tE19Flash_kernel_traitsILi96ELi64ELi128ELi8ES3_EELb0ELb0ELb1ELb1ELb0ELb0ELb1EEEvNS_16Flash_bwd_paramsE --------------------------
	.section	.text._ZN5flash44flash_bwd_dq_dk_dv_loop_seqk_parallel_kernelI23Flash_bwd_kernel_traitsILi96ELi64ELi128ELi8ELi2ELi4ELi4ELb1ELb0EN7cutlass10bfloat16_tE19Flash_kernel_traitsILi96ELi64ELi128ELi8ES3_EELb0ELb0ELb1ELb1ELb0ELb0ELb1EEEvNS_16Flash_bwd_paramsE,"ax",@progbits
	.sectioninfo	@"SHI_REGISTERS=255"
	.align	128
        .global         _ZN5flash44flash_bwd_dq_dk_dv_loop_seqk_parallel_kernelI23Flash_bwd_kernel_traitsILi96ELi64ELi128ELi8ELi2ELi4ELi4ELb1ELb0EN7cutlass10bfloat16_tE19Flash_kernel_traitsILi96ELi64ELi128ELi8ES3_EELb0ELb0ELb1ELb1ELb0ELb0ELb1EEEvNS_16Flash_bwd_paramsE
        .type           _ZN5flash44flash_bwd_dq_dk_dv_loop_seqk_parallel_kernelI23Flash_bwd_kernel_traitsILi96ELi64ELi128ELi8ELi2ELi4ELi4ELb1ELb0EN7cutlass10bfloat16_tE19Flash_kernel_traitsILi96ELi64ELi128ELi8ES3_EELb0ELb0ELb1ELb1ELb0ELb0ELb1EEEvNS_16Flash_bwd_paramsE,@function
        .size           _ZN5flash44flash_bwd_dq_dk_dv_loop_seqk_parallel_kernelI23Flash_bwd_kernel_traitsILi96ELi64ELi128ELi8ELi2ELi4ELi4ELb1ELb0EN7cutlass10bfloat16_tE19Flash_kernel_traitsILi96ELi64ELi128ELi8ES3_EELb0ELb0ELb1ELb1ELb0ELb0ELb1EEEvNS_16Flash_bwd_paramsE,(.L_x_1295 - _ZN5flash44flash_bwd_dq_dk_dv_loop_seqk_parallel_kernelI23Flash_bwd_kernel_traitsILi96ELi64ELi128ELi8ELi2ELi4ELi4ELb1ELb0EN7cutlass10bfloat16_tE19Flash_kernel_traitsILi96ELi64ELi128ELi8ES3_EELb0ELb0ELb1ELb1ELb0ELb0ELb1EEEvNS_16Flash_bwd_paramsE)
        .other          _ZN5flash44flash_bwd_dq_dk_dv_loop_seqk_parallel_kernelI23Flash_bwd_kernel_traitsILi96ELi64ELi128ELi8ELi2ELi4ELi4ELb1ELb0EN7cutlass10bfloat16_tE19Flash_kernel_traitsILi96ELi64ELi128ELi8ES3_EELb0ELb0ELb1ELb1ELb0ELb0ELb1EEEvNS_16Flash_bwd_paramsE,@"STO_CUDA_ENTRY STV_DEFAULT"
_ZN5flash44flash_bwd_dq_dk_dv_loop_seqk_parallel_kernelI23Flash_bwd_kernel_traitsILi96ELi64ELi128ELi8ELi2ELi4ELi4ELb1ELb0EN7cutlass10bfloat16_tE19Flash_kernel_traitsILi96ELi64ELi128ELi8ES3_EELb0ELb0ELb1ELb1ELb0ELb0ELb1EEEvNS_16Flash_bwd_paramsE:
.text._ZN5flash44flash_bwd_dq_dk_dv_loop_seqk_parallel_kernelI23Flash_bwd_kernel_traitsILi96ELi64ELi128ELi8ELi2ELi4ELi4ELb1ELb0EN7cutlass10bfloat16_tE19Flash_kernel_traitsILi96ELi64ELi128ELi8ES3_EELb0ELb0ELb1ELb1ELb0ELb0ELb1EEEvNS_16Flash_bwd_paramsE:
        /* <DEDUP_REMOVED lines=60> */
[----:B------:R-:W-:Y:S01]  /*03c0*/  STL [R1+0x10], R22 ;  /* 0x0000101601007387 */ /* 0x000fe20000100800 */
        /* <DEDUP_REMOVED lines=29> */
[----:B------:R-:W-:Y:S01]  /*05a0*/  ULDC UR44, c[0x0][0x2e8] ;  /* 0x0000ba00002c7ab9 */ /* 0x000fe20000000800 */
[----:B------:R-:W-:Y:S01]  /*05b0*/  LOP3.LUT R0, R0, R3, RZ, 0x3c, !PT ;  /* 0x0000000300007212 */ /* 0x000fe200078e3cff */
[----:B------:R-:W-:Y:S01]  /*05c0*/  ULOP3.LUT UR60, UR38, UR60, URZ, 0x3c, !UPT ;  /* 0x0000003c263c7292 */ /* 0x000fe2000f8e3c3f */
[----:B------:R-:W-:Y:S01]  /*05d0*/  LEA.HI R19, R2, R10, RZ, 0x2 ;  /* 0x0000000a02137211 */ /* 0x000fe200078f10ff */
[----:B------:R-:W-:Y:S01]  /*05e0*/  USHF.R.S32.HI UR61, URZ, 0x1f, UR38 ;  /* 0x0000001f3f3d7899 */ /* 0x000fe20008011426 */
[----:B------:R-:W-:Y:S01]  /*05f0*/  SHF.R.S32.HI R3, RZ, 0x1f, R6 ;  /* 0x0000001fff037819 */ /* 0x000fe20000011406 */
[----:B------:R-:W-:Y:S01]  /*0600*/  IMAD.U32 R0, R4, 0x20, R0 ;  /* 0x0000002004007824 */ /* 0x000fe200078e0000 */
[----:B------:R-:W-:Y:S01]  /*0610*/  LEA.HI R2, R11, R11, RZ, 0x1 ;  /* 0x0000000b0b027211 */ /* 0x000fe200078f08ff */
[----:B------:R-:W-:Y:S01]  /*0620*/  UISETP.NE.AND UP6, UPT, UR10, URZ, UPT ;  /* 0x0000003f0a00728c */ /* 0x000fe2000bfc5270 */
[----:B------:R-:W-:Y:S01]  /*0630*/  LEA.HI R10, R3, R6, RZ, 0x3 ;  /* 0x00000006030a7211 */ /* 0x000fe200078f18ff */
[----:B------:R-:W-:Y:S01]  /*0640*/  UIMAD.WIDE.U32 UR46, UR40, UR48, URZ ;  /* 0x00000030282e72a5 */ /* 0x000fe2000f8e003f */
[----:B------:R1:W-:Y:S01]  /*0650*/  STL [R1+0x44], R0 ;  /* 0x0000440001007387 */ /* 0x0003e20000100800 */
[----:B------:R-:W-:Y:S01]  /*0660*/  LOP3.LUT R3, R2, 0x3fffffe, RZ, 0xc0, !PT ;  /* 0x03fffffe02037812 */ /* 0x000fe200078ec0ff */
[----:B------:R-:W-:Y:S01]  /*0670*/  UIMAD UR55, UR41, UR48, URZ ;  /* 0x00000030293772a4 */ /* 0x000fe2000f8e023f */
[----:B------:R-:W-:Y:S01]  /*0680*/  SHF.R.S32.HI R9, RZ, 0x6, R13 ;  /* 0x00000006ff097819 */ /* 0x000fe2000001140d */
[----:B------:R-:W-:Y:S01]  /*0690*/  USHF.R.S32.HI UR57, URZ, 0x1f, UR51 ;  /* 0x0000001f3f397899 */ /* 0x000fe20008011433 */
[----:B------:R-:W-:Y:S01]  /*06a0*/  LOP3.LUT R5, R10, 0xfffffff8, RZ, 0xc0, !PT ;  /* 0xfffffff80a057812 */ /* 0x000fe200078ec0ff */
[----:B------:R-:W-:Y:S01]  /*06b0*/  IMAD.IADD R7, R11, 0x1, -R3 ;  /* 0x000000010b077824 */ /* 0x000fe200078e0a03 */
[----:B------:R-:W-:Y:S01]  /*06c0*/  SHF.R.S32.HI R2, RZ, 0x1, R2 ;  /* 0x00000001ff027819 */ /* 0x000fe20000011402 */
[----:B------:R-:W-:Y:S01]  /*06d0*/  IMAD R3, R9, 0x4, R15 ;  /* 0x0000000409037824 */ /* 0x000fe200078e020f */
[----:B------:R-:W-:Y:S01]  /*06e0*/  LOP3.LUT P2, RZ, R8, 0x2, RZ, 0xc0, !PT ;  /* 0x0000000208ff7812 */ /* 0x000fe2000784c0ff */
[----:B------:R-:W-:Y:S01]  /*06f0*/  IMAD.IADD R13, R6, 0x1, -R5 ;  /* 0x00000001060d7824 */ /* 0x000fe200078e0a05 */
[C---:B------:R-:W-:Y:S01]  /*0700*/  LOP3.LUT P4, RZ, R2.reuse, 0x2, RZ, 0xc0, !PT ;  /* 0x0000000202ff7812 */ /* 0x040fe2000788c0ff */
[----:B------:R-:W-:Y:S01]  /*0710*/  IMAD R17, R3, 0x8, R7 ;  /* 0x0000000803117824 */ /* 0x000fe200078e0207 */
[----:B------:R-:W-:Y:S01]  /*0720*/  UIMAD UR54, UR4, UR54, URZ ;  /* 0x00000036043672a4 */ /* 0x000fe2000f8e023f */
[----:B------:R-:W-:Y:S01]  /*0730*/  IMAD.SHL.U32 R3, R11, 0x40, RZ ;  /* 0x000000400b037824 */ /* 0x000fe200078e00ff */
[C---:B------:R-:W-:Y:S01]  /*0740*/  LOP3.LUT P5, RZ, R13.reuse, 0x2, RZ, 0xc0, !PT ;  /* 0x000000020dff7812 */ /* 0x040fe200078ac0ff */
[----:B------:R-:W-:Y:S01]  /*0750*/  @!UP5 UIMAD UR53, UR5, UR53, URZ ;  /* 0x000000350535d2a4 */ /* 0x000fe2000f8e023f */
[----:B------:R-:W-:Y:S01]  /*0760*/  LOP3.LUT P6, RZ, R13, 0x4, RZ, 0xc0, !PT ;  /* 0x000000040dff7812 */ /* 0x000fe200078cc0ff */
[----:B------:R-:W-:Y:S01]  /*0770*/  USHF.R.S32.HI UR52, URZ, 0x1f, UR45 ;  /* 0x0000001f3f347899 */ /* 0x000fe2000801142d */
[----:B------:R-:W-:Y:S01]  /*0780*/  LOP3.LUT R5, R3, 0x1c0, RZ, 0xc0, !PT ;  /* 0x000001c003057812 */ /* 0x000fe200078ec0ff */
[----:B------:R-:W-:Y:S01]  /*0790*/  IMAD.SHL.U32 R3, R2, 0x40, RZ ;  /* 0x0000004002037824 */ /* 0x000fe200078e00ff */
[C---:B------:R-:W-:Y:S01]  /*07a0*/  SEL R218, R222.reuse, 0xffffffe0, !P5 ;  /* 0xffffffe0deda7807 */ /* 0x040fe20006800000 */
[----:B------:R-:W-:Y:S01]  /*07b0*/  UMOV UR43, 0xffffd000 ;  /* 0xffffd000002b7882 */ /* 0x000fe20000000000 */
[----:B------:R-:W-:-:S02]  /*07c0*/  SEL R213, R222, 0xffffffe0, !P4 ;  /* 0xffffffe0ded57807 */ /* 0x000fc40006000000 */
[----:B-1----:R-:W-:Y:S02]  /*07d0*/  LEA.HI R0, R6, R6, RZ, 0x1 ;  /* 0x0000000606007211 */ /* 0x002fe400078f08ff */
[----:B------:R-:W-:Y:S02]  /*07e0*/  SEL R219, R219, 0x40, P6 ;  /* 0x00000040dbdb7807 */ /* 0x000fe40003000000 */
[----:B------:R-:W-:-:S05]  /*07f0*/  LOP3.LUT R4, R0, 0x7fffffe, RZ, 0xc0, !PT ;  /* 0x07fffffe00047812 */ /* 0x000fca00078ec0ff */
[----:B------:R-:W-:Y:S01]  /*0800*/  IMAD.IADD R16, R6, 0x1, -R4 ;  /* 0x0000000106107824 */ /* 0x000fe200078e0a04 */
[----:B------:R-:W-:Y:S02]  /*0810*/  LOP3.LUT R4, R8, 0x1, RZ, 0xc0, !PT ;  /* 0x0000000108047812 */ /* 0x000fe400078ec0ff */
[--C-:B------:R-:W-:Y:S02]  /*0820*/  SHF.R.S32.HI R6, RZ, 0x1, R0.reuse ;  /* 0x00000001ff067819 */ /* 0x100fe40000011400 */
[----:B------:R-:W-:Y:S02]  /*0830*/  ISETP.NE.U32.AND P3, PT, R4, 0x1, PT ;  /* 0x000000010400780c */ /* 0x000fe40003f65070 */
[----:B------:R-:W-:Y:S01]  /*0840*/  SHF.R.S32.HI R4, RZ, 0x1f, R0 ;  /* 0x0000001fff047819 */ /* 0x000fe20000011400 */
[----:B------:R-:W-:Y:S01]  /*0850*/  IMAD.SHL.U32 R0, R12, 0x10, RZ ;  /* 0x000000100c007824 */ /* 0x000fe200078e00ff */
[----:B------:R-:W-:Y:S02]  /*0860*/  SEL R243, R243, 0x10, !P3 ;  /* 0x00000010f3f37807 */ /* 0x000fe40005800000 */
[----:B------:R-:W-:-:S02]  /*0870*/  LEA.HI R4, R4, R6, RZ, 0x2 ;  /* 0x0000000604047211 */ /* 0x000fc400078f10ff */
[----:B------:R-:W-:Y:S02]  /*0880*/  LOP3.LUT R2, R5, 0x30, R0, 0xf8, !PT ;  /* 0x0000003005027812 */ /* 0x000fe400078ef800 */
[----:B------:R-:W-:Y:S02]  /*0890*/  LOP3.LUT R0, R3, 0xc0, RZ, 0xc0, !PT ;  /* 0x000000c003007812 */ /* 0x000fe400078ec0ff */
[----:B------:R-:W-:Y:S02]  /*08a0*/  LOP3.LUT R3, R4, 0xfffffffc, RZ, 0xc0, !PT ;  /* 0xfffffffc04037812 */ /* 0x000fe400078ec0ff */
[--C-:B------:R-:W-:Y:S02]  /*08b0*/  LOP3.LUT R4, R2, 0x8, R14.reuse, 0xf8, !PT ;  /* 0x0000000802047812 */ /* 0x100fe400078ef80e */
[----:B------:R-:W-:Y:S01]  /*08c0*/  LOP3.LUT R2, R0, 0x8, R14, 0xf8, !PT ;  /* 0x0000000800027812 */ /* 0x000fe200078ef80e */
[----:B------:R-:W-:Y:S01]  /*08d0*/  IMAD.IADD R11, R6, 0x1, -R3 ;  /* 0x00000001060b7824 */ /* 0x000fe200078e0a03 */
[----:B------:R-:W-:Y:S01]  /*08e0*/  SHF.R.U32.HI R0, RZ, 0x3, R0 ;  /* 0x00000003ff007819 */ /* 0x000fe20000011600 */
[----:B------:R-:W-:-:S02]  /*08f0*/  IMAD.SHL.U32 R3, R9, 0x20, RZ ;  /* 0x0000002009037824 */ /* 0x000fc400078e00ff */
[----:B------:R-:W-:Y:S01]  /*0900*/  IMAD.SHL.U32 R6, R18, 0x2, RZ ;  /* 0x0000000212067824 */ /* 0x000fe200078e00ff */
[----:B------:R-:W-:Y:S02]  /*0910*/  LOP3.LUT R214, R2, R0, RZ, 0x3c, !PT ;  /* 0x0000000002d67212 */ /* 0x000fe400078e3cff */
[----:B------:R-:W-:Y:S02]  /*0920*/  SHF.R.U32.HI R0, RZ, 0x3, R5 ;  /* 0x00000003ff007819 */ /* 0x000fe40000011605 */
[----:B------:R-:W-:Y:S01]  /*0930*/  LEA.HI R5, R8, R8, RZ, 0x1 ;  /* 0x0000000808057211 */ /* 0x000fe200078f08ff */
[----:B------:R-:W-:Y:S01]  /*0940*/  IMAD.U32 R214, R17, 0x20, R214 ;  /* 0x0000002011d67824 */ /* 0x000fe200078e00d6 */
[----:B------:R-:W-:Y:S02]  /*0950*/  LOP3.LUT R14, R4, R0, RZ, 0x3c, !PT ;  /* 0x00000000040e7212 */ /* 0x000fe400078e3cff */
[----:B------:R-:W-:Y:S01]  /*0960*/  LOP3.LUT R0, R5, 0x3fffffe, RZ, 0xc0, !PT ;  /* 0x03fffffe05007812 */ /* 0x000fe200078ec0ff */
[C---:B------:R-:W-:Y:S01]  /*0970*/  IMAD R213, R214.reuse, 0x2, R213 ;  /* 0x00000002d6d57824 */ /* 0x040fe200078e02d5 */
[----:B------:R-:W-:Y:S01]  /*0980*/  SHF.R.S32.HI R2, RZ, 0x3, R10 ;  /* 0x00000003ff027819 */ /* 0x000fe2000001140a */
[----:B------:R-:W-:Y:S01]  /*0990*/  IMAD.SHL.U32 R214, R214, 0x2, RZ ;  /* 0x00000002d6d67824 */ /* 0x000fe200078e00ff */
[----:B------:R-:W-:Y:S01]  /*09a0*/  LOP3.LUT P0, RZ, R11, 0x2, RZ, 0xc0, !PT ;  /* 0x000000020bff7812 */ /* 0x000fe2000780c0ff */
[----:B------:R-:W-:-:S02]  /*09b0*/  IMAD.IADD R7, R8, 0x1, -R0 ;  /* 0x0000000108077824 */ /* 0x000fc400078e0a00 */
[----:B------:R-:W-:Y:S01]  /*09c0*/  IMAD.SHL.U32 R0, R8, 0x40, RZ ;  /* 0x0000004008007824 */ /* 0x000fe200078e00ff */
[----:B------:R-:W-:Y:S01]  /*09d0*/  SEL R222, R222, 0xffffffe0, !P0 ;  /* 0xffffffe0dede7807 */ /* 0x000fe20004000000 */
[----:B------:R-:W-:Y:S02]  /*09e0*/  IMAD R16, R2, 0x8, R16 ;  /* 0x0000000802107824 */ /* 0x000fe400078e0210 */
[----:B------:R-:W-:Y:S01]  /*09f0*/  IMAD R217, R12, 0x2, R2 ;  /* 0x000000020cd97824 */ /* 0x000fe200078e0202 */
[----:B------:R-:W-:Y:S02]  /*0a00*/  LOP3.LUT R0, R0, 0x1c0, RZ, 0xc0, !PT ;  /* 0x000001c000007812 */ /* 0x000fe400078ec0ff */
[----:B------:R-:W-:Y:S02]  /*0a10*/  SHF.R.S32.HI R2, RZ, 0x7, R20 ;  /* 0x00000007ff027819 */ /* 0x000fe40000011414 */
        /* <DEDUP_REMOVED lines=70> */
.L_x_745:
        /* <DEDUP_REMOVED lines=53> */
.L_x_702:
        /* <DEDUP_REMOVED lines=67> */
.L_x_704:
        /* <DEDUP_REMOVED lines=18> */
.L_x_705:
        /* <DEDUP_REMOVED lines=71> */
.L_x_706:
[----:B------:R-:W-:Y:S02]  /*1b90*/  UMOV UR11, UR54 ;  /* 0x00000036000b7c82 */ /* 0x000fe40008000000 */
.L_x_707:
[----:B------:R-:W2:Y:S04]  /*1ba0*/  LDL.64 R4, [R1+0x10] ;  /* 0x0000100001047983 */ /* 0x000ea80000100a00 */
[----:B------:R1:W2:Y:S01]  /*1bb0*/  LDL.64 R22, [R1+0x10] ;  /* 0x0000100001167983 */ /* 0x0002a20000100a00 */
[----:B------:R-:W-:Y:S01]  /*1bc0*/  UIADD3 UR8, UP4, UP3, UR8, UR45, UR51 ;  /* 0x0000002d08087290 */ /* 0x000fe2000fb9e033 */
[----:B------:R-:W-:Y:S01]  /*1bd0*/  IMAD.U32 R9, RZ, RZ, UR20 ;  /* 0x00000014ff097e24 */ /* 0x000fe2000f8e00ff */
[----:B------:R-:W-:Y:S01]  /*1be0*/  UMOV UR18, 0x4 ;  /* 0x0000000400127882 */ /* 0x000fe20000000000 */
[----:B------:R-:W3:Y:S01]  /*1bf0*/  S2R R18, SR_TID.X ;  /* 0x0000000000127919 */ /* 0x000ee20000002100 */
[----:B------:R-:W-:Y:S01]  /*1c00*/  UIADD3 UR28, UP2, UP1, UR16, UR8, UR17 ;  /* 0x00000008101c7290 */ /* 0x000fe2000f95e011 */
[----:B------:R-:W-:Y:S01]  /*1c10*/  BSSY B1, `(.L_x_703) ;  /* 0x00008d5000017945 */ /* 0x000fe20003800000 */
[----:B------:R-:W-:-:S02]  /*1c20*/  UIADD3.X UR4, UR10, UR52, UR57, UP4, UP3 ;  /* 0x000000340a047290 */ /* 0x000fc4000a7e6439 */
[----:B------:R-:W-:Y:S02]  /*1c30*/  ULDC.64 UR8, c[0x0][0x1a8] ;  /* 0x00006a0000087ab9 */ /* 0x000fe40000000a00 */
[----:B------:R-:W-:Y:S02]  /*1c40*/  UIADD3.X UR23, UR12, UR4, UR14, UP2, UP1 ;  /* 0x000000040c177290 */ /* 0x000fe400097e240e */
[----:B------:R-:W-:Y:S02]  /*1c50*/  UIMAD UR4, UR61, UR8, URZ ;  /* 0x000000083d0472a4 */ /* 0x000fe4000f8e023f */
[----:B------:R-:W-:Y:S02]  /*1c60*/  ULDC.64 UR16, c[0x0][0x3c8] ;  /* 0x0000f20000107ab9 */ /* 0x000fe40000000a00 */
[----:B------:R-:W-:-:S03]  /*1c70*/  UIMAD UR21, UR38, UR9, UR4 ;  /* 0x00000009261572a4 */ /* 0x000fc6000f8e0204 */
[----:B------:R-:W-:Y:S02]  /*1c80*/  ULDC.64 UR8, c[0x0][0x378] ;  /* 0x0000de0000087ab9 */ /* 0x000fe40000000a00 */
[----:B------:R-:W-:-:S04]  /*1c90*/  UIMAD UR4, UR61, UR8, URZ ;  /* 0x000000083d0472a4 */ /* 0x000fc8000f8e023f */
[----:B------:R-:W-:Y:S01]  /*1ca0*/  UIMAD UR12, UR38, UR9, UR4 ;  /* 0x00000009260c72a4 */ /* 0x000fe2000f8e0204 */
[----:B---3--:R-:W-:Y:S02]  /*1cb0*/  SHF.R.S32.HI R19, RZ, 0x1f, R18 ;  /* 0x0000001fff137819 */ /* 0x008fe40000011412 */
[----:B------:R-:W-:Y:S02]  /*1cc0*/  ULDC.64 UR8, c[0x0][0x370] ;  /* 0x0000dc0000087ab9 */ /* 0x000fe40000000a00 */
[----:B------:R-:W-:Y:S01]  /*1cd0*/  UIMAD UR4, UR31, UR8, URZ ;  /* 0x000000081f0472a4 */ /* 0x000fe2000f8e023f */
[CC--:B------:R-:W-:Y:S01]  /*1ce0*/  LEA.HI R3, R19.reuse, R18.reuse, RZ, 0x2 ;  /* 0x0000001213037211 */ /* 0x0c0fe200078f10ff */
[----:B------:R-:W-:Y:S01]  /*1cf0*/  UIADD3 UR8, UR20, UR11, URZ ;  /* 0x0000000b14087290 */ /* 0x000fe2000fffe03f */
[----:B------:R-:W-:Y:S01]  /*1d00*/  LEA.HI R8, R19, R18, RZ, 0x5 ;  /* 0x0000001213087211 */ /* 0x000fe200078f28ff */
[----:B------:R-:W-:Y:S01]  /*1d10*/  UIMAD UR10, UR20, UR9, UR4 ;  /* 0x00000009140a72a4 */ /* 0x000fe2000f8e0204 */
[----:B------:R-:W-:Y:S01]  /*1d20*/  SHF.R.S32.HI R3, RZ, 0x2, R3 ;  /* 0x00000002ff037819 */ /* 0x000fe20000011403 */
[----:B------:R-:W-:-:S02]  /*1d30*/  UIMAD.WIDE UR8, UR8, UR18, UR16 ;  /* 0x00000012080872a5 */ /* 0x000fc4000f8e0210 */
[----:B------:R-:W-:Y:S01]  /*1d40*/  UIADD3 UR4, -UR5, UR13, UR25 ;  /* 0x0000000d05047290 */ /* 0x000fe2000fffe119 */
[----:B------:R-:W-:Y:S02]  /*1d50*/  SHF.R.S32.HI R17, RZ, 0x1f, R3 ;  /* 0x0000001fff117819 */ /* 0x000fe40000011403 */
[----:B------:R-:W-:Y:S02]  /*1d60*/  IADD3 R0, P0, R3, UR20, RZ ;  /* 0x0000001403007c10 */ /* 0x000fe4000ff1e0ff */
[----:B------:R-:W-:Y:S02]  /*1d70*/  UMOV UR17, UR8 ;  /* 0x0000000800117c82 */ /* 0x000fe40008000000 */
[----:B------:R-:W-:Y:S01]  /*1d80*/  IADD3.X R7, R17, UR31, RZ, P0, !PT ;  /* 0x0000001f11077c10 */ /* 0x000fe200087fe4ff */
[----:B------:R-:W-:Y:S02]  /*1d90*/  UIADD3 UR8, UR20, UR15, URZ ;  /* 0x0000000f14087290 */ /* 0x000fe4000fffe03f */
[----:B------:R-:W-:-:S02]  /*1da0*/  UMOV UR16, UR9 ;  /* 0x0000000900107c82 */ /* 0x000fc40008000000 */
[----:B------:R-:W-:Y:S01]  /*1db0*/  IMAD R7, R7, c[0x0][0x190], RZ ;  /* 0x0000640007077a24 */ /* 0x000fe200078e02ff */
[----:B------:R-:W-:Y:S02]  /*1dc0*/  ULDC.64 UR14, c[0x0][0x200] ;  /* 0x00008000000e7ab9 */ /* 0x000fe40000000a00 */
[----:B------:R-:W-:-:S03]  /*1dd0*/  UIMAD.WIDE UR8, UR8, UR18, UR14 ;  /* 0x00000012080872a5 */ /* 0x000fc6000f8e020e */
[----:B------:R-:W-:Y:S02]  /*1de0*/  ULDC UR18, c[0x0][0x2e8] ;  /* 0x0000ba0000127ab9 */ /* 0x000fe40000000800 */
[----:B------:R-:W-:Y:S02]  /*1df0*/  UIADD3 UR4, UR4, -UR18, URZ ;  /* 0x8000001204047290 */ /* 0x000fe4000fffe03f */
[----:B------:R-:W-:Y:S02]  /*1e00*/  UMOV UR15, UR8 ;  /* 0x00000008000f7c82 */ /* 0x000fe40008000000 */
[----:B------:R-:W-:Y:S02]  /*1e10*/  USHF.R.S32.HI UR18, URZ, 0x1f, UR4 ;  /* 0x0000001f3f127899 */ /* 0x000fe40008011404 */
[----:B------:R-:W-:Y:S02]  /*1e20*/  UMOV UR14, UR9 ;  /* 0x00000009000e7c82 */ /* 0x000fe40008000000 */
[----:B------:R-:W-:-:S02]  /*1e30*/  ULEA.HI UR18, UR18, UR4, URZ, 0x6 ;  /* 0x0000000412127291 */ /* 0x000fc4000f8f303f */
        /* <DEDUP_REMOVED lines=12> */
[----:B------:R-:W-:Y:S02]  /*1f00*/  LOP3.LUT R0, R8, 0xffffffe0, RZ, 0xc0, !PT ;  /* 0xffffffe008007812 */ /* 0x000fe400078ec0ff */
[----:B------:R-:W-:Y:S02]  /*1f10*/  IADD3 R4, P0, R22, UR29, RZ ;  /* 0x0000001d16047c10 */ /* 0x000fe4000ff1e0ff */
[----:B------:R-:W-:Y:S01]  /*1f20*/  SHF.R.S32.HI R8, RZ, 0x5, R8 ;  /* 0x00000005ff087819 */ /* 0x000fe20000011408 */
[----:B------:R-:W-:Y:S01]  /*1f30*/  IMAD.IADD R0, R18, 0x1, -R0 ;  /* 0x0000000112007824 */ /* 0x000fe200078e0a00 */
[----:B------:R-:W-:-:S03]  /*1f40*/  IADD3.X R5, R23, UR30, RZ, P0, !PT ;  /* 0x0000001e17057c10 */ /* 0x000fc600087fe4ff */
        /* <DEDUP_REMOVED lines=13> */
[----:B------:R-:W-:Y:S01]  /*2020*/  LEA R16, P4, R6, c[0x0][0x160], 0x1 ;  /* 0x0000580006107a11 */ /* 0x000fe200078808ff */
[----:B------:R-:W-:Y:S01]  /*2030*/  IMAD.WIDE.U32 R4, R3, c[0x0][0x370], R4 ;  /* 0x0000dc0003047a25 */ /* 0x000fe200078e0004 */
[----:B------:R-:W-:-:S03]  /*2040*/  IADD3 R7, R7, UR21, RZ ;  /* 0x0000001507077c10 */ /* 0x000fc6000fffe0ff */
[----:B------:R-:W-:Y:S01]  /*2050*/  IMAD R0, R3, c[0x0][0x374], R0 ;  /* 0x0000dd0003007a24 */ /* 0x000fe200078e0200 */
[----:B------:R-:W-:Y:S02]  /*2060*/  LEA R21, P3, R4, c[0x0][0x330], 0x1 ;  /* 0x0000cc0004157a11 */ /* 0x000fe400078608ff */
[----:B------:R-:W-:Y:S01]  /*2070*/  LEA.HI.X R251, R6, c[0x0][0x164], R7, 0x1, P4 ;  /* 0x0000590006fb7a11 */ /* 0x000fe200020f0c07 */
[----:B------:R-:W-:Y:S02]  /*2080*/  IMAD.IADD R0, R5, 0x1, R0 ;  /* 0x0000000105007824 */ /* 0x000fe400078e0200 */
[----:B------:R1:W-:Y:S03]  /*2090*/  STL [R1+0x4], R21 ;  /* 0x0000041501007387 */ /* 0x0003e60000100800 */
[----:B------:R-:W-:Y:S01]  /*20a0*/  LEA.HI.X R252, R4, c[0x0][0x334], R0, 0x1, P3 ;  /* 0x0000cd0004fc7a11 */ /* 0x000fe200018f0c00 */
[----:B------:R1:W-:Y:S01]  /*20b0*/  STL [R1], R16 ;  /* 0x0000001001007387 */ /* 0x0003e20000100800 */
[----:B------:R-:W-:Y:S05]  /*20c0*/  @P0 BRA `(.L_x_708) ;  /* 0x000008c000000947 */ /* 0x000fea0003800000 */
        /* <DEDUP_REMOVED lines=18> */
.L_x_709:
        /* <DEDUP_REMOVED lines=18> */
.L_x_710:
        /* <DEDUP_REMOVED lines=20> */
[----:B--2---:R-:W-:Y:S01]  /*2450*/  MOV R5, R10 ;  /* 0x0000000a00057202 */ /* 0x004fe20000000f00 */
        /* <DEDUP_REMOVED lines=13> */
.L_x_712:
[----:B--2---:R-:W-:Y:S05]  /*2530*/  BSYNC B0 ;  /* 0x0000000000007941 */ /* 0x004fea0003800000 */
.L_x_711:
        /* <DEDUP_REMOVED lines=19> */
.L_x_714:
[----:B------:R-:W-:Y:S05]  /*2670*/  BSYNC B0 ;  /* 0x0000000000007941 */ /* 0x000fea0003800000 */
.L_x_713:
[----:B------:R-:W-:Y:S01]  /*2680*/  ULDC.64 UR4, c[0x0][0x3a8] ;  /* 0x0000ea0000047ab9 */ /* 0x000fe20000000a00 */
[----:B--2---:R-:W-:Y:S01]  /*2690*/  IMAD.U32 R4, RZ, RZ, UR25 ;  /* 0x00000019ff047e24 */ /* 0x004fe2000f8e00ff */
        /* <DEDUP_REMOVED lines=28> */
.L_x_716:
[----:B------:R-:W-:Y:S05]  /*2860*/  BSYNC B0 ;  /* 0x0000000000007941 */ /* 0x000fea0003800000 */
.L_x_715:
[----:B------:R-:W-:Y:S05]  /*2870*/  @P3 BRA `(.L_x_717) ;  /* 0x000080e000003947 */ /* 0x000fea0003800000 */
[----:B------:R-:W-:Y:S01]  /*2880*/  IADD3 R3, P0, R3, 0x40, RZ ;  /* 0x0000004003037810 */ /* 0x000fe20007f1e0ff */
[----:B------:R-:W-:Y:S01]  /*2890*/  IMAD.MOV.U32 R7, RZ, RZ, R0 ;  /* 0x000000ffff077224 */ /* 0x000fe200078e0000 */
[----:B------:R-:W-:-:S03]  /*28a0*/  ISETP.GE.AND P1, PT, R22, c[0x0][0x220], PT ;  /* 0x0000880016007a0c */ /* 0x000fc60003f26270 */
[----:B--2---:R-:W-:Y:S01]  /*28b0*/  IMAD.X R4, RZ, RZ, R17, P0 ;  /* 0x000000ffff047224 */ /* 0x004fe200000e0611 */
        /* <DEDUP_REMOVED lines=13> */
.L_x_708:
        /* <DEDUP_REMOVED lines=64> */
.L_x_719:
[----:B------:R-:W-:Y:S05]  /*2d90*/  BSYNC B0 ;  /* 0x0000000000007941 */ /* 0x000fea0003800000 */
.L_x_718:
        /* <DEDUP_REMOVED lines=41> */
.L_x_721:
[----:B------:R-:W-:Y:S05]  /*3030*/  BSYNC B0 ;  /* 0x0000000000007941 */ /* 0x000fea0003800000 */
.L_x_720:
        /* <DEDUP_REMOVED lines=39> */
.L_x_723:
[----:B------:R-:W-:Y:S05]  /*32b0*/  BSYNC B0 ;  /* 0x0000000000007941 */ /* 0x000fea0003800000 */
.L_x_722:
        /* <DEDUP_REMOVED lines=19> */
.L_x_725:
        /* <DEDUP_REMOVED lines=36> */
.L_x_726:
[----:B------:R-:W-:Y:S05]  /*3630*/  BSYNC B0 ;  /* 0x0000000000007941 */ /* 0x000fea0003800000 */
.L_x_724:
[----:B------:R-:W5:Y:S01]  /*3640*/  LDL R20, [R1+0x40] ;  /* 0x0000400001147983 */ /* 0x000f620000100800 */
[----:B------:R-:W-:Y:S01]  /*3650*/  IMAD.MOV.U32 R11, RZ, RZ, 0x7f800000 ;  /* 0x7f800000ff0b7424 */ /* 0x000fe200078e00ff */
[----:B------:R-:W-:Y:S01]  /*3660*/  ULDC.64 UR10, c[0x0][0x198] ;  /* 0x00006600000a7ab9 */ /* 0x000fe20000000a00 */
[----:B------:R-:W-:Y:S02]  /*3670*/  IMAD.MOV.U32 R12, RZ, RZ, 0x7f800000 ;  /* 0x7f800000ff0c7424 */ /* 0x000fe400078e00ff */
        /* <DEDUP_REMOVED lines=16> */
[----:B------:R1:W5:Y:S01]  /*3780*/  @!P4 LDG.E R11, [R6.64] ;  /* 0x00000006060bc981 */ /* 0x000362000c1e1900 */
[----:B------:R-:W-:Y:S01]  /*3790*/  ISETP.GE.AND P2, PT, R20, UR4, PT ;  /* 0x0000000414007c0c */ /* 0x000fe2000bf46270 */
[----:B------:R-:W-:Y:S02]  /*37a0*/  UIMAD UR4, UR19, UR10, URZ ;  /* 0x0000000a130472a4 */ /* 0x000fe4000f8e023f */
[----:B---3--:R2:W3:Y:S08]  /*37b0*/  @!P6 LDG.E R13, [R4.64+0x20] ;  /* 0x00002006040de981 */ /* 0x0084f0000c1e1900 */
[----:B----4-:R2:W4:Y:S04]  /*37c0*/  @!P3 LDG.E R12, [R4.64+0x80] ;  /* 0x00008006040cb981 */ /* 0x010528000c1e1900 */
[----:B------:R2:W3:Y:S01]  /*37d0*/  @!P2 LDG.E R21, [R4.64] ;  /* 0x000000060415a981 */ /* 0x0004e2000c1e1900 */
[----:B------:R-:W-:-:S03]  /*37e0*/  UIMAD UR4, UR25, UR11, UR4 ;  /* 0x0000000b190472a4 */ /* 0x000fc6000f8e0204 */
[----:B------:R1:W-:Y:S04]  /*37f0*/  @P1 STS [R0+0x9000], RZ ;  /* 0x009000ff00001388 */ /* 0x0003e80000000800 */
[----:B------:R1:W-:Y:S04]  /*3800*/  @P1 STS [R0+0x9004], RZ ;  /* 0x009004ff00001388 */ /* 0x0003e80000000800 */
[----:B------:R3:W-:Y:S04]  /*3810*/  @P1 STS.64 [R0+0x9008], RZ ;  /* 0x009008ff00001388 */ /* 0x0007e80000000a00 */
[----:B------:R3:W-:Y:S04]  /*3820*/  @P1 STS.128 [R0+0xb000], RZ ;  /* 0x00b000ff00001388 */ /* 0x0007e80000000c00 */
[----:B------:R3:W-:Y:S01]  /*3830*/  @P1 STS.128 [R0+0xd000], RZ ;  /* 0x00d000ff00001388 */ /* 0x0007e20000000c00 */
        /* <DEDUP_REMOVED lines=10> */
[----:B-----5:R1:W-:Y:S04]  /*38e0*/  STL [R1+0x1c], R11 ;  /* 0x00001c0b01007387 */ /* 0x0203e80000100800 */
        /* <DEDUP_REMOVED lines=39> */
.L_x_728:
[----:B------:R-:W-:Y:S05]  /*3b60*/  BSYNC B0 ;  /* 0x0000000000007941 */ /* 0x000fea0003800000 */
.L_x_727:
        /* <DEDUP_REMOVED lines=39> */
.L_x_730:
[----:B------:R-:W-:Y:S05]  /*3de0*/  BSYNC B0 ;  /* 0x0000000000007941 */ /* 0x000fea0003800000 */
.L_x_729:
        /* <DEDUP_REMOVED lines=24> */
[----:B------:R-:W-:Y:S01]  /*3f70*/  STL [R1+0x8], R225 ;  /* 0x000008e101007387 */ /* 0x000fe20000100800 */
[----:B------:R-:W-:Y:S01]  /*3f80*/  UIADD3 UR20, -UR5, 0x80, UR19 ;  /* 0x0000008005147890 */ /* 0x000fe2000fffe113 */
[----:B------:R-:W-:Y:S01]  /*3f90*/  CS2R R126, SRZ ;  /* 0x00000000007e7805 */ /* 0x000fe2000001ff00 */
[----:B------:R-:W-:Y:S01]  /*3fa0*/  SHF.L.U32 R0, R0, 0x5, RZ ;  /* 0x0000000500007819 */ /* 0x000fe200000006ff */
[----:B------:R-:W2:Y:S01]  /*3fb0*/  LDSM.16.M88.4 R164, [R214+0xf000] ;  /* 0x00f00000d6a4783b */ /* 0x000ea20000000200 */
[----:B------:R-:W-:Y:S01]  /*3fc0*/  CS2R R124, SRZ ;  /* 0x00000000007c7805 */ /* 0x000fe2000001ff00 */
[----:B------:R-:W-:Y:S01]  /*3fd0*/  CS2R R130, SRZ ;  /* 0x0000000000827805 */ /* 0x000fe2000001ff00 */
[----:B------:R-:W-:Y:S01]  /*3fe0*/  LOP3.LUT R0, R0, 0x6, R18, 0xf8, !PT ;  /* 0x0000000600007812 */ /* 0x000fe200078ef812 */
[----:B------:R-:W4:Y:S01]  /*3ff0*/  LDSM.16.M88.4 R168, [R214+0xf400] ;  /* 0x00f40000d6a8783b */ /* 0x000f220000000200 */
        /* <DEDUP_REMOVED lines=9> */
[----:B------:R-:W2:Y:S01]  /*4090*/  LDSM.16.M88.4 R176, [R213+0xf400] ;  /* 0x00f40000d5b0783b */ /* 0x000ea20000000200 */
[----:B-1----:R-:W3:Y:S01]  /*40a0*/  @P1 MUFU.RCP R4, c[0x0][0x238] ;  /* 0x00008e0000041b08 */ /* 0x002ee20000001000 */
        /* <DEDUP_REMOVED lines=55> */
[----:B------:R3:W5:Y:S02]  /*4420*/  @P1 R2UR UR9, R3 ;  /* 0x00000000030913c2 */ /* 0x00076400000e0000 */
[----:B---3--:R-:W-:Y:S01]  /*4430*/  IADD3 R3, R223, 0x1800, RZ ;  /* 0x00001800df037810 */ /* 0x008fe20007ffe0ff */
[----:B-----5:R-:W-:-:S03]  /*4440*/  @UP1 UMOV UR4, UR9 ;  /* 0x0000000900041c82 */ /* 0x020fc60008000000 */
[----:B------:R-:W-:Y:S02]  /*4450*/  SEL R212, R3, R223, !P0 ;  /* 0x000000df03d47207 */ /* 0x000fe40004000000 */
[----:B------:R-:W-:Y:S02]  /*4460*/  SHF.L.U32 R3, R0, 0x1, RZ ;  /* 0x0000000100037819 */ /* 0x000fe400000006ff */
[----:B------:R-:W-:Y:S01]  /*4470*/  IADD3 R0, R4, UR5, RZ ;  /* 0x0000000504007c10 */ /* 0x000fe2000fffe0ff */
[----:B------:R-:W-:-:S04]  /*4480*/  IMAD.SHL.U32 R212, R212, 0x2, RZ ;  /* 0x00000002d4d47824 */ /* 0x000fc800078e00ff */
[----:B------:R3:W-:Y:S02]  /*4490*/  STL [R1+0x58], R0 ;  /* 0x0000580001007387 */ /* 0x0007e40000100800 */
[----:B---3--:R-:W-:-:S04]  /*44a0*/  IMAD.MOV.U32 R0, RZ, RZ, c[0x0][0x22c] ;  /* 0x00008b00ff007624 */ /* 0x008fc800078e00ff */
[----:B------:R-:W-:-:S04]  /*44b0*/  IMAD R0, R0, c[0x0][0x1c0], RZ ;  /* 0x0000700000007a24 */ /* 0x000fc800078e02ff */
[C---:B------:R-:W-:Y:S01]  /*44c0*/  IMAD.SHL.U32 R5, R0.reuse, 0x8, RZ ;  /* 0x0000000800057824 */ /* 0x040fe200078e00ff */
[----:B------:R-:W-:-:S04]  /*44d0*/  SHF.L.U32 R7, R0, 0x4, RZ ;  /* 0x0000000400077819 */ /* 0x000fc800000006ff */
[C---:B------:R-:W-:Y:S02]  /*44e0*/  IADD3 R6, R7.reuse, 0x20, RZ ;  /* 0x0000002007067810 */ /* 0x040fe40007ffe0ff */
[----:B------:R-:W-:Y:S01]  /*44f0*/  IADD3 R0, R7, 0x40, RZ ;  /* 0x0000004007007810 */ /* 0x000fe20007ffe0ff */
[C---:B------:R-:W-:Y:S02]  /*4500*/  IMAD.SHL.U32 R7, R20.reuse, 0x4, RZ ;  /* 0x0000000414077824 */ /* 0x040fe400078e00ff */
[C---:B------:R-:W-:Y:S01]  /*4510*/  IMAD.IADD R4, R5.reuse, 0x1, R6 ;  /* 0x0000000105047824 */ /* 0x040fe200078e0206 */
[----:B------:R-:W-:Y:S02]  /*4520*/  SHF.L.U64.HI R6, R20, 0x2, R16 ;  /* 0x0000000214067819 */ /* 0x000fe40000010210 */
[----:B------:R-:W-:-:S03]  /*4530*/  IADD3 R0, R5, R0, RZ ;  /* 0x0000000005007210 */ /* 0x000fc60007ffe0ff */
[----:B------:R3:W-:Y:S04]  /*4540*/  STL [R1+0x50], R6 ;  /* 0x0000500601007387 */ /* 0x0007e80000100800 */
[----:B------:R-:W-:Y:S01]  /*4550*/  STL [R1+0x54], R7 ;  /* 0x0000540701007387 */ /* 0x000fe20000100800 */
[C---:B---3--:R-:W-:Y:S01]  /*4560*/  IMAD.IADD R6, R5.reuse, 0x1, R4 ;  /* 0x0000000105067824 */ /* 0x048fe200078e0204 */
        /* <DEDUP_REMOVED lines=8> */
[----:B---3--:R-:W-:-:S05]  /*45f0*/  IMAD.IADD R6, R5, 0x1, R6 ;  /* 0x0000000105067824 */ /* 0x008fca00078e0206 */
[----:B------:R3:W-:Y:S04]  /*4600*/  STL [R1+0x3c], R6 ;  /* 0x00003c0601007387 */ /* 0x0007e80000100800 */
[----:B-12-4-:R3:W-:Y:S02]  /*4610*/  STL [R1+0x38], R0 ;  /* 0x0000380001007387 */ /* 0x0167e40000100800 */
.L_x_735:
[----:B------:R-:W2:Y:S01]  /*4620*/  LDL R226, [R1+0x58] ;  /* 0x0000580001e27983 */ /* 0x000ea20000100800 */
[----:B---3--:R-:W-:Y:S01]  /*4630*/  IADD3 R0, R222, R212, RZ ;  /* 0x000000d4de007210 */ /* 0x008fe20007ffe0ff */
[----:B------:R-:W-:Y:S02]  /*4640*/  USHF.L.U32 UR9, UR8, 0x6, URZ ;  /* 0x0000000608097899 */ /* 0x000fe4000800063f */
[----:B------:R-:W0:Y:S01]  /*4650*/  LDGDEPBAR ;  /* 0x00000000000079af */ /* 0x000e220000000000 */
[----:B------:R-:W-:Y:S02]  /*4660*/  ULDC UR11, c[0x0][0x2e4] ;  /* 0x0000b900000b7ab9 */ /* 0x000fe40000000800 */
[----:B------:R-:W-:Y:S05]  /*4670*/  UISETP.GE.AND UP0, UPT, UR9, UR20, UPT ;  /* 0x000000140900728c */ /* 0x000fea000bf06270 */
        /* <DEDUP_REMOVED lines=36> */
[----:B------:R-:W1:Y:S07]  /*48c0*/  LDSM.16.M88.4 R148, [R213+0xb400] ;  /* 0x00b40000d594783b */ /* 0x000e6e0000000200 */
[C---:B------:R-:W-:Y:S08]  /*48d0*/  HMMA.16816.F32.BF16 R8, R156.reuse, R152, R8 ;  /* 0x000000989c08723c */ /* 0x040ff00000041808 */
[-C--:B------:R-:W-:Y:S08]  /*48e0*/  HMMA.16816.F32.BF16 R12, R156, R154.reuse, R12 ;  /* 0x0000009a9c0c723c */ /* 0x080ff0000004180c */
[C---:B------:R-:W-:Y:S01]  /*48f0*/  HMMA.16816.F32.BF16 R16, R132.reuse, R154, R16 ;  /* 0x0000009a8410723c */ /* 0x040fe20000041810 */
[----:B------:R-:W-:Y:S07]  /*4900*/  LDSM.16.M88.4 R152, [R212+0x2800] ;  /* 0x00280000d498783b */ /* 0x000fee0000000200 */
[-C--:B------:R-:W-:Y:S08]  /*4910*/  HMMA.16816.F32.BF16 R20, R132, R160.reuse, R20 ;  /* 0x000000a08414723c */ /* 0x080ff00000041814 */
[C---:B------:R-:W-:Y:S08]  /*4920*/  HMMA.16816.F32.BF16 R24, R156.reuse, R160, R24 ;  /* 0x000000a09c18723c */ /* 0x040ff00000041818 */
[-C--:B------:R-:W-:Y:S08]  /*4930*/  HMMA.16816.F32.BF16 R28, R156, R162.reuse, R28 ;  /* 0x000000a29c1c723c */ /* 0x080ff0000004181c */
[----:B------:R-:W-:Y:S08]  /*4940*/  HMMA.16816.F32.BF16 R32, R132, R162, R32 ;  /* 0x000000a28420723c */ /* 0x000ff00000041820 */
[-C--:B-1----:R-:W-:Y:S05]  /*4950*/  HMMA.16816.F32.BF16 R4, R140, R144.reuse, R4 ;  /* 0x000000908c04723c */ /* 0x082fea0000041804 */
[----:B--2---:R-:W-:Y:S03]  /*4960*/  IADD3 R156, R226, UR9, RZ ;  /* 0x00000009e29c7c10 */ /* 0x004fe6000fffe0ff */
[C---:B------:R-:W-:Y:S04]  /*4970*/  HMMA.16816.F32.BF16 R8, R136.reuse, R144, R8 ;  /* 0x000000908808723c */ /* 0x040fe80000041808 */
[----:B------:R-:W-:Y:S02]  /*4980*/  IABS R133, R156 ;  /* 0x0000009c00857213 */ /* 0x000fe40000000000 */
[----:B------:R-:W-:Y:S02]  /*4990*/  IADD3 R132, R156, -0x1, RZ ;  /* 0xffffffff9c847810 */ /* 0x000fe40007ffe0ff */
[----:B------:R-:W-:Y:S01]  /*49a0*/  I2F R247, R133 ;  /* 0x0000008500f77306 */ /* 0x000fe20000201400 */
[-C--:B------:R-:W-:Y:S03]  /*49b0*/  HMMA.16816.F32.BF16 R12, R136, R146.reuse, R12 ;  /* 0x00000092880c723c */ /* 0x080fe6000004180c */
[----:B------:R-:W-:Y:S02]  /*49c0*/  ISETP.GE.AND P1, PT, R132, RZ, PT ;  /* 0x000000ff8400720c */ /* 0x000fe40003f26270 */
[C---:B------:R-:W-:Y:S02]  /*49d0*/  IADD3 R159, R156.reuse, 0x8, RZ ;  /* 0x000000089c9f7810 */ /* 0x040fe40007ffe0ff */
[C---:B------:R-:W-:Y:S01]  /*49e0*/  IADD3 R158, R156.reuse, 0x28, RZ ;  /* 0x000000289c9e7810 */ /* 0x040fe20007ffe0ff */
[C---:B------:R-:W-:Y:S01]  /*49f0*/  HMMA.16816.F32.BF16 R16, R140.reuse, R146, R16 ;  /* 0x000000928c10723c */ /* 0x040fe20000041810 */
[----:B------:R-:W-:Y:S03]  /*4a00*/  LDSM.16.M88.4 R144, [R214+0xd000] ;  /* 0x00d00000d690783b */ /* 0x000fe60000000200 */
[----:B------:R-:W-:Y:S02]  /*4a10*/  ISETP.GE.AND P0, PT, R159, RZ, PT ;  /* 0x000000ff9f00720c */ /* 0x000fe40003f06270 */
[C---:B------:R-:W-:Y:S02]  /*4a20*/  IADD3 R157, R156.reuse, 0x7, RZ ;  /* 0x000000079c9d7810 */ /* 0x040fe40007ffe0ff */
[C---:B------:R-:W-:Y:S01]  /*4a30*/  @!P1 IADD3 R132, -R156.reuse, 0x1, RZ ;  /* 0x000000019c849810 */ /* 0x040fe20007ffe1ff */
[-C--:B------:R-:W-:Y:S03]  /*4a40*/  HMMA.16816.F32.BF16 R20, R140, R148.reuse, R20 ;  /* 0x000000948c14723c */ /* 0x080fe60000041814 */
[----:B------:R1:W-:Y:S01]  /*4a50*/  I2F R162, R132 ;  /* 0x0000008400a27306 */ /* 0x0003e20000201400 */
[----:B------:R-:W-:Y:S04]  /*4a60*/  ISETP.GE.AND P1, PT, R157, RZ, PT ;  /* 0x000000ff9d00720c */ /* 0x000fe80003f26270 */
[C---:B------:R-:W-:Y:S04]  /*4a70*/  HMMA.16816.F32.BF16 R24, R136.reuse, R148, R24 ;  /* 0x000000948818723c */ /* 0x040fe80000041818 */
[----:B------:R-:W-:Y:S02]  /*4a80*/  @!P0 IADD3 R159, -R156, -0x8, RZ ;  /* 0xfffffff89c9f8810 */ /* 0x000fe40007ffe1ff */
[----:B------:R-:W-:Y:S02]  /*4a90*/  ISETP.GE.AND P0, PT, R158, RZ, PT ;  /* 0x000000ff9e00720c */ /* 0x000fe40003f06270 */
[----:B------:R-:W-:Y:S01]  /*4aa0*/  I2F R226, R159 ;  /* 0x0000009f00e27306 */ /* 0x000fe20000201400 */
[-C--:B------:R-:W-:Y:S01]  /*4ab0*/  HMMA.16816.F32.BF16 R28, R136, R150.reuse, R28 ;  /* 0x00000096881c723c */ /* 0x080fe2000004181c */
[----:B------:R-:W-:Y:S02]  /*4ac0*/  LDSM.16.M88.4 R136, [R214+0xd400] ;  /* 0x00d40000d688783b */ /* 0x000fe40000000200 */
[C---:B------:R-:W-:Y:S02]  /*4ad0*/  IADD3 R149, R156.reuse, 0x27, RZ ;  /* 0x000000279c957810 */ /* 0x040fe40007ffe0ff */
[C---:B------:R-:W-:Y:S02]  /*4ae0*/  @!P1 IADD3 R157, -R156.reuse, -0x7, RZ ;  /* 0xfffffff99c9d9810 */ /* 0x040fe40007ffe1ff */
[----:B------:R-:W-:Y:S01]  /*4af0*/  ISETP.GE.AND P1, PT, R149, RZ, PT ;  /* 0x000000ff9500720c */ /* 0x000fe20003f26270 */
[----:B------:R-:W-:Y:S01]  /*4b00*/  HMMA.16816.F32.BF16 R32, R140, R150, R32 ;  /* 0x000000968c20723c */ /* 0x000fe20000041820 */
[----:B------:R-:W-:Y:S01]  /*4b10*/  I2F R163, R157 ;  /* 0x0000009d00a37306 */ /* 0x000fe20000201400 */
[----:B-1----:R-:W1:Y:S02]  /*4b20*/  LDSM.16.M88.4 R132, [R212+0x2000] ;  /* 0x00200000d484783b */ /* 0x002e640000000200 */
[C---:B------:R-:W-:Y:S02]  /*4b30*/  @!P0 IADD3 R158, -R156.reuse, -0x28, RZ ;  /* 0xffffffd89c9e8810 */ /* 0x040fe40007ffe1ff */
[C---:B------:R-:W-:Y:S02]  /*4b40*/  IADD3 R148, R156.reuse, 0x20, RZ ;  /* 0x000000209c947810 */ /* 0x040fe40007ffe0ff */
[----:B------:R-:W-:Y:S02]  /*4b50*/  IADD3 R141, R156, 0x18, RZ ;  /* 0x000000189c8d7810 */ /* 0x000fe40007ffe0ff */
[----:B------:R-:W-:Y:S01]  /*4b60*/  ISETP.GE.AND P0, PT, R148, RZ, PT ;  /* 0x000000ff9400720c */ /* 0x000fe20003f06270 */
[----:B------:R-:W-:Y:S01]  /*4b70*/  I2F R229, R158 ;  /* 0x0000009e00e57306 */ /* 0x000fe20000201400 */
[C---:B------:R-:W-:Y:S02]  /*4b80*/  IADD3 R142, R156.reuse, 0x1f, RZ ;  /* 0x0000001f9c8e7810 */ /* 0x040fe40007ffe0ff */
[C---:B------:R-:W-:Y:S02]  /*4b90*/  IADD3 R140, R156.reuse, 0x17, RZ ;  /* 0x000000179c8c7810 */ /* 0x040fe40007ffe0ff */
[----:B------:R-:W-:Y:S02]  /*4ba0*/  @!P1 IADD3 R149, -R156, -0x27, RZ ;  /* 0xffffffd99c959810 */ /* 0x000fe40007ffe1ff */
[----:B------:R-:W-:Y:S02]  /*4bb0*/  ISETP.GE.AND P1, PT, R142, RZ, PT ;  /* 0x000000ff8e00720c */ /* 0x000fe40003f26270 */
[C---:B------:R-:W-:Y:S01]  /*4bc0*/  IADD3 R150, R156.reuse, -0x10, RZ ;  /* 0xfffffff09c967810 */ /* 0x040fe20007ffe0ff */
[----:B------:R2:W-:Y:S02]  /*4bd0*/  I2F R228, R149 ;  /* 0x0000009500e47306 */ /* 0x0005e40000201400 */
[C---:B------:R-:W-:Y:S02]  /*4be0*/  @!P0 IADD3 R148, -R156.reuse, -0x20, RZ ;  /* 0xffffffe09c948810 */ /* 0x040fe40007ffe1ff */
[----:B------:R-:W-:Y:S06]  /*4bf0*/  ISETP.GE.AND P0, PT, R141, RZ, PT ;  /* 0x000000ff8d00720c */ /* 0x000fec0003f06270 */
[----:B------:R3:W-:Y:S01]  /*4c00*/  I2F R161, R148 ;  /* 0x0000009400a17306 */ /* 0x0007e20000201400 */
[----:B------:R-:W-:Y:S02]  /*4c10*/  @!P1 IADD3 R142, -R156, -0x1f, RZ ;  /* 0xffffffe19c8e9810 */ /* 0x000fe40007ffe1ff */
[----:B------:R-:W-:Y:S04]  /*4c20*/  ISETP.GE.AND P1, PT, R140, RZ, PT ;  /* 0x000000ff8c00720c */ /* 0x000fe80003f26270 */
[C---:B------:R-:W-:Y:S03]  /*4c30*/  @!P0 IADD3 R141, -R156.reuse, -0x18, RZ ;  /* 0xffffffe89c8d8810 */ /* 0x040fe60007ffe1ff */
[----:B------:R-:W-:Y:S01]  /*4c40*/  I2F R159, R142 ;  /* 0x0000008e009f7306 */ /* 0x000fe20000201400 */
[-C--:B-1----:R-:W-:Y:S05]  /*4c50*/  HMMA.16816.F32.BF16 R4, R132, R144.reuse, R4 ;  /* 0x000000908404723c */ /* 0x082fea0000041804 */
[C---:B------:R-:W-:Y:S02]  /*4c60*/  @!P1 IADD3 R140, -R156.reuse, -0x17, RZ ;  /* 0xffffffe99c8c9810 */ /* 0x040fe40007ffe1ff */
[C---:B--2---:R-:W-:Y:S01]  /*4c70*/  IADD3 R149, R156.reuse, -0x8, RZ ;  /* 0xfffffff89c957810 */ /* 0x044fe20007ffe0ff */
[C---:B------:R-:W-:Y:S01]  /*4c80*/  HMMA.16816.F32.BF16 R8, R152.reuse, R144, R8 ;  /* 0x000000909808723c */ /* 0x040fe20000041808 */
[----:B------:R-:W-:Y:S03]  /*4c90*/  I2F R160, R141 ;  /* 0x0000008d00a07306 */ /* 0x000fe60000201400 */
[----:B------:R-:W-:Y:S02]  /*4ca0*/  ISETP.GE.AND P0, PT, R149, RZ, PT ;  /* 0x000000ff9500720c */ /* 0x000fe40003f06270 */
[----:B---3--:R-:W-:Y:S02]  /*4cb0*/  IADD3 R148, R156, -0x9, RZ ;  /* 0xfffffff79c947810 */ /* 0x008fe40007ffe0ff */
[-C--:B------:R-:W-:Y:S03]  /*4cc0*/  HMMA.16816.F32.BF16 R12, R152, R146.reuse, R12 ;  /* 0x00000092980c723c */ /* 0x080fe6000004180c */
[----:B------:R1:W-:Y:S01]  /*4cd0*/  I2F R158, R140 ;  /* 0x0000008c009e7306 */ /* 0x0003e20000201400 */
[----:B------:R-:W-:Y:S02]  /*4ce0*/  ISETP.GE.AND P2, PT, R148, RZ, PT ;  /* 0x000000ff9400720c */ /* 0x000fe40003f46270 */
[----:B------:R-:W-:Y:S02]  /*4cf0*/  ISETP.GE.AND P1, PT, R150, RZ, PT ;  /* 0x000000ff9600720c */ /* 0x000fe40003f26270 */
[C---:B------:R-:W-:Y:S01]  /*4d00*/  HMMA.16816.F32.BF16 R16, R132.reuse, R146, R16 ;  /* 0x000000928410723c */ /* 0x040fe20000041810 */
[----:B------:R-:W-:Y:S03]  /*4d10*/  LDSM.16.M88.4 R144, [R213+0xd000] ;  /* 0x00d00000d590783b */ /* 0x000fe60000000200 */
[C---:B------:R-:W-:Y:S04]  /*4d20*/  @!P0 IADD3 R149, -R156.reuse, 0x8, RZ ;  /* 0x000000089c958810 */ /* 0x040fe80007ffe1ff */
[----:B------:R2:W-:Y:S01]  /*4d30*/  I2F R157, R149 ;  /* 0x00000095009d7306 */ /* 0x0005e20000201400 */
[-C--:B------:R-:W-:Y:S03]  /*4d40*/  HMMA.16816.F32.BF16 R20, R132, R136.reuse, R20 ;  /* 0x000000888414723c */ /* 0x080fe60000041814 */
[C---:B------:R-:W-:Y:S02]  /*4d50*/  @!P2 IADD3 R148, -R156.reuse, 0x9, RZ ;  /* 0x000000099c94a810 */ /* 0x040fe40007ffe1ff */
[----:B------:R-:W-:Y:S03]  /*4d60*/  @!P1 IADD3 R150, -R156, 0x10, RZ ;  /* 0x000000109c969810 */ /* 0x000fe60007ffe1ff */
[C---:B------:R-:W-:Y:S01]  /*4d70*/  HMMA.16816.F32.BF16 R24, R152.reuse, R136, R24 ;  /* 0x000000889818723c */ /* 0x040fe20000041818 */
[----:B-1----:R-:W1:Y:S02]  /*4d80*/  LDSM.16.M88.4 R140, [R0+0x2000] ;  /* 0x00200000008c783b */ /* 0x002e640000000200 */
[----:B------:R-:W-:Y:S04]  /*4d90*/  I2F R150, R150 ;  /* 0x0000009600967306 */ /* 0x000fe80000201400 */
[----:B------:R-:W-:Y:S01]  /*4da0*/  IADD3 R136, P0, R230, UR17, RZ ;  /* 0x00000011e6887c10 */ /* 0x000fe2000ff1e0ff */
[-C--:B------:R-:W-:Y:S04]  /*4db0*/  HMMA.16816.F32.BF16 R28, R152, R138.reuse, R28 ;  /* 0x0000008a981c723c */ /* 0x080fe8000004181c */
[----:B----4-:R-:W-:Y:S01]  /*4dc0*/  IADD3.X R137, R227, UR16, RZ, P0, !PT ;  /* 0x00000010e3897c10 */ /* 0x010fe200087fe4ff */
[----:B------:R3:W-:Y:S01]  /*4dd0*/  I2F R155, R148 ;  /* 0x00000094009b7306 */ /* 0x0007e20000201400 */
[C---:B--2---:R-:W-:Y:S02]  /*4de0*/  IADD3 R149, R156.reuse, -0x11, RZ ;  /* 0xffffffef9c957810 */ /* 0x044fe40007ffe0ff */
[----:B------:R-:W-:Y:S01]  /*4df0*/  HMMA.16816.F32.BF16 R32, R132, R138, R32 ;  /* 0x0000008a8420723c */ /* 0x000fe20000041820 */
[----:B------:R2:W4:Y:S03]  /*4e00*/  LDSM.16.M88.4 R132, [R0+0x2800] ;  /* 0x002800000084783b */ /* 0x0005260000000200 */
[----:B------:R-:W-:Y:S05]  /*4e10*/  ISETP.GE.AND P0, PT, R149, RZ, PT ;  /* 0x000000ff9500720c */ /* 0x000fea0003f06270 */
[----:B------:R4:W5:Y:S04]  /*4e20*/  LDG.E R154, [R136.64] ;  /* 0x00000006889a7981 */ /* 0x000968000c1e1900 */
[----:B------:R4:W5:Y:S04]  /*4e30*/  LDG.E R153, [R136.64+0x20] ;  /* 0x0000200688997981 */ /* 0x000968000c1e1900 */
[----:B------:R4:W5:Y:S01]  /*4e40*/  LDG.E R152, [R136.64+0x80] ;  /* 0x0000800688987981 */ /* 0x000962000c1e1900 */
[C---:B------:R-:W-:Y:S03]  /*4e50*/  @!P0 IADD3 R149, -R156.reuse, 0x11, RZ ;  /* 0x000000119c958810 */ /* 0x040fe60007ffe1ff */
[----:B------:R4:W5:Y:S01]  /*4e60*/  LDG.E R151, [R136.64+0xa0] ;  /* 0x0000a00688977981 */ /* 0x000962000c1e1900 */
[C---:B---3--:R-:W-:Y:S02]  /*4e70*/  IADD3 R148, R156.reuse, 0x10, RZ ;  /* 0x000000109c947810 */ /* 0x048fe40007ffe0ff */
[----:B------:R-:W-:Y:S01]  /*4e80*/  I2F R149, R149 ;  /* 0x0000009500957306 */ /* 0x000fe20000201400 */
[----:B--2---:R-:W-:Y:S01]  /*4e90*/  IADD3 R0, R156, 0xf, RZ ;  /* 0x0000000f9c007810 */ /* 0x004fe20007ffe0ff */
[-C--:B-1----:R-:W-:Y:S05]  /*4ea0*/  HMMA.16816.F32.BF16 R4, R140, R144.reuse, R4 ;  /* 0x000000908c04723c */ /* 0x082fea0000041804 */
[----:B------:R-:W-:Y:S02]  /*4eb0*/  ISETP.GE.AND P1, PT, R148, RZ, PT ;  /* 0x000000ff9400720c */ /* 0x000fe40003f26270 */
[----:B------:R-:W-:Y:S01]  /*4ec0*/  ISETP.GE.AND P0, PT, R0, RZ, PT ;  /* 0x000000ff0000720c */ /* 0x000fe20003f06270 */
[C---:B----4-:R-:W-:Y:S11]  /*4ed0*/  HMMA.16816.F32.BF16 R8, R132.reuse, R144, R8 ;  /* 0x000000908408723c */ /* 0x050ff60000041808 */
[----:B------:R-:W-:Y:S01]  /*4ee0*/  @!UPT UIADD3 URZ, URZ, URZ, URZ ;  /* 0x0000003f3f3ff290 */ /* 0x000fe2000fffe03f */
[C---:B------:R-:W-:Y:S02]  /*4ef0*/  @!P1 IADD3 R148, -R156.reuse, -0x10, RZ ;  /* 0xfffffff09c949810 */ /* 0x040fe40007ffe1ff */
[C---:B------:R-:W-:Y:S02]  /*4f00*/  IADD3 R137, R156.reuse, -0x18, RZ ;  /* 0xffffffe89c897810 */ /* 0x040fe40007ffe0ff */
[----:B------:R-:W-:Y:S01]  /*4f10*/  IADD3 R136, R156, -0x19, RZ ;  /* 0xffffffe79c887810 */ /* 0x000fe20007ffe0ff */
[----:B------:R-:W-:Y:S01]  /*4f20*/  FMUL.FTZ R4, R4, c[0x0][0x2ec] ;  /* 0x0000bb0004047a20 */ /* 0x000fe20000410000 */
[----:B------:R-:W-:Y:S01]  /*4f30*/  I2F R148, R148 ;  /* 0x0000009400947306 */ /* 0x000fe20000201400 */
[----:B------:R-:W-:Y:S01]  /*4f40*/  ISETP.GE.AND P2, PT, R137, RZ, PT ;  /* 0x000000ff8900720c */ /* 0x000fe20003f46270 */
[----:B------:R-:W-:Y:S01]  /*4f50*/  FMUL.FTZ R5, R5, c[0x0][0x2ec] ;  /* 0x0000bb0005057a20 */ /* 0x000fe20000410000 */
[----:B------:R-:W-:Y:S01]  /*4f60*/  ISETP.GE.AND P1, PT, R136, RZ, PT ;  /* 0x000000ff8800720c */ /* 0x000fe20003f26270 */
[----:B------:R-:W-:Y:S01]  /*4f70*/  FMUL.FTZ R6, R6, c[0x0][0x2ec] ;  /* 0x0000bb0006067a20 */ /* 0x000fe20000410000 */
[-C--:B------:R-:W-:Y:S03]  /*4f80*/  HMMA.16816.F32.BF16 R12, R132, R146.reuse, R12 ;  /* 0x00000092840c723c */ /* 0x080fe6000004180c */
[----:B------:R-:W-:Y:S01]  /*4f90*/  FMUL.FTZ R7, R7, c[0x0][0x2ec] ;  /* 0x0000bb0007077a20 */ /* 0x000fe20000410000 */
[C---:B------:R-:W-:Y:S01]  /*4fa0*/  @!P0 IADD3 R0, -R156.reuse, -0xf, RZ ;  /* 0xfffffff19c008810 */ /* 0x040fe20007ffe1ff */
[----:B------:R-:W-:Y:S01]  /*4fb0*/  MUFU.TANH R240, R4 ;  /* 0x0000000400f07308 */ /* 0x000fe20000002400 */
[----:B------:R-:W-:Y:S02]  /*4fc0*/  PLOP3.LUT P0, PT, PT, PT, UP0, 0x80, 0x0 ;  /* 0x000000000000781c */ /* 0x000fe40003f0f008 */
[C---:B------:R-:W-:Y:S04]  /*4fd0*/  HMMA.16816.F32.BF16 R16, R140.reuse, R146, R16 ;  /* 0x000000928c10723c */ /* 0x040fe80000041810 */
[----:B------:R-:W-:Y:S01]  /*4fe0*/  @!P2 IADD3 R137, -R156, 0x18, RZ ;  /* 0x000000189c89a810 */ /* 0x000fe20007ffe1ff */
[----:B------:R-:W-:Y:S01]  /*4ff0*/  FMUL.FTZ R10, R10, c[0x0][0x2ec] ;  /* 0x0000bb000a0a7a20 */ /* 0x000fe20000410000 */
[----:B------:R-:W-:Y:S01]  /*5000*/  @!P1 IADD3 R136, -R156, 0x19, RZ ;  /* 0x000000199c889810 */ /* 0x000fe20007ffe1ff */
[----:B------:R-:W-:Y:S01]  /*5010*/  MUFU.TANH R239, R5 ;  /* 0x0000000500ef7308 */ /* 0x000fe20000002400 */
[----:B------:R-:W-:Y:S04]  /*5020*/  FMUL.FTZ R11, R11, c[0x0][0x2ec] ;  /* 0x0000bb000b0b7a20 */ /* 0x000fe80000410000 */
[----:B------:R-:W-:Y:S02]  /*5030*/  FMUL.FTZ R8, R8, c[0x0][0x2ec] ;  /* 0x0000bb0008087a20 */ /* 0x000fe40000410000 */
[----:B------:R-:W-:Y:S02]  /*5040*/  FMUL.FTZ R9, R9, c[0x0][0x2ec] ;  /* 0x0000bb0009097a20 */ /* 0x000fe40000410000 */
[----:B------:R-:W-:Y:S01]  /*5050*/  FMUL.FTZ R13, R13, c[0x0][0x2ec] ;  /* 0x0000bb000d0d7a20 */ /* 0x000fe20000410000 */
[----:B------:R-:W-:Y:S01]  /*5060*/  I2F R227, R137 ;  /* 0x0000008900e37306 */ /* 0x000fe20000201400 */
[----:B------:R-:W-:Y:S02]  /*5070*/  FMUL.FTZ R14, R14, c[0x0][0x2ec] ;  /* 0x0000bb000e0e7a20 */ /* 0x000fe40000410000 */
[----:B------:R-:W-:Y:S02]  /*5080*/  FMUL.FTZ R15, R15, c[0x0][0x2ec] ;  /* 0x0000bb000f0f7a20 */ /* 0x000fe40000410000 */
[----:B------:R-:W-:Y:S02]  /*5090*/  FMUL.FTZ R12, R12, c[0x0][0x2ec] ;  /* 0x0000bb000c0c7a20 */ /* 0x000fe40000410000 */
[----:B------:R-:W-:Y:S02]  /*50a0*/  FMUL.FTZ R18, R18, c[0x0][0x2ec] ;  /* 0x0000bb0012127a20 */ /* 0x000fe40000410000 */
[----:B------:R-:W-:Y:S01]  /*50b0*/  FMUL.FTZ R19, R19, c[0x0][0x2ec] ;  /* 0x0000bb0013137a20 */ /* 0x000fe20000410000 */
[----:B------:R-:W-:Y:S10]  /*50c0*/  MUFU.TANH R238, R6 ;  /* 0x0000000600ee7308 */ /* 0x000ff40000002400 */
[----:B------:R1:W-:Y:S10]  /*50d0*/  MUFU.TANH R137, R7 ;  /* 0x0000000700897308 */ /* 0x0003f40000002400 */
[----:B------:R2:W-:Y:S10]  /*50e0*/  MUFU.TANH R234, R13 ;  /* 0x0000000d00ea7308 */ /* 0x0005f40000002400 */
[----:B------:R3:W-:Y:S01]  /*50f0*/  MUFU.TANH R233, R14 ;  /* 0x0000000e00e97308 */ /* 0x0007e20000002400 */
[----:B-1----:R-:W1:Y:S09]  /*5100*/  LDSM.16.M88.4 R4, [R213+0xd400] ;  /* 0x00d40000d504783b */ /* 0x002e720000000200 */
[----:B------:R-:W-:Y:S01]  /*5110*/  MUFU.TANH R231, R18 ;  /* 0x0000001200e77308 */ /* 0x000fe20000002400 */
[----:B--2---:R-:W-:Y:S09]  /*5120*/  FMUL.FTZ R13, R17, c[0x0][0x2ec] ;  /* 0x0000bb00110d7a20 */ /* 0x004ff20000410000 */
[----:B------:R-:W-:Y:S01]  /*5130*/  I2F R156, R136 ;  /* 0x00000088009c7306 */ /* 0x000fe20000201400 */
[----:B---3--:R-:W-:Y:S09]  /*5140*/  FMUL.FTZ R14, R16, c[0x0][0x2ec] ;  /* 0x0000bb00100e7a20 */ /* 0x008ff20000410000 */
[----:B------:R-:W2:Y:S10]  /*5150*/  MUFU.TANH R136, R10 ;  /* 0x0000000a00887308 */ /* 0x000eb40000002400 */
[----:B------:R3:W4:Y:S01]  /*5160*/  MUFU.TANH R10, R11 ;  /* 0x0000000b000a7308 */ /* 0x0007220000002400 */
[-C--:B-1----:R-:W-:Y:S09]  /*5170*/  HMMA.16816.F32.BF16 R20, R140, R4.reuse, R20 ;  /* 0x000000048c14723c */ /* 0x082ff20000041814 */
[----:B------:R-:W-:Y:S01]  /*5180*/  MUFU.TANH R237, R8 ;  /* 0x0000000800ed7308 */ /* 0x000fe20000002400 */
[C---:B------:R-:W-:Y:S04]  /*5190*/  HMMA.16816.F32.BF16 R24, R132.reuse, R4, R24 ;  /* 0x000000048418723c */ /* 0x040fe80000041818 */
[----:B--2---:R-:W-:Y:S03]  /*51a0*/  FFMA.FTZ R18, -R136, R136, 1 ;  /* 0x3f80000088127423 */ /* 0x004fe60000010188 */
[----:B------:R-:W-:Y:S02]  /*51b0*/  FFMA.FTZ R5, -R239, R239, 1 ;  /* 0x3f800000ef057423 */ /* 0x000fe400000101ef */
[----:B------:R-:W-:Y:S01]  /*51c0*/  MUFU.TANH R232, R15 ;  /* 0x0000000f00e87308 */ /* 0x000fe20000002400 */
[-C--:B------:R-:W-:Y:S03]  /*51d0*/  HMMA.16816.F32.BF16 R28, R132, R6.reuse, R28 ;  /* 0x00000006841c723c */ /* 0x080fe6000004181c */
[----:B---3--:R-:W-:Y:S02]  /*51e0*/  FFMA.FTZ R11, R163, -UR4, R137 ;  /* 0x80000004a30b7c23 */ /* 0x008fe40008010089 */
[----:B------:R-:W-:Y:S02]  /*51f0*/  FFMA.FTZ R4, -R240, R240, 1 ;  /* 0x3f800000f0047423 */ /* 0x000fe400000101f0 */
[----:B------:R-:W-:Y:S01]  /*5200*/  FMUL.FTZ R20, R20, c[0x0][0x2ec] ;  /* 0x0000bb0014147a20 */ /* 0x000fe20000410000 */
[----:B------:R-:W-:Y:S01]  /*5210*/  HMMA.16816.F32.BF16 R32, R140, R6, R32 ;  /* 0x000000068c20723c */ /* 0x000fe20000041820 */
[----:B------:R-:W-:Y:S03]  /*5220*/  MUFU.TANH R236, R9 ;  /* 0x0000000900ec7308 */ /* 0x000fe60000002400 */
[----:B------:R-:W-:Y:S02]  /*5230*/  FMUL.FTZ R23, R23, c[0x0][0x2ec] ;  /* 0x0000bb0017177a20 */ /* 0x000fe40000410000 */
[----:B------:R-:W-:Y:S02]  /*5240*/  FMUL.FTZ R22, R22, c[0x0][0x2ec] ;  /* 0x0000bb0016167a20 */ /* 0x000fe40000410000 */
[----:B------:R-:W-:Y:S03]  /*5250*/  FMUL.FTZ R26, R26, c[0x0][0x2ec] ;  /* 0x0000bb001a1a7a20 */ /* 0x000fe60000410000 */
[----:B------:R1:W-:Y:S01]  /*5260*/  MUFU.TANH R146, R20 ;  /* 0x0000001400927308 */ /* 0x0003e20000002400 */
[----:B------:R-:W-:Y:S02]  /*5270*/  FMUL.FTZ R27, R27, c[0x0][0x2ec] ;  /* 0x0000bb001b1b7a20 */ /* 0x000fe40000410000 */
[----:B------:R-:W-:Y:S02]  /*5280*/  FMUL.FTZ R25, R25, c[0x0][0x2ec] ;  /* 0x0000bb0019197a20 */ /* 0x000fe40000410000 */
[----:B------:R-:W-:Y:S02]  /*5290*/  FMUL.FTZ R24, R24, c[0x0][0x2ec] ;  /* 0x0000bb0018187a20 */ /* 0x000fe40000410000 */
[----:B------:R-:W-:Y:S02]  /*52a0*/  FMUL.FTZ R21, R21, c[0x0][0x2ec] ;  /* 0x0000bb0015157a20 */ /* 0x000fe40000410000 */
[----:B------:R-:W-:Y:S01]  /*52b0*/  FMUL.FTZ R31, R31, c[0x0][0x2ec] ;  /* 0x0000bb001f1f7a20 */ /* 0x000fe20000410000 */
[----:B------:R-:W2:Y:S01]  /*52c0*/  MUFU.TANH R139, R26 ;  /* 0x0000001a008b7308 */ /* 0x000ea20000002400 */
[----:B------:R-:W-:Y:S02]  /*52d0*/  FMUL.FTZ R28, R28, c[0x0][0x2ec] ;  /* 0x0000bb001c1c7a20 */ /* 0x000fe40000410000 */
[----:B------:R-:W-:Y:S02]  /*52e0*/  FMUL.FTZ R32, R32, c[0x0][0x2ec] ;  /* 0x0000bb0020207a20 */ /* 0x000fe40000410000 */
[----:B------:R-:W-:Y:S02]  /*52f0*/  FMUL.FTZ R140, R33, c[0x0][0x2ec] ;  /* 0x0000bb00218c7a20 */ /* 0x000fe40000410000 */
[----:B------:R-:W-:Y:S02]  /*5300*/  FMUL.FTZ R142, R35, c[0x0][0x2ec] ;  /* 0x0000bb00238e7a20 */ /* 0x000fe40000410000 */
[----:B------:R-:W-:Y:S01]  /*5310*/  FMUL.FTZ R30, R30, c[0x0][0x2ec] ;  /* 0x0000bb001e1e7a20 */ /* 0x000fe20000410000 */
[----:B------:R-:W-:Y:S01]  /*5320*/  MUFU.TANH R26, R27 ;  /* 0x0000001b001a7308 */ /* 0x000fe20000002400 */
[----:B------:R-:W-:Y:S02]  /*5330*/  FMUL.FTZ R29, R29, c[0x0][0x2ec] ;  /* 0x0000bb001d1d7a20 */ /* 0x000fe40000410000 */
[----:B------:R-:W-:Y:S02]  /*5340*/  FFMA.FTZ R7, R162, -UR4, R239 ;  /* 0x80000004a2077c23 */ /* 0x000fe400080100ef */
[----:B-1----:R-:W-:Y:S02]  /*5350*/  FFMA.FTZ R20, -R231, R231, 1 ;  /* 0x3f800000e7147423 */ /* 0x002fe400000101e7 */
[----:B------:R-:W-:Y:S02]  /*5360*/  FFMA.FTZ R6, -R137, R137, 1 ;  /* 0x3f80000089067423 */ /* 0x000fe40000010189 */
[----:B------:R-:W-:Y:S01]  /*5370*/  FMUL.FTZ R239, R20, c[0x0][0x2ec] ;  /* 0x0000bb0014ef7a20 */ /* 0x000fe20000410000 */
[----:B------:R1:W-:Y:S01]  /*5380*/  MUFU.TANH R27, R25 ;  /* 0x00000019001b7308 */ /* 0x0003e20000002400 */
[----:B----4-:R-:W-:Y:S02]  /*5390*/  FFMA.FTZ R17, -R10, R10, 1 ;  /* 0x3f8000000a117423 */ /* 0x010fe4000001010a */
[----:B------:R-:W-:Y:S02]  /*53a0*/  FMUL.FTZ R143, R4, c[0x0][0x2ec] ;  /* 0x0000bb00048f7a20 */ /* 0x000fe40000410000 */
[----:B--2---:R-:W-:Y:S02]  /*53b0*/  FFMA.FTZ R20, R160, -UR4, R139 ;  /* 0x80000004a0147c23 */ /* 0x004fe4000801008b */
[----:B------:R-:W-:Y:S02]  /*53c0*/  FFMA.FTZ R4, -R232, R232, 1 ;  /* 0x3f800000e8047423 */ /* 0x000fe400000101e8 */
[----:B------:R-:W-:Y:S01]  /*53d0*/  FFMA.FTZ R9, -R238, R238, 1 ;  /* 0x3f800000ee097423 */ /* 0x000fe200000101ee */
[----:B------:R2:W-:Y:S01]  /*53e0*/  MUFU.TANH R132, R24 ;  /* 0x0000001800847308 */ /* 0x0005e20000002400 */
[----:B------:R-:W-:Y:S02]  /*53f0*/  FFMA.FTZ R16, R161, -UR4, R237 ;  /* 0x80000004a1107c23 */ /* 0x000fe400080100ed */
[----:B------:R-:W-:Y:S02]  /*5400*/  FFMA.FTZ R15, R159, -UR4, R236 ;  /* 0x800000049f0f7c23 */ /* 0x000fe400080100ec */
[----:B------:R-:W-:Y:S01]  /*5410*/  FFMA.FTZ R8, R247, -UR4, R240 ;  /* 0x80000004f7087c23 */ /* 0x000fe200080100f0 */
[----:B------:R-:W-:Y:S01]  /*5420*/  MOV R240, R242 ;  /* 0x000000f200f07202 */ /* 0x000fe20000000f00 */
[----:B------:R-:W-:Y:S03]  /*5430*/  FFMA.FTZ R134, R150, -UR4, R146 ;  /* 0x8000000496867c23 */ /* 0x000fe60008010092 */
[----:B------:R3:W-:Y:S01]  /*5440*/  MUFU.TANH R141, R32 ;  /* 0x00000020008d7308 */ /* 0x0007e20000002400 */
[----:B-1----:R-:W-:Y:S09]  /*5450*/  FMUL.FTZ R25, R34, c[0x0][0x2ec] ;  /* 0x0000bb0022197a20 */ /* 0x002ff20000410000 */
[----:B------:R1:W4:Y:S01]  /*5460*/  MUFU.TANH R144, R23 ;  /* 0x0000001700907308 */ /* 0x0003220000002400 */
[----:B--2---:R-:W-:Y:S02]  /*5470*/  FFMA.FTZ R24, R229, -UR4, R136 ;  /* 0x80000004e5187c23 */ /* 0x004fe40008010088 */
[----:B------:R-:W-:Y:S07]  /*5480*/  FMUL.FTZ R229, R9, c[0x0][0x2ec] ;  /* 0x0000bb0009e57a20 */ /* 0x000fee0000410000 */
[----:B------:R-:W2:Y:S01]  /*5490*/  MUFU.TANH R13, R13 ;  /* 0x0000000d000d7308 */ /* 0x000ea20000002400 */
[----:B---3--:R-:W-:Y:S04]  /*54a0*/  FFMA.FTZ R32, -R139, R139, 1 ;  /* 0x3f8000008b207423 */ /* 0x008fe8000001018b */
[----:B------:R-:W-:Y:S05]  /*54b0*/  FMUL.FTZ R248, R32, c[0x0][0x2ec] ;  /* 0x0000bb0020f87a20 */ /* 0x000fea0000410000 */
[----:B------:R3:W2:Y:S01]  /*54c0*/  MUFU.TANH R145, R22 ;  /* 0x0000001600917308 */ /* 0x0006a20000002400 */
[----:B-1----:R-:W-:Y:S02]  /*54d0*/  FFMA.FTZ R23, R228, -UR4, R10 ;  /* 0x80000004e4177c23 */ /* 0x002fe4000801000a */
[----:B------:R-:W-:Y:S02]  /*54e0*/  FFMA.FTZ R10, -R237, R237, 1 ;  /* 0x3f800000ed0a7423 */ /* 0x000fe400000101ed */
[----:B------:R-:W-:Y:S02]  /*54f0*/  FMUL.FTZ R237, R5, c[0x0][0x2ec] ;  /* 0x0000bb0005ed7a20 */ /* 0x000fe40000410000 */
[----:B------:R-:W-:Y:S03]  /*5500*/  FFMA.FTZ R5, -R236, R236, 1 ;  /* 0x3f800000ec057423 */ /* 0x000fe600000101ec */
[----:B------:R1:W-:Y:S01]  /*5510*/  MUFU.TANH R235, R12 ;  /* 0x0000000c00eb7308 */ /* 0x0003e20000002400 */
[----:B------:R-:W-:Y:S02]  /*5520*/  FMUL.FTZ R228, R6, c[0x0][0x2ec] ;  /* 0x0000bb0006e47a20 */ /* 0x000fe40000410000 */
[----:B------:R-:W-:Y:S02]  /*5530*/  FFMA.FTZ R6, -R234, R234, 1 ;  /* 0x3f800000ea067423 */ /* 0x000fe400000101ea */
[----:B----4-:R-:W-:Y:S05]  /*5540*/  FFMA.FTZ R33, R155, -UR4, R144 ;  /* 0x800000049b217c23 */ /* 0x010fea0008010090 */
[----:B------:R4:W4:Y:S01]  /*5550*/  MUFU.TANH R230, R19 ;  /* 0x0000001300e67308 */ /* 0x0009220000002400 */
[----:B---3--:R-:W-:Y:S02]  /*5560*/  FFMA.FTZ R22, R161, -UR4, R233 ;  /* 0x80000004a1167c23 */ /* 0x008fe400080100e9 */
[----:B------:R-:W-:Y:S02]  /*5570*/  FMUL.FTZ R161, R10, c[0x0][0x2ec] ;  /* 0x0000bb000aa17a20 */ /* 0x000fe40000410000 */
[----:B------:R-:W-:Y:S02]  /*5580*/  FFMA.FTZ R10, R247, -UR4, R231 ;  /* 0x80000004f70a7c23 */ /* 0x000fe400080100e7 */
[----:B------:R-:W-:Y:S03]  /*5590*/  FMUL.FTZ R231, R4, c[0x0][0x2ec] ;  /* 0x0000bb0004e77a20 */ /* 0x000fe60000410000 */
[----:B------:R-:W3:Y:S01]  /*55a0*/  MUFU.TANH R14, R14 ;  /* 0x0000000e000e7308 */ /* 0x000ee20000002400 */
[----:B--2---:R-:W-:Y:S02]  /*55b0*/  FFMA.FTZ R4, -R13, R13, 1 ;  /* 0x3f8000000d047423 */ /* 0x004fe4000001010d */
[----:B------:R-:W-:Y:S02]  /*55c0*/  FFMA.FTZ R34, R157, -UR4, R145 ;  /* 0x800000049d227c23 */ /* 0x000fe40008010091 */
[----:B-1----:R-:W-:Y:S02]  /*55d0*/  FFMA.FTZ R12, R226, -UR4, R238 ;  /* 0x80000004e20c7c23 */ /* 0x002fe400080100ee */
[----:B------:R-:W-:Y:S03]  /*55e0*/  FFMA.FTZ R13, R155, -UR4, R13 ;  /* 0x800000049b0d7c23 */ /* 0x000fe6000801000d */
[----:B------:R1:W2:Y:S01]  /*55f0*/  MUFU.TANH R147, R21 ;  /* 0x0000001500937308 */ /* 0x0002a20000002400 */
[----:B----4-:R-:W-:Y:S02]  /*5600*/  FFMA.FTZ R19, -R233, R233, 1 ;  /* 0x3f800000e9137423 */ /* 0x010fe400000101e9 */
[----:B------:R-:W-:Y:S02]  /*5610*/  FMUL.FTZ R233, R17, c[0x0][0x2ec] ;  /* 0x0000bb0011e97a20 */ /* 0x000fe40000410000 */
[----:B------:R-:W-:Y:S02]  /*5620*/  FFMA.FTZ R9, R162, -UR4, R230 ;  /* 0x80000004a2097c23 */ /* 0x000fe400080100e6 */
[----:B------:R-:W-:Y:S03]  /*5630*/  FMUL.FTZ R162, R6, c[0x0][0x2ec] ;  /* 0x0000bb0006a27a20 */ /* 0x000fe60000410000 */
[----:B------:R4:W2:Y:S01]  /*5640*/  MUFU.TANH R35, R25 ;  /* 0x0000001900237308 */ /* 0x0008a20000002400 */
[----:B------:R-:W-:Y:S02]  /*5650*/  FFMA.FTZ R6, -R144, R144, 1 ;  /* 0x3f80000090067423 */ /* 0x000fe40000010190 */
[----:B---3--:R-:W-:Y:S02]  /*5660*/  FFMA.FTZ R17, -R14, R14, 1 ;  /* 0x3f8000000e117423 */ /* 0x008fe4000001010e */
[----:B------:R-:W-:Y:S02]  /*5670*/  FFMA.FTZ R14, R157, -UR4, R14 ;  /* 0x800000049d0e7c23 */ /* 0x000fe4000801000e */
[----:B------:R-:W-:Y:S02]  /*5680*/  FMUL.FTZ R157, R4, c[0x0][0x2ec] ;  /* 0x0000bb00049d7a20 */ /* 0x000fe40000410000 */
[----:B------:R-:W-:Y:S01]  /*5690*/  FFMA.FTZ R4, -R146, R146, 1 ;  /* 0x3f80000092047423 */ /* 0x000fe20000010192 */
[----:B------:R3:W-:Y:S01]  /*56a0*/  MUFU.TANH R135, R31 ;  /* 0x0000001f00877308 */ /* 0x0007e20000002400 */
[----:B------:R-:W-:Y:S02]  /*56b0*/  FMUL.FTZ R249, R6, c[0x0][0x2ec] ;  /* 0x0000bb0006f97a20 */ /* 0x000fe40000410000 */
[----:B-1----:R-:W-:Y:S02]  /*56c0*/  FFMA.FTZ R21, R159, -UR4, R232 ;  /* 0x800000049f157c23 */ /* 0x002fe400080100e8 */
[----:B------:R-:W-:Y:S02]  /*56d0*/  FMUL.FTZ R159, R5, c[0x0][0x2ec] ;  /* 0x0000bb00059f7a20 */ /* 0x000fe40000410000 */
[----:B------:R-:W-:Y:S02]  /*56e0*/  FFMA.FTZ R5, -R235, R235, 1 ;  /* 0x3f800000eb057423 */ /* 0x000fe400000101eb */
[----:B------:R-:W-:Y:S01]  /*56f0*/  FMUL.FTZ R232, R18, c[0x0][0x2ec] ;  /* 0x0000bb0012e87a20 */ /* 0x000fe20000410000 */
[----:B------:R-:W1:Y:S01]  /*5700*/  I2F R0, R0 ;  /* 0x0000000000007306 */ /* 0x000e620000201400 */
[----:B------:R-:W-:Y:S02]  /*5710*/  FFMA.FTZ R18, -R230, R230, 1 ;  /* 0x3f800000e6127423 */ /* 0x000fe400000101e6 */
[----:B------:R-:W-:Y:S02]  /*5720*/  FMUL.FTZ R230, R5, c[0x0][0x2ec] ;  /* 0x0000bb0005e67a20 */ /* 0x000fe40000410000 */
[----:B----4-:R-:W-:Y:S02]  /*5730*/  FFMA.FTZ R25, -R145, R145, 1 ;  /* 0x3f80000091197423 */ /* 0x010fe40000010191 */
[----:B--2---:R-:W-:Y:S02]  /*5740*/  FFMA.FTZ R5, -R147, R147, 1 ;  /* 0x3f80000093057423 */ /* 0x004fe40000010193 */
[----:B------:R-:W-:Y:S01]  /*5750*/  FMUL.FTZ R247, R4, c[0x0][0x2ec] ;  /* 0x0000bb0004f77a20 */ /* 0x000fe20000410000 */
[----:B------:R2:W-:Y:S01]  /*5760*/  MUFU.TANH R138, R28 ;  /* 0x0000001c008a7308 */ /* 0x0005e20000002400 */
[----:B------:R-:W-:Y:S02]  /*5770*/  FFMA.FTZ R6, -R132, R132, 1 ;  /* 0x3f80000084067423 */ /* 0x000fe40000010184 */
[----:B------:R-:W-:Y:S02]  /*5780*/  FFMA.FTZ R4, -R27, R27, 1 ;  /* 0x3f8000001b047423 */ /* 0x000fe4000001011b */
[----:B---3--:R-:W-:Y:S02]  /*5790*/  FFMA.FTZ R31, -R26, R26, 1 ;  /* 0x3f8000001a1f7423 */ /* 0x008fe4000001011a */
[----:B------:R-:W-:Y:S02]  /*57a0*/  FMUL.FTZ R238, R18, c[0x0][0x2ec] ;  /* 0x0000bb0012ee7a20 */ /* 0x000fe40000410000 */
[----:B------:R-:W-:Y:S01]  /*57b0*/  FMUL.FTZ R250, R25, c[0x0][0x2ec] ;  /* 0x0000bb0019fa7a20 */ /* 0x000fe20000410000 */
[----:B------:R3:W4:Y:S01]  /*57c0*/  MUFU.TANH R137, R30 ;  /* 0x0000001e00897308 */ /* 0x0007220000002400 */
[----:B------:R-:W-:Y:S02]  /*57d0*/  FMUL.FTZ R236, R5, c[0x0][0x2ec] ;  /* 0x0000bb0005ec7a20 */ /* 0x000fe40000410000 */
[----:B------:R-:W-:Y:S02]  /*57e0*/  FFMA.FTZ R5, -R35, R35, 1 ;  /* 0x3f80000023057423 */ /* 0x000fe40000010123 */
[----:B-1----:R-:W-:Y:S02]  /*57f0*/  FFMA.FTZ R27, R0, -UR4, R27 ;  /* 0x80000004001b7c23 */ /* 0x002fe4000801001b */
[----:B------:R-:W-:Y:S02]  /*5800*/  FFMA.FTZ R133, R149, -UR4, R147 ;  /* 0x8000000495857c23 */ /* 0x000fe40008010093 */
[----:B------:R-:W-:Y:S01]  /*5810*/  FFMA.FTZ R32, R150, -UR4, R35 ;  /* 0x8000000496207c23 */ /* 0x000fe20008010023 */
[----:B------:R1:W1:Y:S01]  /*5820*/  MUFU.TANH R136, R29 ;  /* 0x0000001d00887308 */ /* 0x0002620000002400 */
[----:B--2---:R-:W-:Y:S02]  /*5830*/  FFMA.FTZ R28, R148, -UR4, R132 ;  /* 0x80000004941c7c23 */ /* 0x004fe40008010084 */
[----:B------:R-:W-:Y:S07]  /*5840*/  FFMA.FTZ R132, R227, -UR4, R141 ;  /* 0x80000004e3847c23 */ /* 0x000fee000801008d */
[----:B------:R-:W2:Y:S01]  /*5850*/  MUFU.TANH R140, R140 ;  /* 0x0000008c008c7308 */ /* 0x000ea20000002400 */
[----:B---3--:R-:W-:Y:S02]  /*5860*/  FFMA.FTZ R30, R160, -UR4, R235 ;  /* 0x80000004a01e7c23 */ /* 0x008fe400080100eb */
[----:B------:R-:W-:Y:S02]  /*5870*/  FMUL.FTZ R235, R17, c[0x0][0x2ec] ;  /* 0x0000bb0011eb7a20 */ /* 0x000fe40000410000 */
[----:B----4-:R-:W-:Y:S02]  /*5880*/  FFMA.FTZ R18, R148, -UR4, R137 ;  /* 0x8000000494127c23 */ /* 0x010fe40008010089 */
[----:B------:R-:W-:Y:S03]  /*5890*/  FFMA.FTZ R137, -R137, R137, 1 ;  /* 0x3f80000089897423 */ /* 0x000fe60000010189 */
[----:B------:R-:W3:Y:S01]  /*58a0*/  MUFU.TANH R139, R142 ;  /* 0x0000008e008b7308 */ /* 0x000ee20000002400 */
[----:B------:R-:W-:Y:S02]  /*58b0*/  FFMA.FTZ R17, R0, -UR4, R135 ;  /* 0x8000000400117c23 */ /* 0x000fe40008010087 */
[C---:B-1----:R-:W-:Y:S02]  /*58c0*/  FFMA.FTZ R29, R158.reuse, -UR4, R234 ;  /* 0x800000049e1d7c23 */ /* 0x042fe400080100ea */
[----:B------:R-:W-:Y:S02]  /*58d0*/  FMUL.FTZ R234, R19, c[0x0][0x2ec] ;  /* 0x0000bb0013ea7a20 */ /* 0x000fe40000410000 */
[----:B------:R-:W-:Y:S02]  /*58e0*/  FFMA.FTZ R19, R158, -UR4, R26 ;  /* 0x800000049e137c23 */ /* 0x000fe4000801001a */
[----:B------:R-:W-:Y:S02]  /*58f0*/  FFMA.FTZ R26, R226, -UR4, R138 ;  /* 0x80000004e21a7c23 */ /* 0x000fe4000801008a */
[----:B------:R-:W-:Y:S02]  /*5900*/  FFMA.FTZ R138, -R138, R138, 1 ;  /* 0x3f8000008a8a7423 */ /* 0x000fe4000001018a */
[----:B------:R-:W-:Y:S02]  /*5910*/  FFMA.FTZ R25, R163, -UR4, R136 ;  /* 0x80000004a3197c23 */ /* 0x000fe40008010088 */
[----:B------:R-:W-:Y:S02]  /*5920*/  FFMA.FTZ R136, -R136, R136, 1 ;  /* 0x3f80000088887423 */ /* 0x000fe40000010188 */
[----:B------:R-:W-:Y:S02]  /*5930*/  FFMA.FTZ R135, -R135, R135, 1 ;  /* 0x3f80000087877423 */ /* 0x000fe40000010187 */
[----:B------:R-:W-:Y:S02]  /*5940*/  FMUL.FTZ R163, R6, c[0x0][0x2ec] ;  /* 0x0000bb0006a37a20 */ /* 0x000fe40000410000 */
[----:B------:R-:W-:Y:S02]  /*5950*/  FMUL.FTZ R160, R4, c[0x0][0x2ec] ;  /* 0x0000bb0004a07a20 */ /* 0x000fe40000410000 */
[----:B------:R-:W-:Y:S02]  /*5960*/  FFMA.FTZ R6, -R141, R141, 1 ;  /* 0x3f8000008d067423 */ /* 0x000fe4000001018d */
[----:B--2---:R-:W-:Y:S02]  /*5970*/  FFMA.FTZ R4, -R140, R140, 1 ;  /* 0x3f8000008c047423 */ /* 0x004fe4000001018c */
[----:B---3--:R-:W-:Y:S02]  /*5980*/  FFMA.FTZ R0, -R139, R139, 1 ;  /* 0x3f8000008b007423 */ /* 0x008fe4000001018b */
[----:B------:R-:W-:Y:S02]  /*5990*/  FMUL.FTZ R226, R31, c[0x0][0x2ec] ;  /* 0x0000bb001fe27a20 */ /* 0x000fe40000410000 */
[----:B------:R-:W-:Y:S02]  /*59a0*/  FFMA.FTZ R35, R156, -UR4, R140 ;  /* 0x800000049c237c23 */ /* 0x000fe4000801008c */
[----:B------:R-:W-:Y:S02]  /*59b0*/  FFMA.FTZ R31, R149, -UR4, R139 ;  /* 0x80000004951f7c23 */ /* 0x000fe4000801008b */
[----:B------:R-:W-:Y:S02]  /*59c0*/  FMUL.FTZ R150, R138, c[0x0][0x2ec] ;  /* 0x0000bb008a967a20 */ /* 0x000fe40000410000 */
[----:B------:R-:W-:Y:S02]  /*59d0*/  FMUL.FTZ R156, R137, c[0x0][0x2ec] ;  /* 0x0000bb00899c7a20 */ /* 0x000fe40000410000 */
[----:B------:R-:W-:Y:S02]  /*59e0*/  FMUL.FTZ R146, R136, c[0x0][0x2ec] ;  /* 0x0000bb0088927a20 */ /* 0x000fe40000410000 */
[----:B------:R-:W-:Y:S02]  /*59f0*/  FMUL.FTZ R148, R135, c[0x0][0x2ec] ;  /* 0x0000bb0087947a20 */ /* 0x000fe40000410000 */
[----:B------:R-:W-:Y:S02]  /*5a00*/  FMUL.FTZ R155, R6, c[0x0][0x2ec] ;  /* 0x0000bb00069b7a20 */ /* 0x000fe40000410000 */
[----:B------:R-:W-:Y:S02]  /*5a10*/  FMUL.FTZ R158, R5, c[0x0][0x2ec] ;  /* 0x0000bb00059e7a20 */ /* 0x000fe40000410000 */
[----:B------:R-:W-:Y:S02]  /*5a20*/  FMUL.FTZ R147, R4, c[0x0][0x2ec] ;  /* 0x0000bb0004937a20 */ /* 0x000fe40000410000 */
[----:B------:R-:W-:Y:S01]  /*5a30*/  FMUL.FTZ R149, R0, c[0x0][0x2ec] ;  /* 0x0000bb0000957a20 */ /* 0x000fe20000410000 */
        /* <DEDUP_REMOVED lines=10> */
.L_x_731:
        /* <DEDUP_REMOVED lines=10> */
[----:B--2---:R-:W-:Y:S01]  /*5b80*/  IADD3 R5, R0, UR9, RZ ;  /* 0x0000000900057c10 */ /* 0x004fe2000fffe0ff */
        /* <DEDUP_REMOVED lines=117> */
.L_x_732:
        /* <DEDUP_REMOVED lines=25> */
[----:B------:R-:W-:Y:S04]  /*6470*/  STL [R1+0x74], R38 ;  /* 0x0000742601007387 */ /* 0x000fe80000100800 */
[----:B------:R-:W-:Y:S04]  /*6480*/  STL [R1+0x70], R37 ;  /* 0x0000702501007387 */ /* 0x000fe80000100800 */
[----:B------:R-:W-:Y:S04]  /*6490*/  STL [R1+0x6c], R36 ;  /* 0x00006c2401007387 */ /* 0x000fe80000100800 */
[----:B------:R-:W-:Y:S04]  /*64a0*/  STL [R1+0x68], R3 ;  /* 0x0000680301007387 */ /* 0x000fe80000100800 */
[----:B------:R-:W-:Y:S01]  /*64b0*/  STL [R1+0x64], R2 ;  /* 0x0000640201007387 */ /* 0x000fe20000100800 */
[C---:B--2---:R-:W-:Y:S01]  /*64c0*/  FMUL.FTZ R6, R5.reuse, 1.4426950216293334961 ;  /* 0x3fb8aa3b05067820 */ /* 0x044fe20000410000 */
[----:B------:R-:W-:Y:S01]  /*64d0*/  FSETP.NEU.FTZ.AND P0, PT, R5, -INF , PT ;  /* 0xff8000000500780b */ /* 0x000fe20003f1d000 */
[----:B---3--:R-:W-:Y:S03]  /*64e0*/  FMUL.FTZ R5, R4, 1.4426950216293334961 ;  /* 0x3fb8aa3b04057820 */ /* 0x008fe60000410000 */
[----:B------:R-:W-:Y:S02]  /*64f0*/  FSEL R6, R6, RZ, P0 ;  /* 0x000000ff06067208 */ /* 0x000fe40000000000 */
[----:B------:R-:W-:Y:S01]  /*6500*/  FSETP.NEU.FTZ.AND P0, PT, R4, -INF , PT ;  /* 0xff8000000400780b */ /* 0x000fe20003f1d000 */
[----:B----4-:R-:W-:Y:S02]  /*6510*/  FMUL.FTZ R4, R0, 1.4426950216293334961 ;  /* 0x3fb8aa3b00047820 */ /* 0x010fe40000410000 */
[--C-:B------:R-:W-:Y:S01]  /*6520*/  FFMA.FTZ R8, R8, c[0x0][0x23c], -R6.reuse ;  /* 0x00008f0008087a23 */ /* 0x100fe20000010806 */
[----:B------:R-:W-:Y:S01]  /*6530*/  FSEL R5, R5, RZ, P0 ;  /* 0x000000ff05057208 */ /* 0x000fe20000000000 */
[----:B------:R-:W-:Y:S01]  /*6540*/  FFMA.FTZ R7, R7, c[0x0][0x23c], -R6 ;  /* 0x00008f0007077a23 */ /* 0x000fe20000010806 */
[----:B------:R-:W-:Y:S01]  /*6550*/  FSETP.NEU.FTZ.AND P0, PT, R0, -INF , PT ;  /* 0xff8000000000780b */ /* 0x000fe20003f1d000 */
[----:B------:R-:W-:Y:S01]  /*6560*/  MUFU.EX2 R142, R8 ;  /* 0x00000008008e7308 */ /* 0x000fe20000000800 */
[C---:B------:R-:W-:Y:S02]  /*6570*/  FMUL.FTZ R0, R135.reuse, 1.4426950216293334961 ;  /* 0x3fb8aa3b87007820 */ /* 0x040fe40000410000 */
[----:B------:R-:W-:Y:S01]  /*6580*/  FSEL R4, R4, RZ, P0 ;  /* 0x000000ff04047208 */ /* 0x000fe20000000000 */
[--C-:B------:R-:W-:Y:S01]  /*6590*/  FFMA.FTZ R12, R12, c[0x0][0x23c], -R5.reuse ;  /* 0x00008f000c0c7a23 */ /* 0x100fe20000010805 */
[----:B------:R-:W-:Y:S01]  /*65a0*/  FSETP.NEU.FTZ.AND P0, PT, R135, -INF , PT ;  /* 0xff8000008700780b */ /* 0x000fe20003f1d000 */
[--C-:B------:R-:W-:Y:S02]  /*65b0*/  FFMA.FTZ R11, R11, c[0x0][0x23c], -R5.reuse ;  /* 0x00008f000b0b7a23 */ /* 0x100fe40000010805 */
[--C-:B------:R-:W-:Y:S01]  /*65c0*/  FFMA.FTZ R30, R30, c[0x0][0x23c], -R4.reuse ;  /* 0x00008f001e1e7a23 */ /* 0x100fe20000010804 */
[----:B------:R-:W-:Y:S01]  /*65d0*/  FSEL R0, R0, RZ, P0 ;  /* 0x000000ff00007208 */ /* 0x000fe20000000000 */
[--C-:B------:R-:W-:Y:S01]  /*65e0*/  FFMA.FTZ R29, R29, c[0x0][0x23c], -R4.reuse ;  /* 0x00008f001d1d7a23 */ /* 0x100fe20000010804 */
[----:B------:R-:W2:Y:S01]  /*65f0*/  MUFU.EX2 R141, R7 ;  /* 0x00000007008d7308 */ /* 0x000ea20000000800 */
[--C-:B------:R-:W-:Y:S01]  /*6600*/  FFMA.FTZ R28, R28, c[0x0][0x23c], -R4.reuse ;  /* 0x00008f001c1c7a23 */ /* 0x100fe20000010804 */
[----:B------:R-:W-:Y:S01]  /*6610*/  PLOP3.LUT P0, PT, PT, PT, UP0, 0x80, 0x0 ;  /* 0x000000000000781c */ /* 0x000fe20003f0f008 */
[--C-:B------:R-:W-:Y:S02]  /*6620*/  FFMA.FTZ R27, R27, c[0x0][0x23c], -R4.reuse ;  /* 0x00008f001b1b7a23 */ /* 0x100fe40000010804 */
[--C-:B------:R-:W-:Y:S02]  /*6630*/  FFMA.FTZ R26, R26, c[0x0][0x23c], -R4.reuse ;  /* 0x00008f001a1a7a23 */ /* 0x100fe40000010804 */
[--C-:B------:R-:W-:Y:S02]  /*6640*/  FFMA.FTZ R16, R16, c[0x0][0x23c], -R4.reuse ;  /* 0x00008f0010107a23 */ /* 0x100fe40000010804 */
[--C-:B------:R-:W-:Y:S01]  /*6650*/  FFMA.FTZ R15, R15, c[0x0][0x23c], -R4.reuse ;  /* 0x00008f000f0f7a23 */ /* 0x100fe20000010804 */
[----:B-1----:R-:W-:Y:S01]  /*6660*/  MUFU.EX2 R58, R11 ;  /* 0x0000000b003a7308 */ /* 0x002fe20000000800 */
[----:B------:R-:W-:Y:S02]  /*6670*/  FFMA.FTZ R4, R25, c[0x0][0x23c], -R4 ;  /* 0x00008f0019047a23 */ /* 0x000fe40000010804 */
[--C-:B------:R-:W-:Y:S02]  /*6680*/  FFMA.FTZ R14, R14, c[0x0][0x23c], -R6.reuse ;  /* 0x00008f000e0e7a23 */ /* 0x100fe40000010806 */
[----:B------:R-:W-:Y:S02]  /*6690*/  FFMA.FTZ R13, R13, c[0x0][0x23c], -R6 ;  /* 0x00008f000d0d7a23 */ /* 0x000fe40000010806 */
[--C-:B------:R-:W-:Y:S02]  /*66a0*/  FFMA.FTZ R10, R10, c[0x0][0x23c], -R5.reuse ;  /* 0x00008f000a0a7a23 */ /* 0x100fe40000010805 */
[--C-:B------:R-:W-:Y:S01]  /*66b0*/  FFMA.FTZ R9, R9, c[0x0][0x23c], -R5.reuse ;  /* 0x00008f0009097a23 */ /* 0x100fe20000010805 */
[----:B------:R2:W-:Y:S01]  /*66c0*/  MUFU.EX2 R40, R4 ;  /* 0x0000000400287308 */ /* 0x0005e20000000800 */
[--C-:B------:R-:W-:Y:S02]  /*66d0*/  FFMA.FTZ R22, R22, c[0x0][0x23c], -R0.reuse ;  /* 0x00008f0016167a23 */ /* 0x100fe40000010800 */
[--C-:B------:R-:W-:Y:S02]  /*66e0*/  FFMA.FTZ R21, R21, c[0x0][0x23c], -R0.reuse ;  /* 0x00008f0015157a23 */ /* 0x100fe40000010800 */
[--C-:B------:R-:W-:Y:S02]  /*66f0*/  FFMA.FTZ R20, R20, c[0x0][0x23c], -R0.reuse ;  /* 0x00008f0014147a23 */ /* 0x100fe40000010800 */
[--C-:B------:R-:W-:Y:S02]  /*6700*/  FFMA.FTZ R19, R19, c[0x0][0x23c], -R0.reuse ;  /* 0x00008f0013137a23 */ /* 0x100fe40000010800 */
[--C-:B------:R-:W-:Y:S01]  /*6710*/  FFMA.FTZ R18, R18, c[0x0][0x23c], -R0.reuse ;  /* 0x00008f0012127a23 */ /* 0x100fe20000010800 */
[----:B------:R-:W1:Y:S01]  /*6720*/  MUFU.EX2 R140, R12 ;  /* 0x0000000c008c7308 */ /* 0x000e620000000800 */
[--C-:B------:R-:W-:Y:S02]  /*6730*/  FFMA.FTZ R24, R24, c[0x0][0x23c], -R0.reuse ;  /* 0x00008f0018187a23 */ /* 0x100fe40000010800 */
[--C-:B------:R-:W-:Y:S02]  /*6740*/  FFMA.FTZ R23, R23, c[0x0][0x23c], -R0.reuse ;  /* 0x00008f0017177a23 */ /* 0x100fe40000010800 */
[----:B------:R-:W-:Y:S02]  /*6750*/  FFMA.FTZ R0, R17, c[0x0][0x23c], -R0 ;  /* 0x00008f0011007a23 */ /* 0x000fe40000010800 */
[--C-:B------:R-:W-:Y:S02]  /*6760*/  FFMA.FTZ R134, R134, c[0x0][0x23c], -R6.reuse ;  /* 0x00008f0086867a23 */ /* 0x100fe40000010806 */
[--C-:B------:R-:W-:Y:S01]  /*6770*/  FFMA.FTZ R133, R133, c[0x0][0x23c], -R6.reuse ;  /* 0x00008f0085857a23 */ /* 0x100fe20000010806 */
[----:B------:R-:W-:Y:S01]  /*6780*/  MUFU.EX2 R53, R14 ;  /* 0x0000000e00357308 */ /* 0x000fe20000000800 */
[--C-:B------:R-:W-:Y:S02]  /*6790*/  FFMA.FTZ R132, R132, c[0x0][0x23c], -R6.reuse ;  /* 0x00008f0084847a23 */ /* 0x100fe40000010806 */
[----:B------:R-:W-:Y:S01]  /*67a0*/  FFMA.FTZ R6, R35, c[0x0][0x23c], -R6 ;  /* 0x00008f0023067a23 */ /* 0x000fe20000010806 */
[----:B--2---:R-:W-:Y:S01]  /*67b0*/  F2FP.BF16.PACK_AB R4, R141, R142 ;  /* 0x0000008e8d04723e */ /* 0x004fe200000010ff */
[--C-:B------:R-:W-:Y:S02]  /*67c0*/  FFMA.FTZ R34, R34, c[0x0][0x23c], -R5.reuse ;  /* 0x00008f0022227a23 */ /* 0x100fe40000010805 */
[--C-:B------:R-:W-:Y:S02]  /*67d0*/  FFMA.FTZ R33, R33, c[0x0][0x23c], -R5.reuse ;  /* 0x00008f0021217a23 */ /* 0x100fe40000010805 */
[----:B------:R2:W-:Y:S01]  /*67e0*/  STS [R245+0x13000], R4 ;  /* 0x01300004f5007388 */ /* 0x0005e20000000800 */
[----:B------:R-:W2:Y:S01]  /*67f0*/  MUFU.EX2 R52, R13 ;  /* 0x0000000d00347308 */ /* 0x000ea20000000800 */
[--C-:B------:R-:W-:Y:S02]  /*6800*/  FFMA.FTZ R32, R32, c[0x0][0x23c], -R5.reuse ;  /* 0x00008f0020207a23 */ /* 0x100fe40000010805 */
[----:B------:R-:W-:Y:S01]  /*6810*/  FFMA.FTZ R5, R31, c[0x0][0x23c], -R5 ;  /* 0x00008f001f057a23 */ /* 0x000fe20000010805 */
[----:B-1----:R-:W-:Y:S05]  /*6820*/  F2FP.BF16.PACK_AB R7, R58, R140 ;  /* 0x0000008c3a07723e */ /* 0x002fea00000010ff */
[----:B------:R1:W-:Y:S01]  /*6830*/  STS [R245+0x13400], R7 ;  /* 0x01340007f5007388 */ /* 0x0003e20000000800 */
[----:B------:R-:W-:Y:S10]  /*6840*/  MUFU.EX2 R51, R10 ;  /* 0x0000000a00337308 */ /* 0x000ff40000000800 */
[----:B------:R-:W3:Y:S01]  /*6850*/  MUFU.EX2 R50, R9 ;  /* 0x0000000900327308 */ /* 0x000ee20000000800 */
[----:B--2---:R-:W-:Y:S05]  /*6860*/  F2FP.BF16.PACK_AB R4, R52, R53 ;  /* 0x000000353404723e */ /* 0x004fea00000010ff */
[----:B------:R-:W-:Y:S04]  /*6870*/  STS [R244+0x13000], R4 ;  /* 0x01300004f4007388 */ /* 0x000fe80000000800 */
[----:B------:R3:W-:Y:S10]  /*6880*/  MUFU.EX2 R38, R0 ;  /* 0x0000000000267308 */ /* 0x0007f40000000800 */
[----:B------:R-:W-:Y:S10]  /*6890*/  MUFU.EX2 R36, R6 ;  /* 0x0000000600247308 */ /* 0x000ff40000000800 */
[----:B------:R-:W-:Y:S01]  /*68a0*/  MUFU.EX2 R242, R16 ;  /* 0x0000001000f27308 */ /* 0x000fe20000000800 */
[----:B---3--:R-:W-:Y:S05]  /*68b0*/  F2FP.BF16.PACK_AB R0, R50, R51 ;  /* 0x000000333200723e */ /* 0x008fea00000010ff */
[----:B------:R-:W-:Y:S04]  /*68c0*/  STS [R244+0x13400], R0 ;  /* 0x01340000f4007388 */ /* 0x000fe80000000800 */
[----:B------:R-:W2:Y:S10]  /*68d0*/  MUFU.EX2 R227, R15 ;  /* 0x0000000f00e37308 */ /* 0x000eb40000000800 */
[----:B------:R-:W-:Y:S10]  /*68e0*/  MUFU.EX2 R2, R5 ;  /* 0x0000000500027308 */ /* 0x000ff40000000800 */
[----:B------:R-:W-:Y:S01]  /*68f0*/  MUFU.EX2 R145, R24 ;  /* 0x0000001800917308 */ /* 0x000fe20000000800 */
[----:B--2---:R-:W-:Y:S05]  /*6900*/  F2FP.BF16.PACK_AB R6, R227, R242 ;  /* 0x000000f2e306723e */ /* 0x004fea00000010ff */
[----:B------:R2:W-:Y:S04]  /*6910*/  STS [R245+0x14000], R6 ;  /* 0x01400006f5007388 */ /* 0x0005e80000000800 */
[----:B------:R-:W3:Y:S10]  /*6920*/  MUFU.EX2 R144, R23 ;  /* 0x0000001700907308 */ /* 0x000ef40000000800 */
[----:B------:R-:W-:Y:S10]  /*6930*/  MUFU.EX2 R57, R30 ;  /* 0x0000001e00397308 */ /* 0x000ff40000000800 */
[----:B------:R-:W1:Y:S01]  /*6940*/  MUFU.EX2 R56, R29 ;  /* 0x0000001d00387308 */ /* 0x000e620000000800 */
[----:B---3--:R-:W-:Y:S05]  /*6950*/  F2FP.BF16.PACK_AB R5, R144, R145 ;  /* 0x000000919005723e */ /* 0x008fea00000010ff */
[----:B------:R3:W-:Y:S04]  /*6960*/  STS [R245+0x14400], R5 ;  /* 0x01440005f5007388 */ /* 0x0007e80000000800 */
[----:B------:R-:W-:Y:S10]  /*6970*/  MUFU.EX2 R55, R22 ;  /* 0x0000001600377308 */ /* 0x000ff40000000800 */
[----:B------:R-:W2:Y:S01]  /*6980*/  MUFU.EX2 R54, R21 ;  /* 0x0000001500367308 */ /* 0x000ea20000000800 */
[----:B-1----:R-:W-:Y:S05]  /*6990*/  F2FP.BF16.PACK_AB R7, R56, R57 ;  /* 0x000000393807723e */ /* 0x002fea00000010ff */
[----:B------:R-:W-:Y:S04]  /*69a0*/  STS [R244+0x14000], R7 ;  /* 0x01400007f4007388 */ /* 0x000fe80000000800 */
[----:B------:R-:W-:Y:S10]  /*69b0*/  MUFU.EX2 R49, R134 ;  /* 0x0000008600317308 */ /* 0x000ff40000000800 */
[----:B------:R-:W3:Y:S01]  /*69c0*/  MUFU.EX2 R48, R133 ;  /* 0x0000008500307308 */ /* 0x000ee20000000800 */
[----:B--2---:R-:W-:Y:S05]  /*69d0*/  F2FP.BF16.PACK_AB R6, R54, R55 ;  /* 0x000000373606723e */ /* 0x004fea00000010ff */
[----:B------:R-:W-:Y:S04]  /*69e0*/  STS [R244+0x14400], R6 ;  /* 0x01440006f4007388 */ /* 0x000fe80000000800 */
[----:B------:R-:W-:Y:S10]  /*69f0*/  MUFU.EX2 R47, R34 ;  /* 0x00000022002f7308 */ /* 0x000ff40000000800 */
[----:B------:R-:W1:Y:S01]  /*6a00*/  MUFU.EX2 R46, R33 ;  /* 0x00000021002e7308 */ /* 0x000e620000000800 */
[----:B---3--:R-:W-:Y:S05]  /*6a10*/  F2FP.BF16.PACK_AB R5, R48, R49 ;  /* 0x000000313005723e */ /* 0x008fea00000010ff */
[----:B------:R2:W-:Y:S04]  /*6a20*/  STS [R246+0x13000], R5 ;  /* 0x01300005f6007388 */ /* 0x0005e80000000800 */
[----:B------:R-:W3:Y:S10]  /*6a30*/  MUFU.EX2 R37, R132 ;  /* 0x0000008400257308 */ /* 0x000ef40000000800 */
[----:B------:R-:W2:Y:S01]  /*6a40*/  MUFU.EX2 R3, R32 ;  /* 0x0000002000037308 */ /* 0x000ea20000000800 */
[----:B-1----:R-:W-:Y:S05]  /*6a50*/  F2FP.BF16.PACK_AB R4, R46, R47 ;  /* 0x0000002f2e04723e */ /* 0x002fea00000010ff */
[----:B------:R1:W-:Y:S04]  /*6a60*/  STS [R246+0x13400], R4 ;  /* 0x01340004f6007388 */ /* 0x0003e80000000800 */
[----:B------:R-:W-:Y:S01]  /*6a70*/  MUFU.EX2 R45, R28 ;  /* 0x0000001c002d7308 */ /* 0x000fe20000000800 */
[----:B---3--:R-:W-:Y:S05]  /*6a80*/  F2FP.BF16.PACK_AB R0, R36, R37 ;  /* 0x000000252400723e */ /* 0x008fea00000010ff */
[----:B------:R3:W-:Y:S04]  /*6a90*/  STS [R243+0x13000], R0 ;  /* 0x01300000f3007388 */ /* 0x0007e80000000800 */
[----:B------:R-:W4:Y:S01]  /*6aa0*/  MUFU.EX2 R44, R27 ;  /* 0x0000001b002c7308 */ /* 0x000f220000000800 */
[----:B--2---:R-:W-:Y:S05]  /*6ab0*/  F2FP.BF16.PACK_AB R5, R2, R3 ;  /* 0x000000030205723e */ /* 0x004fea00000010ff */
[----:B------:R-:W-:Y:S04]  /*6ac0*/  STS [R243+0x13400], R5 ;  /* 0x01340005f3007388 */ /* 0x000fe80000000800 */
[----:B------:R-:W-:Y:S10]  /*6ad0*/  MUFU.EX2 R43, R20 ;  /* 0x00000014002b7308 */ /* 0x000ff40000000800 */
[----:B------:R-:W2:Y:S01]  /*6ae0*/  MUFU.EX2 R42, R19 ;  /* 0x00000013002a7308 */ /* 0x000ea20000000800 */
[----:B----4-:R-:W-:Y:S05]  /*6af0*/  F2FP.BF16.PACK_AB R7, R44, R45 ;  /* 0x0000002d2c07723e */ /* 0x010fea00000010ff */
[----:B------:R-:W-:Y:S04]  /*6b00*/  STS [R246+0x14000], R7 ;  /* 0x01400007f6007388 */ /* 0x000fe80000000800 */
[----:B------:R-:W1:Y:S10]  /*6b10*/  MUFU.EX2 R41, R26 ;  /* 0x0000001a00297308 */ /* 0x000e740000000800 */
[----:B------:R-:W3:Y:S01]  /*6b20*/  MUFU.EX2 R39, R18 ;  /* 0x0000001200277308 */ /* 0x000ee20000000800 */
[----:B--2---:R-:W-:Y:S05]  /*6b30*/  F2FP.BF16.PACK_AB R6, R42, R43 ;  /* 0x0000002b2a06723e */ /* 0x004fea00000010ff */
[----:B------:R-:W-:Y:S01]  /*6b40*/  STS [R246+0x14400], R6 ;  /* 0x01440006f6007388 */ /* 0x000fe20000000800 */
[----:B-1----:R-:W-:Y:S05]  /*6b50*/  F2FP.BF16.PACK_AB R4, R40, R41 ;  /* 0x000000292804723e */ /* 0x002fea00000010ff */
        /* <DEDUP_REMOVED lines=58> */
[----:B-----5:R-:W-:Y:S01]  /*6f00*/  FADD.FTZ R7, -R153, R7 ;  /* 0x0000000799077221 */ /* 0x020fe20000010100 */
[C---:B------:R-:W-:Y:S04]  /*6f10*/  HMMA.16816.F32.BF16 R16, R132.reuse, R206, R16 ;  /* 0x000000ce8410723c */ /* 0x040fe80000041810 */
[----:B------:R-:W-:Y:S02]  /*6f20*/  FADD.FTZ R4, -R154, R4 ;  /* 0x000000049a047221 */ /* 0x000fe40000010100 */
[----:B------:R-:W-:Y:S02]  /*6f30*/  FMUL.FTZ R7, R58, R7 ;  /* 0x000000073a077220 */ /* 0x000fe40000410000 */
[----:B------:R-:W-:Y:S01]  /*6f40*/  FMUL.FTZ R4, R142, R4 ;  /* 0x000000048e047220 */ /* 0x000fe20000410000 */
[----:B------:R1:W5:Y:S01]  /*6f50*/  LDL.LU R58, [R1+0xc4] ;  /* 0x0000c400013a7983 */ /* 0x0003620000300800 */
[-C--:B------:R-:W-:Y:S03]  /*6f60*/  HMMA.16816.F32.BF16 R20, R132, R208.reuse, R20 ;  /* 0x000000d08414723c */ /* 0x080fe60000041814 */
[----:B------:R-:W-:Y:S02]  /*6f70*/  FMUL.FTZ R143, R143, R4 ;  /* 0x000000048f8f7220 */ /* 0x000fe40000410000 */
[C---:B------:R-:W-:Y:S02]  /*6f80*/  FADD.FTZ R12, -R152.reuse, R12 ;  /* 0x0000000c980c7221 */ /* 0x040fe40000010100 */
[----:B------:R-:W-:Y:S01]  /*6f90*/  FADD.FTZ R13, -R152, R13 ;  /* 0x0000000d980d7221 */ /* 0x000fe20000010100 */
[C---:B------:R-:W-:Y:S04]  /*6fa0*/  HMMA.16816.F32.BF16 R24, R136.reuse, R208, R24 ;  /* 0x000000d08818723c */ /* 0x040fe80000041818 */
[----:B------:R-:W-:Y:S02]  /*6fb0*/  FMUL.FTZ R12, R57, R12 ;  /* 0x0000000c390c7220 */ /* 0x000fe40000410000 */
[C---:B------:R-:W-:Y:S01]  /*6fc0*/  FADD.FTZ R14, -R151.reuse, R14 ;  /* 0x0000000e970e7221 */ /* 0x040fe20000010100 */
[----:B------:R1:W5:Y:S01]  /*6fd0*/  LDL.LU R57, [R1+0xc0] ;  /* 0x0000c00001397983 */ /* 0x0003620000300800 */
[----:B------:R-:W-:Y:S01]  /*6fe0*/  FMUL.FTZ R4, R56, R13 ;  /* 0x0000000d38047220 */ /* 0x000fe20000410000 */
[-C--:B------:R-:W-:Y:S02]  /*6ff0*/  HMMA.16816.F32.BF16 R28, R136, R210.reuse, R28 ;  /* 0x000000d2881c723c */ /* 0x080fe4000004181c */
[----:B------:R1:W5:Y:S01]  /*7000*/  LDL.LU R56, [R1+0xbc] ;  /* 0x0000bc0001387983 */ /* 0x0003620000300800 */
[----:B------:R-:W-:Y:S02]  /*7010*/  FADD.FTZ R9, -R152, R9 ;  /* 0x0000000998097221 */ /* 0x000fe40000010100 */
[----:B------:R-:W-:Y:S02]  /*7020*/  FADD.FTZ R15, -R151, R15 ;  /* 0x0000000f970f7221 */ /* 0x000fe40000010100 */
[----:B------:R-:W-:Y:S01]  /*7030*/  FMUL.FTZ R0, R55, R14 ;  /* 0x0000000e37007220 */ /* 0x000fe20000410000 */
[----:B------:R-:W-:Y:S01]  /*7040*/  HMMA.16816.F32.BF16 R32, R132, R210, R32 ;  /* 0x000000d28420723c */ /* 0x000fe20000041820 */
[----:B------:R1:W5:Y:S03]  /*7050*/  LDL.LU R55, [R1+0xb8] ;  /* 0x0000b80001377983 */ /* 0x0003660000300800 */
[----:B------:R-:W-:Y:S02]  /*7060*/  FMUL.FTZ R9, R227, R9 ;  /* 0x00000009e3097220 */ /* 0x000fe40000410000 */
[----:B------:R-:W-:Y:S02]  /*7070*/  FMUL.FTZ R15, R54, R15 ;  /* 0x0000000f360f7220 */ /* 0x000fe40000410000 */
[C---:B------:R-:W-:Y:S01]  /*7080*/  FADD.FTZ R16, -R154.reuse, R16 ;  /* 0x000000109a107221 */ /* 0x040fe20000010100 */
[----:B------:R1:W5:Y:S03]  /*7090*/  LDL.LU R54, [R1+0xb4] ;  /* 0x0000b40001367983 */ /* 0x0003660000300800 */
[----:B------:R-:W-:Y:S02]  /*70a0*/  FADD.FTZ R10, -R151, R10 ;  /* 0x0000000a970a7221 */ /* 0x000fe40000010100 */
[----:B------:R-:W-:Y:S02]  /*70b0*/  FMUL.FTZ R14, R159, R9 ;  /* 0x000000099f0e7220 */ /* 0x000fe40000410000 */
[C---:B------:R-:W-:Y:S02]  /*70c0*/  FADD.FTZ R17, -R154.reuse, R17 ;  /* 0x000000119a117221 */ /* 0x040fe40000010100 */
[----:B------:R-:W-:Y:S02]  /*70d0*/  FMUL.FTZ R9, R53, R16 ;  /* 0x0000001035097220 */ /* 0x000fe40000410000 */
[----:B------:R-:W-:Y:S01]  /*70e0*/  FADD.FTZ R5, -R154, R5 ;  /* 0x000000059a057221 */ /* 0x000fe20000010100 */
[----:B------:R1:W5:Y:S01]  /*70f0*/  LDL.LU R53, [R1+0xb0] ;  /* 0x0000b00001357983 */ /* 0x0003620000300800 */
[----:B------:R-:W-:Y:S02]  /*7100*/  FADD.FTZ R11, -R151, R11 ;  /* 0x0000000b970b7221 */ /* 0x000fe40000010100 */
[----:B------:R-:W-:Y:S02]  /*7110*/  FMUL.FTZ R10, R145, R10 ;  /* 0x0000000a910a7220 */ /* 0x000fe40000410000 */
[----:B------:R-:W-:Y:S02]  /*7120*/  FADD.FTZ R18, -R153, R18 ;  /* 0x0000001299127221 */ /* 0x000fe40000010100 */
[----:B------:R-:W-:Y:S02]  /*7130*/  FMUL.FTZ R17, R52, R17 ;  /* 0x0000001134117220 */ /* 0x000fe40000410000 */
[----:B------:R-:W-:Y:S01]  /*7140*/  FMUL.FTZ R5, R141, R5 ;  /* 0x000000058d057220 */ /* 0x000fe20000410000 */
[----:B------:R1:W5:Y:S01]  /*7150*/  LDL.LU R52, [R1+0xac] ;  /* 0x0000ac0001347983 */ /* 0x0003620000300800 */
[----:B------:R-:W-:Y:S02]  /*7160*/  FMUL.FTZ R11, R144, R11 ;  /* 0x0000000b900b7220 */ /* 0x000fe40000410000 */
[----:B------:R-:W-:Y:S02]  /*7170*/  FMUL.FTZ R141, R232, R10 ;  /* 0x0000000ae88d7220 */ /* 0x000fe40000410000 */
[----:B------:R-:W-:Y:S02]  /*7180*/  FADD.FTZ R19, -R153, R19 ;  /* 0x0000001399137221 */ /* 0x000fe40000010100 */
[----:B------:R-:W-:Y:S02]  /*7190*/  FMUL.FTZ R10, R51, R18 ;  /* 0x00000012330a7220 */ /* 0x000fe40000410000 */
[----:B------:R-:W-:Y:S01]  /*71a0*/  FADD.FTZ R8, -R152, R8 ;  /* 0x0000000898087221 */ /* 0x000fe20000010100 */
[----:B------:R1:W5:Y:S01]  /*71b0*/  LDL.LU R51, [R1+0xa8] ;  /* 0x0000a80001337983 */ /* 0x0003620000300800 */
[----:B------:R-:W-:Y:S02]  /*71c0*/  FMUL.FTZ R13, R233, R11 ;  /* 0x0000000be90d7220 */ /* 0x000fe40000410000 */
        /* <DEDUP_REMOVED lines=10> */
[C---:B------:R-:W-:Y:S02]  /*7270*/  FADD.FTZ R22, -R153.reuse, R22 ;  /* 0x0000001699167221 */ /* 0x040fe40000010100 */
[----:B------:R-:W-:Y:S02]  /*7280*/  FMUL.FTZ R8, R48, R21 ;  /* 0x0000001530087220 */ /* 0x000fe40000410000 */
[----:B------:R-:W-:Y:S01]  /*7290*/  FADD.FTZ R23, -R153, R23 ;  /* 0x0000001799177221 */ /* 0x000fe20000010100 */
[----:B------:R1:W5:Y:S01]  /*72a0*/  LDL.LU R48, [R1+0x9c] ;  /* 0x00009c0001307983 */ /* 0x0003620000300800 */
[----:B------:R-:W-:Y:S02]  /*72b0*/  FMUL.FTZ R22, R47, R22 ;  /* 0x000000162f167220 */ /* 0x000fe40000410000 */
[----:B------:R-:W-:Y:S01]  /*72c0*/  FMUL.FTZ R23, R46, R23 ;  /* 0x000000172e177220 */ /* 0x000fe20000410000 */
[----:B------:R1:W5:Y:S01]  /*72d0*/  LDL.LU R47, [R1+0x98] ;  /* 0x00009800012f7983 */ /* 0x0003620000300800 */
[----:B------:R-:W-:Y:S02]  /*72e0*/  FADD.FTZ R24, -R152, R24 ;  /* 0x0000001898187221 */ /* 0x000fe40000010100 */
[----:B------:R-:W-:Y:S01]  /*72f0*/  FMUL.FTZ R136, R162, R4 ;  /* 0x00000004a2887220 */ /* 0x000fe20000410000 */
[----:B------:R1:W5:Y:S01]  /*7300*/  LDL.LU R46, [R1+0x94] ;  /* 0x00009400012e7983 */ /* 0x0003620000300800 */
[----:B------:R-:W-:Y:S02]  /*7310*/  FADD.FTZ R25, -R152, R25 ;  /* 0x0000001998197221 */ /* 0x000fe40000010100 */
[----:B------:R-:W-:Y:S02]  /*7320*/  FMUL.FTZ R4, R45, R24 ;  /* 0x000000182d047220 */ /* 0x000fe40000410000 */
[C---:B------:R-:W-:Y:S01]  /*7330*/  FADD.FTZ R26, -R151.reuse, R26 ;  /* 0x0000001a971a7221 */ /* 0x040fe20000010100 */
[----:B------:R1:W5:Y:S01]  /*7340*/  LDL.LU R45, [R1+0x90] ;  /* 0x00009000012d7983 */ /* 0x0003620000300800 */
[----:B------:R-:W-:Y:S02]  /*7350*/  FMUL.FTZ R25, R44, R25 ;  /* 0x000000192c197220 */ /* 0x000fe40000410000 */
[----:B------:R-:W-:Y:S01]  /*7360*/  FMUL.FTZ R139, R234, R0 ;  /* 0x00000000ea8b7220 */ /* 0x000fe20000410000 */
[----:B------:R1:W5:Y:S01]  /*7370*/  LDL.LU R44, [R1+0x8c] ;  /* 0x00008c00012c7983 */ /* 0x0003620000300800 */
[----:B------:R-:W-:Y:S02]  /*7380*/  FADD.FTZ R27, -R151, R27 ;  /* 0x0000001b971b7221 */ /* 0x000fe40000010100 */
[----:B------:R-:W-:Y:S02]  /*7390*/  FMUL.FTZ R0, R43, R26 ;  /* 0x0000001a2b007220 */ /* 0x000fe40000410000 */
[----:B------:R-:W-:Y:S01]  /*73a0*/  FADD.FTZ R28, -R152, R28 ;  /* 0x0000001c981c7221 */ /* 0x000fe20000010100 */
[----:B------:R1:W5:Y:S01]  /*73b0*/  LDL.LU R43, [R1+0x88] ;  /* 0x00008800012b7983 */ /* 0x0003620000300800 */
        /* <DEDUP_REMOVED lines=22> */
[----:B------:R-:W-:Y:S01]  /*7520*/  FADD.FTZ R34, -R153, R34 ;  /* 0x0000002299227221 */ /* 0x000fe20000010100 */
[----:B------:R1:W5:Y:S01]  /*7530*/  LDL.LU R36, [R1+0x6c] ;  /* 0x00006c0001247983 */ /* 0x0003620000300800 */
[----:B------:R-:W-:Y:S02]  /*7540*/  FMUL.FTZ R132, R247, R20 ;  /* 0x00000014f7847220 */ /* 0x000fe40000410000 */
[----:B------:R-:W-:Y:S01]  /*7550*/  FADD.FTZ R35, -R153, R35 ;  /* 0x0000002399237221 */ /* 0x000fe20000010100 */
[----:B------:R1:W5:Y:S01]  /*7560*/  LDL R152, [R1+0x28] ;  /* 0x0000280001987983 */ /* 0x0003620000100800 */
[----:B------:R-:W-:Y:S02]  /*7570*/  FMUL.FTZ R20, R3, R34 ;  /* 0x0000002203147220 */ /* 0x000fe40000410000 */
[----:B------:R-:W-:Y:S01]  /*7580*/  FMUL.FTZ R19, R2, R35 ;  /* 0x0000002302137220 */ /* 0x000fe20000410000 */
[----:B------:R1:W5:Y:S01]  /*7590*/  LDL R151, [R1+0x2c] ;  /* 0x00002c0001977983 */ /* 0x0003620000100800 */
[----:B------:R-:W-:Y:S02]  /*75a0*/  FMUL.FTZ R25, R160, R25 ;  /* 0x00000019a0197220 */ /* 0x000fe40000410000 */
[----:B------:R-:W-:Y:S01]  /*75b0*/  FMUL.FTZ R142, R237, R5 ;  /* 0x00000005ed8e7220 */ /* 0x000fe20000410000 */
[----:B------:R1:W5:Y:S01]  /*75c0*/  LDL.LU R3, [R1+0x68] ;  /* 0x0000680001037983 */ /* 0x0003620000300800 */
[----:B------:R-:W-:Y:S02]  /*75d0*/  FMUL.FTZ R145, R229, R6 ;  /* 0x00000006e5917220 */ /* 0x000fe40000410000 */
[----:B------:R-:W-:Y:S01]  /*75e0*/  FMUL.FTZ R144, R228, R7 ;  /* 0x00000007e4907220 */ /* 0x000fe20000410000 */
[----:B------:R1:W5:Y:S01]  /*75f0*/  LDL.LU R2, [R1+0x64] ;  /* 0x0000640001027983 */ /* 0x0003620000300800 */
[----:B------:R-:W-:Y:S02]  /*7600*/  FMUL.FTZ R138, R231, R15 ;  /* 0x0000000fe78a7220 */ /* 0x000fe40000410000 */
[----:B------:R-:W-:Y:S01]  /*7610*/  FMUL.FTZ R9, R235, R9 ;  /* 0x00000009eb097220 */ /* 0x000fe20000410000 */
[----:B------:R1:W5:Y:S01]  /*7620*/  LDL.64 R160, [R1+0x10] ;  /* 0x0000100001a07983 */ /* 0x0003620000100a00 */
        /* <DEDUP_REMOVED lines=15> */
[----:B-1----:R-:W2:Y:S01]  /*7720*/  LDL.LU R5, [R1+0x8] ;  /* 0x0000080001057983 */ /* 0x002ea20000300800 */
[----:B-----5:R-:W-:Y:S01]  /*7730*/  ISETP.GE.AND P2, PT, R152, c[0x0][0x220], PT ;  /* 0x0000880098007a0c */ /* 0x020fe20003f46270 */
[----:B------:R-:W-:Y:S01]  /*7740*/  ULOP3.LUT UR9, UR8, 0x1, URZ, 0xc0, !UPT ;  /* 0x0000000108097892 */ /* 0x000fe2000f8ec03f */
[----:B------:R-:W-:Y:S01]  /*7750*/  ISETP.GE.AND P1, PT, R151, c[0x0][0x220], PT ;  /* 0x0000880097007a0c */ /* 0x000fe20003f26270 */
[----:B------:R-:W3:Y:S01]  /*7760*/  LDL.LU R15, [R1] ;  /* 0x00000000010f7983 */ /* 0x000ee20000300800 */
[----:B------:R-:W-:Y:S01]  /*7770*/  IMAD.MOV.U32 R4, RZ, RZ, c[0x0][0x190] ;  /* 0x00006400ff047624 */ /* 0x000fe200078e00ff */
[----:B------:R-:W-:Y:S01]  /*7780*/  UISETP.NE.U32.AND UP1, UPT, UR9, 0x1, UPT ;  /* 0x000000010900788c */ /* 0x000fe2000bf25070 */
[----:B------:R-:W-:Y:S02]  /*7790*/  ISETP.GE.AND P3, PT, R160, c[0x0][0x220], PT ;  /* 0x00008800a0007a0c */ /* 0x000fe40003f66270 */
[----:B------:R-:W-:Y:S01]  /*77a0*/  IMAD.U32 R4, R4, -0x40, RZ ;  /* 0xffffffc004047824 */ /* 0x000fe200078e00ff */
[----:B------:R-:W-:Y:S06]  /*77b0*/  USEL UR9, UR43, 0x3000, !UP1 ;  /* 0x000030002b097887 */ /* 0x000fec000c800000 */
[----:B------:R-:W-:Y:S02]  /*77c0*/  IADD3 R225, R225, UR9, RZ ;  /* 0x00000009e1e17c10 */ /* 0x000fe4000fffe0ff */
[----:B------:R-:W-:Y:S03]  /*77d0*/  IADD3 R212, R212, UR9, RZ ;  /* 0x00000009d4d47c10 */ /* 0x000fe6000fffe0ff */
[----:B------:R1:W-:Y:S04]  /*77e0*/  @P3 STS [R225], RZ ;  /* 0x000000ffe1003388 */ /* 0x0003e80000000800 */
[----:B------:R1:W-:Y:S04]  /*77f0*/  @P3 STS [R225+0x4], RZ ;  /* 0x000004ffe1003388 */ /* 0x0003e80000000800 */
[----:B------:R1:W-:Y:S04]  /*7800*/  @P3 STS [R225+0x8], RZ ;  /* 0x000008ffe1003388 */ /* 0x0003e80000000800 */
[----:B------:R1:W-:Y:S01]  /*7810*/  @P3 STS [R225+0xc], RZ ;  /* 0x00000cffe1003388 */ /* 0x0003e20000000800 */
[C---:B---3--:R-:W-:Y:S02]  /*7820*/  LEA R15, P4, R4.reuse, R15, 0x1 ;  /* 0x0000000f040f7211 */ /* 0x048fe400078808ff */
[C---:B--2---:R-:W-:Y:S02]  /*7830*/  IADD3 R0, R5.reuse, UR9, RZ ;  /* 0x0000000905007c10 */ /* 0x044fe4000fffe0ff */
[C---:B------:R-:W-:Y:S01]  /*7840*/  @!P2 IADD3 R6, R5.reuse, UR9, RZ ;  /* 0x000000090506ac10 */ /* 0x040fe2000fffe0ff */
[----:B------:R1:W-:Y:S01]  /*7850*/  STL [R1], R15 ;  /* 0x0000000f01007387 */ /* 0x0003e20000100800 */
[----:B------:R-:W-:Y:S02]  /*7860*/  @!P1 IADD3 R7, R5, UR9, RZ ;  /* 0x0000000905079c10 */ /* 0x000fe4000fffe0ff */
[----:B------:R-:W-:Y:S01]  /*7870*/  SHF.R.S32.HI R5, RZ, 0x1f, R4 ;  /* 0x0000001fff057819 */ /* 0x000fe20000011404 */
[----:B------:R1:W-:Y:S03]  /*7880*/  STL [R1+0x8], R0 ;  /* 0x0000080001007387 */ /* 0x0003e60000100800 */
[----:B------:R-:W-:Y:S01]  /*7890*/  LEA.HI.X R251, R4, R251, R5, 0x1, P4 ;  /* 0x000000fb04fb7211 */ /* 0x000fe200020f0c05 */
[----:B------:R-:W-:Y:S04]  /*78a0*/  @!P3 IMAD.MOV.U32 R4, RZ, RZ, R15 ;  /* 0x000000ffff04b224 */ /* 0x000fe800078e000f */
[----:B------:R-:W-:Y:S05]  /*78b0*/  @!P3 IMAD.MOV.U32 R5, RZ, RZ, R251 ;  /* 0x000000ffff05b224 */ /* 0x000fea00078e00fb */
        /* <DEDUP_REMOVED lines=25> */
.L_x_733:
        /* <DEDUP_REMOVED lines=118> */
[----:B------:R1:W-:Y:S01]  /*81b0*/  STL [R1+0x4], R147 ;  /* 0x0000049301007387 */ /* 0x0003e20000100800 */
        /* <DEDUP_REMOVED lines=21> */
.L_x_734:
        /* <DEDUP_REMOVED lines=95> */
[C---:B------:R-:W-:Y:S04]  /*8900*/  HMMA.16816.F32.BF16 R8, R28.reuse, R138, R8 ;  /* 0x0000008a1c08723c */ /* 0x040fe80000041808 */
[----:B------:R-:W-:Y:S04]  /*8910*/  IMAD R0, R0, 0x30, RZ ;  /* 0x0000003000007824 */ /* 0x000fe800078e02ff */
[C---:B--2---:R-:W-:Y:S07]  /*8920*/  HMMA.16816.F32.BF16 R12, R28.reuse, R32, R12 ;  /* 0x000000201c0c723c */ /* 0x044fee000004180c */
[----:B------:R-:W-:Y:S01]  /*8930*/  IMAD.MOV.U32 R32, RZ, RZ, R242 ;  /* 0x000000ffff207224 */ /* 0x000fe200078e00f2 */
[C---:B------:R-:W-:Y:S04]  /*8940*/  HMMA.16816.F32.BF16 R16, R28.reuse, R34, R16 ;  /* 0x000000221c10723c */ /* 0x040fe80000041810 */
[----:B------:R-:W-:Y:S03]  /*8950*/  IMAD.MOV.U32 R33, RZ, RZ, R241 ;  /* 0x000000ffff217224 */ /* 0x000fe600078e00f1 */
[----:B----4-:R-:W-:Y:S01]  /*8960*/  @P0 IADD3 R34, P2, R147, UR15, RZ ;  /* 0x0000000f93220c10 */ /* 0x010fe2000ff5e0ff */
[C---:B------:R-:W-:Y:S01]  /*8970*/  HMMA.16816.F32.BF16 R20, R28.reuse, R132, R20 ;  /* 0x000000841c14723c */ /* 0x040fe20000041814 */
[----:B------:R-:W-:Y:S03]  /*8980*/  @UP0 UIADD3 UR15, UP2, UR15, -0x100, URZ ;  /* 0xffffff000f0f0890 */ /* 0x000fe6000ff5e03f */
[----:B-----5:R-:W-:Y:S01]  /*8990*/  @P0 IADD3.X R35, R145, UR14, RZ, P2, !PT ;  /* 0x0000000e91230c10 */ /* 0x020fe200097fe4ff */
[----:B------:R-:W-:Y:S01]  /*89a0*/  IMAD.MOV.U32 R145, RZ, RZ, c[0x0][0x22c] ;  /* 0x00008b00ff917624 */ /* 0x000fe200078e00ff */
[----:B------:R-:W-:Y:S01]  /*89b0*/  @UP0 UIADD3.X UR14, UR14, -0x1, URZ, UP2, !UPT ;  /* 0xffffffff0e0e0890 */ /* 0x000fe200097fe43f */
[CC--:B------:R-:W-:Y:S01]  /*89c0*/  LEA R132, P1, R140.reuse, R32.reuse, 0x2 ;  /* 0x000000208c847211 */ /* 0x0c0fe200078210ff */
[----:B------:R-:W-:Y:S01]  /*89d0*/  HMMA.16816.F32.BF16 R24, R28, R134, R24 ;  /* 0x000000861c18723c */ /* 0x000fe20000041818 */
[----:B------:R-:W2:Y:S03]  /*89e0*/  @P0 LDG.E R141, [R34.64+0x20] ;  /* 0x00002006228d0981 */ /* 0x000ea6000c1e1900 */
[-C--:B------:R-:W-:Y:S01]  /*89f0*/  LEA.HI.X.SX32 R133, R140, R33.reuse, 0x2, P1 ;  /* 0x000000218c857211 */ /* 0x080fe200008f16ff */
[----:B------:R-:W3:Y:S01]  /*8a00*/  @P0 LDG.E R142, [R34.64+0xa0] ;  /* 0x0000a006228e0981 */ /* 0x000ee2000c1e1900 */
[----:B------:R-:W-:Y:S03]  /*8a10*/  IMAD R145, R145, c[0x0][0x1c0], RZ ;  /* 0x0000700091917a24 */ /* 0x000fe600078e02ff */
[----:B------:R-:W4:Y:S03]  /*8a20*/  @P0 LDG.E R143, [R34.64+0x80] ;  /* 0x00008006228f0981 */ /* 0x000f26000c1e1900 */
[----:B------:R-:W-:Y:S01]  /*8a30*/  IMAD.SHL.U32 R145, R145, 0x8, RZ ;  /* 0x0000000891917824 */ /* 0x000fe200078e00ff */
[----:B------:R-:W5:Y:S04]  /*8a40*/  @P0 LDG.E R144, [R34.64] ;  /* 0x0000000622900981 */ /* 0x000f68000c1e1900 */
[----:B------:R-:W-:Y:S04]  /*8a50*/  RED.E.ADD.F32.FTZ.RN.STRONG.GPU [R32.64], R4 ;  /* 0x000000042000798e */ /* 0x000fe8000c10e786 */
        /* <DEDUP_REMOVED lines=84> */
[CC--:B-1----:R-:W-:Y:S04]  /*8fa0*/  LEA R14, P5, R134.reuse, R32.reuse, 0x2 ;  /* 0x00000020860e7211 */ /* 0x0c2fe800078a10ff */
        /* <DEDUP_REMOVED lines=60> */
[----:B------:R-:W5:Y:S07]  /*9370*/  LDSM.16.MT88.4 R20, [R3+0x2800] ;  /* 0x002800000314783b */ /* 0x000f6e0000004200 */
        /* <DEDUP_REMOVED lines=21> */
[-C--:B-----5:R-:W-:Y:S08]  /*94d0*/  HMMA.16816.F32.BF16 R116, R4, R20.reuse, R116 ;  /* 0x000000140474723c */ /* 0x0a0ff00000041874 */
        /* <DEDUP_REMOVED lines=184> */
.L_x_736:
        /* <DEDUP_REMOVED lines=19> */
.L_x_737:
        /* <DEDUP_REMOVED lines=55> */
.L_x_739:
[----:B------:R-:W-:Y:S05]  /*a500*/  BSYNC B0 ;  /* 0x0000000000007941 */ /* 0x000fea0003800000 */
.L_x_738:
        /* <DEDUP_REMOVED lines=20> */
.L_x_741:
[----:B------:R-:W-:Y:S05]  /*a650*/  BSYNC B0 ;  /* 0x0000000000007941 */ /* 0x000fea0003800000 */
.L_x_740:
        /* <DEDUP_REMOVED lines=31> */
.L_x_743:
[----:B------:R-:W-:Y:S05]  /*a850*/  BSYNC B0 ;  /* 0x0000000000007941 */ /* 0x000fea0003800000 */
.L_x_742:
        /* <DEDUP_REMOVED lines=16> */
.L_x_717:
[----:B------:R-:W-:Y:S05]  /*a960*/  BSYNC B1 ;  /* 0x0000000000017941 */ /* 0x000fea0003800000 */
.L_x_703:
        /* <DEDUP_REMOVED lines=11> */
.L_x_744:
[----:B------:R-:W-:Y:S05]  /*aa20*/  EXIT ;  /* 0x000000000000794d */ /* 0x000fea0003800000 */
.L_x_746:
        /* <DEDUP_REMOVED lines=13> */
.L_x_1295:


//--------------------- .text._ZN5flash25flash_bwd_dot_do_o_kernelILb0E23Flash_bwd_kernel_traitsILi96ELi64ELi128ELi8ELi2ELi4ELi4ELb1ELb0EN7cutlass10bfloat16_tE19Flash_kernel_traitsILi96ELi64ELi128ELi8ES3_EEEEvNS_16Flash_bwd_paramsE --------------------------
	.section	.text._ZN5flash25flash_bwd_dot_do_o_kernelILb0E23Flash_bwd_kernel_traitsILi96ELi64ELi128ELi8ELi2ELi4ELi4ELb1ELb0EN7cutlass10bfloat16_tE19Flash_kernel_traitsILi96ELi64ELi128ELi8ES3_EEEEvNS_16Flash_bwd_paramsE,"ax",@progbits
	.sectioninfo	@"SHI_REGISTERS=43"
	.align	128
        .global         _ZN5flash25flash_bwd_dot_do_o_kernelILb0E23Flash_bwd_kernel_traitsILi96ELi64ELi128ELi8ELi2ELi4ELi4ELb1ELb0EN7cutlass10bfloat16_tE19Flash_kernel_traitsILi96ELi64ELi128ELi8ES3_EEEEvNS_16Flash_bwd_paramsE
        .type           _ZN5flash25flash_bwd_dot_do_o_kernelILb0E23Flash_bwd_kernel_traitsILi96ELi64ELi128ELi8ELi2ELi4ELi4ELb1ELb0EN7cutlass10bfloat16_tE19Flash_kernel_traitsILi96ELi64ELi128ELi8ES3_EEEEvNS_16Flash_bwd_paramsE,@function
        .size           _ZN5flash25flash_bwd_dot_do_o_kernelILb0E23Flash_bwd_kernel_traitsILi96ELi64ELi128ELi8ELi2ELi4ELi4ELb1ELb0EN7cutlass10bfloat16_tE19Flash_kernel_traitsILi96ELi64ELi128ELi8ES3_EEEEvNS_16Flash_bwd_paramsE,(.L_x_1296 - _ZN5flash25flash_bwd_dot_do_o_kernelILb0E23Flash_bwd_kernel_traitsILi96ELi64ELi128ELi8ELi2ELi4ELi4ELb1ELb0EN7cutlass10bfloat16_tE19Flash_kernel_traitsILi96ELi64ELi128ELi8ES3_EEEEvNS_16Flash_bwd_paramsE)
        .other          _ZN5flash25flash_bwd_dot_do_o_kernelILb0E23Flash_bwd_kernel_traitsILi96ELi64ELi128ELi8ELi2ELi4ELi4ELb1ELb0EN7cutlass10bfloat16_tE19Flash_kernel_traitsILi96ELi64ELi128ELi8ES3_EEEEvNS_16Flash_bwd_paramsE,@"STO_CUDA_ENTRY STV_DEFAULT"
_ZN5flash25flash_bwd_dot_do_o_kernelILb0E23Flash_bwd_kernel_traitsILi96ELi64ELi128ELi8ELi2ELi4ELi4ELb1ELb0EN7cutlass10bfloat16_tE19Flash_kernel_traitsILi96ELi64ELi128ELi8ES3_EEEEvNS_16Flash_bwd_paramsE:
.text._ZN5flash25flash_bwd_dot_do_o_kernelILb0E23Flash_bwd_kernel_traitsILi96ELi64ELi128ELi8ELi2ELi4ELi4ELb1ELb0EN7cutlass10bfloat16_tE19Flash_kernel_traitsILi96ELi64ELi128ELi8ES3_EEEEvNS_16Flash_bwd_paramsE:
[----:B------:R-:W-:Y:S02]  /*0000*/  IMAD.MOV.U32 R1, RZ, RZ, c[0x0][0x28] ;  /* 0x00000a00ff017624 */ /* 0x000fe400078e00ff */
[----:B------:R-:W0:Y:S01]  /*0010*/  S2R R7, SR_CTAID.Y ;  /* 0x0000000000077919 */ /* 0x000e220000002600 */
[----:B------:R-:W-:Y:S01]  /*0020*/  ISETP.NE.U32.AND P0, PT, RZ, c[0x0][0x240], PT ;  /* 0x00009000ff007a0c */ /* 0x000fe20003f05070 */
[----:B------:R-:W-:Y:S01]  /*0030*/  ULDC.64 UR4, c[0x0][0x118] ;  /* 0x0000460000047ab9 */ /* 0x000fe20000000a00 */
[----:B------:R-:W-:Y:S02]  /*0040*/  MOV R9, 0xffffffff ;  /* 0xffffffff00097802 */ /* 0x000fe40000000f00 */
[----:B------:R-:W-:-:S13]  /*0050*/  ISETP.NE.AND.EX P0, PT, RZ, c[0x0][0x244], PT, P0 ;  /* 0x00009100ff007a0c */ /* 0x000fda0003f05300 */
[----:B------:R-:W-:Y:S01]  /*0060*/  @P0 MOV R2, 0x4 ;  /* 0x0000000400020802 */ /* 0x000fe20000000f00 */
[----:B------:R-:W-:Y:S01]  /*0070*/  @P0 IMAD.MOV.U32 R5, RZ, RZ, 0x4 ;  /* 0x00000004ff050424 */ /* 0x000fe200078e00ff */
[----:B0-----:R-:W-:-:S03]  /*0080*/  @P0 IADD3 R4, R7, 0x1, RZ ;  /* 0x0000000107040810 */ /* 0x001fc60007ffe0ff */
[----:B------:R-:W-:-:S04]  /*0090*/  @P0 IMAD.WIDE R2, R7, R2, c[0x0][0x240] ;  /* 0x0000900007020625 */ /* 0x000fc800078e0202 */
[----:B------:R-:W-:Y:S01]  /*00a0*/  @P0 IMAD.WIDE R4, R4, R5, c[0x0][0x240] ;  /* 0x0000900004040625 */ /* 0x000fe200078e0205 */
[----:B------:R-:W2:Y:S05]  /*00b0*/  @P0 LDG.E R9, [R2.64] ;  /* 0x0000000402090981 */ /* 0x000eaa000c1e1900 */
[----:B------:R-:W2:Y:S04]  /*00c0*/  @P0 LDG.E R4, [R4.64] ;  /* 0x0000000404040981 */ /* 0x000ea8000c1e1900 */
[----:B------:R-:W0:Y:S02]  /*00d0*/  S2R R31, SR_CTAID.X ;  /* 0x00000000001f7919 */ /* 0x000e240000002500 */
[----:B0-----:R-:W-:Y:S01]  /*00e0*/  SHF.L.U32 R31, R31, 0x6, RZ ;  /* 0x000000061f1f7819 */ /* 0x001fe200000006ff */
[----:B--2---:R-:W-:-:S02]  /*00f0*/  @P0 IMAD.IADD R6, R4, 0x1, -R9 ;  /* 0x0000000104060824 */ /* 0x004fc400078e0a09 */
[----:B------:R-:W-:-:S05]  /*0100*/  @!P0 IMAD.MOV.U32 R6, RZ, RZ, c[0x0][0x214] ;  /* 0x00008500ff068624 */ /* 0x000fca00078e00ff */
[----:B------:R-:W-:-:S13]  /*0110*/  ISETP.GT.AND P0, PT, R6, R31, PT ;  /* 0x0000001f0600720c */ /* 0x000fda0003f04270 */
[----:B------:R-:W-:Y:S05]  /*0120*/  @!P0 EXIT ;  /* 0x000000000000894d */ /* 0x000fea0003800000 */
[C---:B------:R-:W-:Y:S01]  /*0130*/  ISETP.NE.AND P1, PT, R9.reuse, -0x1, PT ;  /* 0xffffffff0900780c */ /* 0x040fe20003f25270 */
[----:B------:R-:W0:Y:S01]  /*0140*/  S2R R0, SR_CTAID.Z ;  /* 0x0000000000007919 */ /* 0x000e220000002700 */
[----:B------:R-:W-:Y:S02]  /*0150*/  ULDC.U8 UR6, c[0x0][0x328] ;  /* 0x0000ca0000067ab9 */ /* 0x000fe40000000000 */
[----:B------:R-:W-:Y:S01]  /*0160*/  ISETP.NE.AND P0, PT, RZ, UR6, PT ;  /* 0x00000006ff007c0c */ /* 0x000fe2000bf05270 */
[----:B------:R-:W1:Y:S08]  /*0170*/  S2R R30, SR_TID.X ;  /* 0x00000000001e7919 */ /* 0x000e700000002100 */
[--C-:B------:R-:W-:Y:S01]  /*0180*/  @!P1 SHF.R.S32.HI R2, RZ, 0x1f, R7.reuse ;  /* 0x0000001fff029819 */ /* 0x100fe20000011407 */
[----:B------:R-:W-:Y:S01]  /*0190*/  @P1 IMAD.WIDE.U32 R20, R9, c[0x0][0x370], RZ ;  /* 0x0000dc0009141a25 */ /* 0x000fe200078e00ff */
[----:B------:R-:W-:-:S03]  /*01a0*/  @!P1 SHF.R.S32.HI R8, RZ, 0x1f, R7 ;  /* 0x0000001fff089819 */ /* 0x000fc60000011407 */
[----:B------:R-:W-:Y:S02]  /*01b0*/  @!P1 IMAD R4, R2, c[0x0][0x368], RZ ;  /* 0x0000da0002049a24 */ /* 0x000fe400078e02ff */
[----:B------:R-:W-:Y:S02]  /*01c0*/  @!P1 IMAD R8, R8, c[0x0][0x1e0], RZ ;  /* 0x0000780008089a24 */ /* 0x000fe400078e02ff */
[----:B------:R-:W-:Y:S02]  /*01d0*/  @!P1 IMAD R11, R7, c[0x0][0x36c], R4 ;  /* 0x0000db00070b9a24 */ /* 0x000fe400078e0204 */
[----:B------:R-:W-:-:S04]  /*01e0*/  @P1 IMAD.WIDE.U32 R32, R9, c[0x0][0x1e8], RZ ;  /* 0x00007a0009201a25 */ /* 0x000fc800078e00ff */
[----:B------:R-:W-:-:S04]  /*01f0*/  @!P1 IMAD.WIDE.U32 R2, R7, c[0x0][0x368], RZ ;  /* 0x0000da0007029a25 */ /* 0x000fc800078e00ff */
[----:B------:R-:W-:Y:S01]  /*0200*/  @!P1 IMAD.WIDE.U32 R4, R7, c[0x0][0x1e0], RZ ;  /* 0x0000780007049a25 */ /* 0x000fe200078e00ff */
[----:B------:R-:W-:-:S03]  /*0210*/  @!P1 MOV R20, R2 ;  /* 0x0000000200149202 */ /* 0x000fc60000000f00 */
[----:B------:R-:W-:Y:S01]  /*0220*/  @!P1 IMAD R13, R7, c[0x0][0x1e4], R8 ;  /* 0x00007900070d9a24 */ /* 0x000fe200078e0208 */
[----:B------:R-:W-:Y:S01]  /*0230*/  @!P1 MOV R32, R4 ;  /* 0x0000000400209202 */ /* 0x000fe20000000f00 */
[C---:B------:R-:W-:Y:S02]  /*0240*/  @P1 IMAD R21, R9.reuse, c[0x0][0x374], R21 ;  /* 0x0000dd0009151a24 */ /* 0x040fe400078e0215 */
[----:B------:R-:W-:Y:S02]  /*0250*/  @P1 IMAD R33, R9, c[0x0][0x1ec], R33 ;  /* 0x00007b0009211a24 */ /* 0x000fe400078e0221 */
[----:B------:R-:W-:Y:S02]  /*0260*/  @!P1 IMAD.IADD R21, R3, 0x1, R11 ;  /* 0x0000000103159824 */ /* 0x000fe400078e020b */
[----:B------:R-:W-:Y:S01]  /*0270*/  @!P1 IMAD.IADD R33, R5, 0x1, R13 ;  /* 0x0000000105219824 */ /* 0x000fe200078e020d */
[----:B------:R-:W-:Y:S05]  /*0280*/  @!P0 BRA `(.L_x_747) ;  /* 0x0000007000008947 */ /* 0x000fea0003800000 */
[----:B01----:R-:W-:Y:S01]  /*0290*/  HFMA2.MMA R3, -RZ, RZ, 0, 7.62939453125e-06 ;  /* 0x00000080ff037435 */ /* 0x003fe200000001ff */
[----:B------:R-:W-:-:S02]  /*02a0*/  @!P1 IMAD R9, R7, c[0x0][0x224], RZ ;  /* 0x0000890007099a24 */ /* 0x000fc400078e02ff */
[----:B------:R-:W-:-:S03]  /*02b0*/  IMAD.MOV.U32 R4, RZ, RZ, c[0x0][0x210] ;  /* 0x00008400ff047624 */ /* 0x000fc600078e00ff */
[----:B------:R-:W-:-:S04]  /*02c0*/  LEA R2, R7, R9, 0x7 ;  /* 0x0000000907027211 */ /* 0x000fc800078e38ff */
[----:B------:R-:W-:-:S04]  /*02d0*/  IMAD R3, R3, R4, c[0x0][0x234] ;  /* 0x00008d0003037624 */ /* 0x000fc800078e0204 */
[----:B------:R-:W-:Y:S01]  /*02e0*/  IMAD R2, R3, R0, R2 ;  /* 0x0000000003027224 */ /* 0x000fe200078e0202 */
[----:B------:R-:W-:Y:S05]  /*02f0*/  BRA `(.L_x_748) ;  /* 0x0000002000007947 */ /* 0x000fea0003800000 */
.L_x_747:
[----:B01----:R-:W-:-:S04]  /*0300*/  IMAD R2, R7, c[0x0][0x1c0], R0 ;  /* 0x0000700007027a24 */ /* 0x003fc800078e0200 */
[----:B------:R-:W-:-:S03]  /*0310*/  IMAD R2, R2, c[0x0][0x224], RZ ;  /* 0x0000890002027a24 */ /* 0x000fc600078e02ff */
.L_x_748:
[----:B------:R-:W-:Y:S01]  /*0320*/  SHF.R.S32.HI R3, RZ, 0x1f, R30 ;  /* 0x0000001fff037819 */ /* 0x000fe2000001141e */
[--C-:B------:R-:W-:Y:S01]  /*0330*/  IMAD.IADD R5, R6, 0x1, -R31.reuse ;  /* 0x0000000106057824 */ /* 0x100fe200078e0a1f */
[----:B------:R-:W-:Y:S01]  /*0340*/  IADD3 R35, R31, R2, RZ ;  /* 0x000000021f237210 */ /* 0x000fe20007ffe0ff */
[----:B------:R-:W-:Y:S01]  /*0350*/  BSSY B0, `(.L_x_749) ;  /* 0x000002b000007945 */ /* 0x000fe20003800000 */
[----:B------:R-:W-:Y:S01]  /*0360*/  LEA.HI R3, R3, R30, RZ, 0x2 ;  /* 0x0000001e03037211 */ /* 0x000fe200078f10ff */
[----:B------:R-:W-:Y:S01]  /*0370*/  CS2R R18, SRZ ;  /* 0x0000000000127805 */ /* 0x000fe2000001ff00 */
[----:B------:R-:W-:Y:S01]  /*0380*/  SHF.R.S32.HI R28, RZ, 0x1f, R31 ;  /* 0x0000001fff1c7819 */ /* 0x000fe2000001141f */
[----:B------:R-:W-:Y:S01]  /*0390*/  CS2R R6, SRZ ;  /* 0x0000000000067805 */ /* 0x000fe2000001ff00 */
[----:B------:R-:W-:Y:S01]  /*03a0*/  SHF.R.S32.HI R34, RZ, 0x2, R3 ;  /* 0x00000002ff227819 */ /* 0x000fe20000011403 */
[----:B------:R-:W-:Y:S01]  /*03b0*/  CS2R R10, SRZ ;  /* 0x00000000000a7805 */ /* 0x000fe2000001ff00 */
[----:B------:R-:W-:Y:S01]  /*03c0*/  LOP3.LUT R3, R3, 0x1ffffffc, RZ, 0xc0, !PT ;  /* 0x1ffffffc03037812 */ /* 0x000fe200078ec0ff */
[----:B------:R-:W-:Y:S01]  /*03d0*/  CS2R R8, SRZ ;  /* 0x0000000000087805 */ /* 0x000fe2000001ff00 */
[----:B------:R-:W-:Y:S01]  /*03e0*/  ISETP.GE.AND P0, PT, R34, R5, PT ;  /* 0x000000052200720c */ /* 0x000fe20003f06270 */
[----:B------:R-:W-:Y:S01]  /*03f0*/  CS2R R14, SRZ ;  /* 0x00000000000e7805 */ /* 0x000fe2000001ff00 */
[----:B------:R-:W-:Y:S01]  /*0400*/  SHF.R.S32.HI R36, RZ, 0x1f, R0 ;  /* 0x0000001fff247819 */ /* 0x000fe20000011400 */
[----:B------:R-:W-:Y:S01]  /*0410*/  IMAD.IADD R3, R30, 0x1, -R3 ;  /* 0x000000011e037824 */ /* 0x000fe200078e0a03 */
[----:B------:R-:W-:Y:S01]  /*0420*/  CS2R R4, SRZ ;  /* 0x0000000000047805 */ /* 0x000fe2000001ff00 */
[----:B------:R-:W-:Y:S01]  /*0430*/  MOV R22, RZ ;  /* 0x000000ff00167202 */ /* 0x000fe20000000f00 */
[----:B------:R-:W-:Y:S01]  /*0440*/  CS2R R12, SRZ ;  /* 0x00000000000c7805 */ /* 0x000fe2000001ff00 */
[----:B------:R-:W-:Y:S01]  /*0450*/  IMAD.SHL.U32 R2, R3, 0x8, RZ ;  /* 0x0000000803027824 */ /* 0x000fe200078e00ff */
[----:B------:R-:W-:-:S04]  /*0460*/  SHF.R.S32.HI R37, RZ, 0x1f, R34 ;  /* 0x0000001fff257819 */ /* 0x000fc80000011422 */
[----:B------:R-:W-:Y:S02]  /*0470*/  IADD3 R38, R2, 0x20, RZ ;  /* 0x0000002002267810 */ /* 0x000fe40007ffe0ff */
[----:B------:R-:W-:Y:S01]  /*0480*/  SHF.R.S32.HI R3, RZ, 0x1f, R2 ;  /* 0x0000001fff037819 */ /* 0x000fe20000011402 */
[----:B------:R-:W-:Y:S05]  /*0490*/  @P0 BRA `(.L_x_750) ;  /* 0x0000016000000947 */ /* 0x000fea0003800000 */
[----:B------:R-:W-:Y:S01]  /*04a0*/  IMAD R24, R28, c[0x0][0x370], RZ ;  /* 0x0000dc001c187a24 */ /* 0x000fe200078e02ff */
[----:B------:R-:W-:Y:S01]  /*04b0*/  ISETP.GE.AND P2, PT, R38, c[0x0][0x220], PT ;  /* 0x0000880026007a0c */ /* 0x000fe20003f46270 */
[----:B------:R-:W-:-:S04]  /*04c0*/  IMAD.WIDE.U32 R16, R31, c[0x0][0x370], R2 ;  /* 0x0000dc001f107a25 */ /* 0x000fc800078e0002 */
[----:B------:R-:W-:Y:S01]  /*04d0*/  IMAD R24, R31, c[0x0][0x374], R24 ;  /* 0x0000dd001f187a24 */ /* 0x000fe200078e0218 */
[----:B------:R-:W-:Y:S01]  /*04e0*/  IADD3 R20, P1, R20, R16, RZ ;  /* 0x0000001014147210 */ /* 0x000fe20007f3e0ff */
[----:B------:R-:W-:-:S03]  /*04f0*/  IMAD R23, R36, c[0x0][0x378], RZ ;  /* 0x0000de0024177a24 */ /* 0x000fc600078e02ff */
[----:B------:R-:W-:Y:S01]  /*0500*/  IADD3.X R21, R21, R17, R24, P1, !PT ;  /* 0x0000001115157210 */ /* 0x000fe20000ffe418 */
[----:B------:R-:W-:Y:S01]  /*0510*/  IMAD R23, R0, c[0x0][0x37c], R23 ;  /* 0x0000df0000177a24 */ /* 0x000fe200078e0217 */
[C---:B------:R-:W-:Y:S01]  /*0520*/  IADD3 R24, R2.reuse, 0x40, RZ ;  /* 0x0000004002187810 */ /* 0x040fe20007ffe0ff */
[----:B------:R-:W-:Y:S01]  /*0530*/  IMAD R17, R37, c[0x0][0x370], RZ ;  /* 0x0000dc0025117a24 */ /* 0x000fe200078e02ff */
[----:B------:R-:W-:Y:S01]  /*0540*/  ISETP.GE.AND P1, PT, R2, c[0x0][0x220], PT ;  /* 0x0000880002007a0c */ /* 0x000fe20003f26270 */
[----:B------:R-:W-:Y:S01]  /*0550*/  IMAD.WIDE.U32 R20, R0, c[0x0][0x378], R20 ;  /* 0x0000de0000147a25 */ /* 0x000fe200078e0014 */
[----:B------:R-:W-:-:S04]  /*0560*/  ISETP.GE.AND P3, PT, R24, c[0x0][0x220], PT ;  /* 0x0000880018007a0c */ /* 0x000fc80003f66270 */
[----:B------:R-:W-:Y:S01]  /*0570*/  IADD3 R21, R21, R23, RZ ;  /* 0x0000001715157210 */ /* 0x000fe20007ffe0ff */
[----:B------:R-:W-:-:S04]  /*0580*/  IMAD R23, R34, c[0x0][0x374], R17 ;  /* 0x0000dd0022177a24 */ /* 0x000fc800078e0211 */
[----:B------:R-:W-:-:S04]  /*0590*/  IMAD.WIDE.U32 R16, R34, c[0x0][0x370], R20 ;  /* 0x0000dc0022107a25 */ /* 0x000fc800078e0014 */
[----:B------:R-:W-:Y:S01]  /*05a0*/  IMAD.IADD R17, R17, 0x1, R23 ;  /* 0x0000000111117824 */ /* 0x000fe200078e0217 */
[----:B------:R-:W-:-:S04]  /*05b0*/  LEA R20, P4, R16, c[0x0][0x330], 0x1 ;  /* 0x0000cc0010147a11 */ /* 0x000fc800078808ff */
[----:B------:R-:W-:-:S05]  /*05c0*/  LEA.HI.X R21, R16, c[0x0][0x334], R17, 0x1, P4 ;  /* 0x0000cd0010157a11 */ /* 0x000fca00020f0c11 */
[----:B------:R0:W5:Y:S04]  /*05d0*/  @!P1 LDG.E.128 R8, [R20.64] ;  /* 0x0000000414089981 */ /* 0x000168000c1e1d00 */
[----:B------:R0:W5:Y:S04]  /*05e0*/  @!P2 LDG.E.128 R4, [R20.64+0x40] ;  /* 0x000040041404a981 */ /* 0x000168000c1e1d00 */
[----:B------:R0:W5:Y:S02]  /*05f0*/  @!P3 LDG.E.128 R12, [R20.64+0x80] ;  /* 0x00008004140cb981 */ /* 0x000164000c1e1d00 */
.L_x_750:
[----:B------:R-:W-:Y:S05]  /*0600*/  BSYNC B0 ;  /* 0x0000000000007941 */ /* 0x000fea0003800000 */
.L_x_749:
[----:B------:R-:W-:Y:S01]  /*0610*/  BSSY B0, `(.L_x_751) ;  /* 0x000001f000007945 */ /* 0x000fe20003800000 */
[----:B------:R-:W-:Y:S01]  /*0620*/  CS2R R16, SRZ ;  /* 0x0000000000107805 */ /* 0x000fe2000001ff00 */
[----:B------:R-:W-:Y:S01]  /*0630*/  CS2R R26, SRZ ;  /* 0x00000000001a7805 */ /* 0x000fe2000001ff00 */
[----:B------:R-:W-:Y:S01]  /*0640*/  CS2R R24, SRZ ;  /* 0x0000000000187805 */ /* 0x000fe2000001ff00 */
[----:B------:R-:W-:Y:S01]  /*0650*/  MOV R23, RZ ;  /* 0x000000ff00177202 */ /* 0x000fe20000000f00 */
[----:B0-----:R-:W-:Y:S01]  /*0660*/  CS2R R20, SRZ ;  /* 0x0000000000147805 */ /* 0x001fe2000001ff00 */
[----:B------:R-:W-:Y:S05]  /*0670*/  @P0 BRA `(.L_x_752) ;  /* 0x0000018000000947 */ /* 0x000fea0003800000 */
[----:B------:R-:W-:Y:S01]  /*0680*/  IMAD R40, R28, c[0x0][0x1e8], RZ ;  /* 0x00007a001c287a24 */ /* 0x000fe200078e02ff */
[----:B------:R-:W-:Y:S01]  /*0690*/  MOV R29, R3 ;  /* 0x00000003001d7202 */ /* 0x000fe20000000f00 */
[----:B------:R-:W-:Y:S01]  /*06a0*/  IMAD.MOV.U32 R28, RZ, RZ, R2 ;  /* 0x000000ffff1c7224 */ /* 0x000fe200078e0002 */
[----:B------:R-:W-:Y:S01]  /*06b0*/  ISETP.GE.AND P1, PT, R2, c[0x0][0x220], PT ;  /* 0x0000880002007a0c */ /* 0x000fe20003f26270 */
[C---:B------:R-:W-:Y:S01]  /*06c0*/  IMAD R40, R31.reuse, c[0x0][0x1ec], R40 ;  /* 0x00007b001f287a24 */ /* 0x040fe200078e0228 */
[----:B------:R-:W-:Y:S01]  /*06d0*/  ISETP.GE.AND P2, PT, R38, c[0x0][0x220], PT ;  /* 0x0000880026007a0c */ /* 0x000fe20003f46270 */
[----:B------:R-:W-:-:S04]  /*06e0*/  IMAD.WIDE.U32 R28, R31, c[0x0][0x1e8], R28 ;  /* 0x00007a001f1c7a25 */ /* 0x000fc800078e001c */
[----:B------:R-:W-:Y:S01]  /*06f0*/  IMAD R3, R36, c[0x0][0x1f0], RZ ;  /* 0x00007c0024037a24 */ /* 0x000fe200078e02ff */
[----:B------:R-:W-:Y:S01]  /*0700*/  IADD3 R32, P0, R32, R28, RZ ;  /* 0x0000001c20207210 */ /* 0x000fe20007f1e0ff */
[----:B------:R-:W-:Y:S02]  /*0710*/  IMAD R37, R37, c[0x0][0x1e8], RZ ;  /* 0x00007a0025257a24 */ /* 0x000fe400078e02ff */
[----:B------:R-:W-:Y:S01]  /*0720*/  IMAD R3, R0, c[0x0][0x1f4], R3 ;  /* 0x00007d0000037a24 */ /* 0x000fe200078e0203 */
[----:B------:R-:W-:-:S05]  /*0730*/  IADD3.X R33, R33, R29, R40, P0, !PT ;  /* 0x0000001d21217210 */ /* 0x000fca00007fe428 */
[----:B------:R-:W-:Y:S01]  /*0740*/  IMAD.WIDE.U32 R32, R0, c[0x0][0x1f0], R32 ;  /* 0x00007c0000207a25 */ /* 0x000fe200078e0020 */
[----:B------:R-:W-:-:S03]  /*0750*/  IADD3 R0, R2, 0x40, RZ ;  /* 0x0000004002007810 */ /* 0x000fc60007ffe0ff */
[----:B------:R-:W-:Y:S01]  /*0760*/  IMAD.IADD R33, R33, 0x1, R3 ;  /* 0x0000000121217824 */ /* 0x000fe200078e0203 */
[----:B------:R-:W-:Y:S01]  /*0770*/  ISETP.GE.AND P3, PT, R0, c[0x0][0x220], PT ;  /* 0x0000880000007a0c */ /* 0x000fe20003f66270 */
[C---:B------:R-:W-:Y:S02]  /*0780*/  IMAD R3, R34.reuse, c[0x0][0x1ec], R37 ;  /* 0x00007b0022037a24 */ /* 0x040fe400078e0225 */
[----:B------:R-:W-:-:S05]  /*0790*/  IMAD.WIDE.U32 R28, R34, c[0x0][0x1e8], R32 ;  /* 0x00007a00221c7a25 */ /* 0x000fca00078e0020 */
[----:B------:R-:W-:Y:S02]  /*07a0*/  IADD3 R3, R29, R3, RZ ;  /* 0x000000031d037210 */ /* 0x000fe40007ffe0ff */
[----:B------:R-:W-:-:S04]  /*07b0*/  LEA R2, P0, R28, c[0x0][0x1d0], 0x1 ;  /* 0x000074001c027a11 */ /* 0x000fc800078008ff */
[----:B------:R-:W-:-:S05]  /*07c0*/  LEA.HI.X R3, R28, c[0x0][0x1d4], R3, 0x1, P0 ;  /* 0x000075001c037a11 */ /* 0x000fca00000f0c03 */
[----:B------:R0:W5:Y:S04]  /*07d0*/  @!P1 LDG.E.128 R24, [R2.64] ;  /* 0x0000000402189981 */ /* 0x000168000c1e1d00 */
[----:B------:R0:W5:Y:S04]  /*07e0*/  @!P2 LDG.E.128 R16, [R2.64+0x40] ;  /* 0x000040040210a981 */ /* 0x000168000c1e1d00 */
[----:B------:R0:W5:Y:S02]  /*07f0*/  @!P3 LDG.E.128 R20, [R2.64+0x80] ;  /* 0x000080040214b981 */ /* 0x000164000c1e1d00 */
.L_x_752:
[----:B------:R-:W-:Y:S05]  /*0800*/  BSYNC B0 ;  /* 0x0000000000007941 */ /* 0x000fea0003800000 */
.L_x_751:
[C---:B0----5:R-:W-:Y:S01]  /*0810*/  LOP3.LUT R2, R8.reuse, 0xffff0000, RZ, 0xc0, !PT ;  /* 0xffff000008027812 */ /* 0x061fe200078ec0ff */
[----:B------:R-:W-:Y:S01]  /*0820*/  IMAD.U32 R0, R8, 0x10000, RZ ;  /* 0x0001000008007824 */ /* 0x000fe200078e00ff */
[----:B------:R-:W-:-:S02]  /*0830*/  LOP3.LUT R29, R24, 0xffff0000, RZ, 0xc0, !PT ;  /* 0xffff0000181d7812 */ /* 0x000fc400078ec0ff */
[----:B------:R-:W-:Y:S02]  /*0840*/  SHF.L.U32 R3, R24, 0x10, RZ ;  /* 0x0000001018037819 */ /* 0x000fe400000006ff */
[----:B------:R-:W-:Y:S01]  /*0850*/  LOP3.LUT P0, RZ, R30, 0x3, RZ, 0xc0, !PT ;  /* 0x000000031eff7812 */ /* 0x000fe2000780c0ff */
[----:B------:R-:W-:Y:S01]  /*0860*/  FMUL.FTZ R8, R2, R29 ;  /* 0x0000001d02087220 */ /* 0x000fe20000410000 */
[----:B------:R-:W-:Y:S01]  /*0870*/  SHF.L.U32 R29, R25, 0x10, RZ ;  /* 0x00000010191d7819 */ /* 0x000fe200000006ff */
[----:B------:R-:W-:Y:S01]  /*0880*/  IMAD.U32 R2, R9, 0x10000, RZ ;  /* 0x0001000009027824 */ /* 0x000fe200078e00ff */
[----:B------:R-:W-:Y:S01]  /*0890*/  LOP3.LUT R25, R25, 0xffff0000, RZ, 0xc0, !PT ;  /* 0xffff000019197812 */ /* 0x000fe200078ec0ff */
[----:B------:R-:W-:Y:S01]  /*08a0*/  FFMA.FTZ R0, R0, R3, R8 ;  /* 0x0000000300007223 */ /* 0x000fe20000010008 */
[----:B------:R-:W-:Y:S02]  /*08b0*/  LOP3.LUT R8, R9, 0xffff0000, RZ, 0xc0, !PT ;  /* 0xffff000009087812 */ /* 0x000fe400078ec0ff */
[----:B------:R-:W-:Y:S01]  /*08c0*/  SHF.L.U32 R3, R26, 0x10, RZ ;  /* 0x000000101a037819 */ /* 0x000fe200000006ff */
[----:B------:R-:W-:Y:S01]  /*08d0*/  FFMA.FTZ R2, R2, R29, R0 ;  /* 0x0000001d02027223 */ /* 0x000fe20000010000 */
[----:B------:R-:W-:Y:S01]  /*08e0*/  LOP3.LUT R9, R26, 0xffff0000, RZ, 0xc0, !PT ;  /* 0xffff00001a097812 */ /* 0x000fe200078ec0ff */
[----:B------:R-:W-:-:S02]  /*08f0*/  IMAD.U32 R0, R10, 0x10000, RZ ;  /* 0x000100000a007824 */ /* 0x000fc400078e00ff */
[----:B------:R-:W-:Y:S01]  /*0900*/  FFMA.FTZ R8, R8, R25, R2 ;  /* 0x0000001908087223 */ /* 0x000fe20000010002 */
[----:B------:R-:W-:Y:S02]  /*0910*/  LOP3.LUT R2, R10, 0xffff0000, RZ, 0xc0, !PT ;  /* 0xffff00000a027812 */ /* 0x000fe400078ec0ff */
[----:B------:R-:W-:Y:S01]  /*0920*/  LOP3.LUT R10, R11, 0xffff0000, RZ, 0xc0, !PT ;  /* 0xffff00000b0a7812 */ /* 0x000fe200078ec0ff */
[----:B------:R-:W-:Y:S01]  /*0930*/  FFMA.FTZ R8, R0, R3, R8 ;  /* 0x0000000300087223 */ /* 0x000fe20000010008 */
[----:B------:R-:W-:Y:S01]  /*0940*/  SHF.L.U32 R3, R27, 0x10, RZ ;  /* 0x000000101b037819 */ /* 0x000fe200000006ff */
[----:B------:R-:W-:Y:S01]  /*0950*/  IMAD.U32 R0, R11, 0x10000, RZ ;  /* 0x000100000b007824 */ /* 0x000fe200078e00ff */
[----:B------:R-:W-:Y:S01]  /*0960*/  LOP3.LUT R27, R27, 0xffff0000, RZ, 0xc0, !PT ;  /* 0xffff00001b1b7812 */ /* 0x000fe200078ec0ff */
[----:B------:R-:W-:Y:S01]  /*0970*/  FFMA.FTZ R2, R2, R9, R8 ;  /* 0x0000000902027223 */ /* 0x000fe20000010008 */
[----:B------:R-:W-:-:S03]  /*0980*/  LOP3.LUT R9, R16, 0xffff0000, RZ, 0xc0, !PT ;  /* 0xffff000010097812 */ /* 0x000fc600078ec0ff */
[----:B------:R-:W-:Y:S01]  /*0990*/  FFMA.FTZ R2, R0, R3, R2 ;  /* 0x0000000300027223 */ /* 0x000fe20000010002 */
[----:B------:R-:W-:Y:S01]  /*09a0*/  SHF.L.U32 R3, R16, 0x10, RZ ;  /* 0x0000001010037819 */ /* 0x000fe200000006ff */
[----:B------:R-:W-:Y:S02]  /*09b0*/  IMAD.U32 R0, R4, 0x10000, RZ ;  /* 0x0001000004007824 */ /* 0x000fe400078e00ff */
        /* <DEDUP_REMOVED lines=23> */
[C---:B------:R-:W-:Y:S01]  /*0b30*/  IMAD.U32 R0, R12.reuse, 0x10000, RZ ;  /* 0x000100000c007824 */ /* 0x040fe200078e00ff */
[----:B------:R-:W-:Y:S01]  /*0b40*/  LOP3.LUT R12, R12, 0xffff0000, RZ, 0xc0, !PT ;  /* 0xffff00000c0c7812 */ /* 0x000fe200078ec0ff */
[----:B------:R-:W-:-:S04]  /*0b50*/  FFMA.FTZ R2, R6, R19, R2 ;  /* 0x0000001306027223 */ /* 0x000fc80000010002 */
[----:B------:R-:W-:Y:S01]  /*0b60*/  FFMA.FTZ R2, R0, R3, R2 ;  /* 0x0000000300027223 */ /* 0x000fe20000010002 */
[----:B------:R-:W-:Y:S01]  /*0b70*/  SHF.L.U32 R3, R21, 0x10, RZ ;  /* 0x0000001015037819 */ /* 0x000fe200000006ff */
[C---:B------:R-:W-:Y:S01]  /*0b80*/  IMAD.U32 R0, R13.reuse, 0x10000, RZ ;  /* 0x000100000d007824 */ /* 0x040fe200078e00ff */
[----:B------:R-:W-:Y:S01]  /*0b90*/  LOP3.LUT R13, R13, 0xffff0000, RZ, 0xc0, !PT ;  /* 0xffff00000d0d7812 */ /* 0x000fe200078ec0ff */
[----:B------:R-:W-:Y:S01]  /*0ba0*/  FFMA.FTZ R5, R12, R5, R2 ;  /* 0x000000050c057223 */ /* 0x000fe20000010002 */
[----:B------:R-:W-:-:S03]  /*0bb0*/  LOP3.LUT R2, R21, 0xffff0000, RZ, 0xc0, !PT ;  /* 0xffff000015027812 */ /* 0x000fc600078ec0ff */
        /* <DEDUP_REMOVED lines=13> */
[----:B------:R-:W-:-:S03]  /*0c90*/  SHF.R.S32.HI R5, RZ, 0x1f, R35 ;  /* 0x0000001fff057819 */ /* 0x000fc60000011423 */
[----:B------:R-:W-:-:S05]  /*0ca0*/  FFMA.FTZ R0, R15, R2, R0 ;  /* 0x000000020f007223 */ /* 0x000fca0000010000 */
[----:B------:R-:W0:Y:S02]  /*0cb0*/  SHFL.BFLY PT, R3, R0, 0x2, 0x1f ;  /* 0x0c401f0000037f89 */ /* 0x000e2400000e0000 */
[----:B0-----:R-:W-:-:S05]  /*0cc0*/  FADD.FTZ R3, R0, R3 ;  /* 0x0000000300037221 */ /* 0x001fca0000010000 */
[----:B------:R0:W1:Y:S01]  /*0cd0*/  SHFL.BFLY PT, R4, R3, 0x1, 0x1f ;  /* 0x0c201f0003047f89 */ /* 0x00006200000e0000 */
[----:B------:R-:W-:Y:S05]  /*0ce0*/  @P0 EXIT ;  /* 0x000000000000094d */ /* 0x000fea0003800000 */
[----:B------:R-:W-:Y:S01]  /*0cf0*/  LEA.HI R30, P0, R30, R35, RZ, 0x1e ;  /* 0x000000231e1e7211 */ /* 0x000fe2000781f0ff */
[----:B-1----:R-:W-:-:S04]  /*0d00*/  FADD.FTZ R4, R3, R4 ;  /* 0x0000000403047221 */ /* 0x002fc80000010000 */
[----:B------:R-:W-:Y:S01]  /*0d10*/  IMAD.X R5, RZ, RZ, R5, P0 ;  /* 0x000000ffff057224 */ /* 0x000fe200000e0605 */
[----:B------:R-:W-:-:S04]  /*0d20*/  LEA R2, P0, R30, c[0x0][0x3c8], 0x2 ;  /* 0x0000f2001e027a11 */ /* 0x000fc800078010ff */
[----:B0-----:R-:W-:Y:S01]  /*0d30*/  LEA.HI.X R3, R30, c[0x0][0x3cc], R5, 0x2, P0 ;  /* 0x0000f3001e037a11 */ /* 0x001fe200000f1405 */
[----:B------:R-:W-:-:S05]  /*0d40*/  FMUL.FTZ R5, R4, c[0x0][0x2d4] ;  /* 0x0000b50004057a20 */ /* 0x000fca0000410000 */
[----:B------:R-:W-:Y:S01]  /*0d50*/  STG.E [R2.64], R5 ;  /* 0x0000000502007986 */ /* 0x000fe2000c101904 */
[----:B------:R-:W-:Y:S05]  /*0d60*/  EXIT ;  /* 0x000000000000794d */ /* 0x000fea0003800000 */
.L_x_753:
        /* <DEDUP_REMOVED lines=9> */
.L_x_1296:


//--------------------- .text._ZN5flash25flash_bwd_dot_do_o_kernelILb1E23Flash_bwd_kernel_traitsILi96ELi64ELi128ELi8ELi2ELi4ELi4ELb1ELb0EN7cutlass10bfloat16_tE19Flash_kernel_traitsILi96ELi64ELi128ELi8ES3_EEEEvNS_16Flash_bwd_paramsE --------------------------
	.section	.text._ZN5flash25flash_bwd_dot_do_o_kernelILb1E23Flash_bwd_kernel_traitsILi96ELi64ELi128ELi8ELi2ELi4ELi4ELb1ELb0EN7cutlass10bfloat16_tE19Flash_kernel_traitsILi96ELi64ELi128ELi8ES3_EEEEvNS_16Flash_bwd_paramsE,"ax",@progbits
	.sectioninfo	@"SHI_REGISTERS=45"
	.align	128
        .global         _ZN5flash25flash_bwd_dot_do_o_kernelILb1E23Flash_bwd_kernel_traitsILi96ELi64ELi128ELi8ELi2ELi4ELi4ELb1ELb0EN7cutlass10bfloat16_tE19Flash_kernel_traitsILi96ELi64ELi128ELi8ES3_EEEEvNS_16Flash_bwd_paramsE
        .type           _ZN5flash25flash_bwd_dot_do_o_kernelILb1E23Flash_bwd_kernel_traitsILi96ELi64ELi128ELi8ELi2ELi4ELi4ELb1ELb0EN7cutlass10bfloat16_tE19Flash_kernel_traitsILi96ELi64ELi128ELi8ES3_EEEEvNS_16Flash_bwd_paramsE,@function
        .size           _ZN5flash25flash_bwd_dot_do_o_kernelILb1E23Flash_bwd_kernel_traitsILi96ELi64ELi128ELi8ELi2ELi4ELi4ELb1ELb0EN7cutlass10bfloat16_tE19Flash_kernel_traitsILi96ELi64ELi128ELi8ES3_EEEEvNS_16Flash_bwd_paramsE,(.L_x_1297 - _ZN5flash25flash_bwd_dot_do_o_kernelILb1E23Flash_bwd_kernel_traitsILi96ELi64ELi128ELi8ELi2ELi4ELi4ELb1ELb0EN7cutlass10bfloat16_tE19Flash_kernel_traitsILi96ELi64ELi128ELi8ES3_EEEEvNS_16Flash_bwd_paramsE)
        .other          _ZN5flash25flash_bwd_dot_do_o_kernelILb1E23Flash_bwd_kernel_traitsILi96ELi64ELi128ELi8ELi2ELi4ELi4ELb1ELb0EN7cutlass10bfloat16_tE19Flash_kernel_traitsILi96ELi64ELi128ELi8ES3_EEEEvNS_16Flash_bwd_paramsE,@"STO_CUDA_ENTRY STV_DEFAULT"
_ZN5flash25flash_bwd_dot_do_o_kernelILb1E23Flash_bwd_kernel_traitsILi96ELi64ELi128ELi8ELi2ELi4ELi4ELb1ELb0EN7cutlass10bfloat16_tE19Flash_kernel_traitsILi96ELi64ELi128ELi8ES3_EEEEvNS_16Flash_bwd_paramsE:
.text._ZN5flash25flash_bwd_dot_do_o_kernelILb1E23Flash_bwd_kernel_traitsILi96ELi64ELi128ELi8ELi2ELi4ELi4ELb1ELb0EN7cutlass10bfloat16_tE19Flash_kernel_traitsILi96ELi64ELi128ELi8ES3_EEEEvNS_16Flash_bwd_paramsE:
[----:B------:R-:W-:Y:S02]  /*0000*/  MOV R1, c[0x0][0x28] ;  /* 0x00000a0000017a02 */ /* 0x000fe40000000f00 */
[----:B------:R-:W0:Y:S01]  /*0010*/  S2R R5, SR_CTAID.Y ;  /* 0x0000000000057919 */ /* 0x000e220000002600 */
[----:B------:R-:W-:Y:S01]  /*0020*/  ISETP.NE.U32.AND P0, PT, RZ, c[0x0][0x240], PT ;  /* 0x00009000ff007a0c */ /* 0x000fe20003f05070 */
[----:B------:R-:W-:Y:S01]  /*0030*/  IMAD.MOV.U32 R10, RZ, RZ, -0x1 ;  /* 0xffffffffff0a7424 */ /* 0x000fe200078e00ff */
[----:B------:R-:W-:Y:S02]  /*0040*/  ULDC.64 UR4, c[0x0][0x118] ;  /* 0x0000460000047ab9 */ /* 0x000fe40000000a00 */
        /* <DEDUP_REMOVED lines=9> */
[----:B0-----:R-:W-:Y:S01]  /*00e0*/  IMAD.SHL.U32 R41, R41, 0x40, RZ ;  /* 0x0000004029297824 */ /* 0x001fe200078e00ff */
[----:B--2---:R-:W-:-:S02]  /*00f0*/  @P0 IADD3 R8, R7, -R10, RZ ;  /* 0x8000000a07080210 */ /* 0x004fc40007ffe0ff */
[----:B------:R-:W-:-:S04]  /*0100*/  @!P0 MOV R8, c[0x0][0x214] ;  /* 0x0000850000088a02 */ /* 0x000fc80000000f00 */
[----:B------:R-:W-:-:S13]  /*0110*/  ISETP.GT.AND P1, PT, R8, R41, PT ;  /* 0x000000290800720c */ /* 0x000fda0003f24270 */
[----:B------:R-:W-:Y:S05]  /*0120*/  @!P1 EXIT ;  /* 0x000000000000994d */ /* 0x000fea0003800000 */
[----:B------:R-:W-:Y:S01]  /*0130*/  ISETP.NE.AND P1, PT, R10, -0x1, PT ;  /* 0xffffffff0a00780c */ /* 0x000fe20003f25270 */
[C---:B------:R-:W-:Y:S01]  /*0140*/  IMAD.WIDE R2, R5.reuse, 0x80, RZ ;  /* 0x0000008005027825 */ /* 0x040fe200078e02ff */
[----:B------:R-:W-:Y:S01]  /*0150*/  SHF.R.S32.HI R36, RZ, 0x1f, R41 ;  /* 0x0000001fff247819 */ /* 0x000fe20000011429 */
[----:B------:R-:W-:Y:S02]  /*0160*/  ULDC.U8 UR6, c[0x0][0x328] ;  /* 0x0000ca0000067ab9 */ /* 0x000fe40000000000 */
[----:B------:R-:W-:Y:S01]  /*0170*/  IMAD.MOV.U32 R9, RZ, RZ, c[0x0][0x1c0] ;  /* 0x00007000ff097624 */ /* 0x000fe200078e00ff */
[----:B------:R-:W-:Y:S01]  /*0180*/  SEL R4, R2, RZ, P0 ;  /* 0x000000ff02047207 */ /* 0x000fe20000000000 */
[----:B------:R-:W-:Y:S01]  /*0190*/  IMAD.WIDE R6, R5, c[0x0][0x224], RZ ;  /* 0x0000890005067a25 */ /* 0x000fe200078e02ff */
[----:B------:R-:W-:Y:S02]  /*01a0*/  SEL R11, R3, RZ, P0 ;  /* 0x000000ff030b7207 */ /* 0x000fe40000000000 */
[----:B------:R-:W-:Y:S01]  /*01b0*/  SHF.R.S32.HI R15, RZ, 0x1f, R9 ;  /* 0x0000001fff0f7819 */ /* 0x000fe20000011409 */
[----:B------:R-:W-:Y:S01]  /*01c0*/  IMAD R16, R7, c[0x0][0x1c0], RZ ;  /* 0x0000700007107a24 */ /* 0x000fe200078e02ff */
[----:B------:R-:W-:Y:S01]  /*01d0*/  IADD3 R21, P0, R41, R4, RZ ;  /* 0x0000000429157210 */ /* 0x000fe20007f1e0ff */
[----:B------:R-:W-:Y:S01]  /*01e0*/  @P1 IMAD.WIDE.U32 R24, R10, c[0x0][0x370], RZ ;  /* 0x0000dc000a181a25 */ /* 0x000fe200078e00ff */
[----:B------:R-:W-:-:S02]  /*01f0*/  @!P1 SHF.R.S32.HI R0, RZ, 0x1f, R5 ;  /* 0x0000001fff009819 */ /* 0x000fc40000011405 */
[----:B------:R-:W-:Y:S01]  /*0200*/  @!P1 SHF.R.S32.HI R17, RZ, 0x1f, R5 ;  /* 0x0000001fff119819 */ /* 0x000fe20000011405 */
[----:B------:R-:W-:Y:S01]  /*0210*/  @P1 IMAD.WIDE.U32 R12, R10, c[0x0][0x1e8], RZ ;  /* 0x00007a000a0c1a25 */ /* 0x000fe200078e00ff */
[----:B------:R-:W-:Y:S02]  /*0220*/  IADD3.X R11, R36, R11, RZ, P0, !PT ;  /* 0x0000000b240b7210 */ /* 0x000fe400007fe4ff */
[----:B------:R-:W-:Y:S01]  /*0230*/  ISETP.NE.AND P0, PT, RZ, UR6, PT ;  /* 0x00000006ff007c0c */ /* 0x000fe2000bf05270 */
[----:B------:R-:W-:Y:S01]  /*0240*/  @!P1 IMAD R14, R0, c[0x0][0x368], RZ ;  /* 0x0000da00000e9a24 */ /* 0x000fe200078e02ff */
[----:B------:R-:W-:Y:S01]  /*0250*/  @P1 MOV R40, R12 ;  /* 0x0000000c00281202 */ /* 0x000fe20000000f00 */
[----:B------:R-:W-:-:S04]  /*0260*/  @!P1 IMAD.WIDE.U32 R2, R5, c[0x0][0x368], RZ ;  /* 0x0000da0005029a25 */ /* 0x000fc800078e00ff */
[----:B------:R-:W-:Y:S02]  /*0270*/  @!P1 IMAD R7, R5, c[0x0][0x36c], R14 ;  /* 0x0000db0005079a24 */ /* 0x000fe400078e020e */
[----:B------:R-:W-:Y:S02]  /*0280*/  @!P1 IMAD R14, R17, c[0x0][0x1e0], RZ ;  /* 0x00007800110e9a24 */ /* 0x000fe400078e02ff */
[C---:B------:R-:W-:Y:S01]  /*0290*/  @P1 IMAD R25, R10.reuse, c[0x0][0x374], R25 ;  /* 0x0000dd000a191a24 */ /* 0x040fe200078e0219 */
[----:B------:R-:W-:Y:S01]  /*02a0*/  @!P1 IADD3 R25, R3, R7, RZ ;  /* 0x0000000703199210 */ /* 0x000fe20007ffe0ff */
[----:B------:R-:W-:Y:S02]  /*02b0*/  @P1 IMAD R0, R10, c[0x0][0x1ec], R13 ;  /* 0x00007b000a001a24 */ /* 0x000fe400078e020d */
[----:B------:R-:W-:Y:S02]  /*02c0*/  IMAD R15, R6, R15, R16 ;  /* 0x0000000f060f7224 */ /* 0x000fe400078e0210 */
[----:B------:R-:W-:-:S04]  /*02d0*/  @!P1 IMAD.WIDE.U32 R12, R5, c[0x0][0x1e0], RZ ;  /* 0x00007800050c9a25 */ /* 0x000fc800078e00ff */
[----:B------:R-:W-:Y:S01]  /*02e0*/  @!P1 IMAD R3, R5, c[0x0][0x1e4], R14 ;  /* 0x0000790005039a24 */ /* 0x000fe200078e020e */
[----:B------:R-:W-:Y:S01]  /*02f0*/  MOV R14, c[0x0][0x22c] ;  /* 0x00008b00000e7a02 */ /* 0x000fe20000000f00 */
[----:B------:R-:W-:Y:S01]  /*0300*/  IMAD.WIDE.U32 R6, R6, c[0x0][0x1c0], RZ ;  /* 0x0000700006067a25 */ /* 0x000fe200078e00ff */
[----:B------:R-:W-:-:S03]  /*0310*/  @!P1 MOV R40, R12 ;  /* 0x0000000c00289202 */ /* 0x000fc60000000f00 */
[----:B------:R-:W-:Y:S02]  /*0320*/  @!P1 IMAD.MOV.U32 R24, RZ, RZ, R2 ;  /* 0x000000ffff189224 */ /* 0x000fe400078e0002 */
[----:B------:R-:W0:Y:S01]  /*0330*/  S2R R2, SR_CTAID.Z ;  /* 0x0000000000027919 */ /* 0x000e220000002700 */
[----:B------:R-:W-:Y:S01]  /*0340*/  @!P1 IMAD.IADD R0, R13, 0x1, R3 ;  /* 0x000000010d009824 */ /* 0x000fe200078e0203 */
[----:B------:R-:W-:Y:S01]  /*0350*/  IADD3 R3, R7, R15, RZ ;  /* 0x0000000f07037210 */ /* 0x000fe20007ffe0ff */
[----:B------:R-:W-:Y:S01]  /*0360*/  @P1 IMAD.MOV.U32 R17, RZ, RZ, R10 ;  /* 0x000000ffff111224 */ /* 0x000fe200078e000a */
[----:B------:R-:W-:Y:S01]  /*0370*/  SHF.R.S32.HI R7, RZ, 0x1f, R14 ;  /* 0x0000001fff077819 */ /* 0x000fe2000001140e */
[----:B------:R-:W-:-:S04]  /*0380*/  IMAD.WIDE R12, R9, c[0x0][0x22c], RZ ;  /* 0x00008b00090c7a25 */ /* 0x000fc800078e02ff */
[----:B------:R-:W-:Y:S02]  /*0390*/  IMAD R14, R3, c[0x0][0x22c], RZ ;  /* 0x00008b00030e7a24 */ /* 0x000fe400078e02ff */
[----:B------:R-:W1:Y:S01]  /*03a0*/  S2R R3, SR_TID.X ;  /* 0x0000000000037919 */ /* 0x000e620000002100 */
[----:B------:R-:W-:Y:S02]  /*03b0*/  @!P1 IMAD.MOV.U32 R17, RZ, RZ, -0x1 ;  /* 0xffffffffff119424 */ /* 0x000fe400078e00ff */
[----:B------:R-:W-:Y:S02]  /*03c0*/  IMAD.MOV.U32 R15, RZ, RZ, RZ ;  /* 0x000000ffff0f7224 */ /* 0x000fe400078e00ff */
[----:B------:R-:W-:Y:S02]  /*03d0*/  IMAD R16, R13, R17, RZ ;  /* 0x000000110d107224 */ /* 0x000fe400078e02ff */
[----:B------:R-:W-:Y:S02]  /*03e0*/  IMAD R7, R7, R6, R14 ;  /* 0x0000000607077224 */ /* 0x000fe400078e020e */
[----:B------:R-:W-:-:S02]  /*03f0*/  IMAD R23, R12, R15, R16 ;  /* 0x0000000f0c177224 */ /* 0x000fc400078e0210 */
[----:B------:R-:W-:-:S04]  /*0400*/  IMAD.WIDE.U32 R14, R6, c[0x0][0x22c], RZ ;  /* 0x00008b00060e7a25 */ /* 0x000fc800078e00ff */
[----:B------:R-:W-:Y:S02]  /*0410*/  IMAD R4, R11, R12, RZ ;  /* 0x0000000c0b047224 */ /* 0x000fe400078e02ff */
[----:B------:R-:W-:-:S04]  /*0420*/  IMAD.WIDE.U32 R16, R12, R17, RZ ;  /* 0x000000110c107225 */ /* 0x000fc800078e00ff */
[----:B0-----:R-:W-:Y:S01]  /*0430*/  IMAD R19, R2, c[0x0][0x22c], RZ ;  /* 0x00008b0002137a24 */ /* 0x001fe200078e02ff */
[----:B------:R-:W-:Y:S01]  /*0440*/  SEL R16, R14, R16, !P1 ;  /* 0x000000100e107207 */ /* 0x000fe20004800000 */
[----:B------:R-:W-:Y:S01]  /*0450*/  IMAD.IADD R11, R15, 0x1, R7 ;  /* 0x000000010f0b7824 */ /* 0x000fe200078e0207 */
[----:B------:R-:W-:Y:S01]  /*0460*/  @P1 IADD3 R11, R17, R23, RZ ;  /* 0x00000017110b1210 */ /* 0x000fe20007ffe0ff */
[----:B------:R-:W-:Y:S01]  /*0470*/  IMAD.WIDE.U32 R6, R21, R12, RZ ;  /* 0x0000000c15067225 */ /* 0x000fe200078e00ff */
[----:B------:R-:W-:-:S03]  /*0480*/  SHF.R.S32.HI R14, RZ, 0x1f, R19 ;  /* 0x0000001fff0e7819 */ /* 0x000fc60000011413 */
[----:B------:R-:W-:Y:S01]  /*0490*/  IMAD R13, R13, R21, R4 ;  /* 0x000000150d0d7224 */ /* 0x000fe200078e0204 */
[----:B------:R-:W-:-:S03]  /*04a0*/  SHF.R.S32.HI R4, RZ, 0x1f, R2 ;  /* 0x0000001fff047819 */ /* 0x000fc60000011402 */
[----:B------:R-:W-:Y:S01]  /*04b0*/  IMAD.IADD R13, R7, 0x1, R13 ;  /* 0x00000001070d7824 */ /* 0x000fe200078e020d */
[----:B------:R-:W-:Y:S05]  /*04c0*/  @!P0 BRA `(.L_x_754) ;  /* 0x0000007000008947 */ /* 0x000fea0003800000 */
[----:B-1----:R-:W-:Y:S01]  /*04d0*/  HFMA2.MMA R12, -RZ, RZ, 0, 7.62939453125e-06 ;  /* 0x00000080ff0c7435 */ /* 0x002fe200000001ff */
[----:B------:R-:W-:Y:S02]  /*04e0*/  @!P1 IMAD R10, R5, c[0x0][0x224], RZ ;  /* 0x00008900050a9a24 */ /* 0x000fe400078e02ff */
[----:B------:R-:W-:-:S03]  /*04f0*/  IMAD.MOV.U32 R15, RZ, RZ, c[0x0][0x210] ;  /* 0x00008400ff0f7624 */ /* 0x000fc600078e00ff */
[----:B------:R-:W-:-:S04]  /*0500*/  LEA R10, R5, R10, 0x7 ;  /* 0x0000000a050a7211 */ /* 0x000fc800078e38ff */
[----:B------:R-:W-:-:S04]  /*0510*/  IMAD R5, R12, R15, c[0x0][0x234] ;  /* 0x00008d000c057624 */ /* 0x000fc800078e020f */
[----:B------:R-:W-:Y:S01]  /*0520*/  IMAD R32, R5, R2, R10 ;  /* 0x0000000205207224 */ /* 0x000fe200078e020a */
[----:B------:R-:W-:Y:S05]  /*0530*/  BRA `(.L_x_755) ;  /* 0x0000002000007947 */ /* 0x000fea0003800000 */
.L_x_754:
[----:B-1----:R-:W-:-:S04]  /*0540*/  IMAD R5, R5, c[0x0][0x1c0], R2 ;  /* 0x0000700005057a24 */ /* 0x002fc800078e0202 */
[----:B------:R-:W-:Y:S02]  /*0550*/  IMAD R32, R5, c[0x0][0x224], RZ ;  /* 0x0000890005207a24 */ /* 0x000fe400078e02ff */
.L_x_755:
[----:B------:R-:W-:Y:S01]  /*0560*/  SHF.R.S32.HI R10, RZ, 0x1f, R3 ;  /* 0x0000001fff0a7819 */ /* 0x000fe20000011403 */
[----:B------:R-:W-:Y:S01]  /*0570*/  BSSY B0, `(.L_x_756) ;  /* 0x0000036000007945 */ /* 0x000fe20003800000 */
[----:B------:R-:W-:Y:S01]  /*0580*/  IADD3 R19, P0, P1, R6, R16, R19 ;  /* 0x0000001006137210 */ /* 0x000fe2000791e013 */
[----:B------:R-:W-:Y:S01]  /*0590*/  CS2R R20, SRZ ;  /* 0x0000000000147805 */ /* 0x000fe2000001ff00 */
[CC--:B------:R-:W-:Y:S02]  /*05a0*/  LEA.HI R5, R10.reuse, R3.reuse, RZ, 0x3 ;  /* 0x000000030a057211 */ /* 0x0c0fe400078f18ff */
[----:B------:R-:W-:Y:S02]  /*05b0*/  LEA.HI R10, R10, R3, RZ, 0x2 ;  /* 0x000000030a0a7211 */ /* 0x000fe400078f10ff */
[----:B------:R-:W-:Y:S02]  /*05c0*/  LOP3.LUT R12, R5, 0x3ffffff8, RZ, 0xc0, !PT ;  /* 0x3ffffff8050c7812 */ /* 0x000fe400078ec0ff */
[----:B------:R-:W-:Y:S01]  /*05d0*/  SHF.R.S32.HI R7, RZ, 0x3, R5 ;  /* 0x00000003ff077819 */ /* 0x000fe20000011405 */
[----:B------:R-:W-:Y:S01]  /*05e0*/  IMAD R5, R9, c[0x0][0x22c], RZ ;  /* 0x00008b0009057a24 */ /* 0x000fe200078e02ff */
[----:B------:R-:W-:Y:S01]  /*05f0*/  SHF.R.S32.HI R6, RZ, 0x2, R10 ;  /* 0x00000002ff067819 */ /* 0x000fe2000001140a */
[----:B------:R-:W-:Y:S01]  /*0600*/  IMAD.IADD R12, R3, 0x1, -R12 ;  /* 0x00000001030c7824 */ /* 0x000fe200078e0a0c */
[----:B------:R-:W-:Y:S01]  /*0610*/  IADD3.X R11, R13, R11, R14, P0, P1 ;  /* 0x0000000b0d0b7210 */ /* 0x000fe200007e240e */
[----:B------:R-:W-:Y:S01]  /*0620*/  IMAD.IADD R9, R8, 0x1, -R41 ;  /* 0x0000000108097824 */ /* 0x000fe200078e0a29 */
[----:B------:R-:W-:Y:S01]  /*0630*/  LOP3.LUT R16, R10, 0x1ffffffc, RZ, 0xc0, !PT ;  /* 0x1ffffffc0a107812 */ /* 0x000fe200078ec0ff */
[----:B------:R-:W-:Y:S01]  /*0640*/  CS2R R14, SRZ ;  /* 0x00000000000e7805 */ /* 0x000fe2000001ff00 */
[----:B------:R-:W-:-:S02]  /*0650*/  SHF.L.U32 R12, R12, 0x2, RZ ;  /* 0x000000020c0c7819 */ /* 0x000fc400000006ff */
[----:B------:R-:W-:Y:S01]  /*0660*/  ISETP.GE.AND P0, PT, R6, R9, PT ;  /* 0x000000090600720c */ /* 0x000fe20003f06270 */
[----:B------:R-:W-:Y:S01]  /*0670*/  IMAD.IADD R34, R3, 0x1, -R16 ;  /* 0x0000000103227824 */ /* 0x000fe200078e0a10 */
[----:B------:R-:W-:Y:S01]  /*0680*/  IADD3 R32, R41, R32, RZ ;  /* 0x0000002029207210 */ /* 0x000fe20007ffe0ff */
[----:B------:R-:W-:Y:S01]  /*0690*/  IMAD R12, R7, R5, R12 ;  /* 0x00000005070c7224 */ /* 0x000fe200078e020c */
[----:B------:R-:W-:Y:S01]  /*06a0*/  CS2R R8, SRZ ;  /* 0x0000000000087805 */ /* 0x000fe2000001ff00 */
[----:B------:R-:W-:Y:S01]  /*06b0*/  IMAD.SHL.U32 R34, R34, 0x8, RZ ;  /* 0x0000000822227824 */ /* 0x000fe200078e00ff */
[----:B------:R-:W-:Y:S01]  /*06c0*/  MOV R28, RZ ;  /* 0x000000ff001c7202 */ /* 0x000fe20000000f00 */
[----:B------:R-:W-:Y:S01]  /*06d0*/  CS2R R16, SRZ ;  /* 0x0000000000107805 */ /* 0x000fe2000001ff00 */
[----:B------:R-:W-:Y:S02]  /*06e0*/  IADD3 R7, P1, R12, R19, RZ ;  /* 0x000000130c077210 */ /* 0x000fe40007f3e0ff */
[----:B------:R-:W-:Y:S01]  /*06f0*/  CS2R R18, SRZ ;  /* 0x0000000000127805 */ /* 0x000fe2000001ff00 */
[----:B------:R-:W-:-:S02]  /*0700*/  SHF.R.S32.HI R33, RZ, 0x1f, R6 ;  /* 0x0000001fff217819 */ /* 0x000fc40000011406 */
[----:B------:R-:W-:Y:S02]  /*0710*/  LEA.HI.X.SX32 R38, R12, R11, 0x1, P1 ;  /* 0x0000000b0c267211 */ /* 0x000fe400008f0eff */
[----:B------:R-:W-:Y:S01]  /*0720*/  CS2R R10, SRZ ;  /* 0x00000000000a7805 */ /* 0x000fe2000001ff00 */
[----:B------:R-:W-:Y:S01]  /*0730*/  CS2R R12, SRZ ;  /* 0x00000000000c7805 */ /* 0x000fe2000001ff00 */
        /* <DEDUP_REMOVED lines=11> */
[----:B------:R-:W-:-:S03]  /*07f0*/  ISETP.GE.AND P1, PT, R34, c[0x0][0x220], PT ;  /* 0x0000880022007a0c */ /* 0x000fc60003f26270 */
[----:B------:R-:W-:Y:S01]  /*0800*/  IMAD.WIDE.U32 R24, R2, c[0x0][0x378], R22 ;  /* 0x0000de0002187a25 */ /* 0x000fe200078e0016 */
[----:B------:R-:W-:-:S03]  /*0810*/  IADD3 R22, R34, 0x40, RZ ;  /* 0x0000004022167810 */ /* 0x000fc60007ffe0ff */
[----:B------:R-:W-:Y:S01]  /*0820*/  IMAD R23, R33, c[0x0][0x370], RZ ;  /* 0x0000dc0021177a24 */ /* 0x000fe200078e02ff */
[----:B------:R-:W-:Y:S02]  /*0830*/  IADD3 R25, R25, R27, RZ ;  /* 0x0000001b19197210 */ /* 0x000fe40007ffe0ff */
[----:B------:R-:W-:Y:S01]  /*0840*/  ISETP.GE.AND P3, PT, R22, c[0x0][0x220], PT ;  /* 0x0000880016007a0c */ /* 0x000fe20003f66270 */
[C---:B------:R-:W-:Y:S02]  /*0850*/  IMAD R23, R6.reuse, c[0x0][0x374], R23 ;  /* 0x0000dd0006177a24 */ /* 0x040fe400078e0217 */
[----:B------:R-:W-:-:S04]  /*0860*/  IMAD.WIDE.U32 R24, R6, c[0x0][0x370], R24 ;  /* 0x0000dc0006187a25 */ /* 0x000fc800078e0018 */
[----:B------:R-:W-:Y:S01]  /*0870*/  IMAD.IADD R23, R25, 0x1, R23 ;  /* 0x0000000119177824 */ /* 0x000fe200078e0217 */
[----:B------:R-:W-:-:S04]  /*0880*/  LEA R22, P4, R24, c[0x0][0x330], 0x1 ;  /* 0x0000cc0018167a11 */ /* 0x000fc800078808ff */
[----:B------:R-:W-:-:S05]  /*0890*/  LEA.HI.X R23, R24, c[0x0][0x334], R23, 0x1, P4 ;  /* 0x0000cd0018177a11 */ /* 0x000fca00020f0c17 */
[----:B------:R0:W5:Y:S04]  /*08a0*/  @!P1 LDG.E.128 R8, [R22.64] ;  /* 0x0000000416089981 */ /* 0x000168000c1e1d00 */
[----:B------:R0:W5:Y:S04]  /*08b0*/  @!P2 LDG.E.128 R12, [R22.64+0x40] ;  /* 0x00004004160ca981 */ /* 0x000168000c1e1d00 */
[----:B------:R0:W5:Y:S02]  /*08c0*/  @!P3 LDG.E.128 R16, [R22.64+0x80] ;  /* 0x000080041610b981 */ /* 0x000164000c1e1d00 */
.L_x_757:
[----:B------:R-:W-:Y:S05]  /*08d0*/  BSYNC B0 ;  /* 0x0000000000007941 */ /* 0x000fea0003800000 */
.L_x_756:
[----:B------:R-:W-:Y:S01]  /*08e0*/  BSSY B0, `(.L_x_758) ;  /* 0x000001f000007945 */ /* 0x000fe20003800000 */
[----:B0-----:R-:W-:Y:S01]  /*08f0*/  CS2R R22, SRZ ;  /* 0x0000000000167805 */ /* 0x001fe2000001ff00 */
[----:B------:R-:W-:Y:S01]  /*0900*/  CS2R R24, SRZ ;  /* 0x0000000000187805 */ /* 0x000fe2000001ff00 */
[----:B------:R-:W-:Y:S01]  /*0910*/  CS2R R26, SRZ ;  /* 0x00000000001a7805 */ /* 0x000fe2000001ff00 */
[----:B------:R-:W-:Y:S01]  /*0920*/  MOV R29, RZ ;  /* 0x000000ff001d7202 */ /* 0x000fe20000000f00 */
[----:B------:R-:W-:Y:S01]  /*0930*/  CS2R R30, SRZ ;  /* 0x00000000001e7805 */ /* 0x000fe2000001ff00 */
[----:B------:R-:W-:Y:S05]  /*0940*/  @P0 BRA `(.L_x_759) ;  /* 0x0000018000000947 */ /* 0x000fea0003800000 */
[----:B------:R-:W-:Y:S01]  /*0950*/  IMAD R42, R36, c[0x0][0x1e8], RZ ;  /* 0x00007a00242a7a24 */ /* 0x000fe200078e02ff */
[----:B------:R-:W-:Y:S01]  /*0960*/  MOV R37, R35 ;  /* 0x0000002300257202 */ /* 0x000fe20000000f00 */
[----:B------:R-:W-:Y:S01]  /*0970*/  IMAD.MOV.U32 R36, RZ, RZ, R34 ;  /* 0x000000ffff247224 */ /* 0x000fe200078e0022 */
[----:B------:R-:W-:Y:S01]  /*0980*/  ISETP.GE.AND P1, PT, R34, c[0x0][0x220], PT ;  /* 0x0000880022007a0c */ /* 0x000fe20003f26270 */
[----:B------:R-:W-:Y:S01]  /*0990*/  IMAD R35, R4, c[0x0][0x1f0], RZ ;  /* 0x00007c0004237a24 */ /* 0x000fe200078e02ff */
[----:B------:R-:W-:Y:S01]  /*09a0*/  ISETP.GE.AND P2, PT, R39, c[0x0][0x220], PT ;  /* 0x0000880027007a0c */ /* 0x000fe20003f46270 */
[----:B------:R-:W-:-:S04]  /*09b0*/  IMAD.WIDE.U32 R36, R41, c[0x0][0x1e8], R36 ;  /* 0x00007a0029247a25 */ /* 0x000fc800078e0024 */
[----:B------:R-:W-:Y:S01]  /*09c0*/  IMAD R41, R41, c[0x0][0x1ec], R42 ;  /* 0x00007b0029297a24 */ /* 0x000fe200078e022a */
[----:B------:R-:W-:Y:S01]  /*09d0*/  IADD3 R36, P0, R40, R36, RZ ;  /* 0x0000002428247210 */ /* 0x000fe20007f1e0ff */
[----:B------:R-:W-:Y:S02]  /*09e0*/  IMAD R35, R2, c[0x0][0x1f4], R35 ;  /* 0x00007d0002237a24 */ /* 0x000fe400078e0223 */
[----:B------:R-:W-:Y:S01]  /*09f0*/  IMAD R33, R33, c[0x0][0x1e8], RZ ;  /* 0x00007a0021217a24 */ /* 0x000fe200078e02ff */
[----:B------:R-:W-:Y:S02]  /*0a00*/  IADD3.X R37, R0, R37, R41, P0, !PT ;  /* 0x0000002500257210 */ /* 0x000fe400007fe429 */
[----:B------:R-:W-:Y:S01]  /*0a10*/  IADD3 R0, R34, 0x40, RZ ;  /* 0x0000004022007810 */ /* 0x000fe20007ffe0ff */
[----:B------:R-:W-:Y:S02]  /*0a20*/  IMAD R33, R6, c[0x0][0x1ec], R33 ;  /* 0x00007b0006217a24 */ /* 0x000fe400078e0221 */
[----:B------:R-:W-:Y:S01]  /*0a30*/  IMAD.WIDE.U32 R36, R2, c[0x0][0x1f0], R36 ;  /* 0x00007c0002247a25 */ /* 0x000fe200078e0024 */
[----:B------:R-:W-:-:S03]  /*0a40*/  ISETP.GE.AND P3, PT, R0, c[0x0][0x220], PT ;  /* 0x0000880000007a0c */ /* 0x000fc60003f66270 */
[----:B------:R-:W-:-:S04]  /*0a50*/  IMAD.IADD R37, R37, 0x1, R35 ;  /* 0x0000000125257824 */ /* 0x000fc800078e0223 */
[----:B------:R-:W-:-:S05]  /*0a60*/  IMAD.WIDE.U32 R36, R6, c[0x0][0x1e8], R36 ;  /* 0x00007a0006247a25 */ /* 0x000fca00078e0024 */
[----:B------:R-:W-:Y:S02]  /*0a70*/  IADD3 R33, R37, R33, RZ ;  /* 0x0000002125217210 */ /* 0x000fe40007ffe0ff */
[----:B------:R-:W-:-:S04]  /*0a80*/  LEA R34, P0, R36, c[0x0][0x1d0], 0x1 ;  /* 0x0000740024227a11 */ /* 0x000fc800078008ff */
[----:B------:R-:W-:-:S05]  /*0a90*/  LEA.HI.X R35, R36, c[0x0][0x1d4], R33, 0x1, P0 ;  /* 0x0000750024237a11 */ /* 0x000fca00000f0c21 */
[----:B------:R0:W5:Y:S04]  /*0aa0*/  @!P1 LDG.E.128 R20, [R34.64] ;  /* 0x0000000422149981 */ /* 0x000168000c1e1d00 */
[----:B------:R0:W5:Y:S04]  /*0ab0*/  @!P2 LDG.E.128 R24, [R34.64+0x40] ;  /* 0x000040042218a981 */ /* 0x000168000c1e1d00 */
[----:B------:R0:W5:Y:S02]  /*0ac0*/  @!P3 LDG.E.128 R28, [R34.64+0x80] ;  /* 0x00008004221cb981 */ /* 0x000164000c1e1d00 */
.L_x_759:
[----:B------:R-:W-:Y:S05]  /*0ad0*/  BSYNC B0 ;  /* 0x0000000000007941 */ /* 0x000fea0003800000 */
.L_x_758:
[C---:B-----5:R-:W-:Y:S01]  /*0ae0*/  LOP3.LUT R2, R8.reuse, 0xffff0000, RZ, 0xc0, !PT ;  /* 0xffff000008027812 */ /* 0x060fe200078ec0ff */
[----:B------:R-:W-:Y:S01]  /*0af0*/  IMAD.U32 R0, R8, 0x10000, RZ ;  /* 0x0001000008007824 */ /* 0x000fe200078e00ff */
[----:B0-----:R-:W-:-:S02]  /*0b00*/  LOP3.LUT R35, R20, 0xffff0000, RZ, 0xc0, !PT ;  /* 0xffff000014237812 */ /* 0x001fc400078ec0ff */
[----:B------:R-:W-:Y:S02]  /*0b10*/  SHF.L.U32 R33, R20, 0x10, RZ ;  /* 0x0000001014217819 */ /* 0x000fe400000006ff */
[----:B------:R-:W-:Y:S01]  /*0b20*/  LOP3.LUT R8, R9, 0xffff0000, RZ, 0xc0, !PT ;  /* 0xffff000009087812 */ /* 0x000fe200078ec0ff */
[----:B------:R-:W-:Y:S01]  /*0b30*/  FMUL.FTZ R4, R2, R35 ;  /* 0x0000002302047220 */ /* 0x000fe20000410000 */
[----:B------:R-:W-:Y:S01]  /*0b40*/  SHF.L.U32 R35, R21, 0x10, RZ ;  /* 0x0000001015237819 */ /* 0x000fe200000006ff */
[----:B------:R-:W-:Y:S01]  /*0b50*/  IMAD.U32 R2, R9, 0x10000, RZ ;  /* 0x0001000009027824 */ /* 0x000fe200078e00ff */
[----:B------:R-:W-:Y:S01]  /*0b60*/  LOP3.LUT R21, R21, 0xffff0000, RZ, 0xc0, !PT ;  /* 0xffff000015157812 */ /* 0x000fe200078ec0ff */
[----:B------:R-:W-:Y:S01]  /*0b70*/  FFMA.FTZ R0, R0, R33, R4 ;  /* 0x0000002100007223 */ /* 0x000fe20000010004 */
[----:B------:R-:W-:Y:S02]  /*0b80*/  SHF.L.U32 R9, R22, 0x10, RZ ;  /* 0x0000001016097819 */ /* 0x000fe400000006ff */
[----:B------:R-:W-:Y:S01]  /*0b90*/  LOP3.LUT P0, RZ, R3, 0x3, RZ, 0xc0, !PT ;  /* 0x0000000303ff7812 */ /* 0x000fe2000780c0ff */
[----:B------:R-:W-:Y:S01]  /*0ba0*/  FFMA.FTZ R2, R2, R35, R0 ;  /* 0x0000002302027223 */ /* 0x000fe20000010000 */
[----:B------:R-:W-:Y:S01]  /*0bb0*/  LEA R6, P1, R7, c[0x0][0x350], 0x2 ;  /* 0x0000d40007067a11 */ /* 0x000fe200078210ff */
[----:B------:R-:W-:-:S02]  /*0bc0*/  IMAD.U32 R0, R10, 0x10000, RZ ;  /* 0x000100000a007824 */ /* 0x000fc400078e00ff */
[----:B------:R-:W-:Y:S01]  /*0bd0*/  FFMA.FTZ R8, R8, R21, R2 ;  /* 0x0000001508087223 */ /* 0x000fe20000010002 */
[----:B------:R-:W-:Y:S02]  /*0be0*/  LOP3.LUT R2, R10, 0xffff0000, RZ, 0xc0, !PT ;  /* 0xffff00000a027812 */ /* 0x000fe400078ec0ff */
[----:B------:R-:W-:Y:S01]  /*0bf0*/  LOP3.LUT R21, R22, 0xffff0000, RZ, 0xc0, !PT ;  /* 0xffff000016157812 */ /* 0x000fe200078ec0ff */
[----:B------:R-:W-:Y:S01]  /*0c00*/  FFMA.FTZ R8, R0, R9, R8 ;  /* 0x0000000900087223 */ /* 0x000fe20000010008 */
[----:B------:R-:W-:Y:S01]  /*0c10*/  SHF.L.U32 R9, R23, 0x10, RZ ;  /* 0x0000001017097819 */ /* 0x000fe200000006ff */
[C---:B------:R-:W-:Y:S01]  /*0c20*/  IMAD.U32 R0, R11.reuse, 0x10000, RZ ;  /* 0x000100000b007824 */ /* 0x040fe200078e00ff */
[----:B------:R-:W-:Y:S01]  /*0c30*/  LOP3.LUT R10, R11, 0xffff0000, RZ, 0xc0, !PT ;  /* 0xffff00000b0a7812 */ /* 0x000fe200078ec0ff */
[----:B------:R-:W-:Y:S01]  /*0c40*/  FFMA.FTZ R2, R2, R21, R8 ;  /* 0x0000001502027223 */ /* 0x000fe20000010008 */
[----:B------:R-:W-:Y:S02]  /*0c50*/  LOP3.LUT R23, R23, 0xffff0000, RZ, 0xc0, !PT ;  /* 0xffff000017177812 */ /* 0x000fe400078ec0ff */
[----:B------:R-:W-:Y:S01]  /*0c60*/  LOP3.LUT R11, R24, 0xffff0000, RZ, 0xc0, !PT ;  /* 0xffff0000180b7812 */ /* 0x000fe200078ec0ff */
[----:B------:R-:W-:Y:S01]  /*0c70*/  FFMA.FTZ R2, R0, R9, R2 ;  /* 0x0000000900027223 */ /* 0x000fe20000010002 */
[----:B------:R-:W-:Y:S01]  /*0c80*/  SHF.L.U32 R9, R24, 0x10, RZ ;  /* 0x0000001018097819 */ /* 0x000fe200000006ff */
[----:B------:R-:W-:Y:S01]  /*0c90*/  IMAD.U32 R0, R12, 0x10000, RZ ;  /* 0x000100000c007824 */ /* 0x000fe200078e00ff */
[----:B------:R-:W-:Y:S01]  /*0ca0*/  @!P0 LEA.HI R8, P2, R3, R32, RZ, 0x1e ;  /* 0x0000002003088211 */ /* 0x000fe2000785f0ff */
[----:B------:R-:W-:Y:S01]  /*0cb0*/  FFMA.FTZ R10, R10, R23, R2 ;  /* 0x000000170a0a7223 */ /* 0x000fe20000010002 */
[----:B------:R-:W-:-:S02]  /*0cc0*/  LOP3.LUT R2, R12, 0xffff0000, RZ, 0xc0, !PT ;  /* 0xffff00000c027812 */ /* 0x000fc400078ec0ff */
[----:B------:R-:W-:Y:S01]  /*0cd0*/  LOP3.LUT R12, R13, 0xffff0000, RZ, 0xc0, !PT ;  /* 0xffff00000d0c7812 */ /* 0x000fe200078ec0ff */
[----:B------:R-:W-:Y:S01]  /*0ce0*/  FFMA.FTZ R10, R0, R9, R10 ;  /* 0x00000009000a7223 */ /* 0x000fe2000001000a */
[----:B------:R-:W-:Y:S01]  /*0cf0*/  SHF.L.U32 R9, R25, 0x10, RZ ;  /* 0x0000001019097819 */ /* 0x000fe200000006ff */
[----:B------:R-:W-:Y:S01]  /*0d00*/  IMAD.U32 R0, R13, 0x10000, RZ ;  /* 0x000100000d007824 */ /* 0x000fe200078e00ff */
[----:B------:R-:W-:Y:S01]  /*0d10*/  LOP3.LUT R25, R25, 0xffff0000, RZ, 0xc0, !PT ;  /* 0xffff000019197812 */ /* 0x000fe200078ec0ff */
[----:B------:R-:W-:Y:S01]  /*0d20*/  FFMA.FTZ R2, R2, R11, R10 ;  /* 0x0000000b02027223 */ /* 0x000fe2000001000a */
[----:B------:R-:W-:Y:S02]  /*0d30*/  LOP3.LUT R11, R26, 0xffff0000, RZ, 0xc0, !PT ;  /* 0xffff00001a0b7812 */ /* 0x000fe400078ec0ff */
[----:B------:R-:W-:Y:S01]  /*0d40*/  LEA.HI.X R7, R7, c[0x0][0x354], R38, 0x2, P1 ;  /* 0x0000d50007077a11 */ /* 0x000fe200008f1426 */
[----:B------:R-:W-:Y:S01]  /*0d50*/  FFMA.FTZ R2, R0, R9, R2 ;  /* 0x0000000900027223 */ /* 0x000fe20000010002 */
[----:B------:R-:W-:Y:S01]  /*0d60*/  SHF.L.U32 R9, R26, 0x10, RZ ;  /* 0x000000101a097819 */ /* 0x000fe200000006ff */
[----:B------:R-:W-:Y:S01]  /*0d70*/  IMAD.U32 R0, R14, 0x10000, RZ ;  /* 0x000100000e007824 */ /* 0x000fe200078e00ff */
[----:B------:R-:W-:Y:S01]  /*0d80*/  @!P0 LEA R4, P1, R8, c[0x0][0x3c8], 0x2 ;  /* 0x0000f20008048a11 */ /* 0x000fe200078210ff */
        /* <DEDUP_REMOVED lines=9> */
[----:B------:R-:W-:Y:S01]  /*0e20*/  SHF.L.U32 R3, R5, 0x3, RZ ;  /* 0x0000000305037819 */ /* 0x000fe200000006ff */
        /* <DEDUP_REMOVED lines=24> */
[----:B------:R-:W-:-:S03]  /*0fb0*/  @!P0 LEA.HI.X.SX32 R11, R32, RZ, 0x1, P2 ;  /* 0x000000ff200b8211 */ /* 0x000fc600010f0eff */
[----:B------:R-:W-:Y:S01]  /*0fc0*/  FFMA.FTZ R0, R19, R2, R0 ;  /* 0x0000000213007223 */ /* 0x000fe20000010000 */
[----:B------:R-:W-:-:S04]  /*0fd0*/  @!P0 LEA.HI.X R5, R8, c[0x0][0x3cc], R11, 0x2, P1 ;  /* 0x0000f30008058a11 */ /* 0x000fc800008f140b */
[----:B------:R-:W0:Y:S02]  /*0fe0*/  SHFL.BFLY PT, R9, R0, 0x2, 0x1f ;  /* 0x0c401f0000097f89 */ /* 0x000e2400000e0000 */
[----:B0-----:R-:W-:-:S05]  /*0ff0*/  FADD.FTZ R9, R0, R9 ;  /* 0x0000000900097221 */ /* 0x001fca0000010000 */
[----:B------:R-:W0:Y:S02]  /*1000*/  SHFL.BFLY PT, R2, R9, 0x1, 0x1f ;  /* 0x0c201f0009027f89 */ /* 0x000e2400000e0000 */
[----:B0-----:R-:W-:-:S04]  /*1010*/  FADD.FTZ R2, R9, R2 ;  /* 0x0000000209027221 */ /* 0x001fc80000010000 */
[----:B------:R-:W-:Y:S02]  /*1020*/  FMUL.FTZ R11, R2, c[0x0][0x2d4] ;  /* 0x0000b500020b7a20 */ /* 0x000fe40000410000 */
[----:B------:R-:W-:-:S03]  /*1030*/  IMAD.WIDE R2, R3, 0x10, R6 ;  /* 0x0000001003027825 */ /* 0x000fc600078e0206 */
[----:B------:R-:W-:Y:S04]  /*1040*/  @!P0 STG.E [R4.64], R11 ;  /* 0x0000000b04008986 */ /* 0x000fe8000c101904 */
[----:B------:R-:W-:Y:S04]  /*1050*/  STG.E.128 [R6.64], RZ ;  /* 0x000000ff06007986 */ /* 0x000fe8000c101d04 */
[----:B------:R-:W-:Y:S04]  /*1060*/  STG.E.128 [R2.64], RZ ;  /* 0x000000ff02007986 */ /* 0x000fe8000c101d04 */
[----:B------:R-:W-:Y:S04]  /*1070*/  STG.E.128 [R6.64+0x80], RZ ;  /* 0x000080ff06007986 */ /* 0x000fe8000c101d04 */
[----:B------:R-:W-:Y:S04]  /*1080*/  STG.E.128 [R2.64+0x80], RZ ;  /* 0x000080ff02007986 */ /* 0x000fe8000c101d04 */
[----:B------:R-:W-:Y:S04]  /*1090*/  STG.E.128 [R6.64+0x100], RZ ;  /* 0x000100ff06007986 */ /* 0x000fe8000c101d04 */
[----:B------:R-:W-:Y:S01]  /*10a0*/  STG.E.128 [R2.64+0x100], RZ ;  /* 0x000100ff02007986 */ /* 0x000fe2000c101d04 */
[----:B------:R-:W-:Y:S05]  /*10b0*/  EXIT ;  /* 0x000000000000794d */ /* 0x000fea0003800000 */
.L_x_760:
        /* <DEDUP_REMOVED lines=12> */
.L_x_1297:


//--------------------- .text._ZN5flash27flash_bwd_convert_dq_kernelI23Flash_bwd_kernel_traitsILi96ELi64ELi128ELi8ELi2ELi4ELi4ELb0ELb0EN7cutlass10bfloat16_tE19Flash_kernel_traitsILi96ELi64ELi128ELi8ES3_EEEEvNS_16Flash_bwd_paramsEi --------------------------
	.section	.text._ZN5flash27flash_bwd_convert_dq_kernelI23Flash_bwd_kernel_traitsILi96ELi64ELi128ELi8ELi2ELi4ELi4ELb0ELb0EN7cutlass10bfloat16_tE19Flash_kernel_traitsILi96ELi64ELi128ELi8ES3_EEEEvNS_16Flash_bwd_paramsEi,"ax",@progbits
	.sectioninfo	@"SHI_REGISTERS=64"
	.align	128
        .global         _ZN5flash27flash_bwd_convert_dq_kernelI23Flash_bwd_kernel_traitsILi96ELi64ELi128ELi8ELi2ELi4ELi4ELb0ELb0EN7cutlass10bfloat16_tE19Flash_kernel_traitsILi96ELi64ELi128ELi8ES3_EEEEvNS_16Flash_bwd_paramsEi
        .type           _ZN5flash27flash_bwd_convert_dq_kernelI23Flash_bwd_kernel_traitsILi96ELi64ELi128ELi8ELi2ELi4ELi4ELb0ELb0EN7cutlass10bfloat16_tE19Flash_kernel_traitsILi96ELi64ELi128ELi8ES3_EEEEvNS_16Flash_bwd_paramsEi,@function
        .size           _ZN5flash27flash_bwd_convert_dq_kernelI23Flash_bwd_kernel_traitsILi96ELi64ELi128ELi8ELi2ELi4ELi4ELb0ELb0EN7cutlass10bfloat16_tE19Flash_kernel_traitsILi96ELi64ELi128ELi8ES3_EEEEvNS_16Flash_bwd_paramsEi,(.L_x_1298 - _ZN5flash27flash_bwd_convert_dq_kernelI23Flash_bwd_kernel_traitsILi96ELi64ELi128ELi8ELi2ELi4ELi4ELb0ELb0EN7cutlass10bfloat16_tE19Flash_kernel_traitsILi96ELi64ELi128ELi8ES3_EEEEvNS_16Flash_bwd_paramsEi)
        .other          _ZN5flash27flash_bwd_convert_dq_kernelI23Flash_bwd_kernel_traitsILi96ELi64ELi128ELi8ELi2ELi4ELi4ELb0ELb0EN7cutlass10bfloat16_tE19Flash_kernel_traitsILi96ELi64ELi128ELi8ES3_EEEEvNS_16Flash_bwd_paramsEi,@"STO_CUDA_ENTRY STV_DEFAULT"
_ZN5flash27flash_bwd_convert_dq_kernelI23Flash_bwd_kernel_traitsILi96ELi64ELi128ELi8ELi2ELi4ELi4ELb0ELb0EN7cutlass10bfloat16_tE19Flash_kernel_traitsILi96ELi64ELi128ELi8ES3_EEEEvNS_16Flash_bwd_paramsEi:
.text._ZN5flash27flash_bwd_convert_dq_kernelI23Flash_bwd_kernel_traitsILi96ELi64ELi128ELi8ELi2ELi4ELi4ELb0ELb0EN7cutlass10bfloat16_tE19Flash_kernel_traitsILi96ELi64ELi128ELi8ES3_EEEEvNS_16Flash_bwd_paramsEi:
        /* <DEDUP_REMOVED lines=164> */
.L_x_762:
        /* <DEDUP_REMOVED lines=83> */
.L_x_761:
        /* <DEDUP_REMOVED lines=126> */
.L_x_763:
        /* <DEDUP_REMOVED lines=11> */
.L_x_1298:


//--------------------- .text._ZN5flash44flash_bwd_dq_dk_dv_loop_seqk_parallel_kernelI23Flash_bwd_kernel_traitsILi96ELi64ELi128ELi8ELi2ELi4ELi4ELb0ELb0EN7cutlass10bfloat16_tE19Flash_kernel_traitsILi96ELi64ELi128ELi8ES3_EELb1ELb0ELb0ELb0ELb0ELb1ELb0EEEvNS_16Flash_bwd_paramsE --------------------------
	.section	.text._ZN5flash44flash_bwd_dq_dk_dv_loop_seqk_parallel_kernelI23Flash_bwd_kernel_traitsILi96ELi64ELi128ELi8ELi2ELi4ELi4ELb0ELb0EN7cutlass10bfloat16_tE19Flash_kernel_traitsILi96ELi64ELi128ELi8ES3_EELb1ELb0ELb0ELb0ELb0ELb1ELb0EEEvNS_16Flash_bwd_paramsE,"ax",@progbits
	.sectioninfo	@"SHI_REGISTERS=255"
	.align	128
        .global         _ZN5flash44flash_bwd_dq_dk_dv_loop_seqk_parallel_kernelI23Flash_bwd_kernel_traitsILi96ELi64ELi128ELi8ELi2ELi4ELi4ELb0ELb0EN7cutlass10bfloat16_tE19Flash_kernel_traitsILi96ELi64ELi128ELi8ES3_EELb1ELb0ELb0ELb0ELb0ELb1ELb0EEEvNS_16Flash_bwd_paramsE
        .type           _ZN5flash44flash_bwd_dq_dk_dv_loop_seqk_parallel_kernelI23Flash_bwd_kernel_traitsILi96ELi64ELi128ELi8ELi2ELi4ELi4ELb0ELb0EN7cutlass10bfloat16_tE19Flash_kernel_traitsILi96ELi64ELi128ELi8ES3_EELb1ELb0ELb0ELb0ELb0ELb1ELb0EEEvNS_16Flash_bwd_paramsE,@function
        .size           _ZN5flash44flash_bwd_dq_dk_dv_loop_seqk_parallel_kernelI23Flash_bwd_kernel_traitsILi96ELi64ELi128ELi8ELi2ELi4ELi4ELb0ELb0EN7cutlass10bfloat16_tE19Flash_kernel_traitsILi96ELi64ELi128ELi8ES3_EELb1ELb0ELb0ELb0ELb0ELb1ELb0EEEvNS_16Flash_bwd_paramsE,(.L_x_1299 - _ZN5flash44flash_bwd_dq_dk_dv_loop_seqk_parallel_kernelI23Flash_bwd_kernel_traitsILi96ELi64ELi128ELi8ELi2ELi4ELi4ELb0ELb0EN7cutlass10bfloat16_tE19Flash_kernel_traitsILi96ELi64ELi128ELi8ES3_EELb1ELb0ELb0ELb0ELb0ELb1ELb0EEEvNS_16Flash_bwd_paramsE)
        .other          _ZN5flash44flash_bwd_dq_dk_dv_loop_seqk_parallel_kernelI23Flash_bwd_kernel_traitsILi96ELi64ELi128ELi8ELi2ELi4ELi4ELb0ELb0EN7cutlass10bfloat16_tE19Flash_kernel_traitsILi96ELi64ELi128ELi8ES3_EELb1ELb0ELb0ELb0ELb0ELb1ELb0EEEvNS_16Flash_bwd_paramsE,@"STO_CUDA_ENTRY STV_DEFAULT"
_ZN5flash44flash_bwd_dq_dk_dv_loop_seqk_parallel_kernelI23Flash_bwd_kernel_traitsILi96ELi64ELi128ELi8ELi2ELi4ELi4ELb0ELb0EN7cutlass10bfloat16_tE19Flash_kernel_traitsILi96ELi64ELi128ELi8ES3_EELb1ELb0ELb0ELb0ELb0ELb1ELb0EEEvNS_16Flash_bwd_paramsE:
.text._ZN5flash44flash_bwd_dq_dk_dv_loop_seqk_parallel_kernelI23Flash_bwd_kernel_traitsILi96ELi64ELi128ELi8ELi2ELi4ELi4ELb0ELb0EN7cutlass10bfloat16_tE19Flash_kernel_traitsILi96ELi64ELi128ELi8ES3_EELb1ELb0ELb0ELb0ELb0ELb1ELb0EEEvNS_16Flash_bwd_paramsE:
[----:B------:R-:W-:Y:S02]  /*0000*/  MOV R1, c[0x0][0x28] ;  /* 0x00000a0000017a02 */ /* 0x000fe40000000f00 */
[----:B------:R-:W1:Y:S01]  /*0010*/  S2R R233, SR_CTAID.X ;  /* 0x0000000000e97919 */ /* 0x000e620000002500 */
[----:B------:R-:W-:Y:S01]  /*0020*/  ULDC UR5, c[0x0][0x218] ;  /* 0x0000860000057ab9 */ /* 0x000fe20000000800 */
[----:B------:R-:W-:Y:S01]  /*0030*/  IADD3 R1, R1, -0x8, RZ ;  /* 0xfffffff801017810 */ /* 0x000fe20007ffe0ff */
[----:B------:R-:W-:-:S04]  /*0040*/  UIADD3 UR5, UR5, 0x7f, URZ ;  /* 0x0000007f05057890 */ /* 0x000fc8000fffe03f */
[----:B------:R-:W-:-:S04]  /*0050*/  USHF.R.S32.HI UR4, URZ, 0x1f, UR5 ;  /* 0x0000001f3f047899 */ /* 0x000fc80008011405 */
[----:B------:R-:W-:-:S04]  /*0060*/  ULEA.HI UR4, UR4, UR5, URZ, 0x7 ;  /* 0x0000000504047291 */ /* 0x000fc8000f8f383f */
[----:B------:R-:W-:-:S06]  /*0070*/  USHF.R.S32.HI UR4, URZ, 0x7, UR4 ;  /* 0x000000073f047899 */ /* 0x000fcc0008011404 */
[----:B-1----:R-:W-:-:S13]  /*0080*/  ISETP.GE.AND P0, PT, R233, UR4, PT ;  /* 0x00000004e9007c0c */ /* 0x002fda000bf06270 */
[----:B------:R-:W-:Y:S05]  /*0090*/  @P0 EXIT ;  /* 0x000000000000094d */ /* 0x000fea0003800000 */
[----:B------:R-:W1:Y:S01]  /*00a0*/  S2R R8, SR_TID.X ;  /* 0x0000000000087919 */ /* 0x000e620000002100 */
[----:B------:R-:W-:Y:S01]  /*00b0*/  IMAD.MOV.U32 R182, RZ, RZ, 0x20 ;  /* 0x00000020ffb67424 */ /* 0x000fe200078e00ff */
[----:B------:R-:W-:Y:S01]  /*00c0*/  ULDC.64 UR6, c[0x0][0x118] ;  /* 0x0000460000067ab9 */ /* 0x000fe20000000a00 */
[----:B------:R-:W-:Y:S02]  /*00d0*/  IMAD.MOV.U32 R197, RZ, RZ, -0x10 ;  /* 0xfffffff0ffc57424 */ /* 0x000fe400078e00ff */
[----:B------:R-:W-:Y:S01]  /*00e0*/  IMAD.MOV.U32 R179, RZ, RZ, 0x40 ;  /* 0x00000040ffb37424 */ /* 0x000fe200078e00ff */
[----:B-1----:R-:W-:-:S04]  /*00f0*/  SHF.R.S32.HI R2, RZ, 0x1f, R8 ;  /* 0x0000001fff027819 */ /* 0x002fc80000011408 */
[CC--:B------:R-:W-:Y:S02]  /*0100*/  LEA.HI R0, R2.reuse, R8.reuse, RZ, 0x4 ;  /* 0x0000000802007211 */ /* 0x0c0fe400078f20ff */
[CC--:B------:R-:W-:Y:S02]  /*0110*/  LEA.HI R19, R2.reuse, R8.reuse, RZ, 0x3 ;  /* 0x0000000802137211 */ /* 0x0c0fe400078f18ff */
[CC--:B------:R-:W-:Y:S02]  /*0120*/  LEA.HI R9, R2.reuse, R8.reuse, RZ, 0x5 ;  /* 0x0000000802097211 */ /* 0x0c0fe400078f28ff */
[----:B------:R-:W-:Y:S02]  /*0130*/  SHF.R.S32.HI R3, RZ, 0x4, R0 ;  /* 0x00000004ff037819 */ /* 0x000fe40000011400 */
[----:B------:R-:W-:Y:S02]  /*0140*/  LEA.HI R7, R2, R8, RZ, 0x2 ;  /* 0x0000000802077211 */ /* 0x000fe400078f10ff */
[----:B------:R-:W-:-:S02]  /*0150*/  LOP3.LUT R5, R19, 0xfffffff8, RZ, 0xc0, !PT ;  /* 0xfffffff813057812 */ /* 0x000fc400078ec0ff */
[CC--:B------:R-:W-:Y:S02]  /*0160*/  LEA.HI R4, R2.reuse, R8.reuse, RZ, 0x6 ;  /* 0x0000000802047211 */ /* 0x0c0fe400078f30ff */
[----:B------:R-:W-:Y:S01]  /*0170*/  LEA.HI R16, R2, R8, RZ, 0x7 ;  /* 0x0000000802107211 */ /* 0x000fe200078f38ff */
[----:B------:R-:W-:Y:S01]  /*0180*/  IMAD.IADD R10, R8, 0x1, -R5 ;  /* 0x00000001080a7824 */ /* 0x000fe200078e0a05 */
[----:B------:R-:W-:Y:S02]  /*0190*/  LOP3.LUT R6, R9, 0xffffffe0, RZ, 0xc0, !PT ;  /* 0xffffffe009067812 */ /* 0x000fe400078ec0ff */
[----:B------:R-:W-:Y:S02]  /*01a0*/  LOP3.LUT R2, R0, 0xfffffff0, RZ, 0xc0, !PT ;  /* 0xfffffff000027812 */ /* 0x000fe400078ec0ff */
[----:B------:R-:W-:Y:S01]  /*01b0*/  SHF.R.S32.HI R12, RZ, 0x3, R19 ;  /* 0x00000003ff0c7819 */ /* 0x000fe20000011413 */
[----:B------:R-:W-:Y:S01]  /*01c0*/  IMAD.IADD R5, R8, 0x1, -R6 ;  /* 0x0000000108057824 */ /* 0x000fe200078e0a06 */
[----:B------:R-:W-:Y:S01]  /*01d0*/  LEA.HI R0, R0, R3, RZ, 0x1 ;  /* 0x0000000300007211 */ /* 0x000fe200078f08ff */
[----:B------:R-:W-:Y:S01]  /*01e0*/  IMAD.IADD R6, R8, 0x1, -R2 ;  /* 0x0000000108067824 */ /* 0x000fe200078e0a02 */
[----:B------:R-:W-:Y:S01]  /*01f0*/  LOP3.LUT R11, R7, 0xfffffffc, RZ, 0xc0, !PT ;  /* 0xfffffffc070b7812 */ /* 0x000fe200078ec0ff */
[----:B------:R-:W-:Y:S01]  /*0200*/  IMAD.SHL.U32 R2, R12, 0x40, RZ ;  /* 0x000000400c027824 */ /* 0x000fe200078e00ff */
[----:B------:R-:W-:-:S02]  /*0210*/  LOP3.LUT R0, R0, 0xfffffffe, RZ, 0xc0, !PT ;  /* 0xfffffffe00007812 */ /* 0x000fc400078ec0ff */
[----:B------:R-:W-:Y:S01]  /*0220*/  SHF.R.S32.HI R244, RZ, 0x6, R4 ;  /* 0x00000006fff47819 */ /* 0x000fe20000011404 */
[----:B------:R-:W-:Y:S01]  /*0230*/  IMAD.IADD R15, R8, 0x1, -R11 ;  /* 0x00000001080f7824 */ /* 0x000fe200078e0a0b */
[----:B------:R-:W-:Y:S01]  /*0240*/  LEA.HI R11, R10, R10, RZ, 0x1 ;  /* 0x0000000a0a0b7211 */ /* 0x000fe200078f08ff */
[----:B------:R-:W-:Y:S01]  /*0250*/  IMAD.IADD R14, R3, 0x1, -R0 ;  /* 0x00000001030e7824 */ /* 0x000fe200078e0a00 */
[----:B------:R-:W-:Y:S01]  /*0260*/  LOP3.LUT R0, R2, 0xc0, RZ, 0xc0, !PT ;  /* 0x000000c002007812 */ /* 0x000fe200078ec0ff */
[----:B------:R-:W-:Y:S01]  /*0270*/  IMAD.SHL.U32 R250, R15, 0x8, RZ ;  /* 0x000000080ffa7824 */ /* 0x000fe200078e00ff */
[----:B------:R-:W-:Y:S02]  /*0280*/  SHF.R.S32.HI R3, RZ, 0x1f, R5 ;  /* 0x0000001fff037819 */ /* 0x000fe40000011405 */
[----:B------:R-:W-:Y:S02]  /*0290*/  LOP3.LUT R2, R11, 0x7fffffe, RZ, 0xc0, !PT ;  /* 0x07fffffe0b027812 */ /* 0x000fe400078ec0ff */
[----:B------:R-:W-:-:S02]  /*02a0*/  SHF.R.U32.HI R8, RZ, 0x3, R0 ;  /* 0x00000003ff087819 */ /* 0x000fc40000011600 */
[----:B------:R-:W-:Y:S01]  /*02b0*/  LOP3.LUT R4, R0, 0x18, R250, 0xf8, !PT ;  /* 0x0000001800047812 */ /* 0x000fe200078ef8fa */
[----:B------:R-:W-:Y:S01]  /*02c0*/  IMAD R0, R244, 0x4, R14 ;  /* 0x00000004f4007824 */ /* 0x000fe200078e020e */
[----:B------:R-:W-:Y:S01]  /*02d0*/  LEA.HI R218, R3, R5, RZ, 0x2 ;  /* 0x0000000503da7211 */ /* 0x000fe200078f10ff */
[----:B------:R-:W-:Y:S01]  /*02e0*/  IMAD.IADD R3, R10, 0x1, -R2 ;  /* 0x000000010a037824 */ /* 0x000fe200078e0a02 */
[----:B------:R-:W-:Y:S02]  /*02f0*/  SHF.R.S32.HI R234, RZ, 0x2, R7 ;  /* 0x00000002ffea7819 */ /* 0x000fe40000011407 */
[----:B------:R-:W-:Y:S01]  /*0300*/  LOP3.LUT R13, R4, R8, RZ, 0x3c, !PT ;  /* 0x00000008040d7212 */ /* 0x000fe200078e3cff */
[----:B------:R-:W-:Y:S01]  /*0310*/  IMAD R172, R0, 0x8, R3 ;  /* 0x0000000800ac7824 */ /* 0x000fe200078e0203 */
[----:B------:R-:W-:Y:S02]  /*0320*/  SHF.R.S32.HI R2, RZ, 0x1f, R7 ;  /* 0x0000001fff027819 */ /* 0x000fe40000011407 */
[----:B------:R-:W-:-:S02]  /*0330*/  SHF.R.S32.HI R4, RZ, 0x1f, R6 ;  /* 0x0000001fff047819 */ /* 0x000fc40000011406 */
[----:B------:R-:W-:Y:S02]  /*0340*/  LEA.HI R3, R7, R234, RZ, 0x1 ;  /* 0x000000ea07037211 */ /* 0x000fe400078f08ff */
[----:B------:R-:W-:Y:S02]  /*0350*/  LEA.HI R0, R6, R6, RZ, 0x1 ;  /* 0x0000000606007211 */ /* 0x000fe400078f08ff */
[----:B------:R-:W-:Y:S02]  /*0360*/  LEA.HI R2, R2, R234, RZ, 0x3 ;  /* 0x000000ea02027211 */ /* 0x000fe400078f18ff */
[----:B------:R-:W-:Y:S02]  /*0370*/  LEA.HI R12, R4, R6, RZ, 0x3 ;  /* 0x00000006040c7211 */ /* 0x000fe400078f18ff */
[----:B------:R-:W-:Y:S02]  /*0380*/  LOP3.LUT R3, R3, 0x7fffffe, RZ, 0xc0, !PT ;  /* 0x07fffffe03037812 */ /* 0x000fe400078ec0ff */
[----:B------:R-:W-:-:S02]  /*0390*/  SHF.R.S32.HI R7, RZ, 0x1, R0 ;  /* 0x00000001ff077819 */ /* 0x000fc40000011400 */
[----:B------:R-:W-:Y:S02]  /*03a0*/  SHF.R.S32.HI R8, RZ, 0x1f, R0 ;  /* 0x0000001fff087819 */ /* 0x000fe40000011400 */
[----:B------:R-:W-:Y:S02]  /*03b0*/  LOP3.LUT R4, R0, 0x7fffffe, RZ, 0xc0, !PT ;  /* 0x07fffffe00047812 */ /* 0x000fe400078ec0ff */
[----:B------:R-:W-:Y:S01]  /*03c0*/  LOP3.LUT R5, R2, 0xfffffff8, RZ, 0xc0, !PT ;  /* 0xfffffff802057812 */ /* 0x000fe200078ec0ff */
[----:B------:R-:W-:Y:S01]  /*03d0*/  IMAD.IADD R2, R234, 0x1, -R3 ;  /* 0x00000001ea027824 */ /* 0x000fe200078e0a03 */
[----:B------:R-:W-:Y:S01]  /*03e0*/  LOP3.LUT R0, R12, 0xfffffff8, RZ, 0xc0, !PT ;  /* 0xfffffff80c007812 */ /* 0x000fe200078ec0ff */
[----:B------:R-:W-:Y:S01]  /*03f0*/  IMAD.IADD R20, R6, 0x1, -R4 ;  /* 0x0000000106147824 */ /* 0x000fe200078e0a04 */
[----:B------:R-:W-:Y:S01]  /*0400*/  SHF.R.S32.HI R22, RZ, 0x5, R9 ;  /* 0x00000005ff167819 */ /* 0x000fe20000011409 */
[----:B------:R-:W-:Y:S01]  /*0410*/  IMAD.IADD R5, R234, 0x1, -R5 ;  /* 0x00000001ea057824 */ /* 0x000fe200078e0a05 */
[----:B------:R-:W-:Y:S01]  /*0420*/  SHF.R.S32.HI R4, RZ, 0x1f, R9 ;  /* 0x0000001fff047819 */ /* 0x000fe20000011409 */
[----:B------:R-:W-:Y:S01]  /*0430*/  IMAD.IADD R18, R6, 0x1, -R0 ;  /* 0x0000000106127824 */ /* 0x000fe200078e0a00 */
[----:B------:R-:W-:Y:S01]  /*0440*/  LEA.HI R3, R8, R7, RZ, 0x2 ;  /* 0x0000000708037211 */ /* 0x000fe200078f10ff */
[----:B------:R-:W-:Y:S01]  /*0450*/  IMAD R0, R22, 0x8, R2 ;  /* 0x0000000816007824 */ /* 0x000fe200078e0202 */
[----:B------:R-:W-:Y:S01]  /*0460*/  LOP3.LUT R2, R5, 0x1, RZ, 0xc0, !PT ;  /* 0x0000000105027812 */ /* 0x000fe200078ec0ff */
[----:B------:R-:W-:Y:S01]  /*0470*/  IMAD.SHL.U32 R8, R15, 0x2, RZ ;  /* 0x000000020f087824 */ /* 0x000fe200078e00ff */
[----:B------:R-:W-:Y:S01]  /*0480*/  LOP3.LUT R3, R3, 0xfffffffc, RZ, 0xc0, !PT ;  /* 0xfffffffc03037812 */ /* 0x000fe200078ec0ff */
[----:B------:R-:W-:Y:S01]  /*0490*/  IMAD.U32 R21, R0, 0x20, R13 ;  /* 0x0000002000157824 */ /* 0x000fe200078e000d */
[-C--:B------:R-:W-:Y:S01]  /*04a0*/  LEA.HI R0, R4, R22.reuse, RZ, 0x2 ;  /* 0x0000001604007211 */ /* 0x080fe200078f10ff */
[----:B------:R-:W-:Y:S01]  /*04b0*/  IMAD.SHL.U32 R4, R10, 0x40, RZ ;  /* 0x000000400a047824 */ /* 0x000fe200078e00ff */
[----:B------:R-:W-:Y:S01]  /*04c0*/  ISETP.NE.U32.AND P5, PT, R2, 0x1, PT ;  /* 0x000000010200780c */ /* 0x000fe20003fa5070 */
[----:B------:R-:W-:Y:S01]  /*04d0*/  IMAD.IADD R17, R7, 0x1, -R3 ;  /* 0x0000000107117824 */ /* 0x000fe200078e0a03 */
[----:B------:R-:W-:Y:S01]  /*04e0*/  LEA.HI R2, R9, R22, RZ, 0x1 ;  /* 0x0000001609027211 */ /* 0x000fe200078f08ff */
[----:B------:R1:W-:Y:S01]  /*04f0*/  STL [R1], R21 ;  /* 0x0000001501007387 */ /* 0x0003e20000100800 */
[----:B------:R-:W-:Y:S01]  /*0500*/  LOP3.LUT R0, R0, 0xfffffffc, RZ, 0xc0, !PT ;  /* 0xfffffffc00007812 */ /* 0x000fe200078ec0ff */
[----:B------:R-:W-:Y:S01]  /*0510*/  IMAD.SHL.U32 R208, R21, 0x2, RZ ;  /* 0x0000000215d07824 */ /* 0x000fe200078e00ff */
[----:B------:R-:W-:-:S02]  /*0520*/  LOP3.LUT R6, R2, 0xfffffffe, RZ, 0xc0, !PT ;  /* 0xfffffffe02067812 */ /* 0x000fc400078ec0ff */
[----:B------:R-:W-:Y:S01]  /*0530*/  SHF.R.S32.HI R3, RZ, 0x1, R11 ;  /* 0x00000001ff037819 */ /* 0x000fe2000001140b */
[----:B------:R-:W-:Y:S01]  /*0540*/  IMAD.IADD R2, R22, 0x1, -R0 ;  /* 0x0000000116027824 */ /* 0x000fe200078e0a00 */
[----:B------:R-:W-:Y:S01]  /*0550*/  LOP3.LUT R0, R4, 0x1c0, RZ, 0xc0, !PT ;  /* 0x000001c004007812 */ /* 0x000fe200078ec0ff */
[----:B------:R-:W-:Y:S01]  /*0560*/  IMAD.IADD R246, R22, 0x1, -R6 ;  /* 0x0000000116f67824 */ /* 0x000fe200078e0a06 */
[----:B------:R-:W-:Y:S01]  /*0570*/  LEA.HI R10, R5, R5, RZ, 0x1 ;  /* 0x00000005050a7211 */ /* 0x000fe200078f08ff */
[----:B------:R-:W-:Y:S01]  /*0580*/  IMAD.SHL.U32 R4, R2, 0x10, RZ ;  /* 0x0000001002047824 */ /* 0x000fe200078e00ff */
[C---:B------:R-:W-:Y:S01]  /*0590*/  LOP3.LUT P6, RZ, R3.reuse, 0x2, RZ, 0xc0, !PT ;  /* 0x0000000203ff7812 */ /* 0x040fe200078cc0ff */
[----:B------:R-:W-:Y:S01]  /*05a0*/  IMAD.SHL.U32 R6, R3, 0x40, RZ ;  /* 0x0000004003067824 */ /* 0x000fe200078e00ff */
[----:B------:R-:W-:Y:S01]  /*05b0*/  LOP3.LUT R3, R10, 0x3fffffe, RZ, 0xc0, !PT ;  /* 0x03fffffe0a037812 */ /* 0x000fe200078ec0ff */
[----:B------:R-:W-:Y:S01]  /*05c0*/  IMAD R9, R2, 0x200, R8 ;  /* 0x0000020002097824 */ /* 0x000fe200078e0208 */
[----:B------:R-:W-:Y:S01]  /*05d0*/  LOP3.LUT R7, R0, 0x30, R4, 0xf8, !PT ;  /* 0x0000003000077812 */ /* 0x000fe200078ef804 */
[----:B------:R-:W-:Y:S01]  /*05e0*/  IMAD.SHL.U32 R4, R5, 0x40, RZ ;  /* 0x0000004005047824 */ /* 0x000fe200078e00ff */
[----:B------:R-:W-:-:S02]  /*05f0*/  SHF.R.U32.HI R11, RZ, 0x3, R0 ;  /* 0x00000003ff0b7819 */ /* 0x000fc40000011600 */
[----:B------:R-:W-:Y:S01]  /*0600*/  SHF.R.S32.HI R0, RZ, 0x3, R12 ;  /* 0x00000003ff007819 */ /* 0x000fe2000001140c */
[C---:B------:R-:W-:Y:S01]  /*0610*/  IMAD.IADD R12, R5.reuse, 0x1, -R3 ;  /* 0x00000001050c7824 */ /* 0x040fe200078e0a03 */
[----:B------:R-:W-:Y:S01]  /*0620*/  SHF.R.S32.HI R13, RZ, 0x7, R16 ;  /* 0x00000007ff0d7819 */ /* 0x000fe20000011410 */
[----:B------:R-:W-:Y:S01]  /*0630*/  IMAD.SHL.U32 R16, R244, 0x20, RZ ;  /* 0x00000020f4107824 */ /* 0x000fe200078e00ff */
[----:B------:R-:W-:Y:S01]  /*0640*/  LOP3.LUT R3, R6, 0xc0, RZ, 0xc0, !PT ;  /* 0x000000c006037812 */ /* 0x000fe200078ec0ff */
[----:B------:R-:W-:Y:S01]  /*0650*/  IMAD R20, R0, 0x8, R20 ;  /* 0x0000000800147824 */ /* 0x000fe200078e0214 */
[----:B------:R-:W-:Y:S01]  /*0660*/  LOP3.LUT P4, RZ, R5, 0x2, RZ, 0xc0, !PT ;  /* 0x0000000205ff7812 */ /* 0x000fe2000788c0ff */
[----:B------:R-:W-:Y:S01]  /*0670*/  IMAD R15, R2, 0x2, R0 ;  /* 0x00000002020f7824 */ /* 0x000fe200078e0200 */
[----:B------:R-:W-:Y:S01]  /*0680*/  LOP3.LUT R0, R4, 0x1c0, RZ, 0xc0, !PT ;  /* 0x000001c004007812 */ /* 0x000fe200078ec0ff */
[----:B------:R-:W-:Y:S01]  /*0690*/  IMAD R12, R12, 0x20, R9 ;  /* 0x000000200c0c7824 */ /* 0x000fe200078e0209 */
[----:B------:R-:W-:-:S02]  /*06a0*/  LOP3.LUT R5, R3, 0x8, R19, 0xf8, !PT ;  /* 0x0000000803057812 */ /* 0x000fc400078ef813 */
[----:B------:R-:W-:Y:S02]  /*06b0*/  SHF.R.U32.HI R4, RZ, 0x3, R3 ;  /* 0x00000003ff047819 */ /* 0x000fe40000011603 */
[----:B------:R-:W-:Y:S02]  /*06c0*/  LOP3.LUT R3, R0, 0x20, R16, 0xf8, !PT ;  /* 0x0000002000037812 */ /* 0x000fe400078ef810 */
[----:B------:R-:W-:Y:S01]  /*06d0*/  SHF.R.U32.HI R2, RZ, 0x3, R0 ;  /* 0x00000003ff027819 */ /* 0x000fe20000011600 */
[----:B------:R-:W-:Y:S01]  /*06e0*/  IMAD R0, R13, 0x1000, R8 ;  /* 0x000010000d007824 */ /* 0x000fe200078e0208 */
[----:B------:R-:W-:Y:S01]  /*06f0*/  LOP3.LUT R4, R5, R4, RZ, 0x3c, !PT ;  /* 0x0000000405047212 */ /* 0x000fe200078e3cff */
[----:B------:R-:W-:Y:S01]  /*0700*/  IMAD.SHL.U32 R5, R14, 0x10, RZ ;  /* 0x000000100e057824 */ /* 0x000fe200078e00ff */
[----:B------:R-:W-:Y:S01]  /*0710*/  LOP3.LUT R3, R3, R2, RZ, 0x3c, !PT ;  /* 0x0000000203037212 */ /* 0x000fe200078e3cff */
[----:B------:R-:W-:Y:S01]  /*0720*/  IMAD R2, R246, 0x400, R0 ;  /* 0x00000400f6027824 */ /* 0x000fe200078e0200 */
[----:B------:R-:W-:Y:S01]  /*0730*/  LOP3.LUT R6, R7, 0x8, R19, 0xf8, !PT ;  /* 0x0000000807067812 */ /* 0x000fe200078ef813 */
[----:B------:R-:W-:Y:S01]  /*0740*/  IMAD.SHL.U32 R0, R13, 0x8, RZ ;  /* 0x000000080d007824 */ /* 0x000fe200078e00ff */
[----:B------:R-:W-:Y:S01]  /*0750*/  R2P PR, R18, 0x6 ;  /* 0x0000000612007804 */ /* 0x000fe20000000000 */
[----:B------:R-:W-:Y:S01]  /*0760*/  IMAD.U32 R172, R172, 0x20, R4 ;  /* 0x00000020acac7824 */ /* 0x000fe200078e0004 */
[----:B------:R-:W-:Y:S01]  /*0770*/  LOP3.LUT R6, R6, R11, RZ, 0x3c, !PT ;  /* 0x0000000b06067212 */ /* 0x000fe200078e3cff */
[----:B------:R-:W-:Y:S01]  /*0780*/  IMAD.IADD R199, R3, 0x1, R2 ;  /* 0x0000000103c77824 */ /* 0x000fe200078e0202 */
[----:B------:R-:W-:Y:S01]  /*0790*/  LOP3.LUT R8, R0, 0x8, RZ, 0xc0, !PT ;  /* 0x0000000800087812 */ /* 0x000fe200078ec0ff */
[----:B------:R-:W-:Y:S01]  /*07a0*/  IMAD.SHL.U32 R2, R14, 0x8, RZ ;  /* 0x000000080e027824 */ /* 0x000fe200078e00ff */
[----:B------:R-:W-:Y:S01]  /*07b0*/  SHF.R.S32.HI R0, RZ, 0x1, R10 ;  /* 0x00000001ff007819 */ /* 0x000fe2000001140a */
[----:B------:R-:W-:Y:S01]  /*07c0*/  IMAD.SHL.U32 R4, R18, 0x40, RZ ;  /* 0x0000004012047824 */ /* 0x000fe200078e00ff */
[----:B------:R-:W-:Y:S01]  /*07d0*/  LOP3.LUT R9, R8, 0x10, R5, 0xf8, !PT ;  /* 0x0000001008097812 */ /* 0x000fe200078ef805 */
[----:B------:R-:W-:Y:S01]  /*07e0*/  IMAD R3, R14, 0x200, R6 ;  /* 0x000002000e037824 */ /* 0x000fe200078e0206 */
[C---:B------:R-:W-:Y:S01]  /*07f0*/  LOP3.LUT P3, RZ, R0.reuse, 0x2, RZ, 0xc0, !PT ;  /* 0x0000000200ff7812 */ /* 0x040fe2000786c0ff */
[----:B------:R-:W-:Y:S01]  /*0800*/  IMAD.SHL.U32 R0, R0, 0x40, RZ ;  /* 0x0000004000007824 */ /* 0x000fe200078e00ff */
[----:B------:R-:W-:Y:S01]  /*0810*/  LOP3.LUT R183, R2, 0x8, RZ, 0xc0, !PT ;  /* 0x0000000802b77812 */ /* 0x000fe200078ec0ff */
[----:B------:R-:W-:Y:S01]  /*0820*/  IMAD.SHL.U32 R2, R17, 0x40, RZ ;  /* 0x0000004011027824 */ /* 0x000fe200078e00ff */
[----:B------:R-:W-:Y:S01]  /*0830*/  LOP3.LUT R4, R4, 0x1c0, RZ, 0xc0, !PT ;  /* 0x000001c004047812 */ /* 0x000fe200078ec0ff */
[----:B------:R-:W-:Y:S01]  /*0840*/  IMAD.SHL.U32 R199, R199, 0x2, RZ ;  /* 0x00000002c7c77824 */ /* 0x000fe200078e00ff */
[----:B------:R-:W-:Y:S01]  /*0850*/  LOP3.LUT R6, R0, 0xc0, RZ, 0xc0, !PT ;  /* 0x000000c000067812 */ /* 0x000fe200078ec0ff */
[----:B------:R-:W-:Y:S01]  /*0860*/  IMAD.SHL.U32 R0, R20, 0x20, RZ ;  /* 0x0000002014007824 */ /* 0x000fe200078e00ff */
[----:B------:R-:W-:Y:S01]  /*0870*/  SHF.R.U32.HI R177, RZ, 0x3, R4 ;  /* 0x00000003ffb17819 */ /* 0x000fe20000011604 */
[----:B------:R-:W-:Y:S01]  /*0880*/  IMAD.SHL.U32 R172, R172, 0x2, RZ ;  /* 0x00000002acac7824 */ /* 0x000fe200078e00ff */
[----:B------:R-:W-:-:S02]  /*0890*/  LOP3.LUT R2, R2, 0xc0, RZ, 0xc0, !PT ;  /* 0x000000c002027812 */ /* 0x000fc400078ec0ff */
[----:B------:R-:W-:Y:S02]  /*08a0*/  SHF.R.U32.HI R7, RZ, 0x3, R6 ;  /* 0x00000003ff077819 */ /* 0x000fe40000011606 */
[----:B------:R-:W-:Y:S01]  /*08b0*/  LOP3.LUT R177, R177, R4, R183, 0x1e, !PT ;  /* 0x00000004b1b17212 */ /* 0x000fe200078e1eb7 */
[----:B------:R-:W-:Y:S01]  /*08c0*/  IMAD R4, R246, 0x200, R0 ;  /* 0x00000200f6047824 */ /* 0x000fe200078e0200 */
[----:B------:R-:W-:Y:S02]  /*08d0*/  SHF.R.U32.HI R5, RZ, 0x3, R2 ;  /* 0x00000003ff057819 */ /* 0x000fe40000011602 */
[----:B------:R-:W-:Y:S01]  /*08e0*/  LOP3.LUT R7, R7, R6, R8, 0x1e, !PT ;  /* 0x0000000607077212 */ /* 0x000fe200078e1e08 */
[----:B------:R-:W-:Y:S01]  /*08f0*/  IMAD.U32 R177, R15, 0x200, R177 ;  /* 0x000002000fb17824 */ /* 0x000fe200078e00b1 */
[----:B------:R-:W-:Y:S02]  /*0900*/  LOP3.LUT R183, R5, R2, R183, 0x1e, !PT ;  /* 0x0000000205b77212 */ /* 0x000fe400078e1eb7 */
[----:B------:R-:W-:Y:S01]  /*0910*/  LOP3.LUT P0, RZ, R17, 0x2, RZ, 0xc0, !PT ;  /* 0x0000000211ff7812 */ /* 0x000fe2000780c0ff */
[----:B------:R-:W-:Y:S01]  /*0920*/  IMAD.IADD R7, R7, 0x1, R12 ;  /* 0x0000000107077824 */ /* 0x000fe200078e020c */
[----:B------:R-:W-:Y:S01]  /*0930*/  SEL R178, R182, 0xffffffe0, !P1 ;  /* 0xffffffe0b6b27807 */ /* 0x000fe20004800000 */
[----:B------:R-:W-:Y:S01]  /*0940*/  IMAD.IADD R183, R4, 0x1, R183 ;  /* 0x0000000104b77824 */ /* 0x000fe200078e02b7 */
[----:B------:R-:W-:-:S02]  /*0950*/  LEA R177, R177, 0x15000, 0x1 ;  /* 0x00015000b1b17811 */ /* 0x000fc400078e08ff */
[----:B------:R-:W-:Y:S01]  /*0960*/  LOP3.LUT R2, R5, R9, R2, 0x1e, !PT ;  /* 0x0000000905027212 */ /* 0x000fe200078e1e02 */
[----:B------:R-:W-:Y:S01]  /*0970*/  IMAD.SHL.U32 R175, R183, 0x2, RZ ;  /* 0x00000002b7af7824 */ /* 0x000fe200078e00ff */
[----:B------:R-:W-:Y:S01]  /*0980*/  SEL R173, R182, 0xffffffe0, !P6 ;  /* 0xffffffe0b6ad7807 */ /* 0x000fe20007000000 */
[----:B------:R-:W-:Y:S01]  /*0990*/  IMAD.IADD R178, R177, 0x1, R178 ;  /* 0x00000001b1b27824 */ /* 0x000fe200078e02b2 */
[----:B------:R-:W-:Y:S01]  /*09a0*/  SEL R197, R197, 0x10, !P5 ;  /* 0x00000010c5c57807 */ /* 0x000fe20006800000 */
[----:B------:R-:W-:Y:S01]  /*09b0*/  IMAD.IADD R181, R0, 0x1, R2 ;  /* 0x0000000100b57824 */ /* 0x000fe200078e0202 */
[----:B------:R-:W-:Y:S01]  /*09c0*/  SEL R179, R179, 0xffffffc0, !P2 ;  /* 0xffffffc0b3b37807 */ /* 0x000fe20005000000 */
[----:B------:R-:W-:Y:S01]  /*09d0*/  IMAD.SHL.U32 R2, R3, 0x2, RZ ;  /* 0x0000000203027824 */ /* 0x000fe200078e00ff */
[C---:B------:R-:W-:Y:S01]  /*09e0*/  IADD3 R200, R199.reuse, 0x20, RZ ;  /* 0x00000020c7c87810 */ /* 0x040fe20007ffe0ff */
[----:B------:R-:W-:Y:S01]  /*09f0*/  IMAD.IADD R198, R199, 0x1, R197 ;  /* 0x00000001c7c67824 */ /* 0x000fe200078e02c5 */
[----:B------:R-:W-:Y:S01]  /*0a00*/  SHF.R.S32.HI R218, RZ, 0x2, R218 ;  /* 0x00000002ffda7819 */ /* 0x000fe200000114da */
[----:B------:R-:W-:Y:S01]  /*0a10*/  IMAD.IADD R180, R177, 0x1, R179 ;  /* 0x00000001b1b47824 */ /* 0x000fe200078e02b3 */
[----:B------:R-:W-:Y:S01]  /*0a20*/  SEL R182, R182, 0xffffffe0, !P0 ;  /* 0xffffffe0b6b67807 */ /* 0x000fe20004000000 */
[----:B------:R-:W-:Y:S01]  /*0a30*/  IMAD.IADD R173, R172, 0x1, R173 ;  /* 0x00000001acad7824 */ /* 0x000fe200078e02ad */
[----:B------:R-:W-:Y:S01]  /*0a40*/  @P4 IADD3 R200, R199, -0x20, RZ ;  /* 0xffffffe0c7c84810 */ /* 0x000fe20007ffe0ff */
[----:B------:R-:W-:Y:S01]  /*0a50*/  IMAD R218, R246, 0x10, R218 ;  /* 0x00000010f6da7824 */ /* 0x000fe200078e02da */
[----:B------:R-:W-:Y:S01]  /*0a60*/  LEA R238, R7, 0x9000, 0x1 ;  /* 0x0000900007ee7811 */ /* 0x000fe200078e08ff */
[----:B------:R-:W-:-:S02]  /*0a70*/  IMAD.IADD R179, R178, 0x1, R179 ;  /* 0x00000001b2b37824 */ /* 0x000fc400078e02b3 */
[----:B------:R-:W-:Y:S01]  /*0a80*/  IMAD.IADD R197, R197, 0x1, R200 ;  /* 0x00000001c5c57824 */ /* 0x000fe200078e02c8 */
[C---:B------:R-:W-:Y:S01]  /*0a90*/  IADD3 R239, R238.reuse, 0x20, RZ ;  /* 0x00000020eeef7810 */ /* 0x040fe20007ffe0ff */
[----:B------:R-:W-:Y:S01]  /*0aa0*/  IMAD.IADD R176, R175, 0x1, R182 ;  /* 0x00000001afb07824 */ /* 0x000fe200078e02b6 */
[----:B-1----:R-:W-:Y:S02]  /*0ab0*/  @P3 IADD3 R239, R238, -0x20, RZ ;  /* 0xffffffe0eeef3810 */ /* 0x002fe40007ffe0ff */
.L_x_792:
[----:B-12-4-:R-:W1:Y:S01]  /*0ac0*/  S2R R34, SR_CTAID.Y ;  /* 0x0000000000227919 */ /* 0x016e620000002600 */
[----:B------:R-:W2:Y:S01]  /*0ad0*/  LDC.U8 R0, c[0x0][0x312] ;  /* 0x0000c480ff007b82 */ /* 0x000ea20000000000 */
[----:B------:R-:W-:Y:S02]  /*0ae0*/  ISETP.NE.U32.AND P3, PT, RZ, c[0x0][0x240], PT ;  /* 0x00009000ff007a0c */ /* 0x000fe40003f65070 */
[----:B------:R-:W-:Y:S02]  /*0af0*/  ISETP.NE.U32.AND P2, PT, RZ, c[0x0][0x250], PT ;  /* 0x00009400ff007a0c */ /* 0x000fe40003f45070 */
[----:B------:R-:W-:Y:S02]  /*0b00*/  ISETP.NE.AND.EX P3, PT, RZ, c[0x0][0x244], PT, P3 ;  /* 0x00009100ff007a0c */ /* 0x000fe40003f65330 */
[----:B------:R-:W-:-:S02]  /*0b10*/  ISETP.NE.AND.EX P2, PT, RZ, c[0x0][0x254], PT, P2 ;  /* 0x00009500ff007a0c */ /* 0x000fc40003f45320 */
[----:B------:R-:W-:Y:S01]  /*0b20*/  ISETP.EQ.U32.AND P5, PT, RZ, c[0x0][0x248], PT ;  /* 0x00009200ff007a0c */ /* 0x000fe20003fa2070 */
[----:B-1----:R-:W-:Y:S01]  /*0b30*/  IMAD.SHL.U32 R9, R34, 0x4, RZ ;  /* 0x0000000422097824 */ /* 0x002fe200078e00ff */
[----:B------:R-:W-:Y:S02]  /*0b40*/  SHF.R.S32.HI R10, RZ, 0x1f, R34 ;  /* 0x0000001fff0a7819 */ /* 0x000fe40000011422 */
[----:B--2---:R-:W-:Y:S01]  /*0b50*/  ISETP.NE.AND P4, PT, R0, RZ, PT ;  /* 0x000000ff0000720c */ /* 0x004fe20003f85270 */
[----:B------:R-:W-:Y:S01]  /*0b60*/  IMAD.MOV.U32 R0, RZ, RZ, -0x1 ;  /* 0xffffffffff007424 */ /* 0x000fe200078e00ff */
[----:B------:R-:W-:Y:S02]  /*0b70*/  SHF.L.U64.HI R8, R34, 0x2, R10 ;  /* 0x0000000222087819 */ /* 0x000fe4000001020a */
[----:B------:R-:W-:Y:S02]  /*0b80*/  IADD3 R4, P0, R9, c[0x0][0x240], RZ ;  /* 0x0000900009047a10 */ /* 0x000fe40007f1e0ff */
[----:B------:R-:W-:-:S02]  /*0b90*/  ISETP.EQ.OR.EX P5, PT, RZ, c[0x0][0x24c], !P4, P5 ;  /* 0x00009300ff007a0c */ /* 0x000fc400067a2750 */
[----:B------:R-:W-:Y:S02]  /*0ba0*/  IADD3.X R5, R8, c[0x0][0x244], RZ, P0, !PT ;  /* 0x0000910008057a10 */ /* 0x000fe400007fe4ff */
[----:B------:R-:W-:-:S03]  /*0bb0*/  @P2 IADD3 R6, P0, R9, c[0x0][0x250], RZ ;  /* 0x0000940009062a10 */ /* 0x000fc60007f1e0ff */
[----:B------:R1:W2:Y:S04]  /*0bc0*/  @P3 LDG.E R0, [R4.64] ;  /* 0x0000000604003981 */ /* 0x0002a8000c1e1900 */
[----:B------:R1:W2:Y:S01]  /*0bd0*/  @P3 LDG.E R3, [R4.64+0x4] ;  /* 0x0000040604033981 */ /* 0x0002a2000c1e1900 */
[----:B------:R-:W-:Y:S01]  /*0be0*/  IMAD.MOV.U32 R235, RZ, RZ, RZ ;  /* 0x000000ffffeb7224 */ /* 0x000fe200078e00ff */
[----:B------:R-:W-:Y:S01]  /*0bf0*/  @P2 IADD3.X R7, R8, c[0x0][0x254], RZ, P0, !PT ;  /* 0x0000950008072a10 */ /* 0x000fe200007fe4ff */
[----:B------:R-:W-:-:S04]  /*0c00*/  IMAD.MOV.U32 R249, RZ, RZ, -0x1 ;  /* 0xfffffffffff97424 */ /* 0x000fc800078e00ff */
[----:B---3-5:R3:W5:Y:S01]  /*0c10*/  @P2 LDG.E R235, [R6.64] ;  /* 0x0000000606eb2981 */ /* 0x028762000c1e1900 */
[----:B-1----:R-:W-:-:S04]  /*0c20*/  IADD3 R4, P1, R9, c[0x0][0x248], RZ ;  /* 0x0000920009047a10 */ /* 0x002fc80007f3e0ff */
[----:B------:R-:W-:-:S05]  /*0c30*/  IADD3.X R5, R8, c[0x0][0x24c], RZ, P1, !PT ;  /* 0x0000930008057a10 */ /* 0x000fca0000ffe4ff */
[----:B------:R3:W5:Y:S01]  /*0c40*/  @!P5 LDG.E R249, [R4.64] ;  /* 0x0000000604f9d981 */ /* 0x000762000c1e1900 */
[----:B------:R-:W-:-:S04]  /*0c50*/  ISETP.NE.U32.AND P0, PT, RZ, c[0x0][0x248], PT ;  /* 0x00009200ff007a0c */ /* 0x000fc80003f05070 */
[----:B------:R-:W-:Y:S01]  /*0c60*/  ISETP.NE.AND.EX P0, PT, RZ, c[0x0][0x24c], PT, P0 ;  /* 0x00009300ff007a0c */ /* 0x000fe20003f05300 */
[----:B--2---:R-:W-:Y:S02]  /*0c70*/  @P3 IMAD.IADD R23, R3, 0x1, -R0 ;  /* 0x0000000103173824 */ /* 0x004fe400078e0a00 */
[----:B------:R-:W-:Y:S02]  /*0c80*/  IMAD.MOV.U32 R3, RZ, RZ, c[0x0][0x218] ;  /* 0x00008600ff037624 */ /* 0x000fe400078e00ff */
[----:B------:R-:W-:-:S08]  /*0c90*/  @!P3 IMAD.MOV.U32 R23, RZ, RZ, c[0x0][0x214] ;  /* 0x00008500ff17b624 */ /* 0x000fd000078e00ff */
[----:B------:R-:W-:Y:S05]  /*0ca0*/  @!P0 BRA `(.L_x_764) ;  /* 0x0000003000008947 */ /* 0x000fea0003800000 */
[----:B---3--:R-:W2:Y:S02]  /*0cb0*/  @P4 LDG.E R3, [R4.64+0x4] ;  /* 0x0000040604034981 */ /* 0x008ea4000c1e1900 */
[----:B--2--5:R-:W-:-:S06]  /*0cc0*/  @P4 IADD3 R3, R3, -R249, RZ ;  /* 0x800000f903034210 */ /* 0x024fcc0007ffe0ff */
[----:B------:R1:W5:Y:S02]  /*0cd0*/  @!P4 LDG.E R3, [R4.64] ;  /* 0x000000060403c981 */ /* 0x000364000c1e1900 */
.L_x_764:
[----:B---3--:R-:W-:-:S04]  /*0ce0*/  ISETP.NE.U32.AND P1, PT, RZ, c[0x0][0x258], PT ;  /* 0x00009600ff007a0c */ /* 0x008fc80003f25070 */
[----:B------:R-:W-:-:S13]  /*0cf0*/  ISETP.NE.AND.EX P1, PT, RZ, c[0x0][0x25c], PT, P1 ;  /* 0x00009700ff007a0c */ /* 0x000fda0003f25310 */
[----:B-1----:R-:W-:-:S04]  /*0d00*/  @P1 IADD3 R4, P0, R9, c[0x0][0x258], RZ ;  /* 0x0000960009041a10 */ /* 0x002fc80007f1e0ff */
[----:B------:R-:W-:-:S06]  /*0d10*/  @P1 IADD3.X R5, R8, c[0x0][0x25c], RZ, P0, !PT ;  /* 0x0000970008051a10 */ /* 0x000fcc00007fe4ff */
[----:B------:R-:W2:Y:S01]  /*0d20*/  @P1 LDG.E R5, [R4.64] ;  /* 0x0000000604051981 */ /* 0x000ea2000c1e1900 */
[----:B------:R-:W-:Y:S01]  /*0d30*/  @!P1 ISETP.NE.U32.AND P0, PT, RZ, c[0x0][0x268], PT ;  /* 0x00009a00ff009a0c */ /* 0x000fe20003f05070 */
[----:B------:R-:W-:-:S03]  /*0d40*/  IMAD.SHL.U32 R19, R233, 0x80, RZ ;  /* 0x00000080e9137824 */ /* 0x000fc600078e00ff */
[----:B------:R-:W-:-:S04]  /*0d50*/  @!P1 ISETP.NE.AND.EX P0, PT, RZ, c[0x0][0x26c], PT, P0 ;  /* 0x00009b00ff009a0c */ /* 0x000fc80003f05300 */
[----:B------:R-:W-:Y:S01]  /*0d60*/  @!P1 SEL R4, RZ, c[0x0][0x21c], !P0 ;  /* 0x00008700ff049a07 */ /* 0x000fe20004000000 */
[----:B--2--5:R-:W-:-:S03]  /*0d70*/  @P1 IMAD.IADD R195, R5, 0x1, -R235 ;  /* 0x0000000105c31824 */ /* 0x024fc600078e0aeb */
[----:B------:R-:W-:-:S04]  /*0d80*/  @!P1 IADD3 R195, R4, R3, -R235 ;  /* 0x0000000304c39210 */ /* 0x000fc80007ffe8eb */
[----:B------:R-:W-:-:S13]  /*0d90*/  ISETP.GT.AND P0, PT, R195, R19, PT ;  /* 0x00000013c300720c */ /* 0x000fda0003f04270 */
[----:B------:R-:W-:Y:S05]  /*0da0*/  @!P0 BRA `(.L_x_765) ;  /* 0x0000774000008947 */ /* 0x000fea0003800000 */
[----:B------:R-:W-:Y:S01]  /*0db0*/  ISETP.NE.AND P1, PT, R249, -0x1, PT ;  /* 0xfffffffff900780c */ /* 0x000fe20003f25270 */
[----:B------:R-:W-:Y:S01]  /*0dc0*/  IMAD R5, R10, c[0x0][0x178], RZ ;  /* 0x00005e000a057a24 */ /* 0x000fe200078e02ff */
[----:B------:R-:W-:Y:S01]  /*0dd0*/  IADD3 R3, R23, 0x3f, RZ ;  /* 0x0000003f17037810 */ /* 0x000fe20007ffe0ff */
[----:B------:R-:W-:Y:S01]  /*0de0*/  IMAD.WIDE.U32 R12, R34, c[0x0][0x178], RZ ;  /* 0x00005e00220c7a25 */ /* 0x000fe200078e00ff */
[C---:B------:R-:W-:Y:S02]  /*0df0*/  ISETP.NE.AND P0, PT, R0.reuse, -0x1, PT ;  /* 0xffffffff0000780c */ /* 0x040fe40003f05270 */
[----:B------:R-:W-:Y:S01]  /*0e00*/  SHF.R.S32.HI R4, RZ, 0x1f, R3 ;  /* 0x0000001fff047819 */ /* 0x000fe20000011403 */
[----:B------:R-:W-:-:S03]  /*0e10*/  IMAD.WIDE.U32 R6, R0, c[0x0][0x190], RZ ;  /* 0x0000640000067a25 */ /* 0x000fc600078e00ff */
[----:B------:R-:W-:Y:S01]  /*0e20*/  LEA.HI R196, R4, R3, RZ, 0x6 ;  /* 0x0000000304c47211 */ /* 0x000fe200078f30ff */
[----:B------:R-:W-:Y:S01]  /*0e30*/  IMAD R4, R34, c[0x0][0x17c], R5 ;  /* 0x00005f0022047a24 */ /* 0x000fe200078e0205 */
[----:B------:R-:W-:Y:S01]  /*0e40*/  SEL R31, R12, R6, !P0 ;  /* 0x000000060c1f7207 */ /* 0x000fe20004000000 */
[----:B------:R-:W-:Y:S01]  /*0e50*/  @P1 IMAD.IADD R3, R235, 0x1, R249 ;  /* 0x00000001eb031824 */ /* 0x000fe200078e02f9 */
[----:B------:R-:W-:Y:S01]  /*0e60*/  LOP3.LUT R9, R196, 0xffffffc0, RZ, 0xc0, !PT ;  /* 0xffffffc0c4097812 */ /* 0x000fe200078ec0ff */
[----:B------:R-:W-:Y:S02]  /*0e70*/  IMAD R8, R0, c[0x0][0x194], RZ ;  /* 0x0000650000087a24 */ /* 0x000fe400078e02ff */
[----:B------:R-:W-:Y:S01]  /*0e80*/  IMAD.IADD R27, R13, 0x1, R4 ;  /* 0x000000010d1b7824 */ /* 0x000fe200078e0204 */
[----:B------:R-:W-:Y:S01]  /*0e90*/  IADD3 R11, R9, -0x40, RZ ;  /* 0xffffffc0090b7810 */ /* 0x000fe20007ffe0ff */
[----:B------:R-:W-:Y:S01]  /*0ea0*/  @P1 IMAD.WIDE.U32 R4, R3, c[0x0][0x198], RZ ;  /* 0x0000660003041a25 */ /* 0x000fe200078e00ff */
[----:B------:R-:W-:-:S02]  /*0eb0*/  @P0 IADD3 R27, R7, R8, RZ ;  /* 0x00000008071b0210 */ /* 0x000fc40007ffe0ff */
[----:B------:R-:W-:Y:S01]  /*0ec0*/  SHF.R.S32.HI R17, RZ, 0x1f, R11 ;  /* 0x0000001fff117819 */ /* 0x000fe2000001140b */
[----:B------:R-:W-:Y:S02]  /*0ed0*/  @P1 IMAD R30, R3, c[0x0][0x19c], R5 ;  /* 0x00006700031e1a24 */ /* 0x000fe400078e0205 */
[----:B------:R-:W-:Y:S01]  /*0ee0*/  @P1 IMAD.MOV.U32 R29, RZ, RZ, R4 ;  /* 0x000000ffff1d1224 */ /* 0x000fe200078e0004 */
[----:B------:R-:W-:Y:S05]  /*0ef0*/  @P1 BRA `(.L_x_766) ;  /* 0x000000a000001947 */ /* 0x000fea0003800000 */
[----:B------:R-:W-:Y:S01]  /*0f00*/  SHF.R.S32.HI R3, RZ, 0x1f, R235 ;  /* 0x0000001fff037819 */ /* 0x000fe200000114eb */
[----:B------:R-:W-:-:S04]  /*0f10*/  IMAD.WIDE.U32 R4, R235, c[0x0][0x198], RZ ;  /* 0x00006600eb047a25 */ /* 0x000fc800078e00ff */
[----:B------:R-:W-:Y:S02]  /*0f20*/  IMAD R3, R3, c[0x0][0x198], RZ ;  /* 0x0000660003037a24 */ /* 0x000fe400078e02ff */
[----:B------:R-:W-:Y:S02]  /*0f30*/  IMAD R6, R10, c[0x0][0x180], RZ ;  /* 0x000060000a067a24 */ /* 0x000fe400078e02ff */
[----:B------:R-:W-:-:S05]  /*0f40*/  IMAD R3, R235, c[0x0][0x19c], R3 ;  /* 0x00006700eb037a24 */ /* 0x000fca00078e0203 */
[----:B------:R-:W-:Y:S01]  /*0f50*/  IADD3 R5, R5, R3, RZ ;  /* 0x0000000305057210 */ /* 0x000fe20007ffe0ff */
[----:B------:R-:W-:-:S04]  /*0f60*/  IMAD R3, R34, c[0x0][0x184], R6 ;  /* 0x0000610022037a24 */ /* 0x000fc800078e0206 */
[----:B------:R-:W-:-:S05]  /*0f70*/  IMAD.WIDE.U32 R4, R34, c[0x0][0x180], R4 ;  /* 0x0000600022047a25 */ /* 0x000fca00078e0004 */
[----:B------:R-:W-:Y:S02]  /*0f80*/  IADD3 R30, R5, R3, RZ ;  /* 0x00000003051e7210 */ /* 0x000fe40007ffe0ff */
[----:B------:R-:W-:Y:S02]  /*0f90*/  MOV R29, R4 ;  /* 0x00000004001d7202 */ /* 0x000fe40000000f00 */
.L_x_766:
[----:B------:R-:W-:-:S05]  /*0fa0*/  @P1 IADD3 R3, R235, R249, RZ ;  /* 0x000000f9eb031210 */ /* 0x000fca0007ffe0ff */
[----:B------:R-:W-:-:S04]  /*0fb0*/  @P1 IMAD.WIDE.U32 R4, R3, c[0x0][0x1a0], RZ ;  /* 0x0000680003041a25 */ /* 0x000fc800078e00ff */
[----:B------:R-:W-:Y:S01]  /*0fc0*/  @P1 IMAD R28, R3, c[0x0][0x1a4], R5 ;  /* 0x00006900031c1a24 */ /* 0x000fe200078e0205 */
[----:B------:R-:W-:Y:S01]  /*0fd0*/  @P1 MOV R26, R4 ;  /* 0x00000004001a1202 */ /* 0x000fe20000000f00 */
        /* <DEDUP_REMOVED lines=11> */
.L_x_767:
[----:B------:R-:W-:Y:S01]  /*1090*/  IABS R12, c[0x0][0x1c8] ;  /* 0x00007200000c7a13 */ /* 0x000fe20000000000 */
[----:B------:R-:W1:Y:S01]  /*10a0*/  S2R R35, SR_CTAID.Z ;  /* 0x0000000000237919 */ /* 0x000e620000002700 */
[----:B------:R-:W2:Y:S01]  /*10b0*/  LDC.U8 R18, c[0x0][0x328] ;  /* 0x0000ca00ff127b82 */ /* 0x000ea20000000000 */
[----:B------:R-:W-:Y:S01]  /*10c0*/  IMAD.MOV.U32 R14, RZ, RZ, c[0x0][0x224] ;  /* 0x00008900ff0e7624 */ /* 0x000fe200078e00ff */
[----:B------:R-:W3:Y:S01]  /*10d0*/  I2F.RP R4, R12 ;  /* 0x0000000c00047306 */ /* 0x000ee20000209400 */
[C---:B------:R-:W-:Y:S01]  /*10e0*/  @P0 IMAD.WIDE.U32 R6, R0.reuse, c[0x0][0x370], RZ ;  /* 0x0000dc0000060a25 */ /* 0x040fe200078e00ff */
[----:B------:R-:W4:Y:S02]  /*10f0*/  S2R R16, SR_CTAID.X ;  /* 0x0000000000107919 */ /* 0x000f240000002500 */
[----:B------:R-:W-:Y:S01]  /*1100*/  SHF.R.S32.HI R14, RZ, 0x1f, R14 ;  /* 0x0000001fff0e7819 */ /* 0x000fe2000001140e */
[----:B------:R-:W-:Y:S01]  /*1110*/  @P0 IMAD R15, R0, c[0x0][0x374], R7 ;  /* 0x0000dd00000f0a24 */ /* 0x000fe200078e0207 */
[----:B------:R-:W-:Y:S01]  /*1120*/  @P0 MOV R13, R6 ;  /* 0x00000006000d0202 */ /* 0x000fe20000000f00 */
[----:B------:R-:W-:Y:S01]  /*1130*/  @!P0 IMAD.WIDE.U32 R6, R34, c[0x0][0x368], RZ ;  /* 0x0000da0022068a25 */ /* 0x000fe200078e00ff */
[----:B------:R-:W5:Y:S03]  /*1140*/  LDC.U8 R22, c[0x0][0x3d0] ;  /* 0x0000f400ff167b82 */ /* 0x000f660000000000 */
[----:B------:R-:W-:-:S02]  /*1150*/  IMAD.MOV.U32 R32, RZ, RZ, c[0x0][0x22c] ;  /* 0x00008b00ff207624 */ /* 0x000fc400078e00ff */
[----:B------:R-:W-:Y:S01]  /*1160*/  IMAD.WIDE.U32 R20, R34, c[0x0][0x224], RZ ;  /* 0x0000890022147a25 */ /* 0x000fe200078e00ff */
[----:B---3--:R-:W3:Y:S03]  /*1170*/  MUFU.RCP R4, R4 ;  /* 0x0000000400047308 */ /* 0x008ee60000001000 */
[----:B------:R-:W-:Y:S01]  /*1180*/  IMAD.WIDE R24, R32, c[0x0][0x1c0], RZ ;  /* 0x0000700020187a25 */ /* 0x000fe200078e02ff */
[----:B-1----:R-:W-:-:S03]  /*1190*/  IABS R8, R35 ;  /* 0x0000002300087213 */ /* 0x002fc60000000000 */
[----:B------:R-:W-:Y:S01]  /*11a0*/  @!P0 IMAD.MOV.U32 R13, RZ, RZ, R6 ;  /* 0x000000ffff0d8224 */ /* 0x000fe200078e0006 */
[----:B------:R-:W-:Y:S01]  /*11b0*/  LOP3.LUT R9, R35, c[0x0][0x1c8], RZ, 0x3c, !PT ;  /* 0x0000720023097a12 */ /* 0x000fe200078e3cff */
[----:B------:R-:W-:Y:S01]  /*11c0*/  IMAD.SHL.U32 R6, R34, 0x80, RZ ;  /* 0x0000008022067824 */ /* 0x000fe200078e00ff */
[----:B--2---:R-:W-:Y:S02]  /*11d0*/  ISETP.NE.AND P1, PT, R18, RZ, PT ;  /* 0x000000ff1200720c */ /* 0x004fe40003f25270 */
[----:B------:R-:W-:Y:S02]  /*11e0*/  ISETP.GE.AND P2, PT, R9, RZ, PT ;  /* 0x000000ff0900720c */ /* 0x000fe40003f46270 */
[----:B------:R-:W-:Y:S02]  /*11f0*/  SHF.L.U64.HI R9, R34, 0x7, R10 ;  /* 0x0000000722097819 */ /* 0x000fe4000001020a */
[----:B------:R-:W-:Y:S02]  /*1200*/  SHF.R.S32.HI R33, RZ, 0x1f, R35 ;  /* 0x0000001fff217819 */ /* 0x000fe40000011423 */
[----:B---3--:R-:W-:-:S02]  /*1210*/  IADD3 R4, R4, 0xffffffe, RZ ;  /* 0x0ffffffe04047810 */ /* 0x008fc40007ffe0ff */
[----:B------:R-:W-:Y:S02]  /*1220*/  SEL R9, R9, RZ, P3 ;  /* 0x000000ff09097207 */ /* 0x000fe40001800000 */
[----:B------:R-:W1:Y:S01]  /*1230*/  F2I.FTZ.U32.TRUNC.NTZ R5, R4 ;  /* 0x0000000400057305 */ /* 0x000e62000021f000 */
[----:B-----5:R-:W-:Y:S02]  /*1240*/  ISETP.NE.AND P6, PT, R22, RZ, PT ;  /* 0x000000ff1600720c */ /* 0x020fe40003fc5270 */
[----:B-1----:R-:W-:Y:S01]  /*1250*/  IADD3 R3, RZ, -R5, RZ ;  /* 0x80000005ff037210 */ /* 0x002fe20007ffe0ff */
[----:B------:R-:W-:-:S04]  /*1260*/  IMAD.MOV.U32 R4, RZ, RZ, RZ ;  /* 0x000000ffff047224 */ /* 0x000fc800078e00ff */
[----:B------:R-:W-:-:S04]  /*1270*/  IMAD R3, R3, R12, RZ ;  /* 0x0000000c03037224 */ /* 0x000fc800078e02ff */
[----:B------:R-:W-:-:S04]  /*1280*/  IMAD.HI.U32 R3, R5, R3, R4 ;  /* 0x0000000305037227 */ /* 0x000fc800078e0004 */
[----:B------:R-:W-:Y:S02]  /*1290*/  @!P0 IMAD R5, R10, c[0x0][0x368], RZ ;  /* 0x0000da000a058a24 */ /* 0x000fe400078e02ff */
[----:B------:R-:W-:-:S04]  /*12a0*/  IMAD.HI.U32 R3, R3, R8, RZ ;  /* 0x0000000803037227 */ /* 0x000fc800078e00ff */
[----:B------:R-:W-:Y:S01]  /*12b0*/  @!P0 IMAD R5, R34, c[0x0][0x36c], R5 ;  /* 0x0000db0022058a24 */ /* 0x000fe200078e0205 */
[----:B------:R-:W-:-:S04]  /*12c0*/  IADD3 R4, -R3, RZ, RZ ;  /* 0x000000ff03047210 */ /* 0x000fc80007ffe1ff */
[----:B------:R-:W-:Y:S01]  /*12d0*/  @!P0 IADD3 R15, R7, R5, RZ ;  /* 0x00000005070f8210 */ /* 0x000fe20007ffe0ff */
[----:B------:R-:W-:Y:S02]  /*12e0*/  IMAD R4, R12, R4, R8 ;  /* 0x000000040c047224 */ /* 0x000fe400078e0208 */
[----:B------:R-:W-:-:S03]  /*12f0*/  IMAD R8, R14, R34, RZ ;  /* 0x000000220e087224 */ /* 0x000fc600078e02ff */
[----:B------:R-:W-:Y:S01]  /*1300*/  ISETP.GT.U32.AND P4, PT, R12, R4, PT ;  /* 0x000000040c00720c */ /* 0x000fe20003f84070 */
[----:B------:R-:W-:Y:S02]  /*1310*/  IMAD R5, R10, c[0x0][0x224], R8 ;  /* 0x000089000a057a24 */ /* 0x000fe400078e0208 */
[C---:B------:R-:W-:Y:S02]  /*1320*/  IMAD R8, R25.reuse, R20, RZ ;  /* 0x0000001419087224 */ /* 0x040fe400078e02ff */
[----:B------:R-:W-:Y:S01]  /*1330*/  IMAD R10, R25, R0, RZ ;  /* 0x00000000190a7224 */ /* 0x000fe200078e02ff */
[----:B------:R-:W-:Y:S01]  /*1340*/  IADD3 R5, R21, R5, RZ ;  /* 0x0000000515057210 */ /* 0x000fe20007ffe0ff */
[----:B------:R-:W-:-:S04]  /*1350*/  IMAD.WIDE.U32 R20, R24, R20, RZ ;  /* 0x0000001418147225 */ /* 0x000fc800078e00ff */
[----:B------:R-:W-:Y:S01]  /*1360*/  IMAD R8, R24, R5, R8 ;  /* 0x0000000518087224 */ /* 0x000fe200078e0208 */
[----:B------:R-:W-:Y:S01]  /*1370*/  SEL R5, R6, RZ, P3 ;  /* 0x000000ff06057207 */ /* 0x000fe20001800000 */
[----:B------:R-:W-:Y:S01]  /*1380*/  IMAD.WIDE.U32 R6, R24, R0, RZ ;  /* 0x0000000018067225 */ /* 0x000fe200078e00ff */
[-C--:B------:R-:W-:Y:S02]  /*1390*/  @!P4 IADD3 R4, R4, -R12.reuse, RZ ;  /* 0x8000000c0404c210 */ /* 0x080fe40007ffe0ff */
[----:B------:R-:W-:Y:S02]  /*13a0*/  IADD3 R5, P3, R11, R5, RZ ;  /* 0x000000050b057210 */ /* 0x000fe40007f7e0ff */
[----:B------:R-:W-:Y:S02]  /*13b0*/  ISETP.GE.U32.AND P5, PT, R4, R12, PT ;  /* 0x0000000c0400720c */ /* 0x000fe40003fa6070 */
[----:B------:R-:W-:Y:S01]  /*13c0*/  SEL R18, R20, R6, !P0 ;  /* 0x0000000614127207 */ /* 0x000fe20004000000 */
[----:B------:R-:W-:Y:S01]  /*13d0*/  IMAD.X R9, R17, 0x1, R9, P3 ;  /* 0x0000000111097824 */ /* 0x000fe200018e0609 */
[----:B------:R-:W-:Y:S01]  /*13e0*/  ISETP.NE.AND P3, PT, RZ, c[0x0][0x1c8], PT ;  /* 0x00007200ff007a0c */ /* 0x000fe20003f65270 */
[----:B------:R-:W-:Y:S01]  /*13f0*/  @P1 IMAD R6, R34, c[0x0][0x214], RZ ;  /* 0x0000850022061a24 */ /* 0x000fe200078e02ff */
[----:B------:R-:W-:Y:S01]  /*1400*/  IADD3 R12, R21, R8, RZ ;  /* 0x00000008150c7210 */ /* 0x000fe20007ffe0ff */
[----:B------:R-:W-:Y:S01]  /*1410*/  @P0 IMAD.IADD R12, R7, 0x1, R10 ;  /* 0x00000001070c0824 */ /* 0x000fe200078e020a */
[----:B------:R-:W-:Y:S01]  /*1420*/  @!P4 IADD3 R3, R3, 0x1, RZ ;  /* 0x000000010303c810 */ /* 0x000fe20007ffe0ff */
[----:B------:R-:W-:Y:S01]  /*1430*/  IMAD R14, R25, R5, RZ ;  /* 0x00000005190e7224 */ /* 0x000fe200078e02ff */
[----:B------:R-:W-:Y:S01]  /*1440*/  @P1 SEL R7, R6, R0, !P0 ;  /* 0x0000000006071207 */ /* 0x000fe20004000000 */
[----:B----4-:R-:W-:-:S02]  /*1450*/  IMAD.WIDE.U32 R20, R16, c[0x0][0x3d8], RZ ;  /* 0x0000f60010147a25 */ /* 0x010fc400078e00ff */
[----:B------:R-:W-:Y:S02]  /*1460*/  @P5 IADD3 R3, R3, 0x1, RZ ;  /* 0x0000000103035810 */ /* 0x000fe40007ffe0ff */
[----:B------:R-:W-:Y:S01]  /*1470*/  IMAD R9, R24, R9, R14 ;  /* 0x0000000918097224 */ /* 0x000fe200078e020e */
[----:B------:R-:W-:Y:S01]  /*1480*/  SEL R22, R20, RZ, P6 ;  /* 0x000000ff14167207 */ /* 0x000fe20003000000 */
[----:B------:R-:W-:Y:S01]  /*1490*/  IMAD R6, R16, c[0x0][0x3dc], R21 ;  /* 0x0000f70010067a24 */ /* 0x000fe200078e0215 */
[----:B------:R-:W-:Y:S01]  /*14a0*/  @!P2 IADD3 R3, -R3, RZ, RZ ;  /* 0x000000ff0303a210 */ /* 0x000fe20007ffe1ff */
[C---:B------:R-:W-:Y:S01]  /*14b0*/  @P1 IMAD R14, R35.reuse, c[0x0][0x234], R7 ;  /* 0x00008d00230e1a24 */ /* 0x040fe200078e0207 */
[----:B------:R-:W-:Y:S01]  /*14c0*/  @!P3 LOP3.LUT R3, RZ, c[0x0][0x1c8], RZ, 0x33, !PT ;  /* 0x00007200ff03ba12 */ /* 0x000fe200078e33ff */
[----:B------:R-:W-:Y:S01]  /*14d0*/  IMAD.WIDE.U32 R4, R24, R5, RZ ;  /* 0x0000000518047225 */ /* 0x000fe200078e00ff */
[----:B------:R-:W-:Y:S02]  /*14e0*/  SEL R16, R6, RZ, P6 ;  /* 0x000000ff06107207 */ /* 0x000fe40003000000 */
[----:B------:R-:W-:Y:S01]  /*14f0*/  SHF.R.S32.HI R20, RZ, 0x1f, R19 ;  /* 0x0000001fff147819 */ /* 0x000fe20000011413 */
[----:B------:R-:W-:Y:S01]  /*1500*/  IMAD R7, R35, c[0x0][0x22c], RZ ;  /* 0x00008b0023077a24 */ /* 0x000fe200078e02ff */
[----:B------:R-:W-:Y:S01]  /*1510*/  IADD3 R6, R5, R9, RZ ;  /* 0x0000000905067210 */ /* 0x000fe20007ffe0ff */
[----:B------:R-:W-:Y:S01]  /*1520*/  @!P1 IMAD R8, R34, c[0x0][0x1c0], R35 ;  /* 0x0000700022089a24 */ /* 0x000fe200078e0223 */
[----:B------:R-:W-:-:S02]  /*1530*/  SHF.R.S32.HI R21, RZ, 0x1f, R3 ;  /* 0x0000001fff157819 */ /* 0x000fc40000011403 */
[----:B------:R-:W-:Y:S01]  /*1540*/  SHF.R.S32.HI R10, RZ, 0x1f, R7 ;  /* 0x0000001fff0a7819 */ /* 0x000fe20000011407 */
[----:B------:R-:W-:Y:S01]  /*1550*/  @!P1 IMAD R14, R8, c[0x0][0x214], RZ ;  /* 0x00008500080e9a24 */ /* 0x000fe200078e02ff */
[----:B------:R-:W-:Y:S05]  /*1560*/  @!P1 BRA `(.L_x_768) ;  /* 0x0000007000009947 */ /* 0x000fea0003800000 */
[C---:B------:R-:W-:Y:S01]  /*1570*/  @!P0 IMAD R0, R34.reuse, c[0x0][0x224], RZ ;  /* 0x0000890022008a24 */ /* 0x040fe200078e02ff */
[----:B------:R-:W-:Y:S02]  /*1580*/  MOV R9, 0x80 ;  /* 0x0000008000097802 */ /* 0x000fe40000000f00 */
[----:B------:R-:W-:Y:S02]  /*1590*/  MOV R8, c[0x0][0x210] ;  /* 0x0000840000087a02 */ /* 0x000fe40000000f00 */
[----:B------:R-:W-:-:S03]  /*15a0*/  LEA R0, R34, R0, 0x7 ;  /* 0x0000000022007211 */ /* 0x000fc600078e38ff */
[----:B------:R-:W-:-:S04]  /*15b0*/  IMAD R8, R9, R8, c[0x0][0x234] ;  /* 0x00008d0009087624 */ /* 0x000fc800078e0208 */
[----:B------:R-:W-:Y:S01]  /*15c0*/  IMAD R8, R8, R35, R0 ;  /* 0x0000002308087224 */ /* 0x000fe200078e0200 */
[----:B------:R-:W-:Y:S05]  /*15d0*/  BRA `(.L_x_769) ;  /* 0x0000002000007947 */ /* 0x000fea0003800000 */
.L_x_768:
[----:B------:R-:W-:-:S04]  /*15e0*/  IMAD R8, R34, c[0x0][0x1c0], R35 ;  /* 0x0000700022087a24 */ /* 0x000fc800078e0223 */
[----:B------:R-:W-:Y:S02]  /*15f0*/  IMAD R8, R8, c[0x0][0x224], RZ ;  /* 0x0000890008087a24 */ /* 0x000fe400078e02ff */
.L_x_769:
[----:B------:R-:W1:Y:S01]  /*1600*/  S2R R24, SR_TID.X ;  /* 0x0000000000187919 */ /* 0x000e620000002100 */
[----:B------:R-:W-:Y:S01]  /*1610*/  IMAD R25, R32, c[0x0][0x1c0], RZ ;  /* 0x0000700020197a24 */ /* 0x000fe200078e02ff */
[----:B------:R-:W-:Y:S01]  /*1620*/  SHF.R.S32.HI R251, RZ, 0x1f, R250 ;  /* 0x0000001ffffb7819 */ /* 0x000fe200000114fa */
[----:B------:R-:W-:Y:S01]  /*1630*/  BSSY B1, `(.L_x_765) ;  /* 0x00006eb000017945 */ /* 0x000fe20003800000 */
[----:B------:R-:W2:Y:S01]  /*1640*/  S2R R36, SR_TID.X ;  /* 0x0000000000247919 */ /* 0x000ea20000002100 */
[----:B------:R-:W-:Y:S01]  /*1650*/  IMAD.SHL.U32 R0, R25, 0x40, RZ ;  /* 0x0000004019007824 */ /* 0x000fe200078e00ff */
[----:B------:R-:W-:Y:S02]  /*1660*/  SHF.R.S32.HI R32, RZ, 0x1f, R234 ;  /* 0x0000001fff207819 */ /* 0x000fe400000114ea */
[----:B------:R-:W3:Y:S01]  /*1670*/  S2R R37, SR_TID.X ;  /* 0x0000000000257919 */ /* 0x000ee20000002100 */
[----:B------:R-:W-:Y:S02]  /*1680*/  ISETP.GE.AND P3, PT, R23, 0x1, PT ;  /* 0x000000011700780c */ /* 0x000fe40003f66270 */
[----:B------:R-:W-:-:S02]  /*1690*/  IADD3 R7, P2, P1, R4, R0, R7 ;  /* 0x0000000004077210 */ /* 0x000fc4000795e007 */
[----:B------:R-:W-:Y:S02]  /*16a0*/  SHF.R.S32.HI R0, RZ, 0x1f, R0 ;  /* 0x0000001fff007819 */ /* 0x000fe40000011400 */
[----:B------:R-:W-:Y:S02]  /*16b0*/  IADD3 R4, P0, R250, R13, RZ ;  /* 0x0000000dfa047210 */ /* 0x000fe40007f1e0ff */
[----:B------:R-:W-:Y:S01]  /*16c0*/  IADD3.X R10, R6, R0, R10, P2, P1 ;  /* 0x00000000060a7210 */ /* 0x000fe200017e240a */
[----:B------:R-:W-:Y:S01]  /*16d0*/  IMAD R0, R17, c[0x0][0x370], RZ ;  /* 0x0000dc0011007a24 */ /* 0x000fe200078e02ff */
[----:B------:R-:W-:Y:S01]  /*16e0*/  IADD3 R6, P2, R234, R11, RZ ;  /* 0x0000000bea067210 */ /* 0x000fe20007f5e0ff */
[----:B------:R-:W-:Y:S01]  /*16f0*/  IMAD.X R5, R251, 0x1, R15, P0 ;  /* 0x00000001fb057824 */ /* 0x000fe200000e060f */
[----:B------:R-:W-:Y:S01]  /*1700*/  IADD3 R13, P1, P0, R22, R7, R18 ;  /* 0x00000007160d7210 */ /* 0x000fe2000783e012 */
[C---:B------:R-:W-:Y:S01]  /*1710*/  IMAD R7, R11.reuse, c[0x0][0x374], R0 ;  /* 0x0000dd000b077a24 */ /* 0x040fe200078e0200 */
[C---:B------:R-:W-:Y:S01]  /*1720*/  IADD3 R14, R11.reuse, R14, RZ ;  /* 0x0000000e0b0e7210 */ /* 0x040fe20007ffe0ff */
[----:B------:R-:W-:Y:S01]  /*1730*/  IMAD.WIDE.U32 R4, R11, c[0x0][0x370], R4 ;  /* 0x0000dc000b047a25 */ /* 0x000fe200078e0004 */
[----:B-1----:R-:W-:-:S02]  /*1740*/  SHF.R.S32.HI R9, RZ, 0x1f, R24 ;  /* 0x0000001fff097819 */ /* 0x002fc40000011418 */
[----:B------:R-:W-:Y:S01]  /*1750*/  IADD3.X R10, R16, R10, R12, P1, P0 ;  /* 0x0000000a100a7210 */ /* 0x000fe20000fe040c */
[----:B------:R-:W-:Y:S01]  /*1760*/  IMAD.IADD R5, R5, 0x1, R7 ;  /* 0x0000000105057824 */ /* 0x000fe200078e0207 */
[-C--:B------:R-:W-:Y:S01]  /*1770*/  LEA.HI R15, R9, R24.reuse, RZ, 0x5 ;  /* 0x00000018090f7211 */ /* 0x080fe200078f28ff */
[----:B------:R-:W-:Y:S01]  /*1780*/  IMAD.X R9, R32, 0x1, R17, P2 ;  /* 0x0000000120097824 */ /* 0x000fe200010e0611 */
[----:B--2---:R-:W-:Y:S01]  /*1790*/  SHF.R.S32.HI R36, RZ, 0x1f, R36 ;  /* 0x0000001fff247819 */ /* 0x004fe20000011424 */
[----:B------:R-:W-:Y:S01]  /*17a0*/  IMAD R16, R33, c[0x0][0x378], RZ ;  /* 0x0000de0021107a24 */ /* 0x000fe200078e02ff */
[----:B------:R-:W-:Y:S01]  /*17b0*/  LOP3.LUT R0, R15, 0xffffffe0, RZ, 0xc0, !PT ;  /* 0xffffffe00f007812 */ /* 0x000fe200078ec0ff */
[----:B------:R-:W-:Y:S01]  /*17c0*/  IMAD R9, R9, c[0x0][0x190], RZ ;  /* 0x0000640009097a24 */ /* 0x000fe200078e02ff */
[----:B---3--:R-:W-:Y:S01]  /*17d0*/  LEA.HI R36, R36, R37, RZ, 0x5 ;  /* 0x0000002524247211 */ /* 0x008fe200078f28ff */
[----:B------:R-:W-:Y:S01]  /*17e0*/  IMAD.IADD R15, R11, 0x1, R8 ;  /* 0x000000010b0f7824 */ /* 0x000fe200078e0208 */
[----:B------:R-:W-:Y:S01]  /*17f0*/  IADD3 R22, -R0, R24, RZ ;  /* 0x0000001800167210 */ /* 0x000fe20007ffe1ff */
[C---:B------:R-:W-:Y:S01]  /*1800*/  IMAD R12, R6.reuse, c[0x0][0x194], R9 ;  /* 0x00006500060c7a24 */ /* 0x040fe200078e0209 */
[----:B------:R-:W-:Y:S01]  /*1810*/  SHF.R.S32.HI R36, RZ, 0x5, R36 ;  /* 0x00000005ff247819 */ /* 0x000fe20000011424 */
[----:B------:R-:W-:Y:S01]  /*1820*/  IMAD.WIDE.U32 R6, R6, c[0x0][0x190], R250 ;  /* 0x0000640006067a25 */ /* 0x000fe200078e00fa */
[----:B------:R-:W-:-:S03]  /*1830*/  LEA.HI.SX32 R196, R196, 0xffffffff, 0x1a ;  /* 0xffffffffc4c47811 */ /* 0x000fc600078fd2ff */
[----:B------:R-:W-:Y:S01]  /*1840*/  IMAD R0, R36, R25, R22 ;  /* 0x0000001924007224 */ /* 0x000fe200078e0216 */
[----:B------:R-:W-:Y:S01]  /*1850*/  IADD3 R6, P1, R31, R6, RZ ;  /* 0x000000061f067210 */ /* 0x000fe20007f3e0ff */
[C---:B------:R-:W-:Y:S02]  /*1860*/  IMAD R9, R35.reuse, c[0x0][0x37c], R16 ;  /* 0x0000df0023097a24 */ /* 0x040fe400078e0210 */
[----:B------:R-:W-:Y:S01]  /*1870*/  IMAD.WIDE.U32 R4, R35, c[0x0][0x378], R4 ;  /* 0x0000de0023047a25 */ /* 0x000fe200078e0004 */
[C---:B------:R-:W-:Y:S02]  /*1880*/  IADD3 R8, P0, R0.reuse, R13, RZ ;  /* 0x0000000d00087210 */ /* 0x040fe40007f1e0ff */
[----:B------:R-:W-:Y:S01]  /*1890*/  IADD3.X R7, R27, R7, R12, P1, !PT ;  /* 0x000000071b077210 */ /* 0x000fe20000ffe40c */
[----:B------:R-:W-:Y:S01]  /*18a0*/  IMAD R11, R33, c[0x0][0x1a8], RZ ;  /* 0x00006a00210b7a24 */ /* 0x000fe200078e02ff */
[----:B------:R-:W-:Y:S01]  /*18b0*/  LEA.HI.X.SX32 R10, R0, R10, 0x1, P0 ;  /* 0x0000000a000a7211 */ /* 0x000fe200000f0eff */
[----:B------:R-:W-:Y:S01]  /*18c0*/  IMAD.IADD R5, R5, 0x1, R9 ;  /* 0x0000000105057824 */ /* 0x000fe200078e0209 */
[----:B------:R-:W-:Y:S01]  /*18d0*/  LEA R206, P0, R8, c[0x0][0x350], 0x2 ;  /* 0x0000d40008ce7a11 */ /* 0x000fe200078010ff */
[----:B------:R-:W-:-:S02]  /*18e0*/  IMAD R0, R32, c[0x0][0x370], RZ ;  /* 0x0000dc0020007a24 */ /* 0x000fc400078e02ff */
[C---:B------:R-:W-:Y:S01]  /*18f0*/  IMAD R9, R35.reuse, c[0x0][0x1ac], R11 ;  /* 0x00006b0023097a24 */ /* 0x040fe200078e020b */
[----:B------:R-:W-:Y:S01]  /*1900*/  LEA.HI.X R201, R8, c[0x0][0x354], R10, 0x2, P0 ;  /* 0x0000d50008c97a11 */ /* 0x000fe200000f140a */
[----:B------:R-:W-:-:S04]  /*1910*/  IMAD.WIDE.U32 R6, R35, c[0x0][0x1a8], R6 ;  /* 0x00006a0023067a25 */ /* 0x000fc800078e0006 */
[----:B------:R-:W-:Y:S01]  /*1920*/  IMAD R0, R234, c[0x0][0x374], R0 ;  /* 0x0000dd00ea007a24 */ /* 0x000fe200078e0200 */
[----:B------:R-:W-:Y:S01]  /*1930*/  LEA R204, P2, R6, c[0x0][0x160], 0x1 ;  /* 0x0000580006cc7a11 */ /* 0x000fe200078408ff */
[----:B------:R-:W-:-:S04]  /*1940*/  IMAD.WIDE.U32 R4, R234, c[0x0][0x370], R4 ;  /* 0x0000dc00ea047a25 */ /* 0x000fc800078e0004 */
[----:B------:R-:W-:Y:S01]  /*1950*/  IMAD.IADD R9, R7, 0x1, R9 ;  /* 0x0000000107097824 */ /* 0x000fe200078e0209 */
[----:B------:R-:W-:Y:S01]  /*1960*/  IADD3 R0, R5, R0, RZ ;  /* 0x0000000005007210 */ /* 0x000fe20007ffe0ff */
[----:B------:R-:W-:Y:S01]  /*1970*/  IMAD.MOV.U32 R24, RZ, RZ, 0x4 ;  /* 0x00000004ff187424 */ /* 0x000fe200078e00ff */
[----:B------:R-:W-:Y:S02]  /*1980*/  LEA R202, P1, R4, c[0x0][0x330], 0x1 ;  /* 0x0000cc0004ca7a11 */ /* 0x000fe400078208ff */
[----:B------:R-:W-:Y:S01]  /*1990*/  LEA.HI.X R205, R6, c[0x0][0x164], R9, 0x1, P2 ;  /* 0x0000590006cd7a11 */ /* 0x000fe200010f0c09 */
[----:B------:R-:W-:Y:S01]  /*19a0*/  IMAD.WIDE R210, R14, R24, c[0x0][0x200] ;  /* 0x000080000ed27625 */ /* 0x000fe200078e0218 */
[----:B------:R-:W-:-:S03]  /*19b0*/  LEA.HI.X R203, R4, c[0x0][0x334], R0, 0x1, P1 ;  /* 0x0000cd0004cb7a11 */ /* 0x000fc600008f0c00 */
[----:B------:R-:W-:Y:S01]  /*19c0*/  IMAD.WIDE R24, R15, R24, c[0x0][0x3c8] ;  /* 0x0000f2000f187625 */ /* 0x000fe200078e0218 */
[----:B------:R-:W-:Y:S05]  /*19d0*/  @!P3 BRA `(.L_x_770) ;  /* 0x000063c00000b947 */ /* 0x000fea0003800000 */
[----:B------:R-:W2:Y:S01]  /*19e0*/  LDL R36, [R1] ;  /* 0x0000000001247983 */ /* 0x000ea20000100800 */
[----:B------:R-:W-:Y:S01]  /*19f0*/  IMAD R0, R233, -0x80, R195 ;  /* 0xffffff80e9007824 */ /* 0x000fe200078e02c3 */
[----:B------:R-:W-:Y:S01]  /*1a00*/  IADD3 R10, R234, 0x40, RZ ;  /* 0x00000040ea0a7810 */ /* 0x000fe20007ffe0ff */
[----:B------:R-:W-:-:S03]  /*1a10*/  IMAD.WIDE.U32 R6, R19, c[0x0][0x198], R250 ;  /* 0x0000660013067a25 */ /* 0x000fc600078e00fa */
[----:B------:R-:W-:Y:S01]  /*1a20*/  ISETP.GE.AND P1, PT, R10, R0, PT ;  /* 0x000000000a00720c */ /* 0x000fe20003f26270 */
[----:B------:R-:W-:Y:S01]  /*1a30*/  IMAD R8, R20, c[0x0][0x198], RZ ;  /* 0x0000660014087a24 */ /* 0x000fe200078e02ff */
[----:B------:R-:W-:Y:S01]  /*1a40*/  IADD3 R6, P2, R29, R6, RZ ;  /* 0x000000061d067210 */ /* 0x000fe20007f5e0ff */
[----:B------:R-:W-:-:S04]  /*1a50*/  IMAD.WIDE.U32 R4, R19, c[0x0][0x1a0], R250 ;  /* 0x0000680013047a25 */ /* 0x000fc800078e00fa */
[----:B------:R-:W-:Y:S01]  /*1a60*/  IMAD R9, R20, c[0x0][0x1a0], RZ ;  /* 0x0000680014097a24 */ /* 0x000fe200078e02ff */
[----:B------:R-:W-:Y:S01]  /*1a70*/  IADD3 R4, P0, R26, R4, RZ ;  /* 0x000000041a047210 */ /* 0x000fe20007f1e0ff */
[C---:B------:R-:W-:Y:S02]  /*1a80*/  IMAD R8, R19.reuse, c[0x0][0x19c], R8 ;  /* 0x0000670013087a24 */ /* 0x040fe400078e0208 */
[----:B------:R-:W-:Y:S02]  /*1a90*/  IMAD R9, R19, c[0x0][0x1a4], R9 ;  /* 0x0000690013097a24 */ /* 0x000fe400078e0209 */
[----:B------:R-:W-:Y:S01]  /*1aa0*/  @!P1 IADD3 R16, P3, R234, 0x40, RZ ;  /* 0x00000040ea109810 */ /* 0x000fe20007f7e0ff */
[----:B------:R-:W-:Y:S01]  /*1ab0*/  IMAD R18, R196, -0x40, R23 ;  /* 0xffffffc0c4127824 */ /* 0x000fe200078e0217 */
[----:B------:R-:W-:Y:S01]  /*1ac0*/  IADD3.X R7, R30, R7, R8, P2, !PT ;  /* 0x000000071e077210 */ /* 0x000fe200017fe408 */
[C---:B------:R-:W-:Y:S01]  /*1ad0*/  IMAD R8, R21.reuse, c[0x0][0x1b0], RZ ;  /* 0x00006c0015087a24 */ /* 0x040fe200078e02ff */
[----:B------:R-:W-:Y:S01]  /*1ae0*/  ISETP.GE.AND P2, PT, R234, R0, PT ;  /* 0x00000000ea00720c */ /* 0x000fe20003f46270 */
[----:B------:R-:W-:Y:S01]  /*1af0*/  IMAD R0, R21, c[0x0][0x1b8], RZ ;  /* 0x00006e0015007a24 */ /* 0x000fe200078e02ff */
[----:B------:R-:W-:Y:S01]  /*1b00*/  IADD3.X R5, R28, R5, R9, P0, !PT ;  /* 0x000000051c057210 */ /* 0x000fe200007fe409 */
[----:B------:R-:W-:-:S02]  /*1b10*/  IMAD R9, R3, c[0x0][0x1b4], R8 ;  /* 0x00006d0003097a24 */ /* 0x000fc400078e0208 */
[----:B------:R-:W-:-:S04]  /*1b20*/  IMAD.WIDE.U32 R6, R3, c[0x0][0x1b0], R6 ;  /* 0x00006c0003067a25 */ /* 0x000fc800078e0006 */
[C---:B------:R-:W-:Y:S01]  /*1b30*/  IMAD R8, R3.reuse, c[0x0][0x1bc], R0 ;  /* 0x00006f0003087a24 */ /* 0x040fe200078e0200 */
[----:B------:R-:W-:Y:S01]  /*1b40*/  @!P1 IADD3 R0, P0, R234, 0x40, RZ ;  /* 0x00000040ea009810 */ /* 0x000fe20007f1e0ff */
[----:B------:R-:W-:-:S04]  /*1b50*/  IMAD.WIDE.U32 R4, R3, c[0x0][0x1b8], R4 ;  /* 0x00006e0003047a25 */ /* 0x000fc800078e0004 */
[----:B------:R-:W-:Y:S02]  /*1b60*/  IMAD.IADD R7, R7, 0x1, R9 ;  /* 0x0000000107077824 */ /* 0x000fe400078e0209 */
[----:B------:R-:W-:Y:S01]  /*1b70*/  @!P1 IMAD.X R10, RZ, RZ, R32, P3 ;  /* 0x000000ffff0a9224 */ /* 0x000fe200018e0620 */
[----:B------:R-:W-:Y:S01]  /*1b80*/  ISETP.GE.AND P3, PT, R234, R18, PT ;  /* 0x00000012ea00720c */ /* 0x000fe20003f66270 */
[----:B------:R-:W-:Y:S01]  /*1b90*/  IMAD.IADD R5, R5, 0x1, R8 ;  /* 0x0000000105057824 */ /* 0x000fe200078e0208 */
[----:B------:R-:W-:Y:S01]  /*1ba0*/  @!P1 MOV R9, R7 ;  /* 0x0000000700099202 */ /* 0x000fe20000000f00 */
[----:B------:R-:W-:Y:S01]  /*1bb0*/  @!P1 IMAD.X R3, RZ, RZ, R32, P0 ;  /* 0x000000ffff039224 */ /* 0x000fe200000e0620 */
[----:B------:R-:W-:Y:S01]  /*1bc0*/  @P6 BAR.SYNC.DEFER_BLOCKING 0x0 ;  /* 0x0000000000006b1d */ /* 0x000fe20000010000 */
[----:B------:R-:W-:Y:S02]  /*1bd0*/  @!P1 IMAD R10, R10, c[0x0][0x198], RZ ;  /* 0x000066000a0a9a24 */ /* 0x000fe400078e02ff */
[----:B------:R-:W-:-:S02]  /*1be0*/  @!P2 IMAD R11, R32, c[0x0][0x198], RZ ;  /* 0x00006600200baa24 */ /* 0x000fc400078e02ff */
[----:B------:R-:W-:Y:S02]  /*1bf0*/  @!P1 IMAD.MOV.U32 R8, RZ, RZ, R6 ;  /* 0x000000ffff089224 */ /* 0x000fe400078e0006 */
[----:B------:R-:W-:Y:S02]  /*1c00*/  @!P1 IMAD.MOV.U32 R14, RZ, RZ, R4 ;  /* 0x000000ffff0e9224 */ /* 0x000fe400078e0004 */
[----:B------:R-:W-:Y:S02]  /*1c10*/  @!P1 IMAD.MOV.U32 R15, RZ, RZ, R5 ;  /* 0x000000ffff0f9224 */ /* 0x000fe400078e0005 */
[----:B------:R-:W-:Y:S02]  /*1c20*/  @!P1 IMAD R3, R3, c[0x0][0x1a0], RZ ;  /* 0x0000680003039a24 */ /* 0x000fe400078e02ff */
[----:B------:R-:W-:Y:S02]  /*1c30*/  @!P1 IMAD R20, R16, c[0x0][0x19c], R10 ;  /* 0x0000670010149a24 */ /* 0x000fe400078e020a */
[----:B------:R-:W-:-:S02]  /*1c40*/  @!P2 IMAD R11, R234, c[0x0][0x19c], R11 ;  /* 0x00006700ea0baa24 */ /* 0x000fc400078e020b */
[----:B------:R-:W-:-:S04]  /*1c50*/  @!P2 IMAD.WIDE.U32 R6, R234, c[0x0][0x198], R6 ;  /* 0x00006600ea06aa25 */ /* 0x000fc800078e0006 */
[----:B------:R-:W-:Y:S01]  /*1c60*/  @!P1 IMAD.WIDE.U32 R16, R16, c[0x0][0x198], R8 ;  /* 0x0000660010109a25 */ /* 0x000fe200078e0008 */
[----:B------:R-:W-:Y:S01]  /*1c70*/  @!P2 LEA R10, P0, R6, c[0x0][0x168], 0x1 ;  /* 0x00005a00060aaa11 */ /* 0x000fe200078008ff */
[----:B------:R1:W-:Y:S02]  /*1c80*/  @P3 STS [R208+0x6000], RZ ;  /* 0x006000ffd0003388 */ /* 0x0003e40000000800 */
[----:B------:R-:W-:Y:S01]  /*1c90*/  @!P1 IMAD R9, R0, c[0x0][0x1a4], R3 ;  /* 0x0000690000099a24 */ /* 0x000fe200078e0203 */
[----:B------:R-:W-:Y:S01]  /*1ca0*/  LEA.HI R3, R196, R196, RZ, 0x1 ;  /* 0x000000c4c4037211 */ /* 0x000fe200078f08ff */
[----:B------:R-:W-:Y:S01]  /*1cb0*/  @!P1 IMAD.WIDE.U32 R14, R0, c[0x0][0x1a0], R14 ;  /* 0x00006800000e9a25 */ /* 0x000fe200078e000e */
[----:B------:R1:W-:Y:S02]  /*1cc0*/  @P3 STS [R208+0x6004], RZ ;  /* 0x006004ffd0003388 */ /* 0x0003e40000000800 */
[----:B------:R-:W-:Y:S01]  /*1cd0*/  LOP3.LUT R3, R3, 0xfffffffe, RZ, 0xc0, !PT ;  /* 0xfffffffe03037812 */ /* 0x000fe200078ec0ff */
[----:B------:R-:W-:Y:S01]  /*1ce0*/  @!P2 IMAD R0, R32, c[0x0][0x1a0], RZ ;  /* 0x000068002000aa24 */ /* 0x000fe200078e02ff */
[----:B------:R1:W-:Y:S01]  /*1cf0*/  @P3 STS.64 [R208+0x6008], RZ ;  /* 0x006008ffd0003388 */ /* 0x0003e20000000a00 */
[----:B------:R-:W-:Y:S01]  /*1d00*/  @!P2 IMAD.IADD R11, R7, 0x1, R11 ;  /* 0x00000001070ba824 */ /* 0x000fe200078e020b */
[----:B------:R-:W-:Y:S01]  /*1d10*/  IADD3 R7, R196, -R3, RZ ;  /* 0x80000003c4077210 */ /* 0x000fe20007ffe0ff */
[C---:B------:R-:W-:Y:S01]  /*1d20*/  @!P2 IMAD R0, R234.reuse, c[0x0][0x1a4], R0 ;  /* 0x00006900ea00aa24 */ /* 0x040fe200078e0200 */
[----:B------:R1:W-:Y:S01]  /*1d30*/  @P3 STS.128 [R208+0x7000], RZ ;  /* 0x007000ffd0003388 */ /* 0x0003e20000000c00 */
[----:B------:R-:W-:Y:S01]  /*1d40*/  @!P2 IMAD.WIDE.U32 R12, R234, c[0x0][0x1a0], R4 ;  /* 0x00006800ea0caa25 */ /* 0x000fe200078e0004 */
[----:B------:R-:W-:-:S02]  /*1d50*/  @!P2 LEA.HI.X R11, R6, c[0x0][0x16c], R11, 0x1, P0 ;  /* 0x00005b00060baa11 */ /* 0x000fc400000f0c0b */
[----:B------:R-:W-:Y:S01]  /*1d60*/  @!P1 LEA R8, P0, R16, c[0x0][0x168], 0x1 ;  /* 0x00005a0010089a11 */ /* 0x000fe200078008ff */
[----:B------:R-:W-:Y:S01]  /*1d70*/  @!P1 IMAD.IADD R5, R17, 0x1, R20 ;  /* 0x0000000111059824 */ /* 0x000fe200078e0214 */
[----:B------:R-:W-:Y:S01]  /*1d80*/  @!P2 LEA R6, P5, R12, c[0x0][0x170], 0x1 ;  /* 0x00005c000c06aa11 */ /* 0x000fe200078a08ff */
[----:B------:R-:W-:Y:S01]  /*1d90*/  @!P2 IMAD.IADD R0, R13, 0x1, R0 ;  /* 0x000000010d00a824 */ /* 0x000fe200078e0200 */
[----:B------:R1:W-:Y:S01]  /*1da0*/  @P3 STS.128 [R208+0x8000], RZ ;  /* 0x008000ffd0003388 */ /* 0x0003e20000000c00 */
[----:B------:R-:W-:Y:S01]  /*1db0*/  @!P1 IMAD.IADD R3, R15, 0x1, R9 ;  /* 0x000000010f039824 */ /* 0x000fe200078e0209 */
[----:B------:R-:W-:Y:S01]  /*1dc0*/  @!P1 LEA.HI.X R9, R16, c[0x0][0x16c], R5, 0x1, P0 ;  /* 0x00005b0010099a11 */ /* 0x000fe200000f0c05 */
[----:B------:R-:W-:Y:S01]  /*1dd0*/  IMAD.MOV.U32 R220, RZ, RZ, c[0x0][0x308] ;  /* 0x0000c200ffdc7624 */ /* 0x000fe200078e00ff */
[----:B------:R-:W-:Y:S01]  /*1de0*/  ISETP.NE.AND P0, PT, R7, 0x1, PT ;  /* 0x000000010700780c */ /* 0x000fe20003f05270 */
[----:B------:R-:W-:Y:S01]  /*1df0*/  @!PT LDS RZ, [RZ] ;  /* 0x00000000fffff984 */ /* 0x000fe20000000800 */
[----:B------:R-:W-:Y:S01]  /*1e00*/  @!PT LDS RZ, [RZ] ;  /* 0x00000000fffff984 */ /* 0x000fe20000000800 */
[----:B------:R-:W-:Y:S01]  /*1e10*/  @!PT LDS RZ, [RZ] ;  /* 0x00000000fffff984 */ /* 0x000fe20000000800 */
[----:B------:R1:W-:Y:S01]  /*1e20*/  @!P3 LDGSTS.E.BYPASS.LTC128B.128 [R208+0x6000], [R202.64] ;  /* 0x06000000cad0bfae */ /* 0x0003e2000b901d46 */
[----:B------:R-:W-:Y:S01]  /*1e30*/  @!P2 LEA.HI.X R7, R12, c[0x0][0x174], R0, 0x1, P5 ;  /* 0x00005d000c07aa11 */ /* 0x000fe200028f0c00 */
[----:B------:R-:W-:Y:S01]  /*1e40*/  IMAD.MOV.U32 R221, RZ, RZ, c[0x0][0x30c] ;  /* 0x0000c300ffdd7624 */ /* 0x000fe200078e00ff */
[C---:B------:R-:W-:Y:S01]  /*1e50*/  @!P1 LEA R4, P4, R14.reuse, c[0x0][0x170], 0x1 ;  /* 0x00005c000e049a11 */ /* 0x040fe200078808ff */
[----:B------:R1:W-:Y:S03]  /*1e60*/  @!P3 LDGSTS.E.BYPASS.LTC128B.128 [R208+0x7000], [R202.64+0x40] ;  /* 0x07000040cad0bfae */ /* 0x0003e6000b901d46 */
[----:B------:R-:W-:Y:S01]  /*1e70*/  @!P1 LEA.HI.X R5, R14, c[0x0][0x174], R3, 0x1, P4 ;  /* 0x00005d000e059a11 */ /* 0x000fe200020f0c03 */
[----:B------:R1:W-:Y:S01]  /*1e80*/  @!P3 LDGSTS.E.BYPASS.LTC128B.128 [R208+0x8000], [R202.64+0x80] ;  /* 0x08000080cad0bfae */ /* 0x0003e2000b901d46 */
[----:B--2---:R-:W-:-:S04]  /*1e90*/  IADD3 R0, R36, 0x1800, RZ ;  /* 0x0000180024007810 */ /* 0x004fc80007ffe0ff */
[----:B------:R-:W-:-:S04]  /*1ea0*/  SEL R0, R0, R36, !P0 ;  /* 0x0000002400007207 */ /* 0x000fc80004000000 */
[----:B------:R-:W-:-:S05]  /*1eb0*/  SHF.L.U32 R207, R0, 0x1, RZ ;  /* 0x0000000100cf7819 */ /* 0x000fca00000006ff */
[----:B------:R1:W-:Y:S04]  /*1ec0*/  @P3 STS [R207], RZ ;  /* 0x000000ffcf003388 */ /* 0x0003e80000000800 */
[----:B------:R1:W-:Y:S04]  /*1ed0*/  @P3 STS [R207+0x4], RZ ;  /* 0x000004ffcf003388 */ /* 0x0003e80000000800 */
        /* <DEDUP_REMOVED lines=10> */
[----:B------:R-:W-:Y:S01]  /*1f80*/  @!PT LDS RZ, [RZ] ;  /* 0x00000000fffff984 */ /* 0x000fe20000000800 */
[----:B------:R-:W-:Y:S01]  /*1f90*/  @!PT LDS RZ, [RZ] ;  /* 0x00000000fffff984 */ /* 0x000fe20000000800 */
[----:B------:R-:W-:Y:S01]  /*1fa0*/  @!PT LDS RZ, [RZ] ;  /* 0x00000000fffff984 */ /* 0x000fe20000000800 */
[----:B------:R1:W-:Y:S04]  /*1fb0*/  @!P3 LDGSTS.E.BYPASS.LTC128B.128 [R207], [R204.64] ;  /* 0x00000000cccfbfae */ /* 0x0003e8000b901d46 */
[----:B------:R1:W-:Y:S04]  /*1fc0*/  @!P3 LDGSTS.E.BYPASS.LTC128B.128 [R207+0x1000], [R204.64+0x40] ;  /* 0x01000040cccfbfae */ /* 0x0003e8000b901d46 */
[----:B------:R1:W-:Y:S04]  /*1fd0*/  @!P3 LDGSTS.E.BYPASS.LTC128B.128 [R207+0x2000], [R204.64+0x80] ;  /* 0x02000080cccfbfae */ /* 0x0003e8000b901d46 */
[----:B------:R1:W-:Y:S04]  /*1fe0*/  @P2 STS [R208+0x9000], RZ ;  /* 0x009000ffd0002388 */ /* 0x0003e80000000800 */
[----:B------:R1:W-:Y:S04]  /*1ff0*/  @P2 STS [R208+0x9004], RZ ;  /* 0x009004ffd0002388 */ /* 0x0003e80000000800 */
[----:B------:R1:W-:Y:S04]  /*2000*/  @P2 STS.64 [R208+0x9008], RZ ;  /* 0x009008ffd0002388 */ /* 0x0003e80000000a00 */
[----:B------:R1:W-:Y:S04]  /*2010*/  @P2 STS.128 [R208+0xb000], RZ ;  /* 0x00b000ffd0002388 */ /* 0x0003e80000000c00 */
[----:B------:R1:W-:Y:S04]  /*2020*/  @P2 STS.128 [R208+0xd000], RZ ;  /* 0x00d000ffd0002388 */ /* 0x0003e80000000c00 */
[----:B------:R-:W-:Y:S01]  /*2030*/  @!PT LDS RZ, [RZ] ;  /* 0x00000000fffff984 */ /* 0x000fe20000000800 */
[----:B------:R-:W-:Y:S01]  /*2040*/  @!PT LDS RZ, [RZ] ;  /* 0x00000000fffff984 */ /* 0x000fe20000000800 */
[----:B------:R-:W-:Y:S01]  /*2050*/  @!PT LDS RZ, [RZ] ;  /* 0x00000000fffff984 */ /* 0x000fe20000000800 */
[----:B------:R1:W-:Y:S04]  /*2060*/  @!P2 LDGSTS.E.BYPASS.LTC128B.128 [R208+0x9000], [R10.64] ;  /* 0x090000000ad0afae */ /* 0x0003e8000b901d46 */
[----:B------:R1:W-:Y:S04]  /*2070*/  @!P2 LDGSTS.E.BYPASS.LTC128B.128 [R208+0xb000], [R10.64+0x40] ;  /* 0x0b0000400ad0afae */ /* 0x0003e8000b901d46 */
[----:B------:R1:W-:Y:S04]  /*2080*/  @!P2 LDGSTS.E.BYPASS.LTC128B.128 [R208+0xd000], [R10.64+0x80] ;  /* 0x0d0000800ad0afae */ /* 0x0003e8000b901d46 */
[----:B------:R1:W-:Y:S04]  /*2090*/  @P1 STS.128 [R208+0xa000], RZ ;  /* 0x00a000ffd0001388 */ /* 0x0003e80000000c00 */
        /* <DEDUP_REMOVED lines=28> */
[----:B------:R-:W0:Y:S04]  /*2260*/  LDGDEPBAR ;  /* 0x00000000000079af */ /* 0x000e280000000000 */
[----:B---3--:R4:W3:Y:S01]  /*2270*/  LDG.E.64 R6, [R220.64+0x8] ;  /* 0x00000806dc067981 */ /* 0x0088e2000c1e1b00 */
[C---:B------:R-:W-:Y:S01]  /*2280*/  IADD3 R0, R218.reuse, 0x28, RZ ;  /* 0x00000028da007810 */ /* 0x040fe20007ffe0ff */
[----:B------:R-:W-:Y:S01]  /*2290*/  IMAD.MOV.U32 R213, RZ, RZ, 0x7f800000 ;  /* 0x7f800000ffd57424 */ /* 0x000fe200078e00ff */
[----:B------:R-:W-:Y:S01]  /*22a0*/  IADD3 R3, R218, 0x20, RZ ;  /* 0x00000020da037810 */ /* 0x000fe20007ffe0ff */
[----:B------:R-:W-:Y:S01]  /*22b0*/  IMAD.MOV.U32 R209, RZ, RZ, 0x7f800000 ;  /* 0x7f800000ffd17424 */ /* 0x000fe200078e00ff */
[-C--:B------:R-:W-:Y:S01]  /*22c0*/  ISETP.GE.AND P1, PT, R0, R18.reuse, PT ;  /* 0x000000120000720c */ /* 0x080fe20003f26270 */
[----:B------:R-:W-:Y:S01]  /*22d0*/  IMAD.MOV.U32 R212, RZ, RZ, 0x7f800000 ;  /* 0x7f800000ffd47424 */ /* 0x000fe200078e00ff */
[----:B------:R-:W-:-:S02]  /*22e0*/  ISETP.GE.AND P4, PT, R218, R18, PT ;  /* 0x00000012da00720c */ /* 0x000fc40003f86270 */
[----:B------:R-:W-:Y:S02]  /*22f0*/  ISETP.GE.AND P2, PT, R3, R18, PT ;  /* 0x000000120300720c */ /* 0x000fe40003f46270 */
[----:B------:R-:W-:-:S07]  /*2300*/  MOV R214, 0x7f800000 ;  /* 0x7f80000000d67802 */ /* 0x000fce0000000f00 */
[----:B--2---:R-:W-:Y:S01]  /*2310*/  @!P1 IMAD.WIDE R8, R0, 0x4, R210 ;  /* 0x0000000400089825 */ /* 0x004fe200078e02d2 */
[----:B----4-:R-:W-:-:S04]  /*2320*/  IADD3 R4, R218, 0x8, RZ ;  /* 0x00000008da047810 */ /* 0x010fc80007ffe0ff */
[----:B------:R-:W-:Y:S01]  /*2330*/  ISETP.GE.AND P3, PT, R4, R18, PT ;  /* 0x000000120400720c */ /* 0x000fe20003f66270 */
[----:B------:R-:W2:Y:S01]  /*2340*/  LDG.E.64 R220, [R220.64] ;  /* 0x00000006dcdc7981 */ /* 0x000ea2000c1e1b00 */
[----:B------:R-:W-:Y:S02]  /*2350*/  IMAD R0, R34, c[0x0][0x1c0], R35 ;  /* 0x0000700022007a24 */ /* 0x000fe400078e0223 */
[----:B------:R-:W-:Y:S01]  /*2360*/  IMAD.WIDE R4, R218, 0x4, R210 ;  /* 0x00000004da047825 */ /* 0x000fe200078e02d2 */
[----:B------:R1:W5:Y:S03]  /*2370*/  @!P1 LDG.E R212, [R8.64] ;  /* 0x0000000608d49981 */ /* 0x000366000c1e1900 */
[----:B------:R-:W-:Y:S01]  /*2380*/  IMAD.SHL.U32 R0, R0, 0x20, RZ ;  /* 0x0000002000007824 */ /* 0x000fe200078e00ff */
[----:B------:R4:W5:Y:S01]  /*2390*/  @!P4 LDG.E R213, [R4.64] ;  /* 0x0000000604d5c981 */ /* 0x000962000c1e1900 */
[----:B------:R-:W-:-:S03]  /*23a0*/  IADD3 R3, R19, 0x80, RZ ;  /* 0x0000008013037810 */ /* 0x000fc60007ffe0ff */
[----:B------:R4:W5:Y:S04]  /*23b0*/  @!P3 LDG.E R214, [R4.64+0x20] ;  /* 0x0000200604d6b981 */ /* 0x000968000c1e1900 */
[----:B------:R4:W5:Y:S01]  /*23c0*/  @!P2 LDG.E R209, [R4.64+0x80] ;  /* 0x0000800604d1a981 */ /* 0x000962000c1e1900 */
[----:B------:R-:W-:Y:S02]  /*23d0*/  ISETP.GE.AND P5, PT, R3, R195, PT ;  /* 0x000000c30300720c */ /* 0x000fe40003fa6270 */
[----:B------:R-:W-:-:S04]  /*23e0*/  IADD3 R3, R183, 0x1800, RZ ;  /* 0x00001800b7037810 */ /* 0x000fc80007ffe0ff */
[----:B------:R-:W-:Y:S02]  /*23f0*/  SEL R3, R3, R183, !P0 ;  /* 0x000000b703037207 */ /* 0x000fe40004000000 */
[----:B----4-:R-:W-:-:S03]  /*2400*/  SHF.R.S32.HI R4, RZ, 0x1f, R22 ;  /* 0x0000001fff047819 */ /* 0x010fc60000011416 */
[----:B------:R-:W-:Y:S01]  /*2410*/  IMAD.SHL.U32 R174, R3, 0x2, RZ ;  /* 0x0000000203ae7824 */ /* 0x000fe200078e00ff */
[----:B------:R-:W-:Y:S01]  /*2420*/  SHF.L.U32 R241, R244, 0x5, RZ ;  /* 0x00000005f4f17819 */ /* 0x000fe200000006ff */
[----:B------:R-:W-:Y:S01]  /*2430*/  IMAD.MOV.U32 R215, RZ, RZ, R25 ;  /* 0x000000ffffd77224 */ /* 0x000fe200078e0019 */
[----:B------:R-:W-:Y:S01]  /*2440*/  MOV R216, R24 ;  /* 0x0000001800d87202 */ /* 0x000fe20000000f00 */
        /* <DEDUP_REMOVED lines=48> */
[----:B---3--:R-:W-:-:S02]  /*2750*/  IADD3 R22, P2, P1, R0, R6, R22 ;  /* 0x0000000600167210 */ /* 0x008fc4000795e016 */
[----:B------:R-:W-:-:S04]  /*2760*/  SHF.R.S32.HI R0, RZ, 0x1f, R0 ;  /* 0x0000001fff007819 */ /* 0x000fc80000011400 */
[----:B------:R-:W-:Y:S02]  /*2770*/  IADD3.X R4, R0, R7, R4, P2, P1 ;  /* 0x0000000700047210 */ /* 0x000fe400017e2404 */
[----:B------:R-:W-:-:S04]  /*2780*/  IADD3 R0, R181, 0x1800, RZ ;  /* 0x00001800b5007810 */ /* 0x000fc80007ffe0ff */
[----:B------:R-:W-:-:S05]  /*2790*/  SEL R0, R0, R181, !P0 ;  /* 0x000000b500007207 */ /* 0x000fca0004000000 */
[----:B------:R-:W-:Y:S02]  /*27a0*/  IMAD.SHL.U32 R3, R0, 0x2, RZ ;  /* 0x0000000200037824 */ /* 0x000fe400078e00ff */
[----:B------:R-:W3:Y:S01]  /*27b0*/  @P5 S2R R0, SR_TID.X ;  /* 0x0000000000005919 */ /* 0x000ee20000002100 */
[----:B--2---:R-:W-:Y:S01]  /*27c0*/  LOP3.LUT R232, R4, R220, RZ, 0x3c, !PT ;  /* 0x000000dc04e87212 */ /* 0x004fe200078e3cff */
[----:B------:R-:W-:Y:S02]  /*27d0*/  IMAD.MOV.U32 R4, RZ, RZ, c[0x0][0x22c] ;  /* 0x00008b00ff047624 */ /* 0x000fe400078e00ff */
[----:B---3--:R-:W-:-:S05]  /*27e0*/  @P5 IMAD.SHL.U32 R0, R0, 0x2, RZ ;  /* 0x0000000200005824 */ /* 0x008fca00078e00ff */
[----:B------:R-:W-:Y:S01]  /*27f0*/  @P5 LOP3.LUT R241, R241, 0x6, R0, 0xf8, !PT ;  /* 0x00000006f1f15812 */ /* 0x000fe200078ef800 */
[----:B------:R-:W-:-:S04]  /*2800*/  IMAD R0, R4, c[0x0][0x1c0], RZ ;  /* 0x0000700004007a24 */ /* 0x000fc800078e02ff */
[C---:B------:R-:W-:Y:S01]  /*2810*/  IMAD.SHL.U32 R245, R0.reuse, 0x10, RZ ;  /* 0x0000001000f57824 */ /* 0x040fe200078e00ff */
[----:B------:R-:W-:-:S04]  /*2820*/  SHF.L.U32 R217, R0, 0x3, RZ ;  /* 0x0000000300d97819 */ /* 0x000fc800000006ff */
[C---:B------:R-:W-:Y:S02]  /*2830*/  IADD3 R247, R245.reuse, 0x40, RZ ;  /* 0x00000040f5f77810 */ /* 0x040fe40007ffe0ff */
[----:B------:R-:W-:-:S03]  /*2840*/  IADD3 R248, R245, 0x20, RZ ;  /* 0x00000020f5f87810 */ /* 0x000fc60007ffe0ff */
[----:B------:R-:W-:Y:S01]  /*2850*/  IMAD.IADD R242, R217, 0x1, R247 ;  /* 0x00000001d9f27824 */ /* 0x000fe200078e02f7 */
[----:B------:R-:W-:Y:S01]  /*2860*/  IADD3 R4, R221, 0x32370b8f, RZ ;  /* 0x32370b8fdd047810 */ /* 0x000fe20007ffe0ff */
[----:B------:R-:W-:Y:S01]  /*2870*/  IMAD.IADD R243, R217, 0x1, R248 ;  /* 0x00000001d9f37824 */ /* 0x000fe200078e02f8 */
[C---:B------:R-:W-:Y:S02]  /*2880*/  IADD3 R4, R221.reuse, -0x56f99767, RZ ;  /* 0xa9066899dd047810 */ /* 0x040fe40007ffe0ff */
[----:B------:R-:W-:Y:S02]  /*2890*/  IADD3 R4, R221, 0x646e171e, RZ ;  /* 0x646e171edd047810 */ /* 0x000fe40007ffe0ff */
[----:B------:R-:W-:Y:S02]  /*28a0*/  IADD3 R4, R217, R242, RZ ;  /* 0x000000f2d9047210 */ /* 0x000fe40007ffe0ff */
[C---:B------:R-:W-:Y:S02]  /*28b0*/  IADD3 R5, R221.reuse, 0x76cf5d0a, RZ ;  /* 0x76cf5d0add057810 */ /* 0x040fe40007ffe0ff */
[----:B------:R-:W-:Y:S01]  /*28c0*/  IADD3 R5, R221, -0x126145ec, RZ ;  /* 0xed9eba14dd057810 */ /* 0x000fe20007ffe0ff */
[----:B------:R-:W-:Y:S01]  /*28d0*/  IMAD.IADD R5, R217, 0x1, R243 ;  /* 0x00000001d9057824 */ /* 0x000fe200078e02f3 */
[----:B------:R-:W-:-:S02]  /*28e0*/  IADD3 R231, R220, -0x61c88647, RZ ;  /* 0x9e3779b9dce77810 */ /* 0x000fc40007ffe0ff */
[C---:B------:R-:W-:Y:S02]  /*28f0*/  IADD3 R240, R220.reuse, 0x3c6ef372, RZ ;  /* 0x3c6ef372dcf07810 */ /* 0x040fe40007ffe0ff */
[C---:B------:R-:W-:Y:S02]  /*2900*/  IADD3 R230, R220.reuse, -0x255992d5, RZ ;  /* 0xdaa66d2bdce67810 */ /* 0x040fe40007ffe0ff */
[C---:B------:R-:W-:Y:S02]  /*2910*/  IADD3 R229, R220.reuse, 0x78dde6e4, RZ ;  /* 0x78dde6e4dce57810 */ /* 0x040fe40007ffe0ff */
[C---:B------:R-:W-:Y:S02]  /*2920*/  IADD3 R228, R220.reuse, 0x1715609d, RZ ;  /* 0x1715609ddce47810 */ /* 0x040fe40007ffe0ff */
[----:B------:R-:W-:Y:S01]  /*2930*/  IADD3 R226, R220, -0x4ab325aa, RZ ;  /* 0xb54cda56dce27810 */ /* 0x000fe20007ffe0ff */
[C---:B------:R-:W-:Y:S02]  /*2940*/  IMAD.IADD R220, R217.reuse, 0x1, R4 ;  /* 0x00000001d9dc7824 */ /* 0x040fe400078e0204 */
[----:B------:R-:W-:Y:S01]  /*2950*/  IMAD.IADD R223, R217, 0x1, R5 ;  /* 0x00000001d9df7824 */ /* 0x000fe200078e0205 */
[----:B------:R-:W-:Y:S01]  /*2960*/  IADD3 R227, R221, -0x4498517b, RZ ;  /* 0xbb67ae85dde37810 */ /* 0x000fe20007ffe0ff */
[----:B------:R-:W-:Y:S01]  /*2970*/  IMAD.WIDE.U32 R236, R22, -0x2daee0ad, RZ ;  /* 0xd2511f5316ec7825 */ /* 0x000fe200078e00ff */
[----:B------:R-:W-:-:S03]  /*2980*/  IADD3 R219, R217, R220, RZ ;  /* 0x000000dcd9db7210 */ /* 0x000fc60007ffe0ff */
[C---:B------:R-:W-:Y:S01]  /*2990*/  IMAD.IADD R222, R217.reuse, 0x1, R223 ;  /* 0x00000001d9de7824 */ /* 0x040fe200078e02df */
[----:B------:R-:W-:Y:S01]  /*29a0*/  LOP3.LUT R227, R236, R227, RZ, 0x3c, !PT ;  /* 0x000000e3ece37212 */ /* 0x000fe200078e3cff */
[----:B------:R-:W-:Y:S02]  /*29b0*/  IMAD R252, R0, 0x38, RZ ;  /* 0x0000003800fc7824 */ /* 0x000fe400078e02ff */
[C---:B------:R-:W-:Y:S02]  /*29c0*/  IMAD.IADD R225, R217.reuse, 0x1, R222 ;  /* 0x00000001d9e17824 */ /* 0x040fe400078e02de */
[----:B-1----:R-:W-:Y:S02]  /*29d0*/  IMAD.IADD R224, R217, 0x1, R219 ;  /* 0x00000001d9e07824 */ /* 0x002fe400078e02db */
.L_x_773:
[----:B------:R-:W0:Y:S01]  /*29e0*/  LDGDEPBAR ;  /* 0x00000000000079af */ /* 0x000e220000000000 */
[----:B------:R-:W-:Y:S01]  /*29f0*/  IMAD.IADD R0, R182, 0x1, R174 ;  /* 0x00000001b6007824 */ /* 0x000fe200078e02ae */
[----:B-----5:R-:W-:Y:S01]  /*2a00*/  FSETP.NEU.FTZ.AND P0, PT, R213, -INF , PT ;  /* 0xff800000d500780b */ /* 0x020fe20003f1d000 */
[----:B------:R-:W-:Y:S01]  /*2a10*/  ULDC.U8 UR4, c[0x0][0x2d8] ;  /* 0x0000b60000047ab9 */ /* 0x000fe20000000000 */
[----:B------:R-:W-:Y:S02]  /*2a20*/  FSETP.NEU.FTZ.AND P1, PT, R214, -INF , PT ;  /* 0xff800000d600780b */ /* 0x000fe40003f3d000 */
[----:B------:R-:W-:Y:S02]  /*2a30*/  FSETP.NEU.FTZ.AND P2, PT, R212, -INF , PT ;  /* 0xff800000d400780b */ /* 0x000fe40003f5d000 */
[C---:B------:R-:W-:Y:S02]  /*2a40*/  IADD3 R187, R221.reuse, 0x76cf5d0a, RZ ;  /* 0x76cf5d0addbb7810 */ /* 0x040fe40007ffe0ff */
[C---:B------:R-:W-:Y:S01]  /*2a50*/  IADD3 R186, R221.reuse, 0x32370b8f, RZ ;  /* 0x32370b8fddba7810 */ /* 0x040fe20007ffe0ff */
        /* <DEDUP_REMOVED lines=15> */
[----:B------:R-:W1:Y:S01]  /*2b50*/  LDSM.16.M88.4 R156, [R172+0xb000] ;  /* 0x00b00000ac9c783b */ /* 0x000e620000000200 */
[-C--:B---3--:R-:W-:Y:S07]  /*2b60*/  HMMA.16816.F32.BF16 R20, R32, R132.reuse, RZ ;  /* 0x000000842014723c */ /* 0x088fee00000418ff */
[----:B------:R-:W-:Y:S01]  /*2b70*/  LDSM.16.M88.4 R160, [R172+0xb400] ;  /* 0x00b40000aca0783b */ /* 0x000fe20000000200 */
        /* <DEDUP_REMOVED lines=10> */
[----:B------:R-:W-:Y:S07]  /*2c20*/  LDSM.16.M88.4 R140, [R173+0xb400] ;  /* 0x00b40000ad8c783b */ /* 0x000fee0000000200 */
[-C--:B--2---:R-:W-:Y:S08]  /*2c30*/  HMMA.16816.F32.BF16 R20, R136, R148.reuse, R20 ;  /* 0x000000948814723c */ /* 0x084ff00000041814 */
[C---:B------:R-:W-:Y:S08]  /*2c40*/  HMMA.16816.F32.BF16 R24, R144.reuse, R148, R24 ;  /* 0x000000949018723c */ /* 0x040ff00000041818 */
[-C--:B------:R-:W-:Y:S01]  /*2c50*/  HMMA.16816.F32.BF16 R28, R144, R150.reuse, R28 ;  /* 0x00000096901c723c */ /* 0x080fe2000004181c */
[----:B------:R-:W-:Y:S07]  /*2c60*/  LDSM.16.M88.4 R144, [R174+0x2000] ;  /* 0x00200000ae90783b */ /* 0x000fee0000000200 */
[----:B------:R-:W-:Y:S01]  /*2c70*/  HMMA.16816.F32.BF16 R32, R136, R150, R32 ;  /* 0x000000968820723c */ /* 0x000fe20000041820 */
[----:B------:R-:W1:Y:S07]  /*2c80*/  LDSM.16.M88.4 R136, [R0+0x1800] ;  /* 0x001800000088783b */ /* 0x000e6e0000000200 */
[-C--:B------:R-:W-:Y:S01]  /*2c90*/  HMMA.16816.F32.BF16 R4, R152, R156.reuse, R4 ;  /* 0x0000009c9804723c */ /* 0x080fe20000041804 */
[----:B------:R-:W2:Y:S07]  /*2ca0*/  LDSM.16.M88.4 R148, [R172+0xd000] ;  /* 0x00d00000ac94783b */ /* 0x000eae0000000200 */
[C---:B---3--:R-:W-:Y:S08]  /*2cb0*/  HMMA.16816.F32.BF16 R8, R132.reuse, R156, R8 ;  /* 0x0000009c8408723c */ /* 0x048ff00000041808 */
[-C--:B------:R-:W-:Y:S08]  /*2cc0*/  HMMA.16816.F32.BF16 R12, R132, R158.reuse, R12 ;  /* 0x0000009e840c723c */ /* 0x080ff0000004180c */
[C---:B------:R-:W-:Y:S01]  /*2cd0*/  HMMA.16816.F32.BF16 R16, R152.reuse, R158, R16 ;  /* 0x0000009e9810723c */ /* 0x040fe20000041810 */
[----:B------:R-:W-:Y:S07]  /*2ce0*/  LDSM.16.M88.4 R156, [R0+0x2000] ;  /* 0x00200000009c783b */ /* 0x000fee0000000200 */
[-C--:B------:R-:W-:Y:S08]  /*2cf0*/  HMMA.16816.F32.BF16 R20, R152, R160.reuse, R20 ;  /* 0x000000a09814723c */ /* 0x080ff00000041814 */
[C---:B------:R-:W-:Y:S08]  /*2d00*/  HMMA.16816.F32.BF16 R24, R132.reuse, R160, R24 ;  /* 0x000000a08418723c */ /* 0x040ff00000041818 */
[-C--:B------:R-:W-:Y:S01]  /*2d10*/  HMMA.16816.F32.BF16 R28, R132, R162.reuse, R28 ;  /* 0x000000a2841c723c */ /* 0x080fe2000004181c */
[----:B------:R-:W3:Y:S07]  /*2d20*/  LDSM.16.M88.4 R132, [R174+0x2800] ;  /* 0x00280000ae84783b */ /* 0x000eee0000000200 */
[----:B------:R-:W-:Y:S01]  /*2d30*/  HMMA.16816.F32.BF16 R32, R152, R162, R32 ;  /* 0x000000a29820723c */ /* 0x000fe20000041820 */
[----:B------:R-:W4:Y:S07]  /*2d40*/  LDSM.16.M88.4 R152, [R172+0xd400] ;  /* 0x00d40000ac98783b */ /* 0x000f2e0000000200 */
[-C--:B------:R-:W-:Y:S01]  /*2d50*/  HMMA.16816.F32.BF16 R4, R164, R168.reuse, R4 ;  /* 0x000000a8a404723c */ /* 0x080fe20000041804 */
[----:B------:R-:W2:Y:S07]  /*2d60*/  LDSM.16.M88.4 R160, [R173+0xd000] ;  /* 0x00d00000ada0783b */ /* 0x000eae0000000200 */
[C---:B-1----:R-:W-:Y:S07]  /*2d70*/  HMMA.16816.F32.BF16 R8, R136.reuse, R168, R8 ;  /* 0x000000a88808723c */ /* 0x042fee0000041808 */
[C---:B------:R-:W-:Y:S01]  /*2d80*/  IADD3 R169, R221.reuse, -0x56f99767, RZ ;  /* 0xa9066899dda97810 */ /* 0x040fe20007ffe0ff */
[-C--:B------:R-:W-:Y:S04]  /*2d90*/  HMMA.16816.F32.BF16 R12, R136, R170.reuse, R12 ;  /* 0x000000aa880c723c */ /* 0x080fe8000004180c */
[C---:B------:R-:W-:Y:S04]  /*2da0*/  IADD3 R168, R221.reuse, -0x126145ec, RZ ;  /* 0xed9eba14dda87810 */ /* 0x040fe80007ffe0ff */
[C---:B------:R-:W-:Y:S08]  /*2db0*/  HMMA.16816.F32.BF16 R16, R164.reuse, R170, R16 ;  /* 0x000000aaa410723c */ /* 0x040ff00000041810 */
[-C--:B------:R-:W-:Y:S08]  /*2dc0*/  HMMA.16816.F32.BF16 R20, R164, R140.reuse, R20 ;  /* 0x0000008ca414723c */ /* 0x080ff00000041814 */
[C---:B------:R-:W-:Y:S08]  /*2dd0*/  HMMA.16816.F32.BF16 R24, R136.reuse, R140, R24 ;  /* 0x0000008c8818723c */ /* 0x040ff00000041818 */
[-C--:B------:R-:W-:Y:S07]  /*2de0*/  HMMA.16816.F32.BF16 R28, R136, R142.reuse, R28 ;  /* 0x0000008e881c723c */ /* 0x080fee000004181c */
[----:B------:R-:W-:Y:S01]  /*2df0*/  IADD3 R139, R221, 0x646e171e, RZ ;  /* 0x646e171edd8b7810 */ /* 0x000fe20007ffe0ff */
[----:B------:R-:W-:Y:S04]  /*2e00*/  HMMA.16816.F32.BF16 R32, R164, R142, R32 ;  /* 0x0000008ea420723c */ /* 0x000fe80000041820 */
[----:B------:R-:W-:Y:S02]  /*2e10*/  FMUL.FTZ R138, R213, 1.4426950216293334961 ;  /* 0x3fb8aa3bd58a7820 */ /* 0x000fe40000410000 */
[----:B------:R-:W-:Y:S02]  /*2e20*/  FMUL.FTZ R137, R214, 1.4426950216293334961 ;  /* 0x3fb8aa3bd6897820 */ /* 0x000fe40000410000 */
[-C--:B--2---:R-:W-:Y:S05]  /*2e30*/  HMMA.16816.F32.BF16 R4, R144, R148.reuse, R4 ;  /* 0x000000949004723c */ /* 0x084fea0000041804 */
[----:B------:R-:W-:Y:S02]  /*2e40*/  FSEL R138, R138, RZ, P0 ;  /* 0x000000ff8a8a7208 */ /* 0x000fe40000000000 */
[----:B------:R-:W-:Y:S01]  /*2e50*/  FSEL R137, R137, RZ, P1 ;  /* 0x000000ff89897208 */ /* 0x000fe20000800000 */
[C---:B---3--:R-:W-:Y:S04]  /*2e60*/  HMMA.16816.F32.BF16 R8, R132.reuse, R148, R8 ;  /* 0x000000948408723c */ /* 0x048fe80000041808 */
[----:B------:R-:W-:Y:S04]  /*2e70*/  FSETP.NEU.FTZ.AND P1, PT, R209, -INF , PT ;  /* 0xff800000d100780b */ /* 0x000fe80003f3d000 */
[-C--:B------:R-:W-:Y:S08]  /*2e80*/  HMMA.16816.F32.BF16 R12, R132, R150.reuse, R12 ;  /* 0x00000096840c723c */ /* 0x080ff0000004180c */
[C---:B------:R-:W-:Y:S08]  /*2e90*/  HMMA.16816.F32.BF16 R16, R144.reuse, R150, R16 ;  /* 0x000000969010723c */ /* 0x040ff00000041810 */
[-C--:B----4-:R-:W-:Y:S08]  /*2ea0*/  HMMA.16816.F32.BF16 R20, R144, R152.reuse, R20 ;  /* 0x000000989014723c */ /* 0x090ff00000041814 */
[C---:B------:R-:W-:Y:S08]  /*2eb0*/  HMMA.16816.F32.BF16 R24, R132.reuse, R152, R24 ;  /* 0x000000988418723c */ /* 0x040ff00000041818 */
[-C--:B------:R-:W-:Y:S01]  /*2ec0*/  HMMA.16816.F32.BF16 R28, R132, R154.reuse, R28 ;  /* 0x0000009a841c723c */ /* 0x080fe2000004181c */
[----:B------:R1:W2:Y:S07]  /*2ed0*/  LDSM.16.M88.4 R132, [R0+0x2800] ;  /* 0x002800000084783b */ /* 0x0002ae0000000200 */
[----:B------:R-:W-:Y:S08]  /*2ee0*/  HMMA.16816.F32.BF16 R32, R144, R154, R32 ;  /* 0x0000009a9020723c */ /* 0x000ff00000041820 */
[-C--:B------:R-:W-:Y:S05]  /*2ef0*/  HMMA.16816.F32.BF16 R4, R156, R160.reuse, R4 ;  /* 0x000000a09c04723c */ /* 0x080fea0000041804 */
[----:B-1----:R-:W-:Y:S05]  /*2f00*/  @P5 IMAD R0, R233, 0x80, R241 ;  /* 0x00000080e9005824 */ /* 0x002fea00078e02f1 */
[CC--:B------:R-:W-:Y:S02]  /*2f10*/  @P5 ISETP.GE.AND P6, PT, R0.reuse, R195.reuse, PT ;  /* 0x000000c30000520c */ /* 0x0c0fe40003fc6270 */
[----:B------:R-:W-:Y:S04]  /*2f20*/  @P5 IADD3 R136, R0, 0x1, RZ ;  /* 0x0000000100885810 */ /* 0x000fe80007ffe0ff */
[-C--:B------:R-:W-:Y:S01]  /*2f30*/  @P5 ISETP.GE.AND P0, PT, R136, R195.reuse, PT ;  /* 0x000000c38800520c */ /* 0x080fe20003f06270 */
[----:B------:R-:W-:Y:S07]  /*2f40*/  FMUL.FTZ R136, R209, 1.4426950216293334961 ;  /* 0x3fb8aa3bd1887820 */ /* 0x000fee0000410000 */
[----:B------:R-:W-:Y:S01]  /*2f50*/  @P5 FSEL R6, R6, -INF , !P6 ;  /* 0xff80000006065808 */ /* 0x000fe20007000000 */
[C---:B--2---:R-:W-:Y:S04]  /*2f60*/  HMMA.16816.F32.BF16 R8, R132.reuse, R160, R8 ;  /* 0x000000a08408723c */ /* 0x044fe80000041808 */
[----:B------:R-:W-:Y:S01]  /*2f70*/  FSEL R136, R136, RZ, P1 ;  /* 0x000000ff88887208 */ /* 0x000fe20000800000 */
[--C-:B------:R-:W-:Y:S01]  /*2f80*/  FFMA.FTZ R6, R6, c[0x0][0x23c], -R137.reuse ;  /* 0x00008f0006067a23 */ /* 0x100fe20000010889 */
[----:B------:R-:W-:Y:S02]  /*2f90*/  @P5 FSEL R5, R5, -INF , !P0 ;  /* 0xff80000005055808 */ /* 0x000fe40004000000 */
[----:B------:R-:W-:Y:S01]  /*2fa0*/  @P5 FSEL R4, R4, -INF , !P6 ;  /* 0xff80000004045808 */ /* 0x000fe20007000000 */
[-C--:B------:R-:W-:Y:S01]  /*2fb0*/  HMMA.16816.F32.BF16 R12, R132, R162.reuse, R12 ;  /* 0x000000a2840c723c */ /* 0x080fe2000004180c */
[----:B------:R1:W-:Y:S02]  /*2fc0*/  MUFU.EX2 R171, R6 ;  /* 0x0000000600ab7308 */ /* 0x0003e40000000800 */
[----:B------:R-:W-:Y:S01]  /*2fd0*/  @P5 FSEL R7, R7, -INF , !P0 ;  /* 0xff80000007075808 */ /* 0x000fe20004000000 */
[--C-:B------:R-:W-:Y:S02]  /*2fe0*/  FFMA.FTZ R5, R5, c[0x0][0x23c], -R138.reuse ;  /* 0x00008f0005057a23 */ /* 0x100fe4000001088a */
[----:B------:R-:W-:Y:S02]  /*2ff0*/  FFMA.FTZ R4, R4, c[0x0][0x23c], -R138 ;  /* 0x00008f0004047a23 */ /* 0x000fe4000001088a */
[----:B------:R-:W-:Y:S01]  /*3000*/  FFMA.FTZ R7, R7, c[0x0][0x23c], -R137 ;  /* 0x00008f0007077a23 */ /* 0x000fe20000010889 */
[C---:B------:R-:W-:Y:S02]  /*3010*/  HMMA.16816.F32.BF16 R16, R156.reuse, R162, R16 ;  /* 0x000000a29c10723c */ /* 0x040fe40000041810 */
[----:B------:R2:W3:Y:S04]  /*3020*/  MUFU.EX2 R184, R5 ;  /* 0x0000000500b87308 */ /* 0x0004e80000000800 */
[----:B------:R-:W-:Y:S02]  /*3030*/  @P5 FSEL R8, R8, -INF , !P6 ;  /* 0xff80000008085808 */ /* 0x000fe40007000000 */
[----:B------:R-:W-:Y:S04]  /*3040*/  @P5 FSEL R9, R9, -INF , !P0 ;  /* 0xff80000009095808 */ /* 0x000fe80004000000 */
[----:B------:R-:W-:Y:S01]  /*3050*/  @P5 FSEL R10, R10, -INF , !P6 ;  /* 0xff8000000a0a5808 */ /* 0x000fe20007000000 */
[--C-:B------:R-:W-:Y:S01]  /*3060*/  FFMA.FTZ R8, R8, c[0x0][0x23c], -R136.reuse ;  /* 0x00008f0008087a23 */ /* 0x100fe20000010888 */
[----:B------:R-:W-:Y:S01]  /*3070*/  @P5 FSEL R11, R11, -INF , !P0 ;  /* 0xff8000000b0b5808 */ /* 0x000fe20004000000 */
[----:B------:R4:W3:Y:S01]  /*3080*/  MUFU.EX2 R185, R4 ;  /* 0x0000000400b97308 */ /* 0x0008e20000000800 */
[----:B-1----:R-:W-:Y:S02]  /*3090*/  FMUL.FTZ R6, R212, 1.4426950216293334961 ;  /* 0x3fb8aa3bd4067820 */ /* 0x002fe40000410000 */
[----:B------:R-:W-:Y:S07]  /*30a0*/  FFMA.FTZ R9, R9, c[0x0][0x23c], -R136 ;  /* 0x00008f0009097a23 */ /* 0x000fee0000010888 */
[----:B------:R1:W-:Y:S01]  /*30b0*/  MUFU.EX2 R193, R8 ;  /* 0x0000000800c17308 */ /* 0x0003e20000000800 */
[C---:B--2---:R-:W-:Y:S04]  /*30c0*/  @P5 IADD3 R5, R0.reuse, 0x9, RZ ;  /* 0x0000000900055810 */ /* 0x044fe80007ffe0ff */
[-C--:B------:R-:W-:Y:S02]  /*30d0*/  @P5 ISETP.GE.AND P3, PT, R5, R195.reuse, PT ;  /* 0x000000c30500520c */ /* 0x080fe40003f66270 */
[C---:B------:R-:W-:Y:S02]  /*30e0*/  @P5 IADD3 R5, R0.reuse, 0x10, RZ ;  /* 0x0000001000055810 */ /* 0x040fe40007ffe0ff */
[----:B------:R-:W-:Y:S01]  /*30f0*/  @P5 FSEL R13, R13, -INF , !P3 ;  /* 0xff8000000d0d5808 */ /* 0x000fe20005800000 */
[----:B------:R2:W2:Y:S01]  /*3100*/  MUFU.EX2 R190, R7 ;  /* 0x0000000700be7308 */ /* 0x0004a20000000800 */
[----:B------:R-:W-:Y:S01]  /*3110*/  @P5 ISETP.GE.AND P1, PT, R5, R195, PT ;  /* 0x000000c30500520c */ /* 0x000fe20003f26270 */
[----:B------:R-:W-:Y:S01]  /*3120*/  IMAD R5, R233, 0x4, R244 ;  /* 0x00000004e9057824 */ /* 0x000fe200078e02f4 */
[----:B------:R-:W-:Y:S01]  /*3130*/  @P5 FSEL R15, R15, -INF , !P3 ;  /* 0xff8000000f0f5808 */ /* 0x000fe20005800000 */
[----:B------:R-:W-:Y:S01]  /*3140*/  FFMA.FTZ R13, R13, c[0x0][0x23c], -R136 ;  /* 0x00008f000d0d7a23 */ /* 0x000fe20000010888 */
[----:B----4-:R-:W-:Y:S02]  /*3150*/  @P5 IADD3 R4, R0, 0x8, RZ ;  /* 0x0000000800045810 */ /* 0x010fe40007ffe0ff */
[----:B------:R-:W-:Y:S02]  /*3160*/  LOP3.LUT R5, R237, R221, R5, 0x96, !PT ;  /* 0x000000dded057212 */ /* 0x000fe400078e9605 */
[-C--:B------:R-:W-:Y:S01]  /*3170*/  @P5 ISETP.GE.AND P4, PT, R4, R195.reuse, PT ;  /* 0x000000c30400520c */ /* 0x080fe20003f86270 */
[----:B------:R4:W3:Y:S01]  /*3180*/  MUFU.EX2 R191, R9 ;  /* 0x0000000900bf7308 */ /* 0x0008e20000000800 */
[----:B------:R-:W-:Y:S01]  /*3190*/  @P5 FSEL R17, R17, -INF , !P3 ;  /* 0xff80000011115808 */ /* 0x000fe20005800000 */
[----:B------:R-:W-:Y:S01]  /*31a0*/  IMAD R4, R196, 0x4, R246 ;  /* 0x00000004c4047824 */ /* 0x000fe200078e02f6 */
[----:B------:R-:W-:Y:S02]  /*31b0*/  @P5 FSEL R12, R12, -INF , !P4 ;  /* 0xff8000000c0c5808 */ /* 0x000fe40006000000 */
[----:B-1----:R-:W-:Y:S01]  /*31c0*/  FSEL R8, R6, RZ, P2 ;  /* 0x000000ff06087208 */ /* 0x002fe20001000000 */
[----:B------:R-:W-:Y:S01]  /*31d0*/  FFMA.FTZ R17, R17, c[0x0][0x23c], -R138 ;  /* 0x00008f0011117a23 */ /* 0x000fe2000001088a */
[----:B------:R-:W-:Y:S01]  /*31e0*/  IADD3 R6, R4, 0x2, RZ ;  /* 0x0000000204067810 */ /* 0x000fe20007ffe0ff */
[----:B------:R-:W-:Y:S01]  /*31f0*/  FFMA.FTZ R12, R12, c[0x0][0x23c], -R136 ;  /* 0x00008f000c0c7a23 */ /* 0x000fe20000010888 */
[----:B------:R-:W-:Y:S01]  /*3200*/  @P5 FSEL R14, R14, -INF , !P4 ;  /* 0xff8000000e0e5808 */ /* 0x000fe20006000000 */
[--C-:B------:R-:W-:Y:S01]  /*3210*/  FFMA.FTZ R10, R10, c[0x0][0x23c], -R8.reuse ;  /* 0x00008f000a0a7a23 */ /* 0x100fe20000010808 */
[----:B------:R-:W-:Y:S01]  /*3220*/  @P5 FSEL R18, R18, -INF , !P4 ;  /* 0xff80000012125808 */ /* 0x000fe20006000000 */
[--C-:B------:R-:W-:Y:S01]  /*3230*/  FFMA.FTZ R11, R11, c[0x0][0x23c], -R8.reuse ;  /* 0x00008f000b0b7a23 */ /* 0x100fe20000010808 */
[----:B------:R-:W-:Y:S01]  /*3240*/  @P5 FSEL R16, R16, -INF , !P4 ;  /* 0xff80000010105808 */ /* 0x000fe20006000000 */
[----:B------:R1:W1:Y:S01]  /*3250*/  MUFU.EX2 R194, R10 ;  /* 0x0000000a00c27308 */ /* 0x0002620000000800 */
[----:B--2---:R-:W-:Y:S01]  /*3260*/  @P5 IADD3 R7, R0, 0x11, RZ ;  /* 0x0000001100075810 */ /* 0x004fe20007ffe0ff */
[----:B------:R-:W-:Y:S01]  /*3270*/  IMAD.WIDE.U32 R142, R4, -0x326172a9, RZ ;  /* 0xcd9e8d57048e7825 */ /* 0x000fe200078e00ff */
[----:B------:R-:W-:Y:S02]  /*3280*/  @P5 FSEL R19, R19, -INF , !P3 ;  /* 0xff80000013135808 */ /* 0x000fe40005800000 */
[----:B------:R-:W-:Y:S01]  /*3290*/  @P5 ISETP.GE.AND P6, PT, R7, R195, PT ;  /* 0x000000c30700520c */ /* 0x000fe20003fc6270 */
[----:B------:R-:W-:Y:S01]  /*32a0*/  IMAD.WIDE.U32 R4, R5, -0x326172a9, RZ ;  /* 0xcd9e8d5705047825 */ /* 0x000fe200078e00ff */
[----:B------:R-:W-:Y:S03]  /*32b0*/  LOP3.LUT R140, R143, R232, RZ, 0x3c, !PT ;  /* 0x000000e88f8c7212 */ /* 0x000fe600078e3cff */
[----:B------:R2:W2:Y:S01]  /*32c0*/  MUFU.EX2 R192, R11 ;  /* 0x0000000b00c07308 */ /* 0x0004a20000000800 */
[----:B----4-:R-:W-:Y:S01]  /*32d0*/  LOP3.LUT R9, R4, R240, RZ, 0x3c, !PT ;  /* 0x000000f004097212 */ /* 0x010fe200078e3cff */
[----:B------:R-:W-:Y:S04]  /*32e0*/  IMAD.WIDE.U32 R6, R6, -0x326172a9, RZ ;  /* 0xcd9e8d5706067825 */ /* 0x000fe800078e00ff */
[----:B------:R-:W-:Y:S01]  /*32f0*/  IMAD.WIDE.U32 R140, R140, -0x2daee0ad, RZ ;  /* 0xd2511f538c8c7825 */ /* 0x000fe200078e00ff */
[----:B------:R-:W-:Y:S02]  /*3300*/  LOP3.LUT R4, R7, R232, RZ, 0x3c, !PT ;  /* 0x000000e807047212 */ /* 0x000fe400078e3cff */
[--C-:B------:R-:W-:Y:S01]  /*3310*/  LOP3.LUT R148, R5, R6, R231.reuse, 0x96, !PT ;  /* 0x0000000605947212 */ /* 0x100fe200078e96e7 */
[--C-:B------:R-:W-:Y:S01]  /*3320*/  FFMA.FTZ R15, R15, c[0x0][0x23c], -R8.reuse ;  /* 0x00008f000f0f7a23 */ /* 0x100fe20000010808 */
[----:B------:R-:W-:Y:S01]  /*3330*/  LOP3.LUT R143, R227, R141, RZ, 0x3c, !PT ;  /* 0x0000008de38f7212 */ /* 0x000fe200078e3cff */
[----:B------:R-:W-:Y:S01]  /*3340*/  FFMA.FTZ R14, R14, c[0x0][0x23c], -R8 ;  /* 0x00008f000e0e7a23 */ /* 0x000fe20000010808 */
[----:B------:R-:W4:Y:S01]  /*3350*/  MUFU.EX2 R189, R12 ;  /* 0x0000000c00bd7308 */ /* 0x000f220000000800 */
[----:B-1----:R-:W-:Y:S01]  /*3360*/  LOP3.LUT R10, R5, R142, R231, 0x96, !PT ;  /* 0x0000008e050a7212 */ /* 0x002fe200078e96e7 */
[----:B------:R-:W-:Y:S04]  /*3370*/  IMAD.WIDE.U32 R4, R4, -0x2daee0ad, RZ ;  /* 0xd2511f5304047825 */ /* 0x000fe800078e00ff */
[----:B------:R-:W-:Y:S01]  /*3380*/  IMAD.WIDE.U32 R6, R10, -0x2daee0ad, RZ ;  /* 0xd2511f530a067825 */ /* 0x000fe200078e00ff */
[----:B------:R-:W-:Y:S03]  /*3390*/  LOP3.LUT R10, R227, R5, RZ, 0x3c, !PT ;  /* 0x00000005e30a7212 */ /* 0x000fe600078e3cff */
[----:B------:R-:W-:Y:S01]  /*33a0*/  IMAD.WIDE.U32 R148, R148, -0x2daee0ad, RZ ;  /* 0xd2511f5394947825 */ /* 0x000fe200078e00ff */
[--C-:B------:R-:W-:Y:S01]  /*33b0*/  LOP3.LUT R140, R7, R140, R187.reuse, 0x96, !PT ;  /* 0x0000008c078c7212 */ /* 0x100fe200078e96bb */
[----:B------:R-:W-:Y:S02]  /*33c0*/  MUFU.EX2 R188, R14 ;  /* 0x0000000e00bc7308 */ /* 0x000fe40000000800 */
[----:B------:R-:W-:Y:S01]  /*33d0*/  IMAD.WIDE.U32 R142, R143, -0x326172a9, RZ ;  /* 0xcd9e8d578f8e7825 */ /* 0x000fe200078e00ff */
[----:B------:R-:W-:Y:S03]  /*33e0*/  LOP3.LUT R144, R149, R4, R187, 0x96, !PT ;  /* 0x0000000495907212 */ /* 0x000fe600078e96bb */
[----:B--2---:R-:W-:Y:S01]  /*33f0*/  IMAD.WIDE.U32 R10, R10, -0x326172a9, RZ ;  /* 0xcd9e8d570a0a7825 */ /* 0x004fe200078e00ff */
[C---:B------:R-:W-:Y:S03]  /*3400*/  LOP3.LUT R152, R9.reuse, R143, RZ, 0x3c, !PT ;  /* 0x0000008f09987212 */ /* 0x040fe600078e3cff */
[----:B------:R1:W2:Y:S01]  /*3410*/  MUFU.EX2 R187, R13 ;  /* 0x0000000d00bb7308 */ /* 0x0002a20000000800 */
[----:B------:R-:W-:Y:S01]  /*3420*/  IMAD.WIDE.U32 R140, R140, -0x326172a9, RZ ;  /* 0xcd9e8d578c8c7825 */ /* 0x000fe200078e00ff */
[----:B------:R-:W-:Y:S02]  /*3430*/  LOP3.LUT R143, R9, R11, RZ, 0x3c, !PT ;  /* 0x0000000b098f7212 */ /* 0x000fe400078e3cff */
[----:B------:R-:W-:Y:S01]  /*3440*/  @P5 IADD3 R9, R0, 0x18, RZ ;  /* 0x0000001800095810 */ /* 0x000fe20007ffe0ff */
[----:B------:R-:W-:Y:S01]  /*3450*/  IMAD.WIDE.U32 R152, R152, -0x2daee0ad, RZ ;  /* 0xd2511f5398987825 */ /* 0x000fe200078e00ff */
[----:B------:R-:W-:Y:S02]  /*3460*/  LOP3.LUT R11, R141, R142, R230, 0x96, !PT ;  /* 0x0000008e8d0b7212 */ /* 0x000fe400078e96e6 */
[-C--:B------:R-:W-:Y:S01]  /*3470*/  @P5 ISETP.GE.AND P2, PT, R9, R195.reuse, PT ;  /* 0x000000c30900520c */ /* 0x080fe20003f46270 */
[----:B------:R-:W-:Y:S01]  /*3480*/  IMAD.WIDE.U32 R142, R143, -0x2daee0ad, RZ ;  /* 0xd2511f538f8e7825 */ /* 0x000fe200078e00ff */
[--C-:B------:R-:W-:Y:S02]  /*3490*/  LOP3.LUT R146, R153, R6, R186.reuse, 0x96, !PT ;  /* 0x0000000699927212 */ /* 0x100fe400078e96ba */
[----:B------:R-:W2:Y:S01]  /*34a0*/  LDSM.16.M88.4 R4, [R173+0xd400] ;  /* 0x00d40000ad04783b */ /* 0x000ea20000000200 */
[----:B------:R-:W-:Y:S01]  /*34b0*/  IMAD.WIDE.U32 R144, R144, -0x326172a9, RZ ;  /* 0xcd9e8d5790907825 */ /* 0x000fe200078e00ff */
[----:B------:R-:W-:Y:S02]  /*34c0*/  LOP3.LUT R148, R143, R148, R186, 0x96, !PT ;  /* 0x000000948f947212 */ /* 0x000fe400078e96ba */
[----:B------:R3:W2:Y:S01]  /*34d0*/  MUFU.EX2 R186, R15 ;  /* 0x0000000f00ba7308 */ /* 0x0006a20000000800 */
[----:B------:R-:W-:Y:S01]  /*34e0*/  IMAD.WIDE.U32 R146, R146, -0x326172a9, RZ ;  /* 0xcd9e8d5792927825 */ /* 0x000fe200078e00ff */
[----:B------:R-:W-:Y:S03]  /*34f0*/  @P5 IADD3 R0, R0, 0x19, RZ ;  /* 0x0000001900005810 */ /* 0x000fe60007ffe0ff */
[----:B------:R-:W-:Y:S01]  /*3500*/  IMAD.WIDE.U32 R148, R148, -0x326172a9, RZ ;  /* 0xcd9e8d5794947825 */ /* 0x000fe200078e00ff */
[--C-:B------:R-:W-:Y:S02]  /*3510*/  LOP3.LUT R150, R147, R140, R229.reuse, 0x96, !PT ;  /* 0x0000008c93967212 */ /* 0x100fe400078e96e5 */
[----:B-1----:R-:W-:Y:S01]  /*3520*/  LOP3.LUT R13, R145, R10, R230, 0x96, !PT ;  /* 0x0000000a910d7212 */ /* 0x002fe200078e96e6 */
[----:B------:R-:W-:Y:S01]  /*3530*/  IMAD.WIDE.U32 R10, R11, -0x2daee0ad, RZ ;  /* 0xd2511f530b0a7825 */ /* 0x000fe200078e00ff */
[----:B------:R-:W-:Y:S02]  /*3540*/  LOP3.LUT R143, R149, R144, R229, 0x96, !PT ;  /* 0x00000090958f7212 */ /* 0x000fe400078e96e5 */
[----:B------:R-:W-:Y:S01]  /*3550*/  @P5 ISETP.GE.AND P3, PT, R0, R195, PT ;  /* 0x000000c30000520c */ /* 0x000fe20003f66270 */
[----:B------:R-:W-:Y:S01]  /*3560*/  IMAD.WIDE.U32 R150, R150, -0x2daee0ad, RZ ;  /* 0xd2511f5396967825 */ /* 0x000fe200078e00ff */
[--C-:B------:R-:W-:Y:S03]  /*3570*/  LOP3.LUT R12, R11, R152, R168.reuse, 0x96, !PT ;  /* 0x000000980b0c7212 */ /* 0x100fe600078e96a8 */
[----:B------:R-:W-:Y:S01]  /*3580*/  FFMA.FTZ R18, R18, c[0x0][0x23c], -R137 ;  /* 0x00008f0012127a23 */ /* 0x000fe20000010889 */
[----:B------:R-:W-:Y:S01]  /*3590*/  LOP3.LUT R140, R151, R10, R169, 0x96, !PT ;  /* 0x0000000a978c7212 */ /* 0x000fe200078e96a9 */
[----:B------:R-:W-:Y:S04]  /*35a0*/  IMAD.WIDE.U32 R10, R13, -0x2daee0ad, RZ ;  /* 0xd2511f530d0a7825 */ /* 0x000fe800078e00ff */
[----:B------:R-:W-:Y:S01]  /*35b0*/  IMAD.WIDE.U32 R140, R140, -0x326172a9, RZ ;  /* 0xcd9e8d578c8c7825 */ /* 0x000fe200078e00ff */
[----:B---3--:R-:W-:Y:S02]  /*35c0*/  LOP3.LUT R15, R11, R142, R168, 0x96, !PT ;  /* 0x0000008e0b0f7212 */ /* 0x008fe400078e96a8 */
[----:B------:R1:W-:Y:S01]  /*35d0*/  MUFU.EX2 R168, R17 ;  /* 0x0000001100a87308 */ /* 0x0003e20000000800 */
[----:B------:R-:W-:Y:S04]  /*35e0*/  IMAD.WIDE.U32 R12, R12, -0x326172a9, RZ ;  /* 0xcd9e8d570c0c7825 */ /* 0x000fe800078e00ff */
[----:B------:R-:W-:Y:S01]  /*35f0*/  IMAD.WIDE.U32 R142, R143, -0x2daee0ad, RZ ;  /* 0xd2511f538f8e7825 */ /* 0x000fe200078e00ff */
[----:B------:R-:W-:Y:S02]  /*3600*/  LOP3.LUT R9, R141, R12, R226, 0x96, !PT ;  /* 0x0000000c8d097212 */ /* 0x000fe400078e96e2 */
[----:B------:R-:W-:Y:S01]  /*3610*/  LOP3.LUT R14, R13, R146, R228, 0x96, !PT ;  /* 0x000000920d0e7212 */ /* 0x000fe200078e96e4 */
[----:B------:R-:W-:Y:S01]  /*3620*/  FFMA.FTZ R16, R16, c[0x0][0x23c], -R138 ;  /* 0x00008f0010107a23 */ /* 0x000fe2000001088a */
[-C--:B--2---:R-:W-:Y:S03]  /*3630*/  HMMA.16816.F32.BF16 R20, R156, R4.reuse, R20 ;  /* 0x000000049c14723c */ /* 0x084fe60000041814 */
[----:B------:R-:W-:Y:S01]  /*3640*/  LOP3.LUT R11, R9, 0xffff, RZ, 0xc0, !PT ;  /* 0x0000ffff090b7812 */ /* 0x000fe200078ec0ff */
[----:B------:R-:W-:Y:S01]  /*3650*/  FFMA.FTZ R19, R19, c[0x0][0x23c], -R137 ;  /* 0x00008f0013137a23 */ /* 0x000fe20000010889 */
[----:B------:R-:W-:Y:S01]  /*3660*/  LOP3.LUT R12, R143, R10, R169, 0x96, !PT ;  /* 0x0000000a8f0c7212 */ /* 0x000fe200078e96a9 */
[----:B------:R-:W2:Y:S01]  /*3670*/  MUFU.EX2 R170, R16 ;  /* 0x0000001000aa7308 */ /* 0x000ea20000000800 */
[----:B------:R-:W-:Y:S01]  /*3680*/  SHF.R.U32.HI R10, RZ, 0x8, R11 ;  /* 0x00000008ff0a7819 */ /* 0x000fe2000001160b */
[C---:B------:R-:W-:Y:S04]  /*3690*/  HMMA.16816.F32.BF16 R24, R132.reuse, R4, R24 ;  /* 0x000000048418723c */ /* 0x040fe80000041818 */
[----:B------:R-:W-:Y:S01]  /*36a0*/  LOP3.LUT R10, R10, 0xffff, RZ, 0xc0, !PT ;  /* 0x0000ffff0a0a7812 */ /* 0x000fe200078ec0ff */
[----:B------:R-:W-:Y:S01]  /*36b0*/  IMAD.WIDE.U32 R12, R12, -0x326172a9, RZ ;  /* 0xcd9e8d570c0c7825 */ /* 0x000fe200078e00ff */
[----:B------:R-:W-:Y:S02]  /*36c0*/  LOP3.LUT R11, R9, 0xff, RZ, 0xc0, !PT ;  /* 0x000000ff090b7812 */ /* 0x000fe400078ec0ff */
[-C--:B------:R-:W-:Y:S01]  /*36d0*/  HMMA.16816.F32.BF16 R28, R132, R6.reuse, R28 ;  /* 0x00000006841c723c */ /* 0x080fe2000004181c */
[----:B------:R3:W-:Y:S02]  /*36e0*/  MUFU.EX2 R169, R18 ;  /* 0x0000001200a97308 */ /* 0x0007e40000000800 */
[----:B------:R-:W-:Y:S02]  /*36f0*/  ISETP.LE.U32.AND P4, PT, R10, UR4, PT ;  /* 0x000000040a007c0c */ /* 0x000fe4000bf83070 */
[----:B------:R-:W-:Y:S01]  /*3700*/  ISETP.LE.U32.AND P0, PT, R11, UR4, PT ;  /* 0x000000040b007c0c */ /* 0x000fe2000bf03070 */
[----:B------:R-:W-:Y:S01]  /*3710*/  IMAD.WIDE.U32 R10, R15, -0x326172a9, RZ ;  /* 0xcd9e8d570f0a7825 */ /* 0x000fe200078e00ff */
[--C-:B-1----:R-:W-:Y:S01]  /*3720*/  SHF.R.U32.HI R17, RZ, 0x10, R9.reuse ;  /* 0x00000010ff117819 */ /* 0x102fe20000011609 */
[----:B------:R-:W-:Y:S03]  /*3730*/  HMMA.16816.F32.BF16 R32, R156, R6, R32 ;  /* 0x000000069c20723c */ /* 0x000fe60000041820 */
[----:B------:R1:W1:Y:S01]  /*3740*/  MUFU.EX2 R167, R19 ;  /* 0x0000001300a77308 */ /* 0x0002620000000800 */
[----:B------:R-:W-:Y:S01]  /*3750*/  SHF.R.U32.HI R9, RZ, 0x18, R9 ;  /* 0x00000018ff097819 */ /* 0x000fe20000011609 */
[----:B------:R-:W-:Y:S01]  /*3760*/  IMAD.WIDE.U32 R14, R14, -0x2daee0ad, RZ ;  /* 0xd2511f530e0e7825 */ /* 0x000fe200078e00ff */
[----:B------:R-:W-:Y:S02]  /*3770*/  LOP3.LUT R0, R13, R10, R226, 0x96, !PT ;  /* 0x0000000a0d007212 */ /* 0x000fe400078e96e2 */
[----:B------:R-:W-:Y:S01]  /*3780*/  LOP3.LUT R148, R11, R148, R228, 0x96, !PT ;  /* 0x000000940b947212 */ /* 0x000fe200078e96e4 */
[----:B------:R-:W-:Y:S01]  /*3790*/  @!P4 FADD.FTZ R184, -R184, -RZ ;  /* 0x800000ffb8b8c221 */ /* 0x000fe20000010100 */
[----:B------:R-:W-:Y:S02]  /*37a0*/  ISETP.LE.U32.AND P4, PT, R9, UR4, PT ;  /* 0x0000000409007c0c */ /* 0x000fe4000bf83070 */
[----:B------:R-:W-:Y:S01]  /*37b0*/  LOP3.LUT R11, R17, 0xff, RZ, 0xc0, !PT ;  /* 0x000000ff110b7812 */ /* 0x000fe200078ec0ff */
[----:B------:R-:W-:Y:S01]  /*37c0*/  @!P0 FADD.FTZ R185, -R185, -RZ ;  /* 0x800000ffb9b98221 */ /* 0x000fe20000010100 */
[----:B------:R-:W-:Y:S02]  /*37d0*/  LOP3.LUT R17, R0, 0xffff, RZ, 0xc0, !PT ;  /* 0x0000ffff00117812 */ /* 0x000fe400078ec0ff */
[----:B------:R-:W-:Y:S01]  /*37e0*/  ISETP.LE.U32.AND P0, PT, R11, UR4, PT ;  /* 0x000000040b007c0c */ /* 0x000fe2000bf03070 */
[----:B------:R-:W-:Y:S01]  /*37f0*/  IMAD.WIDE.U32 R10, R148, -0x2daee0ad, RZ ;  /* 0xd2511f53940a7825 */ /* 0x000fe200078e00ff */
[----:B------:R-:W-:Y:S02]  /*3800*/  SHF.R.U32.HI R17, RZ, 0x8, R17 ;  /* 0x00000008ff117819 */ /* 0x000fe40000011611 */
[----:B---3--:R-:W-:Y:S02]  /*3810*/  LOP3.LUT R18, R0, 0xff, RZ, 0xc0, !PT ;  /* 0x000000ff00127812 */ /* 0x008fe400078ec0ff */
[----:B------:R-:W-:Y:S01]  /*3820*/  LOP3.LUT R17, R17, 0xffff, RZ, 0xc0, !PT ;  /* 0x0000ffff11117812 */ /* 0x000fe200078ec0ff */
[----:B------:R-:W-:Y:S01]  /*3830*/  @!P4 FADD.FTZ R190, -R190, -RZ ;  /* 0x800000ffbebec221 */ /* 0x000fe20000010100 */
[----:B------:R-:W-:Y:S02]  /*3840*/  @P5 FSEL R20, R20, -INF , !P1 ;  /* 0xff80000014145808 */ /* 0x000fe40004800000 */
[----:B------:R-:W-:Y:S02]  /*3850*/  ISETP.LE.U32.AND P4, PT, R17, UR4, PT ;  /* 0x0000000411007c0c */ /* 0x000fe4000bf83070 */
[----:B------:R-:W-:Y:S01]  /*3860*/  @P5 FSEL R21, R21, -INF , !P6 ;  /* 0xff80000015155808 */ /* 0x000fe20007000000 */
[----:B------:R-:W-:Y:S01]  /*3870*/  @!P0 FADD.FTZ R171, -R171, -RZ ;  /* 0x800000ffabab8221 */ /* 0x000fe20000010100 */
[----:B------:R-:W-:Y:S01]  /*3880*/  ISETP.LE.U32.AND P0, PT, R18, UR4, PT ;  /* 0x0000000412007c0c */ /* 0x000fe2000bf03070 */
[----:B------:R-:W-:Y:S01]  /*3890*/  FFMA.FTZ R20, R20, c[0x0][0x23c], -R138 ;  /* 0x00008f0014147a23 */ /* 0x000fe2000001088a */
[----:B------:R-:W-:Y:S01]  /*38a0*/  SHF.R.U32.HI R4, RZ, 0x10, R0 ;  /* 0x00000010ff047819 */ /* 0x000fe20000011600 */
[----:B------:R-:W-:Y:S01]  /*38b0*/  FFMA.FTZ R21, R21, c[0x0][0x23c], -R138 ;  /* 0x00008f0015157a23 */ /* 0x000fe2000001088a */
[----:B------:R-:W-:Y:S01]  /*38c0*/  SHF.R.U32.HI R0, RZ, 0x18, R0 ;  /* 0x00000018ff007819 */ /* 0x000fe20000011600 */
[----:B------:R3:W2:Y:S01]  /*38d0*/  MUFU.EX2 R165, R20 ;  /* 0x0000001400a57308 */ /* 0x0006a20000000800 */
[----:B------:R-:W-:Y:S02]  /*38e0*/  LOP3.LUT R4, R4, 0xff, RZ, 0xc0, !PT ;  /* 0x000000ff04047812 */ /* 0x000fe400078ec0ff */
[--C-:B------:R-:W-:Y:S01]  /*38f0*/  LOP3.LUT R16, R15, R150, R139.reuse, 0x96, !PT ;  /* 0x000000960f107212 */ /* 0x100fe200078e968b */
[----:B------:R-:W-:Y:S01]  /*3900*/  @!P4 FADD.FTZ R191, -R191, -RZ ;  /* 0x800000ffbfbfc221 */ /* 0x000fe20000010100 */
[----:B------:R-:W-:Y:S02]  /*3910*/  ISETP.LE.U32.AND P4, PT, R4, UR4, PT ;  /* 0x0000000404007c0c */ /* 0x000fe4000bf83070 */
[----:B------:R-:W-:Y:S01]  /*3920*/  LOP3.LUT R4, R12, 0xff, RZ, 0xc0, !PT ;  /* 0x000000ff0c047812 */ /* 0x000fe200078ec0ff */
[----:B------:R-:W-:Y:S01]  /*3930*/  @!P0 FADD.FTZ R193, -R193, -RZ ;  /* 0x800000ffc1c18221 */ /* 0x000fe20000010100 */
[----:B------:R-:W-:Y:S01]  /*3940*/  ISETP.LE.U32.AND P0, PT, R0, UR4, PT ;  /* 0x0000000400007c0c */ /* 0x000fe2000bf03070 */
[----:B------:R2:W-:Y:S01]  /*3950*/  MUFU.EX2 R161, R21 ;  /* 0x0000001500a17308 */ /* 0x0005e20000000800 */
[----:B------:R-:W-:Y:S02]  /*3960*/  LOP3.LUT R0, R12, 0xffff, RZ, 0xc0, !PT ;  /* 0x0000ffff0c007812 */ /* 0x000fe400078ec0ff */
[----:B------:R-:W-:Y:S02]  /*3970*/  LOP3.LUT R9, R11, R142, R139, 0x96, !PT ;  /* 0x0000008e0b097212 */ /* 0x000fe400078e968b */
[----:B------:R-:W-:Y:S02]  /*3980*/  SHF.R.U32.HI R0, RZ, 0x8, R0 ;  /* 0x00000008ff007819 */ /* 0x000fe40000011600 */
[----:B------:R-:W-:Y:S01]  /*3990*/  LOP3.LUT R17, R14, 0xff, RZ, 0xc0, !PT ;  /* 0x000000ff0e117812 */ /* 0x000fe200078ec0ff */
[----:B------:R-:W-:Y:S01]  /*39a0*/  @!P4 FADD.FTZ R194, -R194, -RZ ;  /* 0x800000ffc2c2c221 */ /* 0x000fe20000010100 */
[----:B------:R-:W-:Y:S02]  /*39b0*/  ISETP.LE.U32.AND P4, PT, R4, UR4, PT ;  /* 0x0000000404007c0c */ /* 0x000fe4000bf83070 */
[----:B------:R-:W-:Y:S01]  /*39c0*/  LOP3.LUT R0, R0, 0xffff, RZ, 0xc0, !PT ;  /* 0x0000ffff00007812 */ /* 0x000fe200078ec0ff */
[----:B------:R-:W-:Y:S01]  /*39d0*/  @!P0 FADD.FTZ R192, -R192, -RZ ;  /* 0x800000ffc0c08221 */ /* 0x000fe20000010100 */
[----:B-1----:R-:W-:Y:S02]  /*39e0*/  LOP3.LUT R19, R14, 0xffff, RZ, 0xc0, !PT ;  /* 0x0000ffff0e137812 */ /* 0x002fe400078ec0ff */
[----:B------:R-:W-:Y:S02]  /*39f0*/  ISETP.LE.U32.AND P0, PT, R0, UR4, PT ;  /* 0x0000000400007c0c */ /* 0x000fe4000bf03070 */
[----:B------:R-:W-:Y:S02]  /*3a00*/  LOP3.LUT R0, R140, 0xffff, RZ, 0xc0, !PT ;  /* 0x0000ffff8c007812 */ /* 0x000fe400078ec0ff */
[C---:B------:R-:W-:Y:S02]  /*3a10*/  LOP3.LUT R18, R10.reuse, 0xffff, RZ, 0xc0, !PT ;  /* 0x0000ffff0a127812 */ /* 0x040fe400078ec0ff */
[----:B---3--:R-:W-:Y:S01]  /*3a20*/  SHF.R.U32.HI R20, RZ, 0x18, R14 ;  /* 0x00000018ff147819 */ /* 0x008fe2000001160e */
[----:B----4-:R-:W-:Y:S01]  /*3a30*/  @!P4 FADD.FTZ R189, -R189, -RZ ;  /* 0x800000ffbdbdc221 */ /* 0x010fe20000010100 */
[----:B------:R-:W-:Y:S02]  /*3a40*/  SHF.R.U32.HI R15, RZ, 0x18, R10 ;  /* 0x00000018ff0f7819 */ /* 0x000fe4000001160a */
[----:B--2---:R-:W-:Y:S02]  /*3a50*/  SHF.R.U32.HI R21, RZ, 0x10, R14 ;  /* 0x00000010ff157819 */ /* 0x004fe4000001160e */
[----:B------:R-:W-:Y:S01]  /*3a60*/  LOP3.LUT R14, R10, 0xff, RZ, 0xc0, !PT ;  /* 0x000000ff0a0e7812 */ /* 0x000fe200078ec0ff */
[----:B------:R-:W-:Y:S01]  /*3a70*/  @!P0 FADD.FTZ R187, -R187, -RZ ;  /* 0x800000ffbbbb8221 */ /* 0x000fe20000010100 */
[----:B------:R-:W-:Y:S02]  /*3a80*/  SHF.R.U32.HI R11, RZ, 0x10, R10 ;  /* 0x00000010ff0b7819 */ /* 0x000fe4000001160a */
[--C-:B------:R-:W-:Y:S02]  /*3a90*/  SHF.R.U32.HI R10, RZ, 0x10, R12.reuse ;  /* 0x00000010ff0a7819 */ /* 0x100fe4000001160c */
[----:B------:R-:W-:Y:S02]  /*3aa0*/  SHF.R.U32.HI R12, RZ, 0x18, R12 ;  /* 0x00000018ff0c7819 */ /* 0x000fe4000001160c */
[----:B------:R-:W-:Y:S02]  /*3ab0*/  LOP3.LUT R5, R140, 0xff, RZ, 0xc0, !PT ;  /* 0x000000ff8c057812 */ /* 0x000fe400078ec0ff */
[----:B------:R-:W-:Y:S02]  /*3ac0*/  SHF.R.U32.HI R0, RZ, 0x8, R0 ;  /* 0x00000008ff007819 */ /* 0x000fe40000011600 */
[----:B------:R-:W-:Y:S02]  /*3ad0*/  ISETP.LE.U32.AND P4, PT, R12, UR4, PT ;  /* 0x000000040c007c0c */ /* 0x000fe4000bf83070 */
[----:B------:R-:W-:Y:S02]  /*3ae0*/  @P5 FSEL R23, R23, -INF , !P6 ;  /* 0xff80000017175808 */ /* 0x000fe40007000000 */
[----:B------:R-:W-:Y:S02]  /*3af0*/  @P5 FSEL R25, R25, -INF , !P6 ;  /* 0xff80000019195808 */ /* 0x000fe40007000000 */
[----:B------:R-:W-:Y:S01]  /*3b00*/  @P5 FSEL R27, R27, -INF , !P6 ;  /* 0xff8000001b1b5808 */ /* 0x000fe20007000000 */
[--C-:B------:R-:W-:Y:S01]  /*3b10*/  FFMA.FTZ R23, R23, c[0x0][0x23c], -R137.reuse ;  /* 0x00008f0017177a23 */ /* 0x100fe20000010889 */
[----:B------:R-:W-:Y:S01]  /*3b20*/  ISETP.LE.U32.AND P6, PT, R5, UR4, PT ;  /* 0x0000000405007c0c */ /* 0x000fe2000bfc3070 */
[----:B------:R-:W-:Y:S01]  /*3b30*/  FFMA.FTZ R25, R25, c[0x0][0x23c], -R136 ;  /* 0x00008f0019197a23 */ /* 0x000fe20000010888 */
[----:B------:R-:W-:Y:S01]  /*3b40*/  LOP3.LUT R0, R0, 0xffff, RZ, 0xc0, !PT ;  /* 0x0000ffff00007812 */ /* 0x000fe200078ec0ff */
[----:B------:R-:W-:Y:S01]  /*3b50*/  MUFU.EX2 R163, R23 ;  /* 0x0000001700a37308 */ /* 0x000fe20000000800 */
[----:B------:R-:W-:Y:S01]  /*3b60*/  LOP3.LUT R4, R10, 0xff, RZ, 0xc0, !PT ;  /* 0x000000ff0a047812 */ /* 0x000fe200078ec0ff */
[----:B------:R-:W-:Y:S01]  /*3b70*/  @!P4 FADD.FTZ R186, -R186, -RZ ;  /* 0x800000ffbabac221 */ /* 0x000fe20000010100 */
[----:B------:R-:W-:Y:S01]  /*3b80*/  ISETP.LE.U32.AND P0, PT, R0, UR4, PT ;  /* 0x0000000400007c0c */ /* 0x000fe2000bf03070 */
[----:B------:R-:W-:Y:S01]  /*3b90*/  FFMA.FTZ R27, R27, c[0x0][0x23c], -R8 ;  /* 0x00008f001b1b7a23 */ /* 0x000fe20000010808 */
[----:B------:R-:W-:Y:S02]  /*3ba0*/  @P5 FSEL R22, R22, -INF , !P1 ;  /* 0xff80000016165808 */ /* 0x000fe40004800000 */
[----:B------:R-:W-:Y:S02]  /*3bb0*/  @P5 FSEL R24, R24, -INF , !P1 ;  /* 0xff80000018185808 */ /* 0x000fe40004800000 */
[----:B------:R-:W-:Y:S01]  /*3bc0*/  @P5 FSEL R26, R26, -INF , !P1 ;  /* 0xff8000001a1a5808 */ /* 0x000fe20004800000 */
[----:B------:R-:W-:Y:S01]  /*3bd0*/  @!P6 FADD.FTZ R170, -R170, -RZ ;  /* 0x800000ffaaaae221 */ /* 0x000fe20000010100 */
[----:B------:R-:W-:Y:S01]  /*3be0*/  ISETP.LE.U32.AND P1, PT, R4, UR4, PT ;  /* 0x0000000404007c0c */ /* 0x000fe2000bf23070 */
[----:B------:R-:W-:Y:S01]  /*3bf0*/  MUFU.EX2 R160, R25 ;  /* 0x0000001900a07308 */ /* 0x000fe20000000800 */
[--C-:B------:R-:W-:Y:S01]  /*3c00*/  SHF.R.U32.HI R4, RZ, 0x10, R140.reuse ;  /* 0x00000010ff047819 */ /* 0x100fe2000001168c */
[--C-:B------:R-:W-:Y:S01]  /*3c10*/  FFMA.FTZ R22, R22, c[0x0][0x23c], -R137.reuse ;  /* 0x00008f0016167a23 */ /* 0x100fe20000010889 */
[----:B------:R-:W-:Y:S01]  /*3c20*/  SHF.R.U32.HI R140, RZ, 0x18, R140 ;  /* 0x00000018ff8c7819 */ /* 0x000fe2000001168c */
[----:B------:R-:W-:Y:S01]  /*3c30*/  @!P0 FADD.FTZ R168, -R168, -RZ ;  /* 0x800000ffa8a88221 */ /* 0x000fe20000010100 */
[----:B------:R-:W-:Y:S01]  /*3c40*/  LOP3.LUT R0, R4, 0xff, RZ, 0xc0, !PT ;  /* 0x000000ff04007812 */ /* 0x000fe200078ec0ff */
[----:B------:R-:W-:Y:S01]  /*3c50*/  FFMA.FTZ R24, R24, c[0x0][0x23c], -R136 ;  /* 0x00008f0018187a23 */ /* 0x000fe20000010888 */
[----:B------:R-:W-:Y:S01]  /*3c60*/  ISETP.LE.U32.AND P4, PT, R140, UR4, PT ;  /* 0x000000048c007c0c */ /* 0x000fe2000bf83070 */
[----:B------:R-:W-:Y:S01]  /*3c70*/  FFMA.FTZ R26, R26, c[0x0][0x23c], -R8 ;  /* 0x00008f001a1a7a23 */ /* 0x000fe20000010808 */
[----:B------:R-:W-:Y:S01]  /*3c80*/  ISETP.LE.U32.AND P6, PT, R0, UR4, PT ;  /* 0x0000000400007c0c */ /* 0x000fe2000bfc3070 */
[----:B------:R-:W-:Y:S01]  /*3c90*/  MUFU.EX2 R156, R27 ;  /* 0x0000001b009c7308 */ /* 0x000fe20000000800 */
[----:B------:R-:W-:Y:S01]  /*3ca0*/  LOP3.LUT R0, R16, 0xff, RZ, 0xc0, !PT ;  /* 0x000000ff10007812 */ /* 0x000fe200078ec0ff */
[----:B------:R-:W-:Y:S01]  /*3cb0*/  @!P1 FADD.FTZ R188, -R188, -RZ ;  /* 0x800000ffbcbc9221 */ /* 0x000fe20000010100 */
[----:B------:R-:W-:Y:S02]  /*3cc0*/  LOP3.LUT R4, R16, 0xffff, RZ, 0xc0, !PT ;  /* 0x0000ffff10047812 */ /* 0x000fe400078ec0ff */
[----:B------:R-:W-:Y:S02]  /*3cd0*/  ISETP.LE.U32.AND P0, PT, R0, UR4, PT ;  /* 0x0000000400007c0c */ /* 0x000fe4000bf03070 */
[----:B------:R-:W-:Y:S02]  /*3ce0*/  SHF.R.U32.HI R0, RZ, 0x10, R16 ;  /* 0x00000010ff007819 */ /* 0x000fe40000011610 */
[----:B------:R-:W-:Y:S01]  /*3cf0*/  SHF.R.U32.HI R4, RZ, 0x8, R4 ;  /* 0x00000008ff047819 */ /* 0x000fe20000011604 */
[----:B------:R-:W-:Y:S01]  /*3d00*/  @!P4 FADD.FTZ R167, -R167, -RZ ;  /* 0x800000ffa7a7c221 */ /* 0x000fe20000010100 */
[----:B------:R-:W-:Y:S01]  /*3d10*/  LOP3.LUT R0, R0, 0xff, RZ, 0xc0, !PT ;  /* 0x000000ff00007812 */ /* 0x000fe200078ec0ff */
[----:B------:R-:W-:Y:S01]  /*3d20*/  @!P6 FADD.FTZ R169, -R169, -RZ ;  /* 0x800000ffa9a9e221 */ /* 0x000fe20000010100 */
[----:B------:R-:W-:Y:S01]  /*3d30*/  SHF.R.U32.HI R16, RZ, 0x18, R16 ;  /* 0x00000018ff107819 */ /* 0x000fe20000011610 */
[----:B------:R-:W1:Y:S01]  /*3d40*/  MUFU.EX2 R162, R22 ;  /* 0x0000001600a27308 */ /* 0x000e620000000800 */
[----:B------:R-:W-:Y:S02]  /*3d50*/  ISETP.LE.U32.AND P4, PT, R0, UR4, PT ;  /* 0x0000000400007c0c */ /* 0x000fe4000bf83070 */
[----:B------:R-:W-:Y:S01]  /*3d60*/  LOP3.LUT R0, R4, 0xffff, RZ, 0xc0, !PT ;  /* 0x0000ffff04007812 */ /* 0x000fe200078ec0ff */
[----:B------:R-:W-:Y:S01]  /*3d70*/  @!P0 FADD.FTZ R165, -R165, -RZ ;  /* 0x800000ffa5a58221 */ /* 0x000fe20000010100 */
[----:B------:R-:W-:Y:S02]  /*3d80*/  @P5 FSEL R28, R28, -INF , !P2 ;  /* 0xff8000001c1c5808 */ /* 0x000fe40005000000 */
[----:B------:R-:W-:Y:S02]  /*3d90*/  @P5 FSEL R30, R30, -INF , !P2 ;  /* 0xff8000001e1e5808 */ /* 0x000fe40005000000 */
[----:B------:R-:W-:Y:S01]  /*3da0*/  @P5 FSEL R32, R32, -INF , !P2 ;  /* 0xff80000020205808 */ /* 0x000fe20005000000 */
[----:B------:R-:W-:Y:S01]  /*3db0*/  MUFU.EX2 R164, R24 ;  /* 0x0000001800a47308 */ /* 0x000fe20000000800 */
[----:B------:R-:W-:Y:S01]  /*3dc0*/  @P5 FSEL R34, R34, -INF , !P2 ;  /* 0xff80000022225808 */ /* 0x000fe20005000000 */
[----:B------:R-:W-:Y:S01]  /*3dd0*/  FFMA.FTZ R28, R28, c[0x0][0x23c], -R136 ;  /* 0x00008f001c1c7a23 */ /* 0x000fe20000010888 */
[----:B------:R-:W-:Y:S01]  /*3de0*/  ISETP.LE.U32.AND P2, PT, R0, UR4, PT ;  /* 0x0000000400007c0c */ /* 0x000fe2000bf43070 */
[----:B------:R-:W-:Y:S01]  /*3df0*/  FFMA.FTZ R32, R32, c[0x0][0x23c], -R138 ;  /* 0x00008f0020207a23 */ /* 0x000fe2000001088a */
[C---:B------:R-:W-:Y:S01]  /*3e00*/  LOP3.LUT R0, R9.reuse, 0xffff, RZ, 0xc0, !PT ;  /* 0x0000ffff09007812 */ /* 0x040fe200078ec0ff */
[----:B------:R-:W-:Y:S01]  /*3e10*/  FFMA.FTZ R34, R34, c[0x0][0x23c], -R137 ;  /* 0x00008f0022227a23 */ /* 0x000fe20000010889 */
[----:B------:R-:W-:Y:S01]  /*3e20*/  ISETP.LE.U32.AND P6, PT, R16, UR4, PT ;  /* 0x0000000410007c0c */ /* 0x000fe2000bfc3070 */
[----:B------:R-:W-:Y:S01]  /*3e30*/  FFMA.FTZ R30, R30, c[0x0][0x23c], -R8 ;  /* 0x00008f001e1e7a23 */ /* 0x000fe20000010808 */
[----:B------:R-:W-:Y:S01]  /*3e40*/  SHF.R.U32.HI R0, RZ, 0x8, R0 ;  /* 0x00000008ff007819 */ /* 0x000fe20000011600 */
[----:B------:R-:W-:Y:S01]  /*3e50*/  MUFU.EX2 R150, R32 ;  /* 0x0000002000967308 */ /* 0x000fe20000000800 */
[----:B------:R-:W-:Y:S02]  /*3e60*/  LOP3.LUT R5, R9, 0xff, RZ, 0xc0, !PT ;  /* 0x000000ff09057812 */ /* 0x000fe400078ec0ff */
[----:B------:R-:W-:Y:S01]  /*3e70*/  LOP3.LUT R0, R0, 0xffff, RZ, 0xc0, !PT ;  /* 0x0000ffff00007812 */ /* 0x000fe200078ec0ff */
[----:B-1----:R-:W-:Y:S01]  /*3e80*/  @!P4 FADD.FTZ R162, -R162, -RZ ;  /* 0x800000ffa2a2c221 */ /* 0x002fe20000010100 */
[--C-:B------:R-:W-:Y:S01]  /*3e90*/  SHF.R.U32.HI R4, RZ, 0x10, R9.reuse ;  /* 0x00000010ff047819 */ /* 0x100fe20000011609 */
[----:B------:R-:W-:Y:S01]  /*3ea0*/  @!P2 FADD.FTZ R161, -R161, -RZ ;  /* 0x800000ffa1a1a221 */ /* 0x000fe20000010100 */
[----:B------:R-:W-:Y:S02]  /*3eb0*/  ISETP.LE.U32.AND P2, PT, R0, UR4, PT ;  /* 0x0000000400007c0c */ /* 0x000fe4000bf43070 */
[----:B------:R-:W-:Y:S01]  /*3ec0*/  SHF.R.U32.HI R9, RZ, 0x18, R9 ;  /* 0x00000018ff097819 */ /* 0x000fe20000011609 */
[----:B------:R-:W-:Y:S01]  /*3ed0*/  @!P6 FADD.FTZ R163, -R163, -RZ ;  /* 0x800000ffa3a3e221 */ /* 0x000fe20000010100 */
[----:B------:R-:W-:Y:S01]  /*3ee0*/  SHF.R.U32.HI R0, RZ, 0x8, R19 ;  /* 0x00000008ff007819 */ /* 0x000fe20000011613 */
[----:B------:R-:W1:Y:S01]  /*3ef0*/  MUFU.EX2 R166, R26 ;  /* 0x0000001a00a67308 */ /* 0x000e620000000800 */
[----:B------:R-:W-:Y:S02]  /*3f00*/  ISETP.LE.U32.AND P6, PT, R9, UR4, PT ;  /* 0x0000000409007c0c */ /* 0x000fe4000bfc3070 */
[----:B------:R-:W-:Y:S02]  /*3f10*/  LOP3.LUT R0, R0, 0xffff, RZ, 0xc0, !PT ;  /* 0x0000ffff00007812 */ /* 0x000fe400078ec0ff */
[----:B------:R-:W-:Y:S02]  /*3f20*/  LOP3.LUT R4, R4, 0xff, RZ, 0xc0, !PT ;  /* 0x000000ff04047812 */ /* 0x000fe400078ec0ff */
[----:B------:R-:W-:Y:S01]  /*3f30*/  @P5 FSEL R33, R33, -INF , !P3 ;  /* 0xff80000021215808 */ /* 0x000fe20005800000 */
[----:B------:R-:W-:Y:S01]  /*3f40*/  @!P2 FADD.FTZ R160, -R160, -RZ ;  /* 0x800000ffa0a0a221 */ /* 0x000fe20000010100 */
[----:B------:R-:W-:Y:S01]  /*3f50*/  ISETP.LE.U32.AND P2, PT, R0, UR4, PT ;  /* 0x0000000400007c0c */ /* 0x000fe2000bf43070 */
[----:B------:R-:W2:Y:S01]  /*3f60*/  MUFU.EX2 R151, R34 ;  /* 0x0000002200977308 */ /* 0x000ea20000000800 */
[----:B------:R-:W-:Y:S01]  /*3f70*/  SHF.R.U32.HI R0, RZ, 0x8, R18 ;  /* 0x00000008ff007819 */ /* 0x000fe20000011612 */
[----:B------:R-:W-:Y:S01]  /*3f80*/  FFMA.FTZ R138, R33, c[0x0][0x23c], -R138 ;  /* 0x00008f00218a7a23 */ /* 0x000fe2000001088a */
[----:B------:R-:W-:Y:S01]  /*3f90*/  ISETP.LE.U32.AND P0, PT, R4, UR4, PT ;  /* 0x0000000404007c0c */ /* 0x000fe2000bf03070 */
[----:B------:R-:W-:Y:S01]  /*3fa0*/  @!P6 FADD.FTZ R156, -R156, -RZ ;  /* 0x800000ff9c9ce221 */ /* 0x000fe20000010100 */
[----:B------:R-:W-:Y:S02]  /*3fb0*/  LOP3.LUT R4, R21, 0xff, RZ, 0xc0, !PT ;  /* 0x000000ff15047812 */ /* 0x000fe400078ec0ff */
[----:B------:R-:W-:Y:S02]  /*3fc0*/  ISETP.LE.U32.AND P1, PT, R17, UR4, PT ;  /* 0x0000000411007c0c */ /* 0x000fe4000bf23070 */
[----:B------:R-:W-:Y:S01]  /*3fd0*/  ISETP.LE.U32.AND P6, PT, R4, UR4, PT ;  /* 0x0000000404007c0c */ /* 0x000fe2000bfc3070 */
[----:B------:R-:W3:Y:S01]  /*3fe0*/  MUFU.EX2 R148, R138 ;  /* 0x0000008a00947308 */ /* 0x000ee20000000800 */
[----:B------:R-:W-:Y:S02]  /*3ff0*/  LOP3.LUT R4, R0, 0xffff, RZ, 0xc0, !PT ;  /* 0x0000ffff00047812 */ /* 0x000fe400078ec0ff */
[----:B------:R-:W-:Y:S02]  /*4000*/  F2FP.RELU.BF16.PACK_AB R0, R184, R185 ;  /* 0x000000b9b800723e */ /* 0x000fe400000018ff */
[----:B------:R-:W-:Y:S01]  /*4010*/  F2FP.RELU.BF16.PACK_AB R7, R190, R171 ;  /* 0x000000abbe07723e */ /* 0x000fe200000018ff */
[----:B-1----:R-:W-:Y:S01]  /*4020*/  @!P0 FADD.FTZ R166, -R166, -RZ ;  /* 0x800000ffa6a68221 */ /* 0x002fe20000010100 */
[----:B------:R-:W-:Y:S01]  /*4030*/  @P5 FSEL R29, R29, -INF , !P3 ;  /* 0xff8000001d1d5808 */ /* 0x000fe20005800000 */
[----:B------:R1:W-:Y:S01]  /*4040*/  STS [R199+0x19000], R0 ;  /* 0x01900000c7007388 */ /* 0x0003e20000000800 */
[----:B------:R-:W-:Y:S01]  /*4050*/  @P5 FSEL R31, R31, -INF , !P3 ;  /* 0xff8000001f1f5808 */ /* 0x000fe20005800000 */
[----:B------:R-:W-:Y:S01]  /*4060*/  @!P1 FADD.FTZ R150, -R150, -RZ ;  /* 0x800000ff96969221 */ /* 0x000fe20000010100 */
[----:B------:R-:W-:Y:S01]  /*4070*/  @P5 FSEL R35, R35, -INF , !P3 ;  /* 0xff80000023235808 */ /* 0x000fe20005800000 */
[----:B------:R4:W-:Y:S01]  /*4080*/  STS [R199+0x19400], R7 ;  /* 0x01940007c7007388 */ /* 0x0009e20000000800 */
[----:B------:R-:W-:Y:S01]  /*4090*/  F2FP.RELU.BF16.PACK_AB R6, R191, R193 ;  /* 0x000000c1bf06723e */ /* 0x000fe200000018ff */
[----:B------:R-:W-:Y:S01]  /*40a0*/  FFMA.FTZ R136, R29, c[0x0][0x23c], -R136 ;  /* 0x00008f001d887a23 */ /* 0x000fe20000010888 */
[----:B------:R-:W-:Y:S01]  /*40b0*/  ISETP.LE.U32.AND P3, PT, R5, UR4, PT ;  /* 0x0000000405007c0c */ /* 0x000fe2000bf63070 */
[----:B------:R-:W-:Y:S01]  /*40c0*/  FFMA.FTZ R137, R35, c[0x0][0x23c], -R137 ;  /* 0x00008f0023897a23 */ /* 0x000fe20000010889 */
[----:B------:R-:W-:Y:S01]  /*40d0*/  LOP3.LUT R5, R11, 0xff, RZ, 0xc0, !PT ;  /* 0x000000ff0b057812 */ /* 0x000fe200078ec0ff */
[----:B------:R-:W-:Y:S01]  /*40e0*/  FFMA.FTZ R8, R31, c[0x0][0x23c], -R8 ;  /* 0x00008f001f087a23 */ /* 0x000fe20000010808 */
[----:B------:R-:W4:Y:S01]  /*40f0*/  MUFU.EX2 R154, R28 ;  /* 0x0000001c009a7308 */ /* 0x000f220000000800 */
[----:B------:R-:W-:Y:S01]  /*4100*/  ISETP.LE.U32.AND P4, PT, R20, UR4, PT ;  /* 0x0000000414007c0c */ /* 0x000fe2000bf83070 */
[----:B--2---:R-:W-:Y:S01]  /*4110*/  @!P6 FADD.FTZ R151, -R151, -RZ ;  /* 0x800000ff9797e221 */ /* 0x004fe20000010100 */
[----:B------:R-:W-:Y:S01]  /*4120*/  ISETP.LE.U32.AND P1, PT, R5, UR4, PT ;  /* 0x0000000405007c0c */ /* 0x000fe2000bf23070 */
[----:B---3--:R-:W-:Y:S01]  /*4130*/  @!P2 FADD.FTZ R148, -R148, -RZ ;  /* 0x800000ff9494a221 */ /* 0x008fe20000010100 */
[----:B------:R-:W-:Y:S02]  /*4140*/  ISETP.LE.U32.AND P2, PT, R4, UR4, PT ;  /* 0x0000000404007c0c */ /* 0x000fe4000bf43070 */
[----:B------:R-:W-:Y:S02]  /*4150*/  F2FP.RELU.BF16.PACK_AB R4, R168, R170 ;  /* 0x000000aaa804723e */ /* 0x000fe400000018ff */
[----:B------:R-:W-:Y:S01]  /*4160*/  @!P3 FADD.FTZ R164, -R164, -RZ ;  /* 0x800000ffa4a4b221 */ /* 0x000fe20000010100 */
[----:B------:R-:W-:Y:S01]  /*4170*/  F2FP.RELU.BF16.PACK_AB R5, R192, R194 ;  /* 0x000000c2c005723e */ /* 0x000fe200000018ff */
[----:B------:R-:W2:Y:S01]  /*4180*/  MUFU.EX2 R149, R137 ;  /* 0x0000008900957308 */ /* 0x000ea20000000800 */
[----:B------:R-:W-:Y:S01]  /*4190*/  ISETP.LE.U32.AND P0, PT, R15, UR4, PT ;  /* 0x000000040f007c0c */ /* 0x000fe2000bf03070 */
[----:B------:R3:W-:Y:S01]  /*41a0*/  STS [R198+0x19000], R4 ;  /* 0x01900004c6007388 */ /* 0x0007e20000000800 */
[----:B-1----:R-:W-:Y:S02]  /*41b0*/  F2FP.RELU.BF16.PACK_AB R0, R167, R169 ;  /* 0x000000a9a700723e */ /* 0x002fe400000018ff */
[----:B------:R-:W-:Y:S02]  /*41c0*/  ISETP.LE.U32.AND P3, PT, R14, UR4, PT ;  /* 0x000000040e007c0c */ /* 0x000fe4000bf63070 */
[----:B----4-:R-:W-:Y:S01]  /*41d0*/  F2FP.RELU.BF16.PACK_AB R7, R187, R189 ;  /* 0x000000bdbb07723e */ /* 0x010fe200000018ff */
[----:B------:R1:W-:Y:S01]  /*41e0*/  STS [R198+0x19400], R0 ;  /* 0x01940000c6007388 */ /* 0x0003e20000000800 */
[----:B------:R-:W-:Y:S01]  /*41f0*/  FSETP.GE.FTZ.AND P6, PT, R170, RZ, PT ;  /* 0x000000ffaa00720b */ /* 0x000fe20003fd6000 */
[----:B------:R-:W4:Y:S02]  /*4200*/  MUFU.EX2 R153, R136 ;  /* 0x0000008800997308 */ /* 0x000f240000000800 */
[----:B------:R4:W-:Y:S04]  /*4210*/  STS [R199+0x1a000], R6 ;  /* 0x01a00006c7007388 */ /* 0x0009e80000000800 */
[----:B------:R4:W-:Y:S02]  /*4220*/  STS [R199+0x1a400], R5 ;  /* 0x01a40005c7007388 */ /* 0x0009e40000000800 */
[----:B------:R-:W-:Y:S01]  /*4230*/  @!P3 FADD.FTZ R154, -R154, -RZ ;  /* 0x800000ff9a9ab221 */ /* 0x000fe20000010100 */
[----:B------:R-:W-:Y:S01]  /*4240*/  FSETP.GE.FTZ.AND P3, PT, R165, RZ, PT ;  /* 0x000000ffa500720b */ /* 0x000fe20003f76000 */
[----:B------:R4:W-:Y:S01]  /*4250*/  STS [R198+0x1a000], R7 ;  /* 0x01a00007c6007388 */ /* 0x0009e20000000800 */
[----:B------:R-:W4:Y:S01]  /*4260*/  MUFU.EX2 R155, R30 ;  /* 0x0000001e009b7308 */ /* 0x000f220000000800 */
[----:B--2---:R-:W-:Y:S01]  /*4270*/  @!P4 FADD.FTZ R149, -R149, -RZ ;  /* 0x800000ff9595c221 */ /* 0x004fe20000010100 */
[----:B------:R-:W-:Y:S02]  /*4280*/  FSETP.GE.FTZ.AND P4, PT, R168, RZ, PT ;  /* 0x000000ffa800720b */ /* 0x000fe40003f96000 */
[----:B---3--:R-:W-:Y:S06]  /*4290*/  F2FP.RELU.BF16.PACK_AB R4, R163, R162 ;  /* 0x000000a2a304723e */ /* 0x008fec00000018ff */
[----:B------:R-:W2:Y:S01]  /*42a0*/  MUFU.EX2 R152, R8 ;  /* 0x0000000800987308 */ /* 0x000ea20000000800 */
[----:B-1----:R-:W-:Y:S01]  /*42b0*/  F2FP.RELU.BF16.PACK_AB R0, R148, R150 ;  /* 0x000000969400723e */ /* 0x002fe200000018ff */
[----:B----4-:R-:W-:Y:S01]  /*42c0*/  @!P2 FADD.FTZ R153, -R153, -RZ ;  /* 0x800000ff9999a221 */ /* 0x010fe20000010100 */
[----:B------:R-:W-:Y:S02]  /*42d0*/  FSETP.GE.FTZ.AND P2, PT, R185, RZ, PT ;  /* 0x000000ffb900720b */ /* 0x000fe40003f56000 */
[----:B------:R-:W-:Y:S02]  /*42e0*/  F2FP.RELU.BF16.PACK_AB R6, R186, R188 ;  /* 0x000000bcba06723e */ /* 0x000fe400000018ff */
[----:B------:R-:W-:Y:S03]  /*42f0*/  F2FP.RELU.BF16.PACK_AB R5, R161, R165 ;  /* 0x000000a5a105723e */ /* 0x000fe600000018ff */
[----:B------:R1:W-:Y:S01]  /*4300*/  STS [R198+0x1a400], R6 ;  /* 0x01a40006c6007388 */ /* 0x0003e20000000800 */
[----:B------:R-:W-:Y:S03]  /*4310*/  @!P1 FADD.FTZ R155, -R155, -RZ ;  /* 0x800000ff9b9b9221 */ /* 0x000fe60000010100 */
[----:B------:R3:W-:Y:S01]  /*4320*/  STS [R200+0x19000], R5 ;  /* 0x01900005c8007388 */ /* 0x0007e20000000800 */
[----:B------:R-:W-:Y:S02]  /*4330*/  F2FP.RELU.BF16.PACK_AB R7, R160, R164 ;  /* 0x000000a4a007723e */ /* 0x000fe400000018ff */
[----:B------:R-:W-:Y:S01]  /*4340*/  FSETP.GE.FTZ.AND P1, PT, R184, RZ, PT ;  /* 0x000000ffb800720b */ /* 0x000fe20003f36000 */
[----:B------:R4:W-:Y:S04]  /*4350*/  STS [R200+0x19400], R4 ;  /* 0x01940004c8007388 */ /* 0x0009e80000000800 */
[----:B------:R4:W-:Y:S01]  /*4360*/  STS [R197+0x19000], R0 ;  /* 0x01900000c5007388 */ /* 0x0009e20000000800 */
[----:B--2---:R-:W-:Y:S01]  /*4370*/  @!P0 FADD.FTZ R152, -R152, -RZ ;  /* 0x800000ff98988221 */ /* 0x004fe20000010100 */
        /* <DEDUP_REMOVED lines=9> */
[----:B------:R-:W-:Y:S08]  /*4410*/  LDSM.16.M88.4 R32, [R175+0x6000] ;  /* 0x00600000af20783b */ /* 0x000ff00000000200 */
[----:B------:R-:W1:Y:S08]  /*4420*/  LDSM.16.M88.4 R16, [R172+0xf000] ;  /* 0x00f00000ac10783b */ /* 0x000e700000000200 */
[----:B------:R-:W2:Y:S08]  /*4430*/  LDSM.16.M88.4 R28, [R175+0x6800] ;  /* 0x00680000af1c783b */ /* 0x000eb00000000200 */
[----:B------:R-:W3:Y:S08]  /*4440*/  LDSM.16.M88.4 R132, [R172+0xf400] ;  /* 0x00f40000ac84783b */ /* 0x000ef00000000200 */
[----:B------:R-:W-:Y:S08]  /*4450*/  LDSM.16.M88.4 R136, [R176+0x6000] ;  /* 0x00600000b088783b */ /* 0x000ff00000000200 */
[----:B------:R-:W4:Y:S01]  /*4460*/  LDSM.16.M88.4 R140, [R173+0xf000] ;  /* 0x00f00000ad8c783b */ /* 0x000f220000000200 */
        /* <DEDUP_REMOVED lines=51> */
[C---:B------:R-:W-:Y:S07]  /*47a0*/  HMMA.16816.F32.BF16 R24, R140.reuse, R132, R24 ;  /* 0x000000848c18723c */ /* 0x040fee0000041818 */
[----:B------:R-:W-:Y:S01]  /*47b0*/  IMAD.MOV.U32 R132, RZ, RZ, R216 ;  /* 0x000000ffff847224 */ /* 0x000fe200078e00d8 */
[-C--:B------:R-:W-:Y:S04]  /*47c0*/  HMMA.16816.F32.BF16 R28, R140, R134.reuse, R28 ;  /* 0x000000868c1c723c */ /* 0x080fe8000004181c */
[----:B------:R-:W-:Y:S01]  /*47d0*/  IMAD.MOV.U32 R133, RZ, RZ, R215 ;  /* 0x000000ffff857224 */ /* 0x000fe200078e00d7 */
[C---:B------:R-:W-:Y:S03]  /*47e0*/  LEA R146, P0, R218.reuse, R132, 0x2 ;  /* 0x00000084da927211 */ /* 0x040fe600078010ff */
[----:B------:R-:W-:Y:S01]  /*47f0*/  HMMA.16816.F32.BF16 R32, R136, R134, R32 ;  /* 0x000000868820723c */ /* 0x000fe20000041820 */
[----:B------:R-:W-:Y:S03]  /*4800*/  LDSM.16.M88.4 R136, [R173+0x13000] ;  /* 0x01300000ad88783b */ /* 0x000fe60000000200 */
[----:B------:R-:W-:Y:S02]  /*4810*/  LEA.HI.X.SX32 R147, R218, R133, 0x2, P0 ;  /* 0x00000085da937211 */ /* 0x000fe400000f16ff */
[----:B------:R-:W-:Y:S03]  /*4820*/  FSETP.GE.FTZ.AND P0, PT, R171, RZ, PT ;  /* 0x000000ffab00720b */ /* 0x000fe60003f16000 */
[----:B------:R-:W2:Y:S04]  /*4830*/  LDG.E R145, [R146.64] ;  /* 0x0000000692917981 */ /* 0x000ea8000c1e1900 */
[----:B------:R-:W3:Y:S04]  /*4840*/  LDG.E R144, [R146.64+0x20] ;  /* 0x0000200692907981 */ /* 0x000ee8000c1e1900 */
[----:B------:R-:W1:Y:S02]  /*4850*/  LDSM.16.M88.4 R132, [R176+0x8000] ;  /* 0x00800000b084783b */ /* 0x000e640000000200 */
        /* <DEDUP_REMOVED lines=21> */
[C---:B------:R-:W-:Y:S01]  /*49b0*/  HMMA.16816.F32.BF16 R16, R132.reuse, R138, R16 ;  /* 0x0000008a8410723c */ /* 0x040fe20000041810 */
[----:B------:R-:W1:Y:S11]  /*49c0*/  LDSM.16.M88.4 R136, [R173+0x13400] ;  /* 0x01340000ad88783b */ /* 0x000e760000000200 */
[----:B------:R-:W-:Y:S11]  /*49d0*/  @!UPT UIADD3 URZ, URZ, URZ, URZ ;  /* 0x0000003f3f3ff290 */ /* 0x000ff6000fffe03f */
[----:B------:R-:W-:Y:S01]  /*49e0*/  @!UPT UIADD3 URZ, URZ, URZ, URZ ;  /* 0x0000003f3f3ff290 */ /* 0x000fe2000fffe03f */
[C---:B------:R-:W-:Y:S02]  /*49f0*/  FADD.FTZ R5, -R145.reuse, R16 ;  /* 0x0000001091057221 */ /* 0x040fe40000010100 */
[----:B------:R-:W-:Y:S02]  /*4a00*/  FADD.FTZ R17, -R145, R17 ;  /* 0x0000001191117221 */ /* 0x000fe40000010100 */
[----:B------:R-:W-:Y:S03]  /*4a10*/  FADD.FTZ R18, -R144, R18 ;  /* 0x0000001290127221 */ /* 0x000fe60000010100 */
[----:B------:R-:W-:Y:S02]  /*4a20*/  FSEL R17, R17, R145, P4 ;  /* 0x0000009111117208 */ /* 0x000fe40002000000 */
[----:B------:R-:W-:Y:S03]  /*4a30*/  FSETP.GE.FTZ.AND P4, PT, R163, RZ, PT ;  /* 0x000000ffa300720b */ /* 0x000fe60003f96000 */
[----:B------:R-:W-:Y:S01]  /*4a40*/  FMUL.FTZ R168, R168, R17 ;  /* 0x00000011a8a87220 */ /* 0x000fe20000410000 */
[-C--:B-1----:R-:W-:Y:S08]  /*4a50*/  HMMA.16816.F32.BF16 R20, R132, R136.reuse, R20 ;  /* 0x000000888414723c */ /* 0x082ff00000041814 */
[C---:B------:R-:W-:Y:S08]  /*4a60*/  HMMA.16816.F32.BF16 R24, R140.reuse, R136, R24 ;  /* 0x000000888c18723c */ /* 0x040ff00000041818 */
[-C--:B------:R-:W-:Y:S08]  /*4a70*/  HMMA.16816.F32.BF16 R28, R140, R138.reuse, R28 ;  /* 0x0000008a8c1c723c */ /* 0x080ff0000004181c */
        /* <DEDUP_REMOVED lines=9> */
[----:B------:R-:W-:Y:S01]  /*4b10*/  FSETP.GE.FTZ.AND P3, PT, R151, RZ, PT ;  /* 0x000000ff9700720b */ /* 0x000fe20003f76000 */
[----:B------:R-:W-:Y:S01]  /*4b20*/  FMUL.FTZ R161, R161, R6 ;  /* 0x00000006a1a17220 */ /* 0x000fe20000410000 */
[----:B------:R-:W-:Y:S01]  /*4b30*/  ISETP.GE.AND P6, PT, R196, 0x1, PT ;  /* 0x00000001c400780c */ /* 0x000fe20003fc6270 */
[----:B------:R-:W-:Y:S02]  /*4b40*/  FADD.FTZ R6, -R144, R19 ;  /* 0x0000001390067221 */ /* 0x000fe40000010100 */
[----:B------:R-:W-:Y:S06]  /*4b50*/  FMUL.FTZ R165, R165, R16 ;  /* 0x00000010a5a57220 */ /* 0x000fec0000410000 */
        /* <DEDUP_REMOVED lines=29> */
[C---:B------:R-:W-:Y:S01]  /*4d30*/  FADD.FTZ R25, -R4.reuse, R25 ;  /* 0x0000001904197221 */ /* 0x040fe20000010100 */
        /* <DEDUP_REMOVED lines=8> */
[-C--:B------:R-:W-:Y:S01]  /*4dc0*/  FSEL R12, R12, R4.reuse, P1 ;  /* 0x000000040c0c7208 */ /* 0x080fe20000800000 */
[----:B------:R-:W-:Y:S01]  /*4dd0*/  FMUL.FTZ R23, R191, R5 ;  /* 0x00000005bf177220 */ /* 0x000fe20000410000 */
[----:B------:R-:W-:Y:S01]  /*4de0*/  FSETP.GE.FTZ.AND P1, PT, R160, RZ, PT ;  /* 0x000000ffa000720b */ /* 0x000fe20003f36000 */
[----:B---3--:R-:W-:Y:S01]  /*4df0*/  FADD.FTZ R5, -R0, R14 ;  /* 0x0000000e00057221 */ /* 0x008fe20000010100 */
[----:B------:R-:W-:Y:S01]  /*4e00*/  FSETP.GE.FTZ.AND P2, PT, R164, RZ, PT ;  /* 0x000000ffa400720b */ /* 0x000fe20003f56000 */
[C---:B------:R-:W-:Y:S01]  /*4e10*/  FADD.FTZ R10, -R0.reuse, R10 ;  /* 0x0000000a000a7221 */ /* 0x040fe20000010100 */
[----:B------:R-:W-:Y:S01]  /*4e20*/  FSEL R25, R25, R4, P1 ;  /* 0x0000000419197208 */ /* 0x000fe20000800000 */
[----:B------:R-:W-:Y:S01]  /*4e30*/  FADD.FTZ R11, -R0, R11 ;  /* 0x0000000b000b7221 */ /* 0x000fe20000010100 */
[----:B------:R-:W-:Y:S01]  /*4e40*/  FSETP.GE.FTZ.AND P1, PT, R154, RZ, PT ;  /* 0x000000ff9a00720b */ /* 0x000fe20003f36000 */
[----:B------:R-:W-:Y:S01]  /*4e50*/  FMUL.FTZ R32, R193, R6 ;  /* 0x00000006c1207220 */ /* 0x000fe20000410000 */
[-C--:B------:R-:W-:Y:S01]  /*4e60*/  FSEL R24, R24, R4.reuse, P2 ;  /* 0x0000000418187208 */ /* 0x080fe20001000000 */
[----:B------:R-:W-:Y:S01]  /*4e70*/  FADD.FTZ R7, -R0, R15 ;  /* 0x0000000f00077221 */ /* 0x000fe20000010100 */
[----:B------:R-:W-:Y:S01]  /*4e80*/  FSEL R28, R28, R4, P1 ;  /* 0x000000041c1c7208 */ /* 0x000fe20000800000 */
[----:B------:R-:W-:Y:S01]  /*4e90*/  @P0 FADD.FTZ R4, -R4, R29 ;  /* 0x0000001d04040221 */ /* 0x000fe20000010100 */
[----:B------:R-:W-:Y:S01]  /*4ea0*/  FSETP.GE.FTZ.AND P0, PT, R188, RZ, PT ;  /* 0x000000ffbc00720b */ /* 0x000fe20003f16000 */
[----:B------:R-:W-:Y:S01]  /*4eb0*/  FADD.FTZ R6, -R0, R26 ;  /* 0x0000001a00067221 */ /* 0x000fe20000010100 */
        /* <DEDUP_REMOVED lines=16> */
[----:B------:R-:W-:Y:S01]  /*4fc0*/  FSETP.GE.FTZ.AND P2, PT, R156, RZ, PT ;  /* 0x000000ff9c00720b */ /* 0x000fe20003f56000 */
[----:B------:R-:W-:Y:S01]  /*4fd0*/  FMUL.FTZ R24, R164, R24 ;  /* 0x00000018a4187220 */ /* 0x000fe20000410000 */
[----:B------:R-:W-:Y:S01]  /*4fe0*/  FSETP.GE.FTZ.AND P1, PT, R155, RZ, PT ;  /* 0x000000ff9b00720b */ /* 0x000fe20003f36000 */
[----:B------:R-:W-:Y:S01]  /*4ff0*/  FMUL.FTZ R25, R160, R25 ;  /* 0x00000019a0197220 */ /* 0x000fe20000410000 */
[----:B------:R-:W-:Y:S01]  /*5000*/  FSEL R7, R7, R0, P4 ;  /* 0x0000000007077208 */ /* 0x000fe20002000000 */
        /* <DEDUP_REMOVED lines=16> */
[----:B------:R-:W-:Y:S01]  /*5110*/  LOP3.LUT R0, R196, 0x1, RZ, 0xc0, !PT ;  /* 0x00000001c4007812 */ /* 0x000fe200078ec0ff */
[----:B------:R-:W-:Y:S02]  /*5120*/  IMAD.MOV.U32 R6, RZ, RZ, -0x3000 ;  /* 0xffffd000ff067424 */ /* 0x000fe400078e00ff */
[----:B------:R-:W-:Y:S01]  /*5130*/  IMAD.U32 R4, R4, -0x40, RZ ;  /* 0xffffffc004047824 */ /* 0x000fe200078e00ff */
[----:B------:R-:W-:Y:S04]  /*5140*/  ISETP.NE.U32.AND P1, PT, R0, 0x1, PT ;  /* 0x000000010000780c */ /* 0x000fe80003f25070 */
[----:B------:R-:W-:Y:S02]  /*5150*/  LEA R5, P0, R4, R204, 0x1 ;  /* 0x000000cc04057211 */ /* 0x000fe400078008ff */
[----:B------:R-:W-:Y:S02]  /*5160*/  SEL R0, R6, 0x3000, !P1 ;  /* 0x0000300006007807 */ /* 0x000fe40004800000 */
[----:B------:R-:W-:Y:S01]  /*5170*/  LEA.HI.X.SX32 R4, R4, R205, 0x1, P0 ;  /* 0x000000cd04047211 */ /* 0x000fe200000f0eff */
[----:B------:R-:W-:Y:S01]  /*5180*/  IMAD.MOV.U32 R204, RZ, RZ, R5 ;  /* 0x000000ffffcc7224 */ /* 0x000fe200078e0005 */
[-C--:B------:R-:W-:Y:S02]  /*5190*/  IADD3 R207, R207, R0.reuse, RZ ;  /* 0x00000000cfcf7210 */ /* 0x080fe40007ffe0ff */
[----:B------:R-:W-:Y:S01]  /*51a0*/  IADD3 R174, R174, R0, RZ ;  /* 0x00000000aeae7210 */ /* 0x000fe20007ffe0ff */
[----:B------:R-:W-:Y:S05]  /*51b0*/  IMAD.MOV.U32 R205, RZ, RZ, R4 ;  /* 0x000000ffffcd7224 */ /* 0x000fea00078e0004 */
[----:B------:R-:W-:Y:S01]  /*51c0*/  @!PT LDS RZ, [RZ] ;  /* 0x00000000fffff984 */ /* 0x000fe20000000800 */
[----:B------:R-:W-:Y:S01]  /*51d0*/  @!PT LDS RZ, [RZ] ;  /* 0x00000000fffff984 */ /* 0x000fe20000000800 */
[----:B------:R-:W-:Y:S01]  /*51e0*/  @!PT LDS RZ, [RZ] ;  /* 0x00000000fffff984 */ /* 0x000fe20000000800 */
[----:B------:R1:W-:Y:S04]  /*51f0*/  LDGSTS.E.BYPASS.LTC128B.128 [R207], [R204.64] ;  /* 0x00000000cccf7fae */ /* 0x0003e8000b901d46 */
[----:B------:R1:W-:Y:S04]  /*5200*/  LDGSTS.E.BYPASS.LTC128B.128 [R207+0x1000], [R204.64+0x40] ;  /* 0x01000040cccf7fae */ /* 0x0003e8000b901d46 */
[----:B------:R1:W-:Y:S04]  /*5210*/  LDGSTS.E.BYPASS.LTC128B.128 [R207+0x2000], [R204.64+0x80] ;  /* 0x02000080cccf7fae */ /* 0x0003e8000b901d46 */
[----:B------:R-:W0:Y:S02]  /*5220*/  LDGDEPBAR ;  /* 0x00000000000079af */ /* 0x000e240000000000 */
.L_x_771:
        /* <DEDUP_REMOVED lines=104> */
[----:B------:R-:W-:Y:S04]  /*58b0*/  IMAD.MOV.U32 R4, RZ, RZ, c[0x0][0x370] ;  /* 0x0000dc00ff047624 */ /* 0x000fe800078e00ff */
[----:B------:R-:W-:Y:S05]  /*58c0*/  IMAD.U32 R4, R4, -0x40, RZ ;  /* 0xffffffc004047824 */ /* 0x000fea00078e00ff */
        /* <DEDUP_REMOVED lines=11> */
.L_x_772:
[----:B------:R-:W-:Y:S01]  /*5980*/  LDSM.16.M88.4 R24, [R177] ;  /* 0x00000000b118783b */ /* 0x000fe20000000200 */
[----:B------:R-:W-:Y:S02]  /*5990*/  IMAD.MOV.U32 R163, RZ, RZ, c[0x0][0x22c] ;  /* 0x00008b00ffa37624 */ /* 0x000fe400078e00ff */
[----:B------:R-:W-:Y:S01]  /*59a0*/  IMAD.MOV.U32 R162, RZ, RZ, c[0x0][0x22c] ;  /* 0x00008b00ffa27624 */ /* 0x000fe200078e00ff */
[----:B------:R-:W2:Y:S01]  /*59b0*/  LDSM.16.MT88.4 R8, [R0+0x9000] ;  /* 0x009000000008783b */ /* 0x000ea20000004200 */
[----:B------:R-:W-:Y:S02]  /*59c0*/  IMAD R163, R163, c[0x0][0x1c0], RZ ;  /* 0x00007000a3a37a24 */ /* 0x000fe400078e02ff */
[----:B------:R-:W-:Y:S01]  /*59d0*/  IMAD R162, R162, c[0x0][0x1c0], RZ ;  /* 0x00007000a2a27a24 */ /* 0x000fe200078e02ff */
[----:B------:R-:W3:Y:S01]  /*59e0*/  LDSM.16.MT88.4 R16, [R0+0xb000] ;  /* 0x00b000000010783b */ /* 0x000ee20000004200 */
[----:B------:R-:W-:Y:S02]  /*59f0*/  IMAD R163, R163, 0x18, RZ ;  /* 0x00000018a3a37824 */ /* 0x000fe400078e02ff */
[----:B------:R-:W-:Y:S01]  /*5a00*/  IMAD.SHL.U32 R162, R162, 0x20, RZ ;  /* 0x00000020a2a27824 */ /* 0x000fe200078e00ff */
[----:B------:R-:W4:Y:S01]  /*5a10*/  LDSM.16.MT88.4 R28, [R0+0xd000] ;  /* 0x00d00000001c783b */ /* 0x000f220000004200 */
[----:B------:R-:W-:Y:S02]  /*5a20*/  IMAD.MOV.U32 R161, RZ, RZ, c[0x0][0x22c] ;  /* 0x00008b00ffa17624 */ /* 0x000fe400078e00ff */
[----:B------:R-:W-:Y:S01]  /*5a30*/  IMAD.MOV.U32 R160, RZ, RZ, c[0x0][0x22c] ;  /* 0x00008b00ffa07624 */ /* 0x000fe200078e00ff */
[----:B------:R-:W-:Y:S01]  /*5a40*/  LDSM.16.M88.4 R32, [R178] ;  /* 0x00000000b220783b */ /* 0x000fe20000000200 */
[----:B------:R-:W-:Y:S02]  /*5a50*/  IMAD R161, R161, c[0x0][0x1c0], RZ ;  /* 0x00007000a1a17a24 */ /* 0x000fe400078e02ff */
[----:B------:R-:W-:Y:S01]  /*5a60*/  IMAD R160, R160, c[0x0][0x1c0], RZ ;  /* 0x00007000a0a07a24 */ /* 0x000fe200078e02ff */
[----:B------:R-:W1:Y:S01]  /*5a70*/  LDSM.16.MT88.4 R132, [R0+0x9400] ;  /* 0x009400000084783b */ /* 0x000e620000004200 */
[----:B------:R-:W-:Y:S02]  /*5a80*/  IMAD R161, R161, 0x28, RZ ;  /* 0x00000028a1a17824 */ /* 0x000fe400078e02ff */
[----:B------:R-:W-:Y:S01]  /*5a90*/  IMAD.U32 R160, R160, -0x40, RZ ;  /* 0xffffffc0a0a07824 */ /* 0x000fe200078e00ff */
[----:B------:R-:W1:Y:S04]  /*5aa0*/  LDSM.16.MT88.4 R136, [R0+0xb400] ;  /* 0x00b400000088783b */ /* 0x000e680000004200 */
[----:B------:R-:W1:Y:S01]  /*5ab0*/  LDSM.16.MT88.4 R140, [R0+0xd400] ;  /* 0x00d40000008c783b */ /* 0x000e620000004200 */
[C---:B------:R-:W-:Y:S03]  /*5ac0*/  LEA R206, P0, R160.reuse, R186, 0x2 ;  /* 0x000000baa0ce7211 */ /* 0x040fe600078010ff */
[----:B------:R-:W-:Y:S01]  /*5ad0*/  LDSM.16.M88.4 R144, [R180] ;  /* 0x00000000b490783b */ /* 0x000fe20000000200 */
[----:B------:R-:W-:Y:S01]  /*5ae0*/  LEA.HI.X.SX32 R201, R160, R187, 0x2, P0 ;  /* 0x000000bba0c97211 */ /* 0x000fe200000f16ff */
[----:B------:R-:W-:Y:S02]  /*5af0*/  IMAD.MOV.U32 R160, RZ, RZ, c[0x0][0x22c] ;  /* 0x00008b00ffa07624 */ /* 0x000fe400078e00ff */
[----:B------:R-:W1:Y:S02]  /*5b00*/  LDSM.16.MT88.4 R148, [R0+0x9800] ;  /* 0x009800000094783b */ /* 0x000e640000004200 */
[----:B------:R-:W-:Y:S02]  /*5b10*/  IMAD R160, R160, c[0x0][0x1c0], RZ ;  /* 0x00007000a0a07a24 */ /* 0x000fe400078e02ff */
[----:B------:R-:W1:Y:S02]  /*5b20*/  LDSM.16.MT88.4 R152, [R0+0xb800] ;  /* 0x00b800000098783b */ /* 0x000e640000004200 */
[----:B------:R-:W-:Y:S01]  /*5b30*/  IMAD R160, R160, 0x30, RZ ;  /* 0x00000030a0a07824 */ /* 0x000fe200078e02ff */
[C---:B--2---:R-:W-:Y:S01]  /*5b40*/  HMMA.16816.F32.BF16 R4, R24.reuse, R8, RZ ;  /* 0x000000081804723c */ /* 0x044fe200000418ff */
[----:B------:R-:W-:Y:S07]  /*5b50*/  LDSM.16.MT88.4 R156, [R0+0xbc00] ;  /* 0x00bc0000009c783b */ /* 0x000fee0000004200 */
[C---:B------:R-:W-:Y:S08]  /*5b60*/  HMMA.16816.F32.BF16 R8, R24.reuse, R10, RZ ;  /* 0x0000000a1808723c */ /* 0x040ff000000418ff */
[C---:B---3--:R-:W-:Y:S08]  /*5b70*/  HMMA.16816.F32.BF16 R12, R24.reuse, R16, RZ ;  /* 0x00000010180c723c */ /* 0x048ff000000418ff */
[C---:B------:R-:W-:Y:S08]  /*5b80*/  HMMA.16816.F32.BF16 R16, R24.reuse, R18, RZ ;  /* 0x000000121810723c */ /* 0x040ff000000418ff */
[C---:B----4-:R-:W-:Y:S08]  /*5b90*/  HMMA.16816.F32.BF16 R20, R24.reuse, R28, RZ ;  /* 0x0000001c1814723c */ /* 0x050ff000000418ff */
[----:B------:R-:W-:Y:S01]  /*5ba0*/  HMMA.16816.F32.BF16 R24, R24, R30, RZ ;  /* 0x0000001e1818723c */ /* 0x000fe200000418ff */
[----:B------:R-:W2:Y:S07]  /*5bb0*/  LDSM.16.MT88.4 R28, [R0+0xd800] ;  /* 0x00d80000001c783b */ /* 0x000eae0000004200 */
[C---:B-1----:R-:W-:Y:S08]  /*5bc0*/  HMMA.16816.F32.BF16 R4, R32.reuse, R132, R4 ;  /* 0x000000842004723c */ /* 0x042ff00000041804 */
[C---:B------:R-:W-:Y:S01]  /*5bd0*/  HMMA.16816.F32.BF16 R8, R32.reuse, R134, R8 ;  /* 0x000000862008723c */ /* 0x040fe20000041808 */
[----:B------:R-:W-:Y:S07]  /*5be0*/  LDSM.16.M88.4 R132, [R179] ;  /* 0x00000000b384783b */ /* 0x000fee0000000200 */
[C---:B------:R-:W-:Y:S08]  /*5bf0*/  HMMA.16816.F32.BF16 R12, R32.reuse, R136, R12 ;  /* 0x00000088200c723c */ /* 0x040ff0000004180c */
[C---:B------:R-:W-:Y:S01]  /*5c00*/  HMMA.16816.F32.BF16 R16, R32.reuse, R138, R16 ;  /* 0x0000008a2010723c */ /* 0x040fe20000041810 */
[----:B------:R-:W1:Y:S07]  /*5c10*/  LDSM.16.MT88.4 R136, [R0+0x9c00] ;  /* 0x009c00000088783b */ /* 0x000e6e0000004200 */
[C---:B------:R-:W-:Y:S08]  /*5c20*/  HMMA.16816.F32.BF16 R20, R32.reuse, R140, R20 ;  /* 0x0000008c2014723c */ /* 0x040ff00000041814 */
[----:B------:R-:W-:Y:S01]  /*5c30*/  HMMA.16816.F32.BF16 R24, R32, R142, R24 ;  /* 0x0000008e2018723c */ /* 0x000fe20000041818 */
[----:B------:R-:W3:Y:S04]  /*5c40*/  LDSM.16.MT88.4 R32, [R0+0xdc00] ;  /* 0x00dc00000020783b */ /* 0x000ee80000004200 */
[----:B------:R-:W-:Y:S03]  /*5c50*/  LDSM.16.M88.4 R140, [R177+0x2000] ;  /* 0x00200000b18c783b */ /* 0x000fe60000000200 */
[C---:B------:R-:W-:Y:S08]  /*5c60*/  HMMA.16816.F32.BF16 R4, R144.reuse, R148, R4 ;  /* 0x000000949004723c */ /* 0x040ff00000041804 */
[C---:B------:R-:W-:Y:S01]  /*5c70*/  HMMA.16816.F32.BF16 R8, R144.reuse, R150, R8 ;  /* 0x000000969008723c */ /* 0x040fe20000041808 */
[----:B------:R-:W4:Y:S07]  /*5c80*/  LDSM.16.MT88.4 R148, [R0+0xa000] ;  /* 0x00a000000094783b */ /* 0x000f2e0000004200 */
[C---:B------:R-:W-:Y:S08]  /*5c90*/  HMMA.16816.F32.BF16 R12, R144.reuse, R152, R12 ;  /* 0x00000098900c723c */ /* 0x040ff0000004180c */
[C---:B------:R-:W-:Y:S01]  /*5ca0*/  HMMA.16816.F32.BF16 R16, R144.reuse, R154, R16 ;  /* 0x0000009a9010723c */ /* 0x040fe20000041810 */
[----:B------:R-:W3:Y:S07]  /*5cb0*/  LDSM.16.MT88.4 R152, [R0+0xc000] ;  /* 0x00c000000098783b */ /* 0x000eee0000004200 */
[C---:B--2---:R-:W-:Y:S08]  /*5cc0*/  HMMA.16816.F32.BF16 R20, R144.reuse, R28, R20 ;  /* 0x0000001c9014723c */ /* 0x044ff00000041814 */
[----:B------:R-:W-:Y:S01]  /*5cd0*/  HMMA.16816.F32.BF16 R24, R144, R30, R24 ;  /* 0x0000001e9018723c */ /* 0x000fe20000041818 */
[----:B------:R-:W2:Y:S04]  /*5ce0*/  LDSM.16.MT88.4 R28, [R0+0xe000] ;  /* 0x00e00000001c783b */ /* 0x000ea80000004200 */
[----:B------:R-:W-:Y:S03]  /*5cf0*/  LDSM.16.MT88.4 R144, [R0+0xa400] ;  /* 0x00a400000090783b */ /* 0x000fe60000004200 */
[C---:B-1----:R-:W-:Y:S08]  /*5d00*/  HMMA.16816.F32.BF16 R4, R132.reuse, R136, R4 ;  /* 0x000000888404723c */ /* 0x042ff00000041804 */
[C---:B------:R-:W-:Y:S01]  /*5d10*/  HMMA.16816.F32.BF16 R8, R132.reuse, R138, R8 ;  /* 0x0000008a8408723c */ /* 0x040fe20000041808 */
[----:B------:R-:W1:Y:S07]  /*5d20*/  LDSM.16.M88.4 R136, [R178+0x2000] ;  /* 0x00200000b288783b */ /* 0x000e6e0000000200 */
[C---:B------:R-:W-:Y:S08]  /*5d30*/  HMMA.16816.F32.BF16 R12, R132.reuse, R156, R12 ;  /* 0x0000009c840c723c */ /* 0x040ff0000004180c */
[C---:B------:R-:W-:Y:S01]  /*5d40*/  HMMA.16816.F32.BF16 R16, R132.reuse, R158, R16 ;  /* 0x0000009e8410723c */ /* 0x040fe20000041810 */
[----:B------:R-:W1:Y:S07]  /*5d50*/  LDSM.16.MT88.4 R156, [R0+0xc400] ;  /* 0x00c40000009c783b */ /* 0x000e6e0000004200 */
[C---:B---3--:R-:W-:Y:S08]  /*5d60*/  HMMA.16816.F32.BF16 R20, R132.reuse, R32, R20 ;  /* 0x000000208414723c */ /* 0x048ff00000041814 */
[----:B------:R-:W-:Y:S01]  /*5d70*/  HMMA.16816.F32.BF16 R24, R132, R34, R24 ;  /* 0x000000228418723c */ /* 0x000fe20000041818 */
[----:B------:R-:W3:Y:S04]  /*5d80*/  LDSM.16.MT88.4 R32, [R0+0xe400] ;  /* 0x00e400000020783b */ /* 0x000ee80000004200 */
[----:B------:R-:W-:Y:S03]  /*5d90*/  LDSM.16.M88.4 R132, [R180+0x2000] ;  /* 0x00200000b484783b */ /* 0x000fe60000000200 */
[C---:B----4-:R-:W-:Y:S08]  /*5da0*/  HMMA.16816.F32.BF16 R4, R140.reuse, R148, R4 ;  /* 0x000000948c04723c */ /* 0x050ff00000041804 */
        /* <DEDUP_REMOVED lines=14> */
[----:B------:R-:W1:Y:S07]  /*5e90*/  LDSM.16.MT88.4 R156, [R0+0xcc00] ;  /* 0x00cc0000009c783b */ /* 0x000e6e0000004200 */
[C---:B---3--:R-:W-:Y:S08]  /*5ea0*/  HMMA.16816.F32.BF16 R20, R136.reuse, R32, R20 ;  /* 0x000000208814723c */ /* 0x048ff00000041814 */
[----:B------:R-:W-:Y:S01]  /*5eb0*/  HMMA.16816.F32.BF16 R24, R136, R34, R24 ;  /* 0x000000228818723c */ /* 0x000fe20000041818 */
[----:B------:R3:W1:Y:S04]  /*5ec0*/  LDSM.16.MT88.4 R32, [R0+0xec00] ;  /* 0x00ec00000020783b */ /* 0x0006680000004200 */
[----:B------:R-:W-:Y:S03]  /*5ed0*/  LDSM.16.MT88.4 R136, [R2+0x18800] ;  /* 0x018800000288783b */ /* 0x000fe60000004200 */
[C---:B----4-:R-:W-:Y:S08]  /*5ee0*/  HMMA.16816.F32.BF16 R4, R132.reuse, R148, R4 ;  /* 0x000000948404723c */ /* 0x050ff00000041804 */
[C---:B------:R-:W-:Y:S08]  /*5ef0*/  HMMA.16816.F32.BF16 R8, R132.reuse, R150, R8 ;  /* 0x000000968408723c */ /* 0x040ff00000041808 */
[C---:B------:R-:W-:Y:S04]  /*5f00*/  HMMA.16816.F32.BF16 R12, R132.reuse, R152, R12 ;  /* 0x00000098840c723c */ /* 0x040fe8000004180c */
[C---:B---3--:R-:W-:Y:S04]  /*5f10*/  IMAD.IADD R0, R217.reuse, 0x1, R243 ;  /* 0x00000001d9007824 */ /* 0x048fe800078e02f3 */
[C---:B------:R-:W-:Y:S08]  /*5f20*/  HMMA.16816.F32.BF16 R16, R132.reuse, R154, R16 ;  /* 0x0000009a8410723c */ /* 0x040ff00000041810 */
[C---:B--2---:R-:W-:Y:S07]  /*5f30*/  HMMA.16816.F32.BF16 R20, R132.reuse, R28, R20 ;  /* 0x0000001c8414723c */ /* 0x044fee0000041814 */
[----:B------:R-:W-:Y:S01]  /*5f40*/  IMAD.MOV.U32 R28, RZ, RZ, R206 ;  /* 0x000000ffff1c7224 */ /* 0x000fe200078e00ce */
[----:B------:R-:W-:Y:S04]  /*5f50*/  HMMA.16816.F32.BF16 R24, R132, R30, R24 ;  /* 0x0000001e8418723c */ /* 0x000fe80000041818 */
[----:B------:R-:W-:Y:S03]  /*5f60*/  IMAD.MOV.U32 R29, RZ, RZ, R201 ;  /* 0x000000ffff1d7224 */ /* 0x000fe600078e00c9 */
[CC--:B------:R-:W-:Y:S01]  /*5f70*/  LEA R30, P1, R217.reuse, R28.reuse, 0x2 ;  /* 0x0000001cd91e7211 */ /* 0x0c0fe200078210ff */
[C---:B-1----:R-:W-:Y:S05]  /*5f80*/  HMMA.16816.F32.BF16 R4, R140.reuse, R144, R4 ;  /* 0x000000908c04723c */ /* 0x042fea0000041804 */
[-C--:B------:R-:W-:Y:S02]  /*5f90*/  LEA.HI.X.SX32 R31, R217, R29.reuse, 0x2, P1 ;  /* 0x0000001dd91f7211 */ /* 0x080fe400008f16ff */
[----:B------:R-:W-:Y:S01]  /*5fa0*/  @P6 IADD3 R132, R218, -0x40, RZ ;  /* 0xffffffc0da846810 */ /* 0x000fe20007ffe0ff */
[C---:B------:R-:W-:Y:S04]  /*5fb0*/  HMMA.16816.F32.BF16 R8, R140.reuse, R146, R8 ;  /* 0x000000928c08723c */ /* 0x040fe80000041808 */
[----:B------:R-:W-:Y:S04]  /*5fc0*/  @P6 IMAD.WIDE R132, R132, 0x4, R210 ;  /* 0x0000000484846825 */ /* 0x000fe800078e02d2 */
[C---:B------:R-:W-:Y:S01]  /*5fd0*/  HMMA.16816.F32.BF16 R12, R140.reuse, R156, R12 ;  /* 0x0000009c8c0c723c */ /* 0x040fe2000004180c */
[----:B------:R1:W5:Y:S04]  /*5fe0*/  @P6 LDG.E R213, [R132.64] ;  /* 0x0000000684d56981 */ /* 0x000368000c1e1900 */
[----:B------:R1:W5:Y:S03]  /*5ff0*/  @P6 LDG.E R214, [R132.64+0x20] ;  /* 0x0000200684d66981 */ /* 0x000366000c1e1900 */
[C---:B------:R-:W-:Y:S01]  /*6000*/  HMMA.16816.F32.BF16 R16, R140.reuse, R158, R16 ;  /* 0x0000009e8c10723c */ /* 0x040fe20000041810 */
[----:B------:R1:W5:Y:S04]  /*6010*/  @P6 LDG.E R209, [R132.64+0x80] ;  /* 0x0000800684d16981 */ /* 0x000368000c1e1900 */
[----:B------:R1:W5:Y:S03]  /*6020*/  @P6 LDG.E R212, [R132.64+0xa0] ;  /* 0x0000a00684d46981 */ /* 0x000366000c1e1900 */
[C---:B------:R-:W-:Y:S01]  /*6030*/  HMMA.16816.F32.BF16 R20, R140.reuse, R32, R20 ;  /* 0x000000208c14723c */ /* 0x040fe20000041814 */
[----:B------:R2:W-:Y:S04]  /*6040*/  RED.E.ADD.F32.FTZ.RN.STRONG.GPU [R28.64], R4 ;  /* 0x000000041c00798e */ /* 0x0005e8000c10e786 */
[----:B------:R3:W-:Y:S02]  /*6050*/  RED.E.ADD.F32.FTZ.RN.STRONG.GPU [R30.64], R5 ;  /* 0x000000051e00798e */ /* 0x0007e4000c10e786 */
[CC--:B------:R-:W-:Y:S01]  /*6060*/  LEA R32, P0, R245.reuse, R28.reuse, 0x2 ;  /* 0x0000001cf5207211 */ /* 0x0c0fe200078010ff */
[----:B------:R-:W-:Y:S01]  /*6070*/  HMMA.16816.F32.BF16 R24, R140, R34, R24 ;  /* 0x000000228c18723c */ /* 0x000fe20000041818 */
[----:B------:R-:W-:Y:S03]  /*6080*/  LDSM.16.MT88.4 R140, [R3+0x1c00] ;  /* 0x001c0000038c783b */ /* 0x000fe60000004200 */
[-C--:B------:R-:W-:Y:S03]  /*6090*/  LEA.HI.X.SX32 R33, R245, R29.reuse, 0x2, P0 ;  /* 0x0000001df5217211 */ /* 0x080fe600000f16ff */
[CC--:B------:R-:W-:Y:S02]  /*60a0*/  LEA R34, P0, R162.reuse, R28.reuse, 0x2 ;  /* 0x0000001ca2227211 */ /* 0x0c0fe400078010ff */
[----:B------:R4:W-:Y:S03]  /*60b0*/  RED.E.ADD.F32.FTZ.RN.STRONG.GPU [R32.64], R6 ;  /* 0x000000062000798e */ /* 0x0009e6000c10e786 */
[-C--:B------:R-:W-:Y:S02]  /*60c0*/  LEA.HI.X.SX32 R35, R162, R29.reuse, 0x2, P0 ;  /* 0x0000001da2237211 */ /* 0x080fe400000f16ff */
[CC--:B-1----:R-:W-:Y:S04]  /*60d0*/  LEA R132, P1, R163.reuse, R28.reuse, 0x2 ;  /* 0x0000001ca3847211 */ /* 0x0c2fe800078210ff */
[-C--:B------:R-:W-:Y:S02]  /*60e0*/  LEA.HI.X.SX32 R133, R163, R29.reuse, 0x2, P1 ;  /* 0x0000001da3857211 */ /* 0x080fe400008f16ff */
[CC--:B--2---:R-:W-:Y:S03]  /*60f0*/  LEA R4, P1, R160.reuse, R28.reuse, 0x2 ;  /* 0x0000001ca0047211 */ /* 0x0c4fe600078210ff */
[----:B------:R1:W-:Y:S01]  /*6100*/  RED.E.ADD.F32.FTZ.RN.STRONG.GPU [R132.64], R7 ;  /* 0x000000078400798e */ /* 0x0003e2000c10e786 */
[-C--:B---3--:R-:W-:Y:S03]  /*6110*/  LEA.HI.X.SX32 R5, R160, R29.reuse, 0x2, P1 ;  /* 0x0000001da0057211 */ /* 0x088fe600008f16ff */
[----:B------:R2:W-:Y:S04]  /*6120*/  RED.E.ADD.F32.FTZ.RN.STRONG.GPU [R34.64], R8 ;  /* 0x000000082200798e */ /* 0x0005e8000c10e786 */
[----:B------:R-:W-:Y:S01]  /*6130*/  LDSM.16.MT88.4 R132, [R2+0x17800] ;  /* 0x017800000284783b */ /* 0x000fe20000004200 */
[CC--:B----4-:R-:W-:Y:S02]  /*6140*/  LEA R32, P2, R161.reuse, R28.reuse, 0x2 ;  /* 0x0000001ca1207211 */ /* 0x0d0fe400078410ff */
[CC--:B------:R-:W-:Y:S02]  /*6150*/  LEA R6, P0, R252.reuse, R28.reuse, 0x2 ;  /* 0x0000001cfc067211 */ /* 0x0c0fe400078010ff */
[-C--:B------:R-:W-:Y:S05]  /*6160*/  LEA.HI.X.SX32 R33, R161, R29.reuse, 0x2, P2 ;  /* 0x0000001da1217211 */ /* 0x080fea00010f16ff */
[----:B------:R3:W-:Y:S04]  /*6170*/  RED.E.ADD.F32.FTZ.RN.STRONG.GPU [R32.64], R9 ;  /* 0x000000092000798e */ /* 0x0007e8000c10e786 */
[----:B------:R4:W-:Y:S01]  /*6180*/  RED.E.ADD.F32.FTZ.RN.STRONG.GPU [R4.64], R10 ;  /* 0x0000000a0400798e */ /* 0x0009e2000c10e786 */
[-C--:B-1----:R-:W-:Y:S02]  /*6190*/  LEA.HI.X.SX32 R7, R252, R29.reuse, 0x2, P0 ;  /* 0x0000001dfc077211 */ /* 0x082fe400000f16ff */
[-C--:B--2---:R-:W-:Y:S03]  /*61a0*/  LEA R8, P2, R223, R28.reuse, 0x2 ;  /* 0x0000001cdf087211 */ /* 0x084fe600078410ff */
[----:B------:R1:W-:Y:S04]  /*61b0*/  RED.E.ADD.F32.FTZ.RN.STRONG.GPU [R6.64], R11 ;  /* 0x0000000b0600798e */ /* 0x0003e8000c10e786 */
[----:B------:R2:W-:Y:S04]  /*61c0*/  RED.E.ADD.F32.FTZ.RN.STRONG.GPU [R28.64+0x80], R12 ;  /* 0x0000800c1c00798e */ /* 0x0005e8000c10e786 */
[----:B------:R2:W-:Y:S01]  /*61d0*/  RED.E.ADD.F32.FTZ.RN.STRONG.GPU [R30.64+0x80], R13 ;  /* 0x0000800d1e00798e */ /* 0x0005e2000c10e786 */
[-C--:B---3--:R-:W-:Y:S02]  /*61e0*/  LEA R32, P1, R243, R28.reuse, 0x2 ;  /* 0x0000001cf3207211 */ /* 0x088fe400078210ff */
[-C--:B------:R-:W-:Y:S02]  /*61f0*/  LEA.HI.X.SX32 R9, R223, R29.reuse, 0x2, P2 ;  /* 0x0000001ddf097211 */ /* 0x080fe400010f16ff */
[CC--:B----4-:R-:W-:Y:S02]  /*6200*/  LEA R4, P0, R248.reuse, R28.reuse, 0x2 ;  /* 0x0000001cf8047211 */ /* 0x0d0fe400078010ff */
[-C--:B------:R-:W-:Y:S02]  /*6210*/  LEA.HI.X.SX32 R33, R243, R29.reuse, 0x2, P1 ;  /* 0x0000001df3217211 */ /* 0x080fe400008f16ff */
[-C--:B------:R-:W-:Y:S02]  /*6220*/  LEA.HI.X.SX32 R5, R248, R29.reuse, 0x2, P0 ;  /* 0x0000001df8057211 */ /* 0x080fe400000f16ff */
[-C--:B------:R-:W-:Y:S02]  /*6230*/  LEA R10, P0, R0, R28.reuse, 0x2 ;  /* 0x0000001c000a7211 */ /* 0x080fe400078010ff */
[-C--:B-1----:R-:W-:Y:S01]  /*6240*/  LEA R6, P1, R222, R28.reuse, 0x2 ;  /* 0x0000001cde067211 */ /* 0x082fe200078210ff */
[----:B------:R1:W-:Y:S01]  /*6250*/  RED.E.ADD.F32.FTZ.RN.STRONG.GPU [R4.64], R14 ;  /* 0x0000000e0400798e */ /* 0x0003e2000c10e786 */
[-C--:B------:R-:W-:Y:S01]  /*6260*/  LEA.HI.X.SX32 R11, R0, R29.reuse, 0x2, P0 ;  /* 0x0000001d000b7211 */ /* 0x080fe200000f16ff */
[----:B------:R-:W-:Y:S01]  /*6270*/  IMAD.IADD R0, R217, 0x1, R242 ;  /* 0x00000001d9007824 */ /* 0x000fe200078e02f2 */
[-C--:B------:R-:W-:Y:S01]  /*6280*/  LEA.HI.X.SX32 R7, R222, R29.reuse, 0x2, P1 ;  /* 0x0000001dde077211 */ /* 0x080fe200008f16ff */
[----:B------:R-:W-:Y:S01]  /*6290*/  RED.E.ADD.F32.FTZ.RN.STRONG.GPU [R32.64], R15 ;  /* 0x0000000f2000798e */ /* 0x000fe2000c10e786 */
[CC--:B--2---:R-:W-:Y:S03]  /*62a0*/  LEA R12, P4, R242.reuse, R28.reuse, 0x2 ;  /* 0x0000001cf20c7211 */ /* 0x0c4fe600078810ff */
[----:B------:R2:W-:Y:S01]  /*62b0*/  RED.E.ADD.F32.FTZ.RN.STRONG.GPU [R10.64], R16 ;  /* 0x000000100a00798e */ /* 0x0005e2000c10e786 */
[-C--:B------:R-:W-:Y:S03]  /*62c0*/  LEA.HI.X.SX32 R13, R242, R29.reuse, 0x2, P4 ;  /* 0x0000001df20d7211 */ /* 0x080fe600020f16ff */
[----:B------:R3:W-:Y:S04]  /*62d0*/  RED.E.ADD.F32.FTZ.RN.STRONG.GPU [R8.64], R17 ;  /* 0x000000110800798e */ /* 0x0007e8000c10e786 */
[----:B------:R4:W-:Y:S04]  /*62e0*/  RED.E.ADD.F32.FTZ.RN.STRONG.GPU [R6.64], R18 ;  /* 0x000000120600798e */ /* 0x0009e8000c10e786 */
[----:B------:R-:W-:Y:S01]  /*62f0*/  LDSM.16.MT88.4 R32, [R2+0x15800] ;  /* 0x015800000220783b */ /* 0x000fe20000004200 */
[CC--:B-1----:R-:W-:Y:S04]  /*6300*/  LEA R4, P0, R225.reuse, R28.reuse, 0x2 ;  /* 0x0000001ce1047211 */ /* 0x0c2fe800078010ff */
[-C--:B------:R-:W-:Y:S02]  /*6310*/  LEA.HI.X.SX32 R5, R225, R29.reuse, 0x2, P0 ;  /* 0x0000001de1057211 */ /* 0x080fe400000f16ff */
[CC--:B------:R-:W-:Y:S02]  /*6320*/  LEA R14, P0, R247.reuse, R28.reuse, 0x2 ;  /* 0x0000001cf70e7211 */ /* 0x0c0fe400078010ff */
[-C--:B--2---:R-:W-:Y:S01]  /*6330*/  LEA R10, P3, R0, R28.reuse, 0x2 ;  /* 0x0000001c000a7211 */ /* 0x084fe200078610ff */
[----:B------:R1:W-:Y:S01]  /*6340*/  RED.E.ADD.F32.FTZ.RN.STRONG.GPU [R4.64], R19 ;  /* 0x000000130400798e */ /* 0x0003e2000c10e786 */
[-C--:B------:R-:W-:Y:S02]  /*6350*/  LEA.HI.X.SX32 R15, R247, R29.reuse, 0x2, P0 ;  /* 0x0000001df70f7211 */ /* 0x080fe400000f16ff */
[-C--:B---3--:R-:W-:Y:S01]  /*6360*/  LEA R8, P2, R220, R28.reuse, 0x2 ;  /* 0x0000001cdc087211 */ /* 0x088fe200078410ff */
[----:B------:R-:W-:Y:S01]  /*6370*/  RED.E.ADD.F32.FTZ.RN.STRONG.GPU [R28.64+0x100], R20 ;  /* 0x000100141c00798e */ /* 0x000fe2000c10e786 */
[-C--:B------:R-:W-:Y:S02]  /*6380*/  LEA.HI.X.SX32 R11, R0, R29.reuse, 0x2, P3 ;  /* 0x0000001d000b7211 */ /* 0x080fe400018f16ff */
[CC--:B----4-:R-:W-:Y:S01]  /*6390*/  LEA R6, P1, R219.reuse, R28.reuse, 0x2 ;  /* 0x0000001cdb067211 */ /* 0x0d0fe200078210ff */
[----:B------:R-:W-:Y:S01]  /*63a0*/  RED.E.ADD.F32.FTZ.RN.STRONG.GPU [R30.64+0x100], R21 ;  /* 0x000100151e00798e */ /* 0x000fe2000c10e786 */
[-C--:B------:R-:W-:Y:S02]  /*63b0*/  LEA.HI.X.SX32 R9, R220, R29.reuse, 0x2, P2 ;  /* 0x0000001ddc097211 */ /* 0x080fe400010f16ff */
[-C--:B------:R-:W-:Y:S01]  /*63c0*/  LEA.HI.X.SX32 R7, R219, R29.reuse, 0x2, P1 ;  /* 0x0000001ddb077211 */ /* 0x080fe200008f16ff */
[----:B------:R-:W-:Y:S01]  /*63d0*/  RED.E.ADD.F32.FTZ.RN.STRONG.GPU [R14.64], R22 ;  /* 0x000000160e00798e */ /* 0x000fe2000c10e786 */
[C---:B------:R-:W-:Y:S02]  /*63e0*/  LOP3.LUT R0, R196.reuse, 0x1, RZ, 0xc0, !PT ;  /* 0x00000001c4007812 */ /* 0x040fe400078ec0ff */
[----:B------:R-:W-:Y:S01]  /*63f0*/  ISETP.GT.AND P3, PT, R196, RZ, PT ;  /* 0x000000ffc400720c */ /* 0x000fe20003f64270 */
[----:B------:R-:W-:Y:S01]  /*6400*/  RED.E.ADD.F32.FTZ.RN.STRONG.GPU [R12.64], R23 ;  /* 0x000000170c00798e */ /* 0x000fe2000c10e786 */
[----:B------:R-:W-:Y:S03]  /*6410*/  @P6 IADD3 R216, P1, R216, -0x100, RZ ;  /* 0xffffff00d8d86810 */ /* 0x000fe60007f3e0ff */
[----:B------:R-:W-:Y:S01]  /*6420*/  RED.E.ADD.F32.FTZ.RN.STRONG.GPU [R10.64], R24 ;  /* 0x000000180a00798e */ /* 0x000fe2000c10e786 */
[----:B------:R-:W-:Y:S03]  /*6430*/  @P6 IADD3.X R215, R215, -0x1, RZ, P1, !PT ;  /* 0xffffffffd7d76810 */ /* 0x000fe60000ffe4ff */
[----:B------:R-:W-:Y:S01]  /*6440*/  RED.E.ADD.F32.FTZ.RN.STRONG.GPU [R8.64], R25 ;  /* 0x000000190800798e */ /* 0x000fe2000c10e786 */
[C---:B-1----:R-:W-:Y:S03]  /*6450*/  LEA R4, P0, R224.reuse, R28, 0x2 ;  /* 0x0000001ce0047211 */ /* 0x042fe600078010ff */
[----:B------:R-:W-:Y:S01]  /*6460*/  RED.E.ADD.F32.FTZ.RN.STRONG.GPU [R6.64], R26 ;  /* 0x0000001a0600798e */ /* 0x000fe2000c10e786 */
[----:B------:R-:W-:Y:S03]  /*6470*/  LEA.HI.X.SX32 R5, R224, R29, 0x2, P0 ;  /* 0x0000001de0057211 */ /* 0x000fe600000f16ff */
[----:B------:R-:W-:Y:S01]  /*6480*/  LDSM.16.MT88.4 R8, [R3] ;  /* 0x000000000308783b */ /* 0x000fe20000004200 */
[----:B------:R-:W-:Y:S02]  /*6490*/  ISETP.NE.U32.AND P0, PT, R0, 0x1, PT ;  /* 0x000000010000780c */ /* 0x000fe40003f05070 */
[C---:B------:R-:W-:Y:S01]  /*64a0*/  IADD3 R0, R3.reuse, -0x3000, RZ ;  /* 0xffffd00003007810 */ /* 0x040fe20007ffe0ff */
[----:B------:R-:W-:Y:S04]  /*64b0*/  RED.E.ADD.F32.FTZ.RN.STRONG.GPU [R4.64], R27 ;  /* 0x0000001b0400798e */ /* 0x000fe8000c10e786 */
[----:B------:R-:W1:Y:S04]  /*64c0*/  LDSM.16.MT88.4 R4, [R2+0x15000] ;  /* 0x015000000204783b */ /* 0x000e680000004200 */
[----:B------:R-:W2:Y:S02]  /*64d0*/  LDSM.16.MT88.4 R12, [R2+0x17000] ;  /* 0x01700000020c783b */ /* 0x000ea40000004200 */
[----:B------:R-:W-:Y:S02]  /*64e0*/  @P0 IADD3 R0, R3, 0x3000, RZ ;  /* 0x0000300003000810 */ /* 0x000fe40007ffe0ff */
[----:B------:R-:W3:Y:S04]  /*64f0*/  LDSM.16.MT88.4 R16, [R3+0x1000] ;  /* 0x001000000310783b */ /* 0x000ee80000004200 */
[----:B------:R-:W4:Y:S04]  /*6500*/  LDSM.16.MT88.4 R28, [R3+0x2000] ;  /* 0x00200000031c783b */ /* 0x000f280000004200 */
[----:B------:R-:W3:Y:S04]  /*6510*/  LDSM.16.MT88.4 R20, [R3+0x400] ;  /* 0x000400000314783b */ /* 0x000ee80000004200 */
        /* <DEDUP_REMOVED lines=46> */
[----:B------:R-:W-:Y:S07]  /*6800*/  HMMA.16816.F32.BF16 R128, R4, R22, R128 ;  /* 0x000000160480723c */ /* 0x000fee0000041880 */
[----:B------:R-:W-:Y:S01]  /*6810*/  @P6 IADD3 R5, P2, R210, -0x100, RZ ;  /* 0xffffff00d2056810 */ /* 0x000fe20007f5e0ff */
[-C--:B-1----:R-:W-:Y:S05]  /*6820*/  HMMA.16816.F32.BF16 R84, R24, R132.reuse, R84 ;  /* 0x000000841854723c */ /* 0x082fea0000041854 */
[----:B------:R-:W-:Y:S01]  /*6830*/  IADD3 R6, R196, -0x1, RZ ;  /* 0xffffffffc4067810 */ /* 0x000fe20007ffe0ff */
[----:B------:R-:W-:Y:S01]  /*6840*/  @P6 IMAD.MOV.U32 R210, RZ, RZ, R5 ;  /* 0x000000ffffd26224 */ /* 0x000fe200078e0005 */
[----:B------:R-:W-:Y:S01]  /*6850*/  @P6 IADD3.X R4, R211, -0x1, RZ, P2, !PT ;  /* 0xffffffffd3046810 */ /* 0x000fe200017fe4ff */
[C---:B------:R-:W-:Y:S04]  /*6860*/  HMMA.16816.F32.BF16 R88, R136.reuse, R132, R88 ;  /* 0x000000848858723c */ /* 0x040fe80000041858 */
[----:B------:R-:W-:Y:S02]  /*6870*/  IMAD.MOV.U32 R196, RZ, RZ, R6 ;  /* 0x000000ffffc47224 */ /* 0x000fe400078e0006 */
[----:B------:R-:W-:Y:S02]  /*6880*/  @P6 IMAD.MOV.U32 R211, RZ, RZ, R4 ;  /* 0x000000ffffd36224 */ /* 0x000fe400078e0004 */
        /* <DEDUP_REMOVED lines=11> */
[----:B------:R-:W-:Y:S01]  /*6940*/  BAR.SYNC.DEFER_BLOCKING 0x0 ;  /* 0x0000000000007b1d */ /* 0x000fe20000010000 */
[----:B------:R-:W-:Y:S01]  /*6950*/  FMUL.FTZ R132, R48, c[0x0][0x2dc] ;  /* 0x0000b70030847a20 */ /* 0x000fe20000410000 */
[----:B------:R-:W-:Y:S01]  /*6960*/  ISETP.NE.AND P0, PT, R249, -0x1, PT ;  /* 0xfffffffff900780c */ /* 0x000fe20003f05270 */
[----:B------:R-:W-:-:S02]  /*6970*/  FMUL.FTZ R48, R46, c[0x0][0x2dc] ;  /* 0x0000b7002e307a20 */ /* 0x000fc40000410000 */
[----:B------:R-:W-:Y:S01]  /*6980*/  FMUL.FTZ R18, R47, c[0x0][0x2dc] ;  /* 0x0000b7002f127a20 */ /* 0x000fe20000410000 */
[----:B------:R-:W1:Y:S01]  /*6990*/  S2R R144, SR_CTAID.Y ;  /* 0x0000000000907919 */ /* 0x000e620000002600 */
        /* <DEDUP_REMOVED lines=15> */
[----:B------:R-:W-:Y:S01]  /*6a90*/  STS [R238], R47 ;  /* 0x0000002fee007388 */ /* 0x000fe20000000800 */
[----:B------:R-:W-:Y:S01]  /*6aa0*/  FMUL.FTZ R43, R97, c[0x0][0x2e0] ;  /* 0x0000b800612b7a20 */ /* 0x000fe20000410000 */
[----:B------:R-:W-:Y:S01]  /*6ab0*/  F2FP.BF16.PACK_AB R19, R19, R49 ;  /* 0x000000311313723e */ /* 0x000fe200000010ff */
[----:B------:R-:W-:Y:S01]  /*6ac0*/  FMUL.FTZ R98, R98, c[0x0][0x2e0] ;  /* 0x0000b80062627a20 */ /* 0x000fe20000410000 */
[----:B------:R-:W-:Y:S01]  /*6ad0*/  STS [R238+0x200], R46 ;  /* 0x0002002eee007388 */ /* 0x000fe20000000800 */
[----:B------:R-:W-:Y:S01]  /*6ae0*/  FMUL.FTZ R42, R99, c[0x0][0x2e0] ;  /* 0x0000b800632a7a20 */ /* 0x000fe20000410000 */
[----:B------:R-:W-:Y:S01]  /*6af0*/  F2FP.BF16.PACK_AB R43, R43, R96 ;  /* 0x000000602b2b723e */ /* 0x000fe200000010ff */
[----:B------:R-:W-:-:S02]  /*6b00*/  FMUL.FTZ R134, R40, c[0x0][0x2dc] ;  /* 0x0000b70028867a20 */ /* 0x000fc40000410000 */
        /* <DEDUP_REMOVED lines=14> */
[----:B------:R-:W-:Y:S01]  /*6bf0*/  STS [R238+0x1000], R45 ;  /* 0x0010002dee007388 */ /* 0x000fe20000000800 */
        /* <DEDUP_REMOVED lines=139> */
[----:B------:R-:W-:-:S02]  /*74b0*/  F2FP.BF16.PACK_AB R3, R3, R76 ;  /* 0x0000004c0303723e */ /* 0x000fc400000010ff */
[----:B------:R-:W-:Y:S02]  /*74c0*/  STS [R239+0x9000], R11 ;  /* 0x0090000bef007388 */ /* 0x000fe40000000800 */
[----:B------:R-:W-:Y:S02]  /*74d0*/  F2FP.BF16.PACK_AB R0, R0, R78 ;  /* 0x0000004e0000723e */ /* 0x000fe400000010ff */
[----:B------:R-:W-:Y:S04]  /*74e0*/  STS [R239+0x9200], R10 ;  /* 0x0092000aef007388 */ /* 0x000fe80000000800 */
[----:B------:R-:W-:Y:S04]  /*74f0*/  STS [R238+0xa000], R9 ;  /* 0x00a00009ee007388 */ /* 0x000fe80000000800 */
[----:B------:R-:W-:Y:S04]  /*7500*/  STS [R238+0xa200], R8 ;  /* 0x00a20008ee007388 */ /* 0x000fe80000000800 */
[----:B------:R-:W-:Y:S04]  /*7510*/  STS [R239+0xa000], R5 ;  /* 0x00a00005ef007388 */ /* 0x000fe80000000800 */
[----:B------:R-:W-:Y:S04]  /*7520*/  STS [R239+0xa200], R4 ;  /* 0x00a20004ef007388 */ /* 0x000fe80000000800 */
[----:B------:R-:W-:Y:S04]  /*7530*/  STS [R238+0xb000], R7 ;  /* 0x00b00007ee007388 */ /* 0x000fe80000000800 */
[----:B------:R1:W-:Y:S04]  /*7540*/  STS [R238+0xb200], R6 ;  /* 0x00b20006ee007388 */ /* 0x0003e80000000800 */
[----:B------:R-:W-:Y:S04]  /*7550*/  STS [R239+0xb000], R3 ;  /* 0x00b00003ef007388 */ /* 0x000fe80000000800 */
[----:B------:R2:W-:Y:S01]  /*7560*/  STS [R239+0xb200], R0 ;  /* 0x00b20000ef007388 */ /* 0x0005e20000000800 */
[----:B-1----:R-:W-:-:S02]  /*7570*/  SHF.R.S32.HI R6, RZ, 0x1f, R144 ;  /* 0x0000001fff067819 */ /* 0x002fc40000011490 */
[----:B--2---:R-:W-:-:S05]  /*7580*/  @P0 IADD3 R0, R235, R249, RZ ;  /* 0x000000f9eb000210 */ /* 0x004fca0007ffe0ff */
        /* <DEDUP_REMOVED lines=14> */
.L_x_774:
        /* <DEDUP_REMOVED lines=15> */
.L_x_775:
[----:B------:R-:W-:Y:S01]  /*7760*/  BAR.SYNC.DEFER_BLOCKING 0x0 ;  /* 0x0000000000007b1d */ /* 0x000fe20000010000 */
[C---:B------:R-:W-:Y:S01]  /*7770*/  SHF.L.U32 R0, R233.reuse, 0x7, RZ ;  /* 0x00000007e9007819 */ /* 0x040fe200000006ff */
[----:B------:R-:W-:Y:S01]  /*7780*/  IMAD R25, R233, -0x80, R195 ;  /* 0xffffff80e9197824 */ /* 0x000fe200078e02c3 */
[----:B------:R-:W-:Y:S02]  /*7790*/  SHF.R.S32.HI R7, RZ, 0x1f, R250 ;  /* 0x0000001fff077819 */ /* 0x000fe400000114fa */
[----:B------:R-:W-:Y:S01]  /*77a0*/  SHF.R.S32.HI R26, RZ, 0x1f, R0 ;  /* 0x0000001fff1a7819 */ /* 0x000fe20000011400 */
[----:B------:R-:W1:Y:S01]  /*77b0*/  S2R R43, SR_CTAID.Z ;  /* 0x00000000002b7919 */ /* 0x000e620000002700 */
[----:B------:R-:W-:Y:S01]  /*77c0*/  MOV R6, R250 ;  /* 0x000000fa00067202 */ /* 0x000fe20000000f00 */
[----:B------:R-:W-:Y:S01]  /*77d0*/  BSSY B0, `(.L_x_776) ;  /* 0x0000025000007945 */ /* 0x000fe20003800000 */
[----:B------:R-:W-:Y:S01]  /*77e0*/  ISETP.GE.AND P2, PT, R234, R25, PT ;  /* 0x00000019ea00720c */ /* 0x000fe20003f46270 */
[----:B------:R-:W-:Y:S01]  /*77f0*/  IMAD R3, R26, c[0x0][0x3a0], RZ ;  /* 0x0000e8001a037a24 */ /* 0x000fe200078e02ff */
[----:B------:R-:W-:Y:S01]  /*7800*/  SHF.R.S32.HI R41, RZ, 0x1f, R234 ;  /* 0x0000001fff297819 */ /* 0x000fe200000114ea */
[----:B------:R-:W-:-:S04]  /*7810*/  IMAD.WIDE.U32 R4, R0, c[0x0][0x3a0], R6 ;  /* 0x0000e80000047a25 */ /* 0x000fc800078e0006 */
[----:B------:R-:W-:Y:S01]  /*7820*/  IMAD R3, R0, c[0x0][0x3a4], R3 ;  /* 0x0000e90000037a24 */ /* 0x000fe200078e0203 */
[----:B------:R-:W-:-:S04]  /*7830*/  IADD3 R4, P0, R8, R4, RZ ;  /* 0x0000000408047210 */ /* 0x000fc80007f1e0ff */
[----:B------:R-:W-:Y:S01]  /*7840*/  IADD3.X R5, R9, R5, R3, P0, !PT ;  /* 0x0000000509057210 */ /* 0x000fe200007fe403 */
[----:B------:R2:W3:Y:S04]  /*7850*/  LDS.128 R36, [R208+0xa000] ;  /* 0x00a00000d0247984 */ /* 0x0004e80000000c00 */
[----:B------:R2:W4:Y:S01]  /*7860*/  LDS.128 R32, [R208+0xc000] ;  /* 0x00c00000d0207984 */ /* 0x0005220000000c00 */
[----:B-1----:R-:W-:Y:S01]  /*7870*/  SHF.R.S32.HI R42, RZ, 0x1f, R43 ;  /* 0x0000001fff2a7819 */ /* 0x002fe2000001142b */
[----:B------:R-:W-:Y:S02]  /*7880*/  IMAD.WIDE.U32 R8, R43, c[0x0][0x3b8], R4 ;  /* 0x0000ee002b087a25 */ /* 0x000fe400078e0004 */
[----:B------:R2:W1:Y:S02]  /*7890*/  LDS.128 R28, [R208+0xe000] ;  /* 0x00e00000d01c7984 */ /* 0x0004640000000c00 */
[----:B------:R-:W-:-:S02]  /*78a0*/  IMAD R3, R42, c[0x0][0x3b8], RZ ;  /* 0x0000ee002a037a24 */ /* 0x000fc400078e02ff */
[----:B------:R2:W1:Y:S02]  /*78b0*/  LDS.128 R52, [R208+0xf000] ;  /* 0x00f00000d0347984 */ /* 0x0004640000000c00 */
[----:B------:R-:W-:Y:S02]  /*78c0*/  IMAD R3, R43, c[0x0][0x3bc], R3 ;  /* 0x0000ef002b037a24 */ /* 0x000fe400078e0203 */
[----:B------:R2:W1:Y:S04]  /*78d0*/  LDS.128 R64, [R208+0x10000] ;  /* 0x01000000d0407984 */ /* 0x0004680000000c00 */
[----:B------:R2:W1:Y:S01]  /*78e0*/  LDS.128 R48, [R208+0x11000] ;  /* 0x01100000d0307984 */ /* 0x0004620000000c00 */
[----:B------:R-:W-:-:S03]  /*78f0*/  IADD3 R24, R9, R3, RZ ;  /* 0x0000000309187210 */ /* 0x000fc60007ffe0ff */
[----:B------:R2:W1:Y:S04]  /*7900*/  LDS.128 R60, [R208+0x12000] ;  /* 0x01200000d03c7984 */ /* 0x0004680000000c00 */
[----:B------:R2:W1:Y:S04]  /*7910*/  LDS.128 R44, [R208+0x13000] ;  /* 0x01300000d02c7984 */ /* 0x0004680000000c00 */
[----:B------:R2:W1:Y:S01]  /*7920*/  LDS.128 R56, [R208+0x14000] ;  /* 0x01400000d0387984 */ /* 0x0004620000000c00 */
[----:B------:R-:W-:Y:S05]  /*7930*/  @P2 BRA `(.L_x_777) ;  /* 0x000000e000002947 */ /* 0x000fea0003800000 */
[----:B------:R-:W2:Y:S01]  /*7940*/  LDS.128 R16, [R208+0xb000] ;  /* 0x00b00000d0107984 */ /* 0x000ea20000000c00 */
[----:B------:R-:W-:Y:S01]  /*7950*/  MOV R4, R8 ;  /* 0x0000000800047202 */ /* 0x000fe20000000f00 */
[----:B------:R-:W-:Y:S01]  /*7960*/  IMAD R3, R41, c[0x0][0x3a0], RZ ;  /* 0x0000e80029037a24 */ /* 0x000fe200078e02ff */
[----:B------:R-:W-:Y:S01]  /*7970*/  MOV R5, R24 ;  /* 0x0000001800057202 */ /* 0x000fe20000000f00 */
[----:B------:R-:W4:Y:S02]  /*7980*/  LDS.128 R12, [R208+0x9000] ;  /* 0x00900000d00c7984 */ /* 0x000f240000000c00 */
[----:B------:R-:W-:-:S02]  /*7990*/  IMAD R3, R234, c[0x0][0x3a4], R3 ;  /* 0x0000e900ea037a24 */ /* 0x000fc400078e0203 */
[----:B------:R-:W3:Y:S01]  /*79a0*/  LDS.128 R20, [R208+0xd000] ;  /* 0x00d00000d0147984 */ /* 0x000ee20000000c00 */
[----:B------:R-:W-:-:S05]  /*79b0*/  IMAD.WIDE.U32 R10, R234, c[0x0][0x3a0], R4 ;  /* 0x0000e800ea0a7a25 */ /* 0x000fca00078e0004 */
[----:B------:R-:W-:Y:S02]  /*79c0*/  IADD3 R3, R11, R3, RZ ;  /* 0x000000030b037210 */ /* 0x000fe40007ffe0ff */
[----:B------:R-:W-:-:S04]  /*79d0*/  LEA R4, P0, R10, c[0x0][0x340], 0x1 ;  /* 0x0000d0000a047a11 */ /* 0x000fc800078008ff */
[----:B------:R-:W-:-:S05]  /*79e0*/  LEA.HI.X R5, R10, c[0x0][0x344], R3, 0x1, P0 ;  /* 0x0000d1000a057a11 */ /* 0x000fca00000f0c03 */
[----:B--2---:R2:W-:Y:S04]  /*79f0*/  STG.E.128 [R4.64+0x40], R16 ;  /* 0x0000401004007986 */ /* 0x0045e8000c101d06 */
[----:B----4-:R2:W-:Y:S04]  /*7a00*/  STG.E.128 [R4.64], R12 ;  /* 0x0000000c04007986 */ /* 0x0105e8000c101d06 */
[----:B---3--:R2:W-:Y:S02]  /*7a10*/  STG.E.128 [R4.64+0x80], R20 ;  /* 0x0000801404007986 */ /* 0x0085e4000c101d06 */
.L_x_777:
[----:B------:R-:W-:Y:S05]  /*7a20*/  BSYNC B0 ;  /* 0x0000000000007941 */ /* 0x000fea0003800000 */
.L_x_776:
[----:B------:R-:W-:Y:S01]  /*7a30*/  IADD3 R3, R234, 0x40, RZ ;  /* 0x00000040ea037810 */ /* 0x000fe20007ffe0ff */
[----:B------:R-:W-:Y:S03]  /*7a40*/  BSSY B0, `(.L_x_778) ;  /* 0x0000010000007945 */ /* 0x000fe60003800000 */
[----:B------:R-:W-:-:S13]  /*7a50*/  ISETP.GE.AND P1, PT, R3, R25, PT ;  /* 0x000000190300720c */ /* 0x000fda0003f26270 */
[----:B------:R-:W-:Y:S05]  /*7a60*/  @P1 BRA `(.L_x_779) ;  /* 0x000000d000001947 */ /* 0x000fea0003800000 */
[----:B------:R-:W-:Y:S02]  /*7a70*/  IADD3 R3, P0, R234, 0x40, RZ ;  /* 0x00000040ea037810 */ /* 0x000fe40007f1e0ff */
[----:B--2---:R-:W-:-:S03]  /*7a80*/  MOV R5, R24 ;  /* 0x0000001800057202 */ /* 0x004fc60000000f00 */
        /* <DEDUP_REMOVED lines=8> */
[----:B---3--:R2:W-:Y:S04]  /*7b10*/  STG.E.128 [R4.64], R36 ;  /* 0x0000002404007986 */ /* 0x0085e8000c101d06 */
[----:B----4-:R2:W-:Y:S04]  /*7b20*/  STG.E.128 [R4.64+0x40], R32 ;  /* 0x0000402004007986 */ /* 0x0105e8000c101d06 */
[----:B-1----:R2:W-:Y:S02]  /*7b30*/  STG.E.128 [R4.64+0x80], R28 ;  /* 0x0000801c04007986 */ /* 0x0025e4000c101d06 */
.L_x_779:
[----:B------:R-:W-:Y:S05]  /*7b40*/  BSYNC B0 ;  /* 0x0000000000007941 */ /* 0x000fea0003800000 */
.L_x_778:
[----:B------:R-:W-:Y:S01]  /*7b50*/  IMAD.WIDE.U32 R6, R0, c[0x0][0x3a8], R6 ;  /* 0x0000ea0000067a25 */ /* 0x000fe200078e0006 */
[----:B------:R-:W-:Y:S03]  /*7b60*/  BSSY B0, `(.L_x_780) ;  /* 0x0000015000007945 */ /* 0x000fe60003800000 */
[----:B------:R-:W-:Y:S01]  /*7b70*/  IMAD R3, R26, c[0x0][0x3a8], RZ ;  /* 0x0000ea001a037a24 */ /* 0x000fe200078e02ff */
[----:B------:R-:W-:-:S03]  /*7b80*/  IADD3 R6, P0, R27, R6, RZ ;  /* 0x000000061b067210 */ /* 0x000fc60007f1e0ff */
[----:B------:R-:W-:Y:S02]  /*7b90*/  IMAD R3, R0, c[0x0][0x3ac], R3 ;  /* 0x0000eb0000037a24 */ /* 0x000fe400078e0203 */
[----:B------:R-:W-:-:S03]  /*7ba0*/  IMAD R0, R42, c[0x0][0x3c0], RZ ;  /* 0x0000f0002a007a24 */ /* 0x000fc600078e02ff */
[----:B------:R-:W-:Y:S01]  /*7bb0*/  IADD3.X R7, R40, R7, R3, P0, !PT ;  /* 0x0000000728077210 */ /* 0x000fe200007fe403 */
[----:B------:R-:W-:-:S04]  /*7bc0*/  IMAD R3, R43, c[0x0][0x3c4], R0 ;  /* 0x0000f1002b037a24 */ /* 0x000fc800078e0200 */
[----:B------:R-:W-:-:S05]  /*7bd0*/  IMAD.WIDE.U32 R6, R43, c[0x0][0x3c0], R6 ;  /* 0x0000f0002b067a25 */ /* 0x000fca00078e0006 */
[----:B------:R-:W-:Y:S01]  /*7be0*/  IADD3 R3, R7, R3, RZ ;  /* 0x0000000307037210 */ /* 0x000fe20007ffe0ff */
[----:B------:R-:W-:Y:S05]  /*7bf0*/  @P2 BRA `(.L_x_781) ;  /* 0x000000b000002947 */ /* 0x000fea0003800000 */
[----:B--2---:R-:W-:Y:S01]  /*7c00*/  MOV R4, R6 ;  /* 0x0000000600047202 */ /* 0x004fe20000000f00 */
[----:B------:R-:W-:Y:S01]  /*7c10*/  IMAD R0, R41, c[0x0][0x3a8], RZ ;  /* 0x0000ea0029007a24 */ /* 0x000fe200078e02ff */
[----:B------:R-:W-:-:S03]  /*7c20*/  MOV R5, R3 ;  /* 0x0000000300057202 */ /* 0x000fc60000000f00 */
[C---:B------:R-:W-:Y:S02]  /*7c30*/  IMAD R0, R234.reuse, c[0x0][0x3ac], R0 ;  /* 0x0000eb00ea007a24 */ /* 0x040fe400078e0200 */
[----:B------:R-:W-:-:S05]  /*7c40*/  IMAD.WIDE.U32 R8, R234, c[0x0][0x3a8], R4 ;  /* 0x0000ea00ea087a25 */ /* 0x000fca00078e0004 */
[----:B------:R-:W-:Y:S02]  /*7c50*/  IADD3 R0, R9, R0, RZ ;  /* 0x0000000009007210 */ /* 0x000fe40007ffe0ff */
[----:B------:R-:W-:-:S04]  /*7c60*/  LEA R4, P0, R8, c[0x0][0x348], 0x1 ;  /* 0x0000d20008047a11 */ /* 0x000fc800078008ff */
[----:B------:R-:W-:-:S05]  /*7c70*/  LEA.HI.X R5, R8, c[0x0][0x34c], R0, 0x1, P0 ;  /* 0x0000d30008057a11 */ /* 0x000fca00000f0c00 */
[----:B-1----:R1:W-:Y:S04]  /*7c80*/  STG.E.128 [R4.64], R52 ;  /* 0x0000003404007986 */ /* 0x0023e8000c101d06 */
[----:B------:R1:W-:Y:S04]  /*7c90*/  STG.E.128 [R4.64+0x40], R48 ;  /* 0x0000403004007986 */ /* 0x0003e8000c101d06 */
[----:B------:R1:W-:Y:S02]  /*7ca0*/  STG.E.128 [R4.64+0x80], R44 ;  /* 0x0000802c04007986 */ /* 0x0003e4000c101d06 */
.L_x_781:
[----:B------:R-:W-:Y:S05]  /*7cb0*/  BSYNC B0 ;  /* 0x0000000000007941 */ /* 0x000fea0003800000 */
.L_x_780:
[----:B------:R-:W-:Y:S05]  /*7cc0*/  @P1 BRA `(.L_x_782) ;  /* 0x0000081000001947 */ /* 0x000fea0003800000 */
[----:B------:R-:W-:Y:S02]  /*7cd0*/  IADD3 R0, P0, R234, 0x40, RZ ;  /* 0x00000040ea007810 */ /* 0x000fe40007f1e0ff */
[----:B------:R-:W-:-:S02]  /*7ce0*/  MOV R7, R3 ;  /* 0x0000000300077202 */ /* 0x000fc40000000f00 */
[----:B-12---:R-:W-:-:S03]  /*7cf0*/  IADD3.X R4, RZ, R41, RZ, P0, !PT ;  /* 0x00000029ff047210 */ /* 0x006fc600007fe4ff */
        /* <DEDUP_REMOVED lines=10> */
.L_x_770:
[----:B------:R-:W1:Y:S01]  /*7da0*/  S2R R9, SR_CTAID.Y ;  /* 0x0000000000097919 */ /* 0x000e620000002600 */
[----:B------:R-:W-:-:S13]  /*7db0*/  ISETP.NE.AND P0, PT, R249, -0x1, PT ;  /* 0xfffffffff900780c */ /* 0x000fda0003f05270 */
[----:B------:R-:W-:-:S05]  /*7dc0*/  @P0 IADD3 R0, R235, R249, RZ ;  /* 0x000000f9eb000210 */ /* 0x000fca0007ffe0ff */
[----:B------:R-:W-:-:S04]  /*7dd0*/  @P0 IMAD.WIDE.U32 R4, R0, c[0x0][0x3a0], RZ ;  /* 0x0000e80000040a25 */ /* 0x000fc800078e00ff */
[----:B------:R-:W-:Y:S01]  /*7de0*/  @P0 IMAD R7, R0, c[0x0][0x3a4], R5 ;  /* 0x0000e90000070a24 */ /* 0x000fe200078e0205 */
[----:B-1----:R-:W-:Y:S02]  /*7df0*/  SHF.R.S32.HI R8, RZ, 0x1f, R9 ;  /* 0x0000001fff087819 */ /* 0x002fe40000011409 */
        /* <DEDUP_REMOVED lines=12> */
.L_x_783:
        /* <DEDUP_REMOVED lines=15> */
.L_x_784:
[----:B------:R-:W1:Y:S01]  /*7fb0*/  S2R R17, SR_CTAID.Z ;  /* 0x0000000000117919 */ /* 0x000e620000002700 */
[C---:B------:R-:W-:Y:S01]  /*7fc0*/  SHF.L.U32 R0, R233.reuse, 0x7, RZ ;  /* 0x00000007e9007819 */ /* 0x040fe200000006ff */
[----:B------:R-:W-:Y:S01]  /*7fd0*/  IMAD R11, R233, -0x80, R195 ;  /* 0xffffff80e90b7824 */ /* 0x000fe200078e02c3 */
[----:B------:R-:W-:Y:S01]  /*7fe0*/  BSSY B0, `(.L_x_785) ;  /* 0x000001a000007945 */ /* 0x000fe20003800000 */
[----:B------:R-:W-:Y:S02]  /*7ff0*/  SHF.R.S32.HI R15, RZ, 0x1f, R234 ;  /* 0x0000001fff0f7819 */ /* 0x000fe400000114ea */
[----:B------:R-:W-:Y:S01]  /*8000*/  SHF.R.S32.HI R12, RZ, 0x1f, R0 ;  /* 0x0000001fff0c7819 */ /* 0x000fe20000011400 */
[----:B------:R-:W-:Y:S01]  /*8010*/  IMAD.WIDE.U32 R4, R0, c[0x0][0x3a0], R250 ;  /* 0x0000e80000047a25 */ /* 0x000fe200078e00fa */
[----:B------:R-:W-:-:S03]  /*8020*/  ISETP.GE.AND P2, PT, R234, R11, PT ;  /* 0x0000000bea00720c */ /* 0x000fc60003f46270 */
[----:B------:R-:W-:Y:S01]  /*8030*/  IMAD R3, R12, c[0x0][0x3a0], RZ ;  /* 0x0000e8000c037a24 */ /* 0x000fe200078e02ff */
[----:B------:R-:W-:-:S03]  /*8040*/  IADD3 R6, P0, R6, R4, RZ ;  /* 0x0000000406067210 */ /* 0x000fc60007f1e0ff */
[----:B------:R-:W-:-:S05]  /*8050*/  IMAD R3, R0, c[0x0][0x3a4], R3 ;  /* 0x0000e90000037a24 */ /* 0x000fca00078e0203 */
[----:B------:R-:W-:Y:S02]  /*8060*/  IADD3.X R7, R7, R5, R3, P0, !PT ;  /* 0x0000000507077210 */ /* 0x000fe400007fe403 */
[----:B-1----:R-:W-:-:S03]  /*8070*/  SHF.R.S32.HI R16, RZ, 0x1f, R17 ;  /* 0x0000001fff107819 */ /* 0x002fc60000011411 */
[----:B------:R-:W-:-:S04]  /*8080*/  IMAD.WIDE.U32 R6, R17, c[0x0][0x3b8], R6 ;  /* 0x0000ee0011067a25 */ /* 0x000fc800078e0006 */
[----:B------:R-:W-:-:S04]  /*8090*/  IMAD R10, R16, c[0x0][0x3b8], RZ ;  /* 0x0000ee00100a7a24 */ /* 0x000fc800078e02ff */
[----:B------:R-:W-:-:S05]  /*80a0*/  IMAD R10, R17, c[0x0][0x3bc], R10 ;  /* 0x0000ef00110a7a24 */ /* 0x000fca00078e020a */
[----:B------:R-:W-:Y:S01]  /*80b0*/  IADD3 R10, R10, R7, RZ ;  /* 0x000000070a0a7210 */ /* 0x000fe20007ffe0ff */
        /* <DEDUP_REMOVED lines=12> */
.L_x_786:
[----:B------:R-:W-:Y:S05]  /*8180*/  BSYNC B0 ;  /* 0x0000000000007941 */ /* 0x000fea0003800000 */
.L_x_785:
[----:B------:R-:W-:Y:S01]  /*8190*/  IADD3 R3, R234, 0x40, RZ ;  /* 0x00000040ea037810 */ /* 0x000fe20007ffe0ff */
[----:B------:R-:W-:Y:S03]  /*81a0*/  BSSY B0, `(.L_x_787) ;  /* 0x000000f000007945 */ /* 0x000fe60003800000 */
[----:B------:R-:W-:-:S13]  /*81b0*/  ISETP.GE.AND P1, PT, R3, R11, PT ;  /* 0x0000000b0300720c */ /* 0x000fda0003f26270 */
        /* <DEDUP_REMOVED lines=13> */
.L_x_788:
[----:B------:R-:W-:Y:S05]  /*8290*/  BSYNC B0 ;  /* 0x0000000000007941 */ /* 0x000fea0003800000 */
.L_x_787:
[----:B-1----:R-:W-:Y:S01]  /*82a0*/  IMAD.WIDE.U32 R4, R0, c[0x0][0x3a8], R250 ;  /* 0x0000ea0000047a25 */ /* 0x002fe200078e00fa */
        /* <DEDUP_REMOVED lines=21> */
.L_x_790:
[----:B------:R-:W-:Y:S05]  /*8400*/  BSYNC B0 ;  /* 0x0000000000007941 */ /* 0x000fea0003800000 */
.L_x_789:
        /* <DEDUP_REMOVED lines=13> */
.L_x_782:
[----:B------:R-:W-:Y:S05]  /*84e0*/  BSYNC B1 ;  /* 0x0000000000017941 */ /* 0x000fea0003800000 */
.L_x_765:
[----:B------:R-:W-:Y:S01]  /*84f0*/  ULDC UR5, c[0x0][0x218] ;  /* 0x0000860000057ab9 */ /* 0x000fe20000000800 */
[----:B------:R-:W-:Y:S01]  /*8500*/  IADD3 R233, R233, c[0x0][0xc], RZ ;  /* 0x00000300e9e97a10 */ /* 0x000fe20007ffe0ff */
[----:B------:R-:W-:-:S04]  /*8510*/  UIADD3 UR5, UR5, 0x7f, URZ ;  /* 0x0000007f05057890 */ /* 0x000fc8000fffe03f */
[----:B------:R-:W-:-:S04]  /*8520*/  USHF.R.S32.HI UR4, URZ, 0x1f, UR5 ;  /* 0x0000001f3f047899 */ /* 0x000fc80008011405 */
[----:B------:R-:W-:-:S04]  /*8530*/  ULEA.HI UR4, UR4, UR5, URZ, 0x7 ;  /* 0x0000000504047291 */ /* 0x000fc8000f8f383f */
[----:B------:R-:W-:-:S06]  /*8540*/  USHF.R.S32.HI UR4, URZ, 0x7, UR4 ;  /* 0x000000073f047899 */ /* 0x000fcc0008011404 */
[----:B------:R-:W-:-:S13]  /*8550*/  ISETP.GE.AND P0, PT, R233, UR4, PT ;  /* 0x00000004e9007c0c */ /* 0x000fda000bf06270 */
[----:B------:R-:W-:Y:S01]  /*8560*/  @P0 CALL.REL.NOINC `(.L_x_791) ;  /* 0x0000001000000944 */ /* 0x000fe20003c00000 */
[----:B------:R-:W-:Y:S05]  /*8570*/  BRA `(.L_x_792) ;  /* 0xffff854000007947 */ /* 0x000fea000383ffff */
.L_x_791:
[----:B------:R-:W-:Y:S05]  /*8580*/  EXIT ;  /* 0x000000000000794d */ /* 0x000fea0003800000 */
.L_x_793:
        /* <DEDUP_REMOVED lines=15> */
.L_x_1299:


//--------------------- .text._ZN5flash44flash_bwd_dq_dk_dv_loop_seqk_parallel_kernelI23Flash_bwd_kernel_traitsILi96ELi64ELi128ELi8ELi2ELi4ELi4ELb0ELb0EN7cutlass10bfloat16_tE19Flash_kernel_traitsILi96ELi64ELi128ELi8ES3_EELb0ELb0ELb0ELb0ELb0ELb1ELb1EEEvNS_16Flash_bwd_paramsE --------------------------
	.section	.text._ZN5flash44flash_bwd_dq_dk_dv_loop_seqk_parallel_kernelI23Flash_bwd_kernel_traitsILi96ELi64ELi128ELi8ELi2ELi4ELi4ELb0ELb0EN7cutlass10bfloat16_tE19Flash_kernel_traitsILi96ELi64ELi128ELi8ES3_EELb0ELb0ELb0ELb0ELb0ELb1ELb1EEEvNS_16Flash_bwd_paramsE,"ax",@progbits
	.sectioninfo	@"SHI_REGISTERS=255"
	.align	128
        .global         _ZN5flash44flash_bwd_dq_dk_dv_loop_seqk_parallel_kernelI23Flash_bwd_kernel_traitsILi96ELi64ELi128ELi8ELi2ELi4ELi4ELb0ELb0EN7cutlass10bfloat16_tE19Flash_kernel_traitsILi96ELi64ELi128ELi8ES3_EELb0ELb0ELb0ELb0ELb0ELb1ELb1EEEvNS_16Flash_bwd_paramsE
        .type           _ZN5flash44flash_bwd_dq_dk_dv_loop_seqk_parallel_kernelI23Flash_bwd_kernel_traitsILi96ELi64ELi128ELi8ELi2ELi4ELi4ELb0ELb0EN7cutlass10bfloat16_tE19Flash_kernel_traitsILi96ELi64ELi128ELi8ES3_EELb0ELb0ELb0ELb0ELb0ELb1ELb1EEEvNS_16Flash_bwd_paramsE,@function
        .size           _ZN5flash44flash_bwd_dq_dk_dv_loop_seqk_parallel_kernelI23Flash_bwd_kernel_traitsILi96ELi64ELi128ELi8ELi2ELi4ELi4ELb0ELb0EN7cutlass10bfloat16_tE19Flash_kernel_traitsILi96ELi64ELi128ELi8ES3_EELb0ELb0ELb0ELb0ELb0ELb1ELb1EEEvNS_16Flash_bwd_paramsE,(.L_x_1300 - _ZN5flash44flash_bwd_dq_dk_dv_loop_seqk_parallel_kernelI23Flash_bwd_kernel_traitsILi96ELi64ELi128ELi8ELi2ELi4ELi4ELb0ELb0EN7cutlass10bfloat16_tE19Flash_kernel_traitsILi96ELi64ELi128ELi8ES3_EELb0ELb0ELb0ELb0ELb0ELb1ELb1EEEvNS_16Flash_bwd_paramsE)
        .other          _ZN5flash44flash_bwd_dq_dk_dv_loop_seqk_parallel_kernelI23Flash_bwd_kernel_traitsILi96ELi64ELi128ELi8ELi2ELi4ELi4ELb0ELb0EN7cutlass10bfloat16_tE19Flash_kernel_traitsILi96ELi64ELi128ELi8ES3_EELb0ELb0ELb0ELb0ELb0ELb1ELb1EEEvNS_16Flash_bwd_paramsE,@"STO_CUDA_ENTRY STV_DEFAULT"
_ZN5flash44flash_bwd_dq_dk_dv_loop_seqk_parallel_kernelI23Flash_bwd_kernel_traitsILi96ELi64ELi128ELi8ELi2ELi4ELi4ELb0ELb0EN7cutlass10bfloat16_tE19Flash_kernel_traitsILi96ELi64ELi128ELi8ES3_EELb0ELb0ELb0ELb0ELb0ELb1ELb1EEEvNS_16Flash_bwd_paramsE:
.text._ZN5flash44flash_bwd_dq_dk_dv_loop_seqk_parallel_kernelI23Flash_bwd_kernel_traitsILi96ELi64ELi128ELi8ELi2ELi4ELi4ELb0ELb0EN7cutlass10bfloat16_tE19Flash_kernel_traitsILi96ELi64ELi128ELi8ES3_EELb0ELb0ELb0ELb0ELb0ELb1ELb1EEEvNS_16Flash_bwd_paramsE:
        /* <DEDUP_REMOVED lines=100> */
[----:B------:R-:W-:-:S02]  /*0640*/  USHF.R.S32.HI UR57, URZ, 0x1f, UR38 ;  /* 0x0000001f3f397899 */ /* 0x000fc40008011426 */
[----:B------:R-:W-:Y:S01]  /*0650*/  IMAD.IADD R0, R20, 0x1, -R0 ;  /* 0x0000000114007824 */ /* 0x000fe200078e0a00 */
[----:B------:R-:W-:Y:S01]  /*0660*/  LEA.HI R2, R2, R245, RZ, 0x3 ;  /* 0x000000f502027211 */ /* 0x000fe200078f18ff */
[----:B------:R-:W-:Y:S01]  /*0670*/  IMAD.SHL.U32 R20, R20, 0x2, RZ ;  /* 0x0000000214147824 */ /* 0x000fe200078e00ff */
[----:B------:R-:W-:Y:S02]  /*0680*/  UIMAD.WIDE.U32 UR42, UR36, UR44, URZ ;  /* 0x0000002c242a72a5 */ /* 0x000fe4000f8e003f */
[----:B------:R-:W-:Y:S01]  /*0690*/  SHF.R.S32.HI R4, RZ, 0x1f, R0 ;  /* 0x0000001fff047819 */ /* 0x000fe20000011400 */
[----:B------:R-:W-:Y:S01]  /*06a0*/  UIMAD UR51, UR37, UR44, URZ ;  /* 0x0000002c253372a4 */ /* 0x000fe2000f8e023f */
[----:B------:R-:W-:Y:S01]  /*06b0*/  LOP3.LUT R2, R2, 0xfffffff8, RZ, 0xc0, !PT ;  /* 0xfffffff802027812 */ /* 0x000fe200078ec0ff */
[----:B------:R-:W-:Y:S01]  /*06c0*/  USHF.R.S32.HI UR53, URZ, 0x1f, UR47 ;  /* 0x0000001f3f357899 */ /* 0x000fe2000801142f */
[-C--:B------:R-:W-:Y:S01]  /*06d0*/  LEA.HI R3, R0, R0.reuse, RZ, 0x1 ;  /* 0x0000000000037211 */ /* 0x080fe200078f08ff */
[----:B------:R-:W-:Y:S01]  /*06e0*/  UIMAD UR50, UR6, UR50, URZ ;  /* 0x00000032063272a4 */ /* 0x000fe2000f8e023f */
[----:B------:R-:W-:Y:S01]  /*06f0*/  LEA.HI R10, R4, R0, RZ, 0x3 ;  /* 0x00000000040a7211 */ /* 0x000fe200078f18ff */
[----:B------:R-:W-:Y:S01]  /*0700*/  IMAD.IADD R6, R245, 0x1, -R2 ;  /* 0x00000001f5067824 */ /* 0x000fe200078e0a02 */
[----:B------:R-:W-:Y:S01]  /*0710*/  LOP3.LUT R5, R3, 0x7fffffe, RZ, 0xc0, !PT ;  /* 0x07fffffe03057812 */ /* 0x000fe200078ec0ff */
[----:B------:R-:W-:Y:S01]  /*0720*/  @!UP5 UIMAD UR49, UR7, UR49, URZ ;  /* 0x000000310731d2a4 */ /* 0x000fe2000f8e023f */
[----:B------:R-:W-:Y:S01]  /*0730*/  LOP3.LUT R2, R10, 0xfffffff8, RZ, 0xc0, !PT ;  /* 0xfffffff80a027812 */ /* 0x000fe200078ec0ff */
[----:B------:R-:W-:Y:S01]  /*0740*/  USHF.R.S32.HI UR48, URZ, 0x1f, UR41 ;  /* 0x0000001f3f307899 */ /* 0x000fe20008011429 */
[----:B------:R-:W-:Y:S01]  /*0750*/  LOP3.LUT R4, R6, 0x1, RZ, 0xc0, !PT ;  /* 0x0000000106047812 */ /* 0x000fe200078ec0ff */
[----:B------:R-:W-:Y:S01]  /*0760*/  IMAD.IADD R17, R0, 0x1, -R5 ;  /* 0x0000000100117824 */ /* 0x000fe200078e0a05 */
[----:B------:R-:W-:Y:S01]  /*0770*/  LOP3.LUT P4, RZ, R6, 0x2, RZ, 0xc0, !PT ;  /* 0x0000000206ff7812 */ /* 0x000fe2000788c0ff */
[----:B------:R-:W-:Y:S01]  /*0780*/  IMAD.IADD R15, R0, 0x1, -R2 ;  /* 0x00000001000f7824 */ /* 0x000fe200078e0a02 */
[----:B------:R-:W-:Y:S01]  /*0790*/  SHF.R.S32.HI R2, RZ, 0x1, R8 ;  /* 0x00000001ff027819 */ /* 0x000fe20000011408 */
[----:B------:R-:W-:Y:S01]  /*07a0*/  IMAD.SHL.U32 R0, R7, 0x40, RZ ;  /* 0x0000004007007824 */ /* 0x000fe200078e00ff */
[----:B------:R-:W-:Y:S01]  /*07b0*/  ISETP.NE.U32.AND P5, PT, R4, 0x1, PT ;  /* 0x000000010400780c */ /* 0x000fe20003fa5070 */
[----:B------:R-:W-:Y:S01]  /*07c0*/  UMOV UR40, 0xffffd000 ;  /* 0xffffd00000287882 */ /* 0x000fe20000000000 */
[----:B------:R-:W-:-:S02]  /*07d0*/  SHF.R.S32.HI R7, RZ, 0x1, R3 ;  /* 0x00000001ff077819 */ /* 0x000fc40000011403 */
[----:B------:R-:W-:Y:S01]  /*07e0*/  LOP3.LUT R5, R0, 0x1c0, RZ, 0xc0, !PT ;  /* 0x000001c000057812 */ /* 0x000fe200078ec0ff */
[----:B------:R-:W-:Y:S01]  /*07f0*/  IMAD.SHL.U32 R0, R12, 0x10, RZ ;  /* 0x000000100c007824 */ /* 0x000fe200078e00ff */
[----:B------:R-:W-:Y:S01]  /*0800*/  SHF.R.S32.HI R4, RZ, 0x1f, R3 ;  /* 0x0000001fff047819 */ /* 0x000fe20000011403 */
[C---:B------:R-:W-:Y:S01]  /*0810*/  IMAD.SHL.U32 R3, R2.reuse, 0x40, RZ ;  /* 0x0000004002037824 */ /* 0x040fe200078e00ff */
[----:B------:R-:W-:Y:S02]  /*0820*/  LOP3.LUT P6, RZ, R2, 0x2, RZ, 0xc0, !PT ;  /* 0x0000000202ff7812 */ /* 0x000fe400078cc0ff */
[----:B------:R-:W-:Y:S02]  /*0830*/  LEA.HI R4, R4, R7, RZ, 0x2 ;  /* 0x0000000704047211 */ /* 0x000fe400078f10ff */
[----:B------:R-:W-:Y:S02]  /*0840*/  LOP3.LUT R2, R5, 0x30, R0, 0xf8, !PT ;  /* 0x0000003005027812 */ /* 0x000fe400078ef800 */
[----:B------:R-:W-:-:S02]  /*0850*/  LOP3.LUT R0, R3, 0xc0, RZ, 0xc0, !PT ;  /* 0x000000c003007812 */ /* 0x000fc400078ec0ff */
[----:B------:R-:W-:Y:S02]  /*0860*/  LOP3.LUT R3, R4, 0xfffffffc, RZ, 0xc0, !PT ;  /* 0xfffffffc04037812 */ /* 0x000fe400078ec0ff */
[--C-:B------:R-:W-:Y:S02]  /*0870*/  LOP3.LUT R4, R2, 0x8, R16.reuse, 0xf8, !PT ;  /* 0x0000000802047812 */ /* 0x100fe400078ef810 */
[----:B------:R-:W-:Y:S01]  /*0880*/  LOP3.LUT R2, R0, 0x8, R16, 0xf8, !PT ;  /* 0x0000000800027812 */ /* 0x000fe200078ef810 */
[----:B------:R-:W-:Y:S01]  /*0890*/  IMAD.IADD R11, R7, 0x1, -R3 ;  /* 0x00000001070b7824 */ /* 0x000fe200078e0a03 */
[----:B------:R-:W-:Y:S02]  /*08a0*/  SHF.R.U32.HI R0, RZ, 0x3, R0 ;  /* 0x00000003ff007819 */ /* 0x000fe40000011600 */
[----:B------:R-:W-:Y:S02]  /*08b0*/  LEA.HI R7, R6, R6, RZ, 0x1 ;  /* 0x0000000606077211 */ /* 0x000fe400078f08ff */
[----:B------:R-:W-:Y:S01]  /*08c0*/  LOP3.LUT R173, R2, R0, RZ, 0x3c, !PT ;  /* 0x0000000002ad7212 */ /* 0x000fe200078e3cff */
[----:B------:R-:W-:Y:S01]  /*08d0*/  IMAD.SHL.U32 R2, R6, 0x40, RZ ;  /* 0x0000004006027824 */ /* 0x000fe200078e00ff */
[----:B------:R-:W-:Y:S01]  /*08e0*/  SHF.R.U32.HI R0, RZ, 0x3, R5 ;  /* 0x00000003ff007819 */ /* 0x000fe20000011605 */
[----:B------:R-:W-:Y:S01]  /*08f0*/  IMAD.SHL.U32 R5, R18, 0x2, RZ ;  /* 0x0000000212057824 */ /* 0x000fe200078e00ff */
[----:B------:R-:W-:Y:S01]  /*0900*/  SHF.R.S32.HI R3, RZ, 0x3, R10 ;  /* 0x00000003ff037819 */ /* 0x000fe2000001140a */
[----:B------:R-:W-:Y:S01]  /*0910*/  IMAD.U32 R173, R21, 0x20, R173 ;  /* 0x0000002015ad7824 */ /* 0x000fe200078e00ad */
[----:B------:R-:W-:-:S02]  /*0920*/  LOP3.LUT R16, R4, R0, RZ, 0x3c, !PT ;  /* 0x0000000004107212 */ /* 0x000fc400078e3cff */
[----:B------:R-:W-:Y:S01]  /*0930*/  LOP3.LUT R0, R7, 0x3fffffe, RZ, 0xc0, !PT ;  /* 0x03fffffe07007812 */ /* 0x000fe200078ec0ff */
[----:B------:R-:W-:Y:S01]  /*0940*/  IMAD R17, R3, 0x8, R17 ;  /* 0x0000000803117824 */ /* 0x000fe200078e0211 */
[----:B------:R-:W-:Y:S01]  /*0950*/  LOP3.LUT R2, R2, 0x1c0, RZ, 0xc0, !PT ;  /* 0x000001c002027812 */ /* 0x000fe200078ec0ff */
[----:B------:R-:W-:Y:S01]  /*0960*/  IMAD R177, R12, 0x2, R3 ;  /* 0x000000020cb17824 */ /* 0x000fe200078e0203 */
[----:B------:R-:W-:Y:S01]  /*0970*/  SEL R172, R182, 0xffffffe0, !P6 ;  /* 0xffffffe0b6ac7807 */ /* 0x000fe20007000000 */
[----:B------:R-:W-:Y:S01]  /*0980*/  IMAD.IADD R8, R6, 0x1, -R0 ;  /* 0x0000000106087824 */ /* 0x000fe200078e0a00 */
[----:B------:R-:W-:Y:S01]  /*0990*/  SEL R184, R184, 0x10, !P5 ;  /* 0x00000010b8b87807 */ /* 0x000fe20006800000 */
[----:B------:R-:W-:Y:S02]  /*09a0*/  IMAD.SHL.U32 R0, R13, 0x20, RZ ;  /* 0x000000200d007824 */ /* 0x000fe400078e00ff */
[----:B------:R-:W-:Y:S02]  /*09b0*/  IMAD.U32 R3, RZ, RZ, UR14 ;  /* 0x0000000eff037e24 */ /* 0x000fe4000f8e00ff */
[C---:B------:R-:W-:Y:S01]  /*09c0*/  IMAD R172, R173.reuse, 0x2, R172 ;  /* 0x00000002adac7824 */ /* 0x040fe200078e02ac */
        /* <DEDUP_REMOVED lines=31> */
[----:B------:R-:W-:Y:S01]  /*0bc0*/  IMAD.SHL.U32 R187, R187, 0x2, RZ ;  /* 0x00000002bbbb7824 */ /* 0x000fe200078e00ff */
[----:B------:R-:W-:Y:S01]  /*0bd0*/  LOP3.LUT R0, R0, 0x1c0, RZ, 0xc0, !PT ;  /* 0x000001c000007812 */ /* 0x000fe200078ec0ff */
[----:B------:R-:W-:Y:S01]  /*0be0*/  IMAD.IADD R8, R8, 0x1, R10 ;  /* 0x0000000108087824 */ /* 0x000fe200078e020a */
        /* <DEDUP_REMOVED lines=21> */
[C---:B------:R-:W-:Y:S01]  /*0d40*/  IADD3 R247, R246.reuse, 0x20, RZ ;  /* 0x00000020f6f77810 */ /* 0x040fe20007ffe0ff */
[----:B------:R-:W-:Y:S01]  /*0d50*/  IMAD.IADD R180, R177, 0x1, R179 ;  /* 0x00000001b1b47824 */ /* 0x000fe200078e02b3 */
[----:B------:R-:W-:Y:S01]  /*0d60*/  SHF.R.S32.HI R2, RZ, 0x1f, R0 ;  /* 0x0000001fff027819 */ /* 0x000fe20000011400 */
[----:B------:R-:W-:Y:S01]  /*0d70*/  IMAD.IADD R183, R183, 0x1, R5 ;  /* 0x00000001b7b77824 */ /* 0x000fe200078e0205 */
[----:B------:R-:W-:Y:S01]  /*0d80*/  @P3 IADD3 R247, R246, -0x20, RZ ;  /* 0xffffffe0f6f73810 */ /* 0x000fe20007ffe0ff */
[----:B------:R-:W-:Y:S01]  /*0d90*/  IMAD.IADD R184, R184, 0x1, R185 ;  /* 0x00000001b8b87824 */ /* 0x000fe200078e02b9 */
[C---:B------:R-:W-:Y:S01]  /*0da0*/  SHF.L.U64.HI R2, R0.reuse, 0x2, R2 ;  /* 0x0000000200027819 */ /* 0x040fe20000010202 */
[----:B------:R-:W-:-:S02]  /*0db0*/  IMAD.SHL.U32 R0, R0, 0x4, RZ ;  /* 0x0000000400007824 */ /* 0x000fc400078e00ff */
[----:B------:R-:W-:Y:S02]  /*0dc0*/  IMAD.IADD R179, R178, 0x1, R179 ;  /* 0x00000001b2b37824 */ /* 0x000fe400078e02b3 */
[----:B------:R1:W-:Y:S04]  /*0dd0*/  STL [R1+0x4], R2 ;  /* 0x0000040201007387 */ /* 0x0003e80000100800 */
[----:B------:R2:W-:Y:S01]  /*0de0*/  STL [R1], R0 ;  /* 0x0000000001007387 */ /* 0x0005e20000100800 */
[----:B-1----:R-:W-:-:S03]  /*0df0*/  IMAD.SHL.U32 R2, R3, 0x2, RZ ;  /* 0x0000000203027824 */ /* 0x002fc600078e00ff */
.L_x_822:
        /* <DEDUP_REMOVED lines=22> */
[----:B------:R1:W4:Y:S01]  /*0f60*/  @P2 LDG.E R3, [R4.64+0x4] ;  /* 0x0000040404032981 */ /* 0x000322000c1e1900 */
[----:B------:R-:W-:Y:S01]  /*0f70*/  MOV R6, UR6 ;  /* 0x0000000600067c02 */ /* 0x000fe20008000f00 */
[----:B------:R-:W-:-:S03]  /*0f80*/  UISETP.EQ.OR.EX UP1, UPT, URZ, UR9, !UP3, UP1 ;  /* 0x000000093f00728c */ /* 0x000fc6000df22710 */
[----:B------:R-:W-:Y:S01]  /*0f90*/  IMAD.U32 R7, RZ, RZ, UR7 ;  /* 0x00000007ff077e24 */ /* 0x000fe2000f8e00ff */
[----:B------:R-:W-:-:S04]  /*0fa0*/  UIADD3 UR8, UP0, UR13, UR8, URZ ;  /* 0x000000080d087290 */ /* 0x000fc8000ff1e03f */
[----:B-----5:R-:W5:Y:S01]  /*0fb0*/  @P0 LDG.E R6, [R6.64] ;  /* 0x0000000406060981 */ /* 0x020f62000c1e1900 */
[----:B------:R-:W-:Y:S01]  /*0fc0*/  PLOP3.LUT P1, PT, PT, PT, UP1, 0x80, 0x0 ;  /* 0x000000000000781c */ /* 0x000fe20003f2f018 */
[----:B------:R-:W-:Y:S01]  /*0fd0*/  UIADD3.X UR9, UR12, UR9, URZ, UP0, !UPT ;  /* 0x000000090c097290 */ /* 0x000fe200087fe43f */
[----:B-1----:R-:W-:-:S05]  /*0fe0*/  IMAD.U32 R4, RZ, RZ, UR8 ;  /* 0x00000008ff047e24 */ /* 0x002fca000f8e00ff */
[----:B------:R-:W-:-:S06]  /*0ff0*/  MOV R5, UR9 ;  /* 0x0000000900057c02 */ /* 0x000fcc0008000f00 */
[----:B--2---:R-:W2:Y:S01]  /*1000*/  @!P1 LDG.E R0, [R4.64] ;  /* 0x0000000404009981 */ /* 0x004ea2000c1e1900 */
        /* <DEDUP_REMOVED lines=20> */
.L_x_794:
        /* <DEDUP_REMOVED lines=58> */
.L_x_796:
        /* <DEDUP_REMOVED lines=18> */
.L_x_797:
        /* <DEDUP_REMOVED lines=70> */
.L_x_798:
[----:B------:R-:W-:Y:S02]  /*1a70*/  UMOV UR11, UR50 ;  /* 0x00000032000b7c82 */ /* 0x000fe40008000000 */
.L_x_799:
[----:B------:R-:W2:Y:S04]  /*1a80*/  LDL.64 R4, [R1+0x10] ;  /* 0x0000100001047983 */ /* 0x000ea80000100a00 */
[----:B------:R1:W3:Y:S01]  /*1a90*/  LDL.64 R12, [R1+0x10] ;  /* 0x00001000010c7983 */ /* 0x0002e20000100a00 */
[----:B------:R-:W-:Y:S01]  /*1aa0*/  UIADD3 UR8, UP3, UP2, UR8, UR41, UR47 ;  /* 0x0000002908087290 */ /* 0x000fe2000fa7e02f */
[----:B------:R-:W-:Y:S01]  /*1ab0*/  SHF.R.S32.HI R18, RZ, 0x1f, R245 ;  /* 0x0000001fff127819 */ /* 0x000fe200000114f5 */
[----:B------:R-:W-:Y:S01]  /*1ac0*/  UISETP.GE.AND UP4, UPT, UR28, 0x1, UPT ;  /* 0x000000011c00788c */ /* 0x000fe2000bf86270 */
[----:B------:R-:W-:Y:S01]  /*1ad0*/  IADD3 R3, P1, R245, UR14, RZ ;  /* 0x0000000ef5037c10 */ /* 0x000fe2000ff3e0ff */
[----:B------:R-:W-:Y:S01]  /*1ae0*/  UIADD3 UR17, UP1, UP0, UR12, UR8, UR15 ;  /* 0x000000080c117290 */ /* 0x000fe2000f83e00f */
[----:B------:R-:W4:Y:S01]  /*1af0*/  S2R R8, SR_TID.X ;  /* 0x0000000000087919 */ /* 0x000f220000002100 */
[----:B------:R-:W-:Y:S01]  /*1b00*/  BSSY B1, `(.L_x_795) ;  /* 0x00006d7000017945 */ /* 0x000fe20003800000 */
[----:B------:R-:W-:-:S02]  /*1b10*/  ULDC.64 UR8, c[0x0][0x1a8] ;  /* 0x00006a0000087ab9 */ /* 0x000fc40000000a00 */
[----:B------:R-:W-:-:S04]  /*1b20*/  UIMAD UR7, UR61, UR8, URZ ;  /* 0x000000083d0772a4 */ /* 0x000fc8000f8e023f */
[----:B------:R-:W-:-:S03]  /*1b30*/  UIMAD UR12, UR38, UR9, UR7 ;  /* 0x00000009260c72a4 */ /* 0x000fc6000f8e0207 */
[----:B------:R-:W-:Y:S02]  /*1b40*/  ULDC.64 UR8, c[0x0][0x378] ;  /* 0x0000de0000087ab9 */ /* 0x000fe40000000a00 */
[----:B------:R-:W-:-:S04]  /*1b50*/  UIMAD UR7, UR61, UR8, URZ ;  /* 0x000000083d0772a4 */ /* 0x000fc8000f8e023f */
[----:B------:R-:W-:-:S03]  /*1b60*/  UIMAD UR10, UR38, UR9, UR7 ;  /* 0x00000009260a72a4 */ /* 0x000fc6000f8e0207 */
[----:B------:R-:W-:Y:S02]  /*1b70*/  ULDC.64 UR8, c[0x0][0x370] ;  /* 0x0000dc0000087ab9 */ /* 0x000fe40000000a00 */
[----:B------:R-:W-:Y:S02]  /*1b80*/  UIMAD UR7, UR27, UR8, URZ ;  /* 0x000000081b0772a4 */ /* 0x000fe4000f8e023f */
[----:B------:R-:W-:Y:S02]  /*1b90*/  UIADD3 UR8, UR14, UR13, URZ ;  /* 0x0000000d0e087290 */ /* 0x000fe4000fffe03f */
[----:B------:R-:W-:Y:S02]  /*1ba0*/  UIMAD UR7, UR14, UR9, UR7 ;  /* 0x000000090e0772a4 */ /* 0x000fe4000f8e0207 */
[----:B------:R-:W-:Y:S01]  /*1bb0*/  UIADD3 UR9, UR14, UR11, URZ ;  /* 0x0000000b0e097290 */ /* 0x000fe2000fffe03f */
        /* <DEDUP_REMOVED lines=13> */
[----:B------:R-:W-:Y:S02]  /*1c90*/  ULDC.64 UR14, c[0x0][0x200] ;  /* 0x00008000000e7ab9 */ /* 0x000fe40000000a00 */
[----:B------:R-:W-:Y:S01]  /*1ca0*/  UIMAD.WIDE UR14, UR8, UR18, UR14 ;  /* 0x00000012080e72a5 */ /* 0x000fe2000f8e020e */
[----:B------:R-:W-:-:S04]  /*1cb0*/  IMAD.WIDE.U32 R4, R3, c[0x0][0x370], R4 ;  /* 0x0000dc0003047a25 */ /* 0x000fc800078e0004 */
[----:B------:R-:W-:Y:S01]  /*1cc0*/  IMAD.U32 R3, RZ, RZ, UR38 ;  /* 0x00000026ff037e24 */ /* 0x000fe2000f8e00ff */
[----:B------:R-:W-:Y:S01]  /*1cd0*/  IADD3 R5, R5, UR7, RZ ;  /* 0x0000000705057c10 */ /* 0x000fe2000fffe0ff */
[----:B------:R-:W-:-:S04]  /*1ce0*/  UIADD3.X UR7, UR24, UR48, UR53, UP3, UP2 ;  /* 0x0000003018077290 */ /* 0x000fc80009fe4435 */
[----:B------:R-:W-:Y:S01]  /*1cf0*/  IMAD.WIDE.U32 R4, R3, c[0x0][0x378], R4 ;  /* 0x0000de0003047a25 */ /* 0x000fe200078e0004 */
[----:B----4-:R-:W-:Y:S01]  /*1d00*/  SHF.R.S32.HI R3, RZ, 0x1f, R8 ;  /* 0x0000001fff037819 */ /* 0x010fe20000011408 */
[----:B------:R-:W-:-:S03]  /*1d10*/  UIADD3.X UR7, UR26, UR7, UR19, UP1, UP0 ;  /* 0x000000071a077290 */ /* 0x000fc60008fe0413 */
[----:B------:R-:W-:Y:S02]  /*1d20*/  LEA.HI R3, R3, R8, RZ, 0x5 ;  /* 0x0000000803037211 */ /* 0x000fe400078f28ff */
[----:B------:R-:W-:Y:S01]  /*1d30*/  IADD3 R5, R5, UR10, RZ ;  /* 0x0000000a05057c10 */ /* 0x000fe2000fffe0ff */
[----:B------:R-:W-:Y:S01]  /*1d40*/  ULEA.HI.SX32 UR10, UR32, 0xffffffff, 0x1a ;  /* 0xffffffff200a7891 */ /* 0x000fe2000f8fd23f */
        /* <DEDUP_REMOVED lines=10> */
[C---:B------:R-:W-:Y:S01]  /*1df0*/  LEA R190, P0, R6.reuse, c[0x0][0x160], 0x1 ;  /* 0x0000580006be7a11 */ /* 0x040fe200078008ff */
[----:B------:R-:W-:Y:S02]  /*1e00*/  ULDC.64 UR12, c[0x0][0x3c8] ;  /* 0x0000f200000c7ab9 */ /* 0x000fe40000000a00 */
[----:B------:R-:W-:Y:S01]  /*1e10*/  IMAD R7, R245, c[0x0][0x374], R3 ;  /* 0x0000dd00f5077a24 */ /* 0x000fe200078e0203 */
[----:B------:R-:W-:Y:S01]  /*1e20*/  LEA.HI.X R191, R6, c[0x0][0x164], R9, 0x1, P0 ;  /* 0x0000590006bf7a11 */ /* 0x000fe200000f0c09 */
[----:B------:R-:W-:Y:S01]  /*1e30*/  UIMAD.WIDE UR18, UR9, UR18, UR12 ;  /* 0x00000012091272a5 */ /* 0x000fe2000f8e020c */
[----:B------:R-:W-:Y:S01]  /*1e40*/  PLOP3.LUT P0, PT, PT, PT, UP4, 0x80, 0x0 ;  /* 0x000000000000781c */ /* 0x000fe20003f0f048 */
[----:B------:R-:W-:Y:S01]  /*1e50*/  IMAD.IADD R6, R5, 0x1, R7 ;  /* 0x0000000105067824 */ /* 0x000fe200078e0207 */
[----:B------:R-:W-:-:S04]  /*1e60*/  IADD3 R3, P2, R8, UR17, RZ ;  /* 0x0000001108037c10 */ /* 0x000fc8000ff5e0ff */
[C---:B------:R-:W-:Y:S02]  /*1e70*/  LEA R193, P1, R3.reuse, c[0x0][0x350], 0x2 ;  /* 0x0000d40003c17a11 */ /* 0x040fe400078210ff */
[----:B------:R-:W-:Y:S02]  /*1e80*/  LEA.HI.X.SX32 R5, R8, UR7, 0x1, P2 ;  /* 0x0000000708057c11 */ /* 0x000fe400090f0eff */
[----:B------:R-:W-:Y:S02]  /*1e90*/  LEA.HI.X R189, R4, c[0x0][0x334], R6, 0x1, P3 ;  /* 0x0000cd0004bd7a11 */ /* 0x000fe400018f0c06 */
[----:B------:R-:W-:Y:S01]  /*1ea0*/  LEA.HI.X R192, R3, c[0x0][0x354], R5, 0x2, P1 ;  /* 0x0000d50003c07a11 */ /* 0x000fe200008f1405 */
[----:B------:R-:W-:Y:S05]  /*1eb0*/  @!P0 BRA `(.L_x_800) ;  /* 0x000061a000008947 */ /* 0x000fea0003800000 */
[----:B-1----:R-:W2:Y:S01]  /*1ec0*/  LDL R19, [R1+0x18] ;  /* 0x0000180001137983 */ /* 0x002ea20000100800 */
[----:B------:R-:W-:Y:S01]  /*1ed0*/  ULDC.64 UR8, c[0x0][0x198] ;  /* 0x0000660000087ab9 */ /* 0x000fe20000000a00 */
[----:B------:R-:W-:Y:S01]  /*1ee0*/  IMAD.U32 R3, RZ, RZ, UR23 ;  /* 0x00000017ff037e24 */ /* 0x000fe2000f8e00ff */
[----:B------:R-:W-:Y:S01]  /*1ef0*/  UIMAD UR8, UR22, UR8, URZ ;  /* 0x00000008160872a4 */ /* 0x000fe2000f8e023f */
[----:B------:R-:W-:Y:S01]  /*1f00*/  IADD3 R8, R245, 0x40, RZ ;  /* 0x00000040f5087810 */ /* 0x000fe20007ffe0ff */
[----:B------:R-:W-:Y:S01]  /*1f10*/  UMOV UR7, UR10 ;  /* 0x0000000a00077c82 */ /* 0x000fe20008000000 */
[C-C-:B------:R-:W-:Y:S01]  /*1f20*/  IMAD.WIDE.U32 R6, R3.reuse, c[0x0][0x198], R12.reuse ;  /* 0x0000660003067a25 */ /* 0x140fe200078e000c */
[----:B------:R-:W-:Y:S01]  /*1f30*/  ULDC.64 UR10, c[0x0][0x1a0] ;  /* 0x00006800000a7ab9 */ /* 0x000fe20000000a00 */
[----:B------:R-:W-:Y:S01]  /*1f40*/  MOV R234, 0x7f800000 ;  /* 0x7f80000000ea7802 */ /* 0x000fe20000000f00 */
[----:B------:R-:W-:Y:S01]  /*1f50*/  UIMAD UR10, UR22, UR10, URZ ;  /* 0x0000000a160a72a4 */ /* 0x000fe2000f8e023f */
[----:B------:R-:W-:Y:S01]  /*1f60*/  IMAD.WIDE.U32 R4, R3, c[0x0][0x1a0], R12 ;  /* 0x0000680003047a25 */ /* 0x000fe200078e000c */
[----:B------:R-:W-:Y:S01]  /*1f70*/  UIMAD UR12, UR23, UR9, UR8 ;  /* 0x00000009170c72a4 */ /* 0x000fe2000f8e0208 */
[----:B------:R-:W-:Y:S01]  /*1f80*/  IADD3 R6, P2, R6, UR33, RZ ;  /* 0x0000002106067c10 */ /* 0x000fe2000ff5e0ff */
[----:B------:R-:W-:Y:S01]  /*1f90*/  UIMAD UR9, UR20, -0x80, UR6 ;  /* 0xffffff80140978a4 */ /* 0x000fe2000f8e0206 */
[----:B------:R-:W-:Y:S01]  /*1fa0*/  IMAD.MOV.U32 R235, RZ, RZ, 0x7f800000 ;  /* 0x7f800000ffeb7424 */ /* 0x000fe200078e00ff */
[----:B------:R-:W-:Y:S01]  /*1fb0*/  UIMAD UR8, UR7, -0x40, UR28 ;  /* 0xffffffc0070878a4 */ /* 0x000fe2000f8e021c */
[----:B------:R-:W-:Y:S01]  /*1fc0*/  IADD3 R4, P0, R4, UR29, RZ ;  /* 0x0000001d04047c10 */ /* 0x000fe2000ff1e0ff */
[----:B------:R-:W-:Y:S01]  /*1fd0*/  UIMAD UR11, UR23, UR11, UR10 ;  /* 0x0000000b170b72a4 */ /* 0x000fe2000f8e020a */
[----:B------:R-:W-:Y:S01]  /*1fe0*/  IMAD.MOV.U32 R236, RZ, RZ, 0x7f800000 ;  /* 0x7f800000ffec7424 */ /* 0x000fe200078e00ff */
[----:B------:R-:W-:Y:S01]  /*1ff0*/  ISETP.GE.AND P1, PT, R8, UR9, PT ;  /* 0x0000000908007c0c */ /* 0x000fe2000bf26270 */
[----:B------:R-:W-:-:S02]  /*2000*/  IMAD.U32 R8, RZ, RZ, UR12 ;  /* 0x0000000cff087e24 */ /* 0x000fc4000f8e00ff */
[----:B------:R-:W-:-:S03]  /*2010*/  IMAD.MOV.U32 R237, RZ, RZ, 0x7f800000 ;  /* 0x7f800000ffed7424 */ /* 0x000fc600078e00ff */
[----:B------:R-:W-:Y:S01]  /*2020*/  IADD3.X R7, R7, UR35, R8, P2, !PT ;  /* 0x0000002307077c10 */ /* 0x000fe200097fe408 */
[----:B------:R-:W-:Y:S01]  /*2030*/  IMAD R8, R10, c[0x0][0x1b0], RZ ;  /* 0x00006c000a087a24 */ /* 0x000fe200078e02ff */
[----:B------:R-:W-:Y:S01]  /*2040*/  ISETP.GE.AND P2, PT, R245, UR9, PT ;  /* 0x00000009f5007c0c */ /* 0x000fe2000bf46270 */
[----:B------:R-:W-:Y:S02]  /*2050*/  ULEA.HI UR9, UR7, UR7, URZ, 0x1 ;  /* 0x0000000707097291 */ /* 0x000fe4000f8f083f */
[C---:B------:R-:W-:Y:S02]  /*2060*/  IMAD R8, R0.reuse, c[0x0][0x1b4], R8 ;  /* 0x00006d0000087a24 */ /* 0x040fe400078e0208 */
[----:B------:R-:W-:Y:S01]  /*2070*/  IMAD.WIDE.U32 R6, R0, c[0x0][0x1b0], R6 ;  /* 0x00006c0000067a25 */ /* 0x000fe200078e0006 */
[----:B------:R-:W-:-:S03]  /*2080*/  ULOP3.LUT UR9, UR9, 0xfffffffe, URZ, 0xc0, !UPT ;  /* 0xfffffffe09097892 */ /* 0x000fc6000f8ec03f */
[----:B------:R-:W-:Y:S01]  /*2090*/  IMAD.IADD R7, R7, 0x1, R8 ;  /* 0x0000000107077824 */ /* 0x000fe200078e0208 */
[----:B------:R-:W-:Y:S01]  /*20a0*/  UIADD3 UR9, UR7, -UR9, URZ ;  /* 0x8000000907097290 */ /* 0x000fe2000fffe03f */
[----:B------:R-:W-:Y:S02]  /*20b0*/  @!P1 IMAD.MOV.U32 R8, RZ, RZ, R6 ;  /* 0x000000ffff089224 */ /* 0x000fe400078e0006 */
[----:B------:R-:W-:Y:S01]  /*20c0*/  @!P1 IMAD.MOV.U32 R9, RZ, RZ, R7 ;  /* 0x000000ffff099224 */ /* 0x000fe200078e0007 */
[----:B------:R-:W-:-:S03]  /*20d0*/  UISETP.NE.AND UP0, UPT, UR9, 0x1, UPT ;  /* 0x000000010900788c */ /* 0x000fc6000bf05270 */
[----:B------:R-:W-:Y:S01]  /*20e0*/  UMOV UR9, UR14 ;  /* 0x0000000e00097c82 */ /* 0x000fe20008000000 */
[----:B--2---:R-:W-:-:S04]  /*20f0*/  IADD3 R3, R19, 0x8, RZ ;  /* 0x0000000813037810 */ /* 0x004fc80007ffe0ff */
[----:B------:R-:W-:Y:S01]  /*2100*/  ISETP.GE.AND P6, PT, R3, UR8, PT ;  /* 0x0000000803007c0c */ /* 0x000fe2000bfc6270 */
[----:B------:R-:W-:-:S05]  /*2110*/  IMAD.U32 R3, RZ, RZ, UR11 ;  /* 0x0000000bff037e24 */ /* 0x000fca000f8e00ff */
[----:B------:R-:W-:Y:S01]  /*2120*/  IADD3.X R5, R5, UR30, R3, P0, !PT ;  /* 0x0000001e05057c10 */ /* 0x000fe200087fe403 */
[----:B------:R-:W-:Y:S01]  /*2130*/  IMAD R3, R10, c[0x0][0x1b8], RZ ;  /* 0x00006e000a037a24 */ /* 0x000fe200078e02ff */
[C---:B------:R-:W-:Y:S01]  /*2140*/  @!P1 IADD3 R16, P0, R245.reuse, 0x40, RZ ;  /* 0x00000040f5109810 */ /* 0x040fe20007f1e0ff */
[----:B------:R-:W-:Y:S02]  /*2150*/  @!P2 IMAD R10, R18, c[0x0][0x198], RZ ;  /* 0x00006600120aaa24 */ /* 0x000fe400078e02ff */
[C---:B------:R-:W-:Y:S01]  /*2160*/  IMAD R12, R0.reuse, c[0x0][0x1bc], R3 ;  /* 0x00006f00000c7a24 */ /* 0x040fe200078e0203 */
[----:B------:R-:W-:Y:S01]  /*2170*/  @!P1 IADD3 R3, P3, R245, 0x40, RZ ;  /* 0x00000040f5039810 */ /* 0x000fe20007f7e0ff */
[----:B------:R-:W-:-:S03]  /*2180*/  IMAD.WIDE.U32 R4, R0, c[0x0][0x1b8], R4 ;  /* 0x00006e0000047a25 */ /* 0x000fc600078e0004 */
[----:B------:R-:W-:Y:S01]  /*2190*/  @!P1 IADD3.X R0, RZ, R18, RZ, P3, !PT ;  /* 0x00000012ff009210 */ /* 0x000fe20001ffe4ff */
[----:B------:R-:W-:Y:S01]  /*21a0*/  @!P1 IMAD.X R11, RZ, RZ, R18, P0 ;  /* 0x000000ffff0b9224 */ /* 0x000fe200000e0612 */
[----:B------:R-:W-:Y:S01]  /*21b0*/  IADD3 R5, R5, R12, RZ ;  /* 0x0000000c05057210 */ /* 0x000fe20007ffe0ff */
[C---:B------:R-:W-:Y:S02]  /*21c0*/  @!P2 IMAD R10, R245.reuse, c[0x0][0x19c], R10 ;  /* 0x00006700f50aaa24 */ /* 0x040fe400078e020a */
[----:B------:R-:W-:Y:S02]  /*21d0*/  @!P1 IMAD R0, R0, c[0x0][0x198], RZ ;  /* 0x0000660000009a24 */ /* 0x000fe400078e02ff */
[----:B------:R-:W-:-:S04]  /*21e0*/  @!P2 IMAD.WIDE.U32 R12, R245, c[0x0][0x198], R6 ;  /* 0x00006600f50caa25 */ /* 0x000fc800078e0006 */
[C---:B------:R-:W-:Y:S02]  /*21f0*/  @!P1 IMAD R0, R3.reuse, c[0x0][0x19c], R0 ;  /* 0x0000670003009a24 */ /* 0x040fe400078e0200 */
[----:B------:R-:W-:-:S04]  /*2200*/  @!P1 IMAD.WIDE.U32 R6, R3, c[0x0][0x198], R8 ;  /* 0x0000660003069a25 */ /* 0x000fc800078e0008 */
[----:B------:R-:W-:Y:S01]  /*2210*/  @!P1 IMAD R11, R11, c[0x0][0x1a0], RZ ;  /* 0x000068000b0b9a24 */ /* 0x000fe200078e02ff */
[----:B------:R-:W-:Y:S01]  /*2220*/  @!P1 IADD3 R3, R7, R0, RZ ;  /* 0x0000000007039210 */ /* 0x000fe20007ffe0ff */
[----:B------:R-:W-:Y:S01]  /*2230*/  @!P2 IMAD.IADD R9, R13, 0x1, R10 ;  /* 0x000000010d09a824 */ /* 0x000fe200078e020a */
[----:B------:R-:W-:Y:S01]  /*2240*/  @!P2 LEA R10, P3, R12, c[0x0][0x168], 0x1 ;  /* 0x00005a000c0aaa11 */ /* 0x000fe200078608ff */
[----:B------:R-:W-:Y:S01]  /*2250*/  @!P1 IMAD R17, R16, c[0x0][0x1a4], R11 ;  /* 0x0000690010119a24 */ /* 0x000fe200078e020b */
[----:B------:R-:W-:Y:S01]  /*2260*/  @!P1 LEA R8, P0, R6, c[0x0][0x168], 0x1 ;  /* 0x00005a0006089a11 */ /* 0x000fe200078008ff */
[----:B------:R-:W-:Y:S01]  /*2270*/  @!P2 IMAD R0, R18, c[0x0][0x1a0], RZ ;  /* 0x000068001200aa24 */ /* 0x000fe200078e02ff */
[----:B------:R-:W-:Y:S01]  /*2280*/  @!P2 LEA.HI.X R11, R12, c[0x0][0x16c], R9, 0x1, P3 ;  /* 0x00005b000c0baa11 */ /* 0x000fe200018f0c09 */
[----:B------:R-:W-:Y:S01]  /*2290*/  @!P1 IMAD.MOV.U32 R14, RZ, RZ, R4 ;  /* 0x000000ffff0e9224 */ /* 0x000fe200078e0004 */
[----:B------:R-:W-:Y:S01]  /*22a0*/  @!P1 LEA.HI.X R9, R6, c[0x0][0x16c], R3, 0x1, P0 ;  /* 0x00005b0006099a11 */ /* 0x000fe200000f0c03 */
[--C-:B------:R-:W-:Y:S01]  /*22b0*/  @!P1 IMAD.MOV.U32 R15, RZ, RZ, R5.reuse ;  /* 0x000000ffff0f9224 */ /* 0x100fe200078e0005 */
[----:B------:R-:W-:Y:S01]  /*22c0*/  PLOP3.LUT P0, PT, PT, PT, UP6, 0x80, 0x0 ;  /* 0x000000000000781c */ /* 0x000fe20003f0f068 */
[C---:B------:R-:W-:Y:S01]  /*22d0*/  @!P2 IMAD R0, R245.reuse, c[0x0][0x1a4], R0 ;  /* 0x00006900f500aa24 */ /* 0x040fe200078e0200 */
[C---:B------:R-:W-:Y:S01]  /*22e0*/  ISETP.GE.AND P3, PT, R245.reuse, UR8, PT ;  /* 0x00000008f5007c0c */ /* 0x040fe2000bf66270 */
[----:B------:R-:W-:Y:S01]  /*22f0*/  @!P2 IMAD.WIDE.U32 R12, R245, c[0x0][0x1a0], R4 ;  /* 0x00006800f50caa25 */ /* 0x000fe200078e0004 */
[----:B------:R-:W-:-:S03]  /*2300*/  IADD3 R5, R19, 0x20, RZ ;  /* 0x0000002013057810 */ /* 0x000fc60007ffe0ff */
[----:B------:R-:W-:Y:S01]  /*2310*/  @!P1 IMAD.WIDE.U32 R14, R16, c[0x0][0x1a0], R14 ;  /* 0x00006800100e9a25 */ /* 0x000fe200078e000e */
[----:B------:R-:W-:-:S03]  /*2320*/  @!P2 LEA R6, P5, R12, c[0x0][0x170], 0x1 ;  /* 0x00005c000c06aa11 */ /* 0x000fc600078a08ff */
[----:B------:R-:W-:Y:S01]  /*2330*/  @!P2 IMAD.IADD R0, R13, 0x1, R0 ;  /* 0x000000010d00a824 */ /* 0x000fe200078e0200 */
[----:B------:R-:W-:Y:S01]  /*2340*/  @!P1 LEA R4, P4, R14, c[0x0][0x170], 0x1 ;  /* 0x00005c000e049a11 */ /* 0x000fe200078808ff */
[----:B------:R-:W-:Y:S01]  /*2350*/  @P0 BAR.SYNC.DEFER_BLOCKING 0x0 ;  /* 0x0000000000000b1d */ /* 0x000fe20000010000 */
[----:B------:R-:W-:Y:S01]  /*2360*/  @!P1 IMAD.IADD R3, R15, 0x1, R17 ;  /* 0x000000010f039824 */ /* 0x000fe200078e0211 */
[----:B------:R-:W-:Y:S02]  /*2370*/  PLOP3.LUT P0, PT, PT, PT, UP0, 0x80, 0x0 ;  /* 0x000000000000781c */ /* 0x000fe40003f0f008 */
[----:B------:R-:W-:Y:S01]  /*2380*/  @!P2 LEA.HI.X R7, R12, c[0x0][0x174], R0, 0x1, P5 ;  /* 0x00005d000c07aa11 */ /* 0x000fe200028f0c00 */
[----:B------:R-:W-:Y:S01]  /*2390*/  IMAD.SHL.U32 R0, R250, 0x2, RZ ;  /* 0x00000002fa007824 */ /* 0x000fe200078e00ff */
[----:B------:R-:W-:Y:S02]  /*23a0*/  ISETP.GE.AND P5, PT, R5, UR8, PT ;  /* 0x0000000805007c0c */ /* 0x000fe4000bfa6270 */
[----:B------:R-:W-:-:S02]  /*23b0*/  @!P1 LEA.HI.X R5, R14, c[0x0][0x174], R3, 0x1, P4 ;  /* 0x00005d000e059a11 */ /* 0x000fc400020f0c03 */
[----:B------:R-:W-:Y:S02]  /*23c0*/  IADD3 R3, R250, 0x1800, RZ ;  /* 0x00001800fa037810 */ /* 0x000fe40007ffe0ff */
[----:B------:R-:W-:Y:S02]  /*23d0*/  ISETP.GE.AND P4, PT, R19, UR8, PT ;  /* 0x0000000813007c0c */ /* 0x000fe4000bf86270 */
[----:B------:R-:W-:-:S04]  /*23e0*/  SEL R3, R3, R250, !P0 ;  /* 0x000000fa03037207 */ /* 0x000fc80004000000 */
[----:B------:R-:W-:Y:S02]  /*23f0*/  SHF.L.U32 R194, R3, 0x1, RZ ;  /* 0x0000000103c27819 */ /* 0x000fe400000006ff */
        /* <DEDUP_REMOVED lines=59> */
[----:B---3--:R-:W-:-:S03]  /*27b0*/  SHF.R.S32.HI R8, RZ, 0x1f, R19 ;  /* 0x0000001fff087819 */ /* 0x008fc60000011413 */
[----:B------:R4:W-:Y:S04]  /*27c0*/  @!P2 LDGSTS.E.BYPASS.LTC128B.128 [R0+0x11000], [R6.64+0x40] ;  /* 0x110000400600afae */ /* 0x0009e8000b901d44 */
[----:B------:R4:W-:Y:S01]  /*27d0*/  @!P2 LDGSTS.E.BYPASS.LTC128B.128 [R0+0x13000], [R6.64+0x80] ;  /* 0x130000800600afae */ /* 0x0009e2000b901d44 */
[----:B------:R-:W-:Y:S01]  /*27e0*/  ISETP.GE.AND P2, PT, R3, UR8, PT ;  /* 0x0000000803007c0c */ /* 0x000fe2000bf46270 */
[----:B------:R-:W-:Y:S02]  /*27f0*/  UMOV UR8, UR15 ;  /* 0x0000000f00087c82 */ /* 0x000fe40008000000 */
        /* <DEDUP_REMOVED lines=10> */
[----:B------:R-:W0:Y:S02]  /*28a0*/  LDGDEPBAR ;  /* 0x00000000000079af */ /* 0x000e240000000000 */
[----:B---3--:R-:W-:Y:S02]  /*28b0*/  IADD3 R4, P3, R6, UR9, RZ ;  /* 0x0000000906047c10 */ /* 0x008fe4000ff7e0ff */
[----:B-1----:R-:W-:Y:S02]  /*28c0*/  SHF.R.S32.HI R0, RZ, 0x1f, R3 ;  /* 0x0000001fff007819 */ /* 0x002fe40000011403 */
[----:B------:R-:W-:Y:S02]  /*28d0*/  @!P2 LEA R6, P1, R3, UR9, 0x2 ;  /* 0x000000090306ac11 */ /* 0x000fe4000f8210ff */
[----:B------:R-:W-:Y:S02]  /*28e0*/  SHF.L.U64.HI R5, R19, 0x2, R8 ;  /* 0x0000000213057819 */ /* 0x000fe40000010208 */
[----:B------:R-:W-:-:S02]  /*28f0*/  @!P2 LEA.HI.X R7, R3, UR8, R0, 0x2, P1 ;  /* 0x000000080307ac11 */ /* 0x000fc400088f1400 */
[----:B------:R-:W-:-:S03]  /*2900*/  IADD3.X R5, R5, UR8, RZ, P3, !PT ;  /* 0x0000000805057c10 */ /* 0x000fc60009ffe4ff */
[----:B------:R2:W5:Y:S01]  /*2910*/  @!P2 LDG.E R235, [R6.64] ;  /* 0x0000000406eba981 */ /* 0x000562000c1e1900 */
[----:B------:R-:W-:Y:S02]  /*2920*/  IADD3 R3, R183, 0x1800, RZ ;  /* 0x00001800b7037810 */ /* 0x000fe40007ffe0ff */
[----:B------:R-:W-:Y:S01]  /*2930*/  IADD3 R0, R181, 0x1800, RZ ;  /* 0x00001800b5007810 */ /* 0x000fe20007ffe0ff */
[----:B------:R1:W5:Y:S01]  /*2940*/  @!P4 LDG.E R236, [R4.64] ;  /* 0x0000000404ecc981 */ /* 0x000362000c1e1900 */
[----:B------:R-:W-:Y:S02]  /*2950*/  SEL R3, R3, R183, !P0 ;  /* 0x000000b703037207 */ /* 0x000fe40004000000 */
[----:B------:R-:W-:Y:S01]  /*2960*/  SEL R0, R0, R181, !P0 ;  /* 0x000000b500007207 */ /* 0x000fe20004000000 */
[----:B------:R1:W5:Y:S02]  /*2970*/  @!P6 LDG.E R237, [R4.64+0x20] ;  /* 0x0000200404ede981 */ /* 0x000364000c1e1900 */
[----:B------:R-:W-:-:S02]  /*2980*/  IMAD.SHL.U32 R174, R3, 0x2, RZ ;  /* 0x0000000203ae7824 */ /* 0x000fc400078e00ff */
[----:B------:R-:W-:Y:S01]  /*2990*/  IMAD.SHL.U32 R3, R0, 0x2, RZ ;  /* 0x0000000200037824 */ /* 0x000fe200078e00ff */
[----:B------:R-:W-:Y:S01]  /*29a0*/  MOV R0, c[0x0][0x22c] ;  /* 0x00008b0000007a02 */ /* 0x000fe20000000f00 */
[----:B------:R1:W5:Y:S04]  /*29b0*/  @!P5 LDG.E R234, [R4.64+0x80] ;  /* 0x0000800404ead981 */ /* 0x000368000c1e1900 */
[----:B------:R-:W-:-:S04]  /*29c0*/  IMAD R0, R0, c[0x0][0x1c0], RZ ;  /* 0x0000700000007a24 */ /* 0x000fc800078e02ff */
[C---:B------:R-:W-:Y:S02]  /*29d0*/  IMAD.SHL.U32 R21, R0.reuse, 0x10, RZ ;  /* 0x0000001000157824 */ /* 0x040fe400078e00ff */
[----:B------:R-:W-:-:S03]  /*29e0*/  IMAD.SHL.U32 R238, R0, 0x8, RZ ;  /* 0x0000000800ee7824 */ /* 0x000fc600078e00ff */
[C---:B------:R-:W-:Y:S02]  /*29f0*/  IADD3 R0, R21.reuse, 0x40, RZ ;  /* 0x0000004015007810 */ /* 0x040fe40007ffe0ff */
[----:B------:R-:W-:-:S03]  /*2a00*/  IADD3 R20, R21, 0x20, RZ ;  /* 0x0000002015147810 */ /* 0x000fc60007ffe0ff */
[C---:B------:R-:W-:Y:S01]  /*2a10*/  IMAD.IADD R251, R238.reuse, 0x1, R0 ;  /* 0x00000001eefb7824 */ /* 0x040fe200078e0200 */
[----:B------:R-:W-:-:S04]  /*2a20*/  IADD3 R252, R238, R20, RZ ;  /* 0x00000014eefc7210 */ /* 0x000fc80007ffe0ff */
[C---:B-1----:R-:W-:Y:S01]  /*2a30*/  IADD3 R5, R238.reuse, R252, RZ ;  /* 0x000000fcee057210 */ /* 0x042fe20007ffe0ff */
[----:B------:R-:W-:-:S04]  /*2a40*/  IMAD.IADD R4, R238, 0x1, R251 ;  /* 0x00000001ee047824 */ /* 0x000fc800078e02fb */
[C---:B------:R-:W-:Y:S01]  /*2a50*/  IMAD.IADD R242, R238.reuse, 0x1, R5 ;  /* 0x00000001eef27824 */ /* 0x040fe200078e0205 */
[C---:B------:R-:W-:Y:S01]  /*2a60*/  IADD3 R240, R238.reuse, R4, RZ ;  /* 0x00000004eef07210 */ /* 0x040fe20007ffe0ff */
[----:B------:R-:W-:Y:S01]  /*2a70*/  UIADD3 UR10, UR23, 0x80, URZ ;  /* 0x00000080170a7890 */ /* 0x000fe2000fffe03f */
[----:B------:R-:W-:Y:S02]  /*2a80*/  IMAD.SHL.U32 R175, R183, 0x2, RZ ;  /* 0x00000002b7af7824 */ /* 0x000fe400078e00ff */
[C---:B------:R-:W-:Y:S02]  /*2a90*/  IMAD.IADD R241, R238.reuse, 0x1, R242 ;  /* 0x00000001eef17824 */ /* 0x040fe400078e02f2 */
        /* <DEDUP_REMOVED lines=49> */
[C---:B------:R-:W-:Y:S01]  /*2db0*/  SHF.L.U64.HI R248, R19.reuse, 0x2, R8 ;  /* 0x0000000213f87819 */ /* 0x040fe20000010208 */
[----:B------:R-:W-:Y:S01]  /*2dc0*/  IMAD.SHL.U32 R249, R19, 0x4, RZ ;  /* 0x0000000413f97824 */ /* 0x000fe200078e00ff */
[----:B------:R-:W-:Y:S01]  /*2dd0*/  IADD3 R244, R238, R241, RZ ;  /* 0x000000f1eef47210 */ /* 0x000fe20007ffe0ff */
[----:B------:R-:W-:-:S02]  /*2de0*/  IMAD.IADD R176, R175, 0x1, R182 ;  /* 0x00000001afb07824 */ /* 0x000fc400078e02b6 */
[----:B------:R-:W-:Y:S01]  /*2df0*/  IMAD.IADD R243, R238, 0x1, R239 ;  /* 0x00000001eef37824 */ /* 0x000fe200078e02ef */
[----:B------:R-:W-:Y:S02]  /*2e00*/  UISETP.GE.AND UP0, UPT, UR10, UR6, UPT ;  /* 0x000000060a00728c */ /* 0x000fe4000bf06270 */
[----:B------:R-:W-:Y:S02]  /*2e10*/  UMOV UR11, UR18 ;  /* 0x00000012000b7c82 */ /* 0x000fe40008000000 */
[----:B--2---:R-:W-:Y:S02]  /*2e20*/  UMOV UR10, UR19 ;  /* 0x00000013000a7c82 */ /* 0x004fe40008000000 */
.L_x_803:
[----:B------:R-:W0:Y:S01]  /*2e30*/  LDGDEPBAR ;  /* 0x00000000000079af */ /* 0x000e220000000000 */
[----:B------:R-:W-:Y:S01]  /*2e40*/  IADD3 R0, R182, R174, RZ ;  /* 0x000000aeb6007210 */ /* 0x000fe20007ffe0ff */
[----:B------:R-:W-:Y:S01]  /*2e50*/  UISETP.GE.AND UP3, UPT, UR7, 0x1, UPT ;  /* 0x000000010700788c */ /* 0x000fe2000bf66270 */
[----:B------:R-:W-:Y:S02]  /*2e60*/  PLOP3.LUT P1, PT, PT, PT, UP0, 0x80, 0x0 ;  /* 0x000000000000781c */ /* 0x000fe40003f2f008 */
[----:B------:R-:W-:Y:S02]  /*2e70*/  PLOP3.LUT P3, PT, PT, PT, UP0, 0x80, 0x0 ;  /* 0x000000000000781c */ /* 0x000fe40003f6f008 */
[----:B------:R-:W-:Y:S01]  /*2e80*/  PLOP3.LUT P0, PT, PT, PT, UP0, 0x80, 0x0 ;  /* 0x000000000000781c */ /* 0x000fe20003f0f008 */
[----:B------:R-:W2:Y:S01]  /*2e90*/  LDL R195, [R1+0x8] ;  /* 0x0000080001c37983 */ /* 0x000ea20000100800 */
[----:B------:R-:W-:Y:S02]  /*2ea0*/  PLOP3.LUT P4, PT, PT, PT, UP0, 0x80, 0x0 ;  /* 0x000000000000781c */ /* 0x000fe40003f8f008 */
[----:B-----5:R-:W-:Y:S02]  /*2eb0*/  FSETP.NEU.FTZ.AND P2, PT, R236, -INF , PT ;  /* 0xff800000ec00780b */ /* 0x020fe40003f5d000 */
[----:B------:R-:W-:Y:S02]  /*2ec0*/  PLOP3.LUT P6, PT, PT, PT, UP0, 0x80, 0x0 ;  /* 0x000000000000781c */ /* 0x000fe40003fcf008 */
[----:B------:R-:W-:Y:S01]  /*2ed0*/  PLOP3.LUT P5, PT, PT, PT, UP0, 0x80, 0x0 ;  /* 0x000000000000781c */ /* 0x000fe20003faf008 */
        /* <DEDUP_REMOVED lines=9> */
[----:B------:R-:W1:Y:S01]  /*2f70*/  LDSM.16.M88.4 R144, [R0+0x800] ;  /* 0x000800000090783b */ /* 0x000e620000000200 */
[C---:B---3--:R-:W-:Y:S07]  /*2f80*/  HMMA.16816.F32.BF16 R8, R28.reuse, R16, RZ ;  /* 0x000000101c08723c */ /* 0x048fee00000418ff */
[----:B------:R-:W3:Y:S01]  /*2f90*/  LDSM.16.M88.4 R148, [R172+0x9400] ;  /* 0x00940000ac94783b */ /* 0x000ee20000000200 */
[-C--:B------:R-:W-:Y:S07]  /*2fa0*/  HMMA.16816.F32.BF16 R12, R28, R18.reuse, RZ ;  /* 0x000000121c0c723c */ /* 0x080fee00000418ff */
[----:B------:R-:W-:Y:S01]  /*2fb0*/  LDSM.16.M88.4 R152, [R174+0x1000] ;  /* 0x00100000ae98783b */ /* 0x000fe20000000200 */
[C---:B------:R-:W-:Y:S07]  /*2fc0*/  HMMA.16816.F32.BF16 R16, R32.reuse, R18, RZ ;  /* 0x000000122010723c */ /* 0x040fee00000418ff */
[----:B------:R-:W1:Y:S01]  /*2fd0*/  LDSM.16.M88.4 R156, [R173+0xb000] ;  /* 0x00b00000ad9c783b */ /* 0x000e620000000200 */
[-C--:B----4-:R-:W-:Y:S07]  /*2fe0*/  HMMA.16816.F32.BF16 R20, R32, R132.reuse, RZ ;  /* 0x000000842014723c */ /* 0x090fee00000418ff */
[----:B------:R-:W-:Y:S01]  /*2ff0*/  LDSM.16.M88.4 R160, [R173+0xb400] ;  /* 0x00b40000ada0783b */ /* 0x000fe20000000200 */
[C---:B------:R-:W-:Y:S07]  /*3000*/  HMMA.16816.F32.BF16 R24, R28.reuse, R132, RZ ;  /* 0x000000841c18723c */ /* 0x040fee00000418ff */
[----:B------:R-:W-:Y:S01]  /*3010*/  LDSM.16.M88.4 R164, [R0+0x1000] ;  /* 0x0010000000a4783b */ /* 0x000fe20000000200 */
[-C--:B------:R-:W-:Y:S07]  /*3020*/  HMMA.16816.F32.BF16 R28, R28, R134.reuse, RZ ;  /* 0x000000861c1c723c */ /* 0x080fee00000418ff */
[----:B------:R-:W-:Y:S01]  /*3030*/  LDSM.16.M88.4 R168, [R172+0xb000] ;  /* 0x00b00000aca8783b */ /* 0x000fe20000000200 */
[----:B------:R-:W-:Y:S07]  /*3040*/  HMMA.16816.F32.BF16 R32, R32, R134, RZ ;  /* 0x000000862020723c */ /* 0x000fee00000418ff */
[----:B------:R-:W4:Y:S01]  /*3050*/  LDSM.16.M88.4 R132, [R174+0x1800] ;  /* 0x00180000ae84783b */ /* 0x000f220000000200 */
[-C--:B------:R-:W-:Y:S08]  /*3060*/  HMMA.16816.F32.BF16 R4, R136, R140.reuse, R4 ;  /* 0x0000008c8804723c */ /* 0x080ff00000041804 */
[C---:B-1----:R-:W-:Y:S08]  /*3070*/  HMMA.16816.F32.BF16 R8, R144.reuse, R140, R8 ;  /* 0x0000008c9008723c */ /* 0x042ff00000041808 */
[-C--:B------:R-:W-:Y:S08]  /*3080*/  HMMA.16816.F32.BF16 R12, R144, R142.reuse, R12 ;  /* 0x0000008e900c723c */ /* 0x080ff0000004180c */
[C---:B------:R-:W-:Y:S01]  /*3090*/  HMMA.16816.F32.BF16 R16, R136.reuse, R142, R16 ;  /* 0x0000008e8810723c */ /* 0x040fe20000041810 */
[----:B------:R-:W-:Y:S07]  /*30a0*/  LDSM.16.M88.4 R140, [R172+0xb400] ;  /* 0x00b40000ac8c783b */ /* 0x000fee0000000200 */
[-C--:B---3--:R-:W-:Y:S08]  /*30b0*/  HMMA.16816.F32.BF16 R20, R136, R148.reuse, R20 ;  /* 0x000000948814723c */ /* 0x088ff00000041814 */
[C---:B------:R-:W-:Y:S08]  /*30c0*/  HMMA.16816.F32.BF16 R24, R144.reuse, R148, R24 ;  /* 0x000000949018723c */ /* 0x040ff00000041818 */
[-C--:B------:R-:W-:Y:S01]  /*30d0*/  HMMA.16816.F32.BF16 R28, R144, R150.reuse, R28 ;  /* 0x00000096901c723c */ /* 0x080fe2000004181c */
[----:B------:R-:W-:Y:S07]  /*30e0*/  LDSM.16.M88.4 R144, [R174+0x2000] ;  /* 0x00200000ae90783b */ /* 0x000fee0000000200 */
[----:B------:R-:W-:Y:S01]  /*30f0*/  HMMA.16816.F32.BF16 R32, R136, R150, R32 ;  /* 0x000000968820723c */ /* 0x000fe20000041820 */
[----:B------:R-:W1:Y:S07]  /*3100*/  LDSM.16.M88.4 R136, [R0+0x1800] ;  /* 0x001800000088783b */ /* 0x000e6e0000000200 */
[-C--:B------:R-:W-:Y:S01]  /*3110*/  HMMA.16816.F32.BF16 R4, R152, R156.reuse, R4 ;  /* 0x0000009c9804723c */ /* 0x080fe20000041804 */
[----:B------:R-:W3:Y:S07]  /*3120*/  LDSM.16.M88.4 R148, [R173+0xd000] ;  /* 0x00d00000ad94783b */ /* 0x000eee0000000200 */
[C---:B----4-:R-:W-:Y:S08]  /*3130*/  HMMA.16816.F32.BF16 R8, R132.reuse, R156, R8 ;  /* 0x0000009c8408723c */ /* 0x050ff00000041808 */
[-C--:B------:R-:W-:Y:S08]  /*3140*/  HMMA.16816.F32.BF16 R12, R132, R158.reuse, R12 ;  /* 0x0000009e840c723c */ /* 0x080ff0000004180c */
[C---:B------:R-:W-:Y:S01]  /*3150*/  HMMA.16816.F32.BF16 R16, R152.reuse, R158, R16 ;  /* 0x0000009e9810723c */ /* 0x040fe20000041810 */
[----:B------:R-:W-:Y:S07]  /*3160*/  LDSM.16.M88.4 R156, [R0+0x2000] ;  /* 0x00200000009c783b */ /* 0x000fee0000000200 */
[-C--:B------:R-:W-:Y:S08]  /*3170*/  HMMA.16816.F32.BF16 R20, R152, R160.reuse, R20 ;  /* 0x000000a09814723c */ /* 0x080ff00000041814 */
[C---:B------:R-:W-:Y:S08]  /*3180*/  HMMA.16816.F32.BF16 R24, R132.reuse, R160, R24 ;  /* 0x000000a08418723c */ /* 0x040ff00000041818 */
[-C--:B------:R-:W-:Y:S01]  /*3190*/  HMMA.16816.F32.BF16 R28, R132, R162.reuse, R28 ;  /* 0x000000a2841c723c */ /* 0x080fe2000004181c */
[----:B------:R-:W4:Y:S07]  /*31a0*/  LDSM.16.M88.4 R132, [R174+0x2800] ;  /* 0x00280000ae84783b */ /* 0x000f2e0000000200 */
        /* <DEDUP_REMOVED lines=8> */
[C---:B------:R-:W-:Y:S08]  /*3230*/  HMMA.16816.F32.BF16 R24, R136.reuse, R140, R24 ;  /* 0x0000008c8818723c */ /* 0x040ff00000041818 */
[-C--:B------:R-:W-:Y:S01]  /*3240*/  HMMA.16816.F32.BF16 R28, R136, R142.reuse, R28 ;  /* 0x0000008e881c723c */ /* 0x080fe2000004181c */
[----:B------:R-:W1:Y:S07]  /*3250*/  LDSM.16.M88.4 R136, [R0+0x2800] ;  /* 0x002800000088783b */ /* 0x000e6e0000000200 */
[----:B------:R-:W-:Y:S08]  /*3260*/  HMMA.16816.F32.BF16 R32, R164, R142, R32 ;  /* 0x0000008ea420723c */ /* 0x000ff00000041820 */
[-C--:B---3--:R-:W-:Y:S08]  /*3270*/  HMMA.16816.F32.BF16 R4, R144, R148.reuse, R4 ;  /* 0x000000949004723c */ /* 0x088ff00000041804 */
[C---:B----4-:R-:W-:Y:S08]  /*3280*/  HMMA.16816.F32.BF16 R8, R132.reuse, R148, R8 ;  /* 0x000000948408723c */ /* 0x050ff00000041808 */
[-C--:B------:R-:W-:Y:S08]  /*3290*/  HMMA.16816.F32.BF16 R12, R132, R150.reuse, R12 ;  /* 0x00000096840c723c */ /* 0x080ff0000004180c */
[C---:B------:R-:W-:Y:S08]  /*32a0*/  HMMA.16816.F32.BF16 R16, R144.reuse, R150, R16 ;  /* 0x000000969010723c */ /* 0x040ff00000041810 */
[-C--:B--2---:R-:W-:Y:S08]  /*32b0*/  HMMA.16816.F32.BF16 R20, R144, R152.reuse, R20 ;  /* 0x000000989014723c */ /* 0x084ff00000041814 */
        /* <DEDUP_REMOVED lines=26> */
[----:B------:R-:W-:Y:S09]  /*3460*/  FMUL.FTZ R8, R8, c[0x0][0x2ec] ;  /* 0x0000bb0008087a20 */ /* 0x000ff20000410000 */
[----:B------:R4:W-:Y:S10]  /*3470*/  MUFU.TANH R211, R8 ;  /* 0x0000000800d37308 */ /* 0x0009f40000002400 */
[----:B------:R1:W-:Y:S10]  /*3480*/  MUFU.TANH R197, R7 ;  /* 0x0000000700c57308 */ /* 0x0003f40000002400 */
[----:B------:R2:W-:Y:S01]  /*3490*/  MUFU.TANH R210, R9 ;  /* 0x0000000900d27308 */ /* 0x0005e20000002400 */
[----:B----4-:R-:W-:Y:S05]  /*34a0*/  FMUL.FTZ R8, R236, 1.4426950216293334961 ;  /* 0x3fb8aa3bec087820 */ /* 0x010fea0000410000 */
[----:B------:R-:W-:Y:S04]  /*34b0*/  FSEL R8, R8, RZ, P2 ;  /* 0x000000ff08087208 */ /* 0x000fe80001000000 */
[----:B------:R4:W-:Y:S01]  /*34c0*/  MUFU.TANH R216, R11 ;  /* 0x0000000b00d87308 */ /* 0x0009e20000002400 */
[----:B------:R-:W-:Y:S01]  /*34d0*/  FSETP.NEU.FTZ.AND P2, PT, R237, -INF , PT ;  /* 0xff800000ed00780b */ /* 0x000fe20003f5d000 */
[----:B-1----:R-:W1:Y:S08]  /*34e0*/  LDSM.16.M88.4 R4, [R172+0xd400] ;  /* 0x00d40000ac04783b */ /* 0x002e700000000200 */
[----:B------:R-:W-:Y:S01]  /*34f0*/  MUFU.TANH R208, R12 ;  /* 0x0000000c00d07308 */ /* 0x000fe20000002400 */
[----:B--2---:R-:W-:Y:S04]  /*3500*/  MOV R9, UR20 ;  /* 0x0000001400097c02 */ /* 0x004fe80008000f00 */
[----:B------:R-:W-:Y:S05]  /*3510*/  @P1 LEA R9, R9, R195, 0x7 ;  /* 0x000000c309091211 */ /* 0x000fea00078e38ff */
[----:B------:R-:W-:Y:S01]  /*3520*/  MUFU.TANH R206, R13 ;  /* 0x0000000d00ce7308 */ /* 0x000fe20000002400 */
[----:B------:R-:W-:Y:S02]  /*3530*/  PLOP3.LUT P1, PT, PT, PT, UP0, 0x80, 0x0 ;  /* 0x000000000000781c */ /* 0x000fe40003f2f008 */
[----:B------:R-:W-:Y:S01]  /*3540*/  @P3 ISETP.GE.AND P3, PT, R9, UR6, PT ;  /* 0x0000000609003c0c */ /* 0x000fe2000bf66270 */
[----:B----4-:R-:W-:Y:S01]  /*3550*/  FMUL.FTZ R11, R235, 1.4426950216293334961 ;  /* 0x3fb8aa3beb0b7820 */ /* 0x010fe20000410000 */
[----:B------:R-:W-:Y:S02]  /*3560*/  @P0 IADD3 R0, R9, 0x1, RZ ;  /* 0x0000000109000810 */ /* 0x000fe40007ffe0ff */
[----:B------:R-:W-:Y:S02]  /*3570*/  PLOP3.LUT P0, PT, PT, PT, UP0, 0x80, 0x0 ;  /* 0x000000000000781c */ /* 0x000fe40003f0f008 */
[----:B------:R-:W-:Y:S01]  /*3580*/  @P4 ISETP.GE.AND P4, PT, R0, UR6, PT ;  /* 0x0000000600004c0c */ /* 0x000fe2000bf86270 */
[----:B------:R-:W2:Y:S01]  /*3590*/  MUFU.TANH R214, R14 ;  /* 0x0000000e00d67308 */ /* 0x000ea20000002400 */
[----:B------:R-:W-:Y:S05]  /*35a0*/  MOV R0, R148 ;  /* 0x0000009400007202 */ /* 0x000fea0000000f00 */
[----:B------:R-:W-:Y:S02]  /*35b0*/  @P1 FSEL R0, R148, -INF , !P3 ;  /* 0xff80000094001808 */ /* 0x000fe40005800000 */
[----:B------:R-:W-:Y:S02]  /*35c0*/  PLOP3.LUT P1, PT, PT, PT, UP0, 0x80, 0x0 ;  /* 0x000000000000781c */ /* 0x000fe40003f2f008 */
[----:B------:R-:W4:Y:S01]  /*35d0*/  MUFU.TANH R213, R15 ;  /* 0x0000000f00d57308 */ /* 0x000f220000002400 */
[--C-:B------:R-:W-:Y:S01]  /*35e0*/  FFMA.FTZ R10, R0, c[0x0][0x23c], -R8.reuse ;  /* 0x00008f00000a7a23 */ /* 0x100fe20000010808 */
[----:B------:R-:W-:Y:S01]  /*35f0*/  MOV R0, R164 ;  /* 0x000000a400007202 */ /* 0x000fe20000000f00 */
[-C--:B-1----:R-:W-:Y:S03]  /*3600*/  HMMA.16816.F32.BF16 R20, R156, R4.reuse, R20 ;  /* 0x000000049c14723c */ /* 0x082fe60000041814 */
[----:B------:R-:W-:Y:S02]  /*3610*/  @P0 FSEL R0, R164, -INF , !P4 ;  /* 0xff800000a4000808 */ /* 0x000fe40006000000 */
[----:B------:R-:W-:Y:S02]  /*3620*/  PLOP3.LUT P0, PT, PT, PT, UP0, 0x80, 0x0 ;  /* 0x000000000000781c */ /* 0x000fe40003f0f008 */
[----:B------:R-:W-:Y:S01]  /*3630*/  MUFU.EX2 R201, R10 ;  /* 0x0000000a00c97308 */ /* 0x000fe20000000800 */
[C---:B------:R-:W-:Y:S07]  /*3640*/  HMMA.16816.F32.BF16 R24, R136.reuse, R4, R24 ;  /* 0x000000048818723c */ /* 0x040fee0000041818 */
[----:B------:R-:W-:Y:S02]  /*3650*/  FFMA.FTZ R4, R0, c[0x0][0x23c], -R8 ;  /* 0x00008f0000047a23 */ /* 0x000fe40000010808 */
[----:B------:R-:W1:Y:S01]  /*3660*/  MUFU.TANH R154, R16 ;  /* 0x00000010009a7308 */ /* 0x000e620000002400 */
[-C--:B------:R-:W-:Y:S03]  /*3670*/  HMMA.16816.F32.BF16 R28, R136, R6.reuse, R28 ;  /* 0x00000006881c723c */ /* 0x080fe6000004181c */
[----:B------:R-:W-:Y:S01]  /*3680*/  FMUL.FTZ R5, R237, 1.4426950216293334961 ;  /* 0x3fb8aa3bed057820 */ /* 0x000fe20000410000 */
[----:B---3--:R-:W-:Y:S02]  /*3690*/  MOV R0, R198 ;  /* 0x000000c600007202 */ /* 0x008fe40000000f00 */
[----:B------:R-:W-:Y:S01]  /*36a0*/  @P1 FSEL R0, R198, -INF , !P3 ;  /* 0xff800000c6001808 */ /* 0x000fe20005800000 */
[----:B------:R-:W-:Y:S01]  /*36b0*/  FMUL.FTZ R20, R20, c[0x0][0x2ec] ;  /* 0x0000bb0014147a20 */ /* 0x000fe20000410000 */
[----:B------:R-:W-:Y:S01]  /*36c0*/  HMMA.16816.F32.BF16 R32, R156, R6, R32 ;  /* 0x000000069c20723c */ /* 0x000fe20000041820 */
[----:B------:R3:W-:Y:S01]  /*36d0*/  MUFU.EX2 R145, R4 ;  /* 0x0000000400917308 */ /* 0x0007e20000000800 */
[----:B------:R-:W-:Y:S02]  /*36e0*/  PLOP3.LUT P1, PT, PT, PT, UP0, 0x80, 0x0 ;  /* 0x000000000000781c */ /* 0x000fe40003f2f008 */
[----:B------:R-:W-:Y:S01]  /*36f0*/  FSEL R5, R5, RZ, P2 ;  /* 0x000000ff05057208 */ /* 0x000fe20001000000 */
[----:B------:R-:W-:Y:S01]  /*3700*/  FMUL.FTZ R21, R21, c[0x0][0x2ec] ;  /* 0x0000bb0015157a20 */ /* 0x000fe20000410000 */
[----:B------:R-:W-:Y:S01]  /*3710*/  FSETP.NEU.FTZ.AND P2, PT, R234, -INF , PT ;  /* 0xff800000ea00780b */ /* 0x000fe20003f5d000 */
[----:B------:R-:W-:Y:S01]  /*3720*/  FMUL.FTZ R22, R22, c[0x0][0x2ec] ;  /* 0x0000bb0016167a20 */ /* 0x000fe20000410000 */
[----:B--2---:R-:W-:Y:S01]  /*3730*/  MOV R6, R214 ;  /* 0x000000d600067202 */ /* 0x004fe20000000f00 */
[----:B------:R-:W-:Y:S02]  /*3740*/  FMUL.FTZ R23, R23, c[0x0][0x2ec] ;  /* 0x0000bb0017177a20 */ /* 0x000fe40000410000 */
[----:B------:R-:W2:Y:S01]  /*3750*/  MUFU.TANH R153, R17 ;  /* 0x0000001100997308 */ /* 0x000ea20000002400 */
[----:B------:R-:W-:Y:S02]  /*3760*/  FMUL.FTZ R24, R24, c[0x0][0x2ec] ;  /* 0x0000bb0018187a20 */ /* 0x000fe40000410000 */
[----:B------:R-:W-:Y:S02]  /*3770*/  FMUL.FTZ R25, R25, c[0x0][0x2ec] ;  /* 0x0000bb0019197a20 */ /* 0x000fe40000410000 */
[----:B------:R-:W-:Y:S02]  /*3780*/  FMUL.FTZ R28, R28, c[0x0][0x2ec] ;  /* 0x0000bb001c1c7a20 */ /* 0x000fe40000410000 */
[----:B------:R-:W-:Y:S02]  /*3790*/  FMUL.FTZ R29, R29, c[0x0][0x2ec] ;  /* 0x0000bb001d1d7a20 */ /* 0x000fe40000410000 */
[----:B------:R-:W-:Y:S01]  /*37a0*/  FMUL.FTZ R30, R30, c[0x0][0x2ec] ;  /* 0x0000bb001e1e7a20 */ /* 0x000fe20000410000 */
[----:B------:R-:W1:Y:S01]  /*37b0*/  MUFU.TANH R168, R18 ;  /* 0x0000001200a87308 */ /* 0x000e620000002400 */
[----:B------:R-:W-:Y:S02]  /*37c0*/  FMUL.FTZ R31, R31, c[0x0][0x2ec] ;  /* 0x0000bb001f1f7a20 */ /* 0x000fe40000410000 */
[----:B------:R-:W-:Y:S02]  /*37d0*/  FMUL.FTZ R32, R32, c[0x0][0x2ec] ;  /* 0x0000bb0020207a20 */ /* 0x000fe40000410000 */
[--C-:B---3--:R-:W-:Y:S01]  /*37e0*/  FFMA.FTZ R4, R0, c[0x0][0x23c], -R5.reuse ;  /* 0x00008f0000047a23 */ /* 0x108fe20000010805 */
[----:B------:R-:W-:Y:S01]  /*37f0*/  MOV R0, R197 ;  /* 0x000000c500007202 */ /* 0x000fe20000000f00 */
[----:B------:R-:W-:Y:S01]  /*3800*/  FMUL.FTZ R33, R33, c[0x0][0x2ec] ;  /* 0x0000bb0021217a20 */ /* 0x000fe20000410000 */
[----:B------:R-:W-:Y:S01]  /*3810*/  @P0 FSEL R0, R197, -INF , !P4 ;  /* 0xff800000c5000808 */ /* 0x000fe20006000000 */
[----:B------:R-:W-:Y:S01]  /*3820*/  FMUL.FTZ R34, R34, c[0x0][0x2ec] ;  /* 0x0000bb0022227a20 */ /* 0x000fe20000410000 */
[----:B------:R3:W-:Y:S01]  /*3830*/  MUFU.EX2 R223, R4 ;  /* 0x0000000400df7308 */ /* 0x0007e20000000800 */
[----:B------:R-:W-:Y:S01]  /*3840*/  PLOP3.LUT P0, PT, PT, PT, UP0, 0x80, 0x0 ;  /* 0x000000000000781c */ /* 0x000fe20003f0f008 */
[----:B------:R-:W-:Y:S02]  /*3850*/  FMUL.FTZ R35, R35, c[0x0][0x2ec] ;  /* 0x0000bb0023237a20 */ /* 0x000fe40000410000 */
[--C-:B------:R-:W-:Y:S02]  /*3860*/  FFMA.FTZ R0, R0, c[0x0][0x23c], -R5.reuse ;  /* 0x00008f0000007a23 */ /* 0x100fe40000010805 */
[----:B------:R-:W-:Y:S02]  /*3870*/  FMUL.FTZ R26, R26, c[0x0][0x2ec] ;  /* 0x0000bb001a1a7a20 */ /* 0x000fe40000410000 */
[----:B------:R-:W-:Y:S02]  /*3880*/  FMUL.FTZ R27, R27, c[0x0][0x2ec] ;  /* 0x0000bb001b1b7a20 */ /* 0x000fe40000410000 */
[----:B------:R1:W-:Y:S10]  /*3890*/  MUFU.EX2 R222, R0 ;  /* 0x0000000000de7308 */ /* 0x0003f40000000800 */
[----:B------:R-:W2:Y:S01]  /*38a0*/  MUFU.TANH R166, R19 ;  /* 0x0000001300a67308 */ /* 0x000ea20000002400 */
[----:B---3--:R-:W-:Y:S05]  /*38b0*/  FMUL.FTZ R4, R234, 1.4426950216293334961 ;  /* 0x3fb8aa3bea047820 */ /* 0x008fea0000410000 */
[----:B------:R-:W-:Y:S04]  /*38c0*/  FSEL R4, R4, RZ, P2 ;  /* 0x000000ff04047208 */ /* 0x000fe80001000000 */
[----:B------:R-:W3:Y:S01]  /*38d0*/  MUFU.TANH R161, R20 ;  /* 0x0000001400a17308 */ /* 0x000ee20000002400 */
[----:B------:R-:W-:Y:S02]  /*38e0*/  FSETP.NEU.FTZ.AND P2, PT, R235, -INF , PT ;  /* 0xff800000eb00780b */ /* 0x000fe40003f5d000 */
[----:B-1----:R-:W-:Y:S02]  /*38f0*/  MOV R0, R211 ;  /* 0x000000d300007202 */ /* 0x002fe40000000f00 */
[----:B------:R-:W-:Y:S02]  /*3900*/  @P1 FSEL R0, R211, -INF , !P3 ;  /* 0xff800000d3001808 */ /* 0x000fe40005800000 */
[----:B------:R-:W-:Y:S03]  /*3910*/  PLOP3.LUT P1, PT, PT, PT, UP0, 0x80, 0x0 ;  /* 0x000000000000781c */ /* 0x000fe60003f2f008 */
[----:B------:R-:W1:Y:S01]  /*3920*/  MUFU.TANH R160, R21 ;  /* 0x0000001500a07308 */ /* 0x000e620000002400 */
[--C-:B------:R-:W-:Y:S01]  /*3930*/  FFMA.FTZ R10, R0, c[0x0][0x23c], -R4.reuse ;  /* 0x00008f00000a7a23 */ /* 0x100fe20000010804 */
[----:B------:R-:W-:Y:S02]  /*3940*/  MOV R0, R210 ;  /* 0x000000d200007202 */ /* 0x000fe40000000f00 */
[----:B------:R-:W-:Y:S02]  /*3950*/  @P0 FSEL R0, R210, -INF , !P4 ;  /* 0xff800000d2000808 */ /* 0x000fe40006000000 */
[----:B------:R-:W-:Y:S03]  /*3960*/  PLOP3.LUT P0, PT, PT, PT, UP0, 0x80, 0x0 ;  /* 0x000000000000781c */ /* 0x000fe60003f0f008 */
[----:B------:R-:W-:Y:S01]  /*3970*/  FFMA.FTZ R12, R0, c[0x0][0x23c], -R4 ;  /* 0x00008f00000c7a23 */ /* 0x000fe20000010804 */
[----:B------:R1:W-:Y:S01]  /*3980*/  MUFU.EX2 R230, R10 ;  /* 0x0000000a00e67308 */ /* 0x0003e20000000800 */
[----:B------:R-:W-:Y:S02]  /*3990*/  FSEL R0, R11, RZ, P2 ;  /* 0x000000ff0b007208 */ /* 0x000fe40001000000 */
[----:B------:R-:W-:Y:S07]  /*39a0*/  PLOP3.LUT P2, PT, PT, PT, UP0, 0x80, 0x0 ;  /* 0x000000000000781c */ /* 0x000fee0003f4f008 */
[----:B------:R-:W2:Y:S10]  /*39b0*/  MUFU.TANH R169, R22 ;  /* 0x0000001600a97308 */ /* 0x000eb40000002400 */
[----:B------:R-:W2:Y:S01]  /*39c0*/  MUFU.TANH R167, R23 ;  /* 0x0000001700a77308 */ /* 0x000ea20000002400 */
[----:B-1----:R-:W-:Y:S02]  /*39d0*/  MOV R10, R217 ;  /* 0x000000d9000a7202 */ /* 0x002fe40000000f00 */
[----:B------:R-:W-:Y:S02]  /*39e0*/  @P1 FSEL R10, R217, -INF , !P3 ;  /* 0xff800000d90a1808 */ /* 0x000fe40005800000 */
[----:B------:R-:W-:Y:S05]  /*39f0*/  PLOP3.LUT P1, PT, PT, PT, UP0, 0x80, 0x0 ;  /* 0x000000000000781c */ /* 0x000fea0003f2f008 */
[----:B------:R-:W1:Y:S01]  /*3a00*/  MUFU.TANH R196, R24 ;  /* 0x0000001800c47308 */ /* 0x000e620000002400 */
[--C-:B------:R-:W-:Y:S01]  /*3a10*/  FFMA.FTZ R11, R10, c[0x0][0x23c], -R0.reuse ;  /* 0x00008f000a0b7a23 */ /* 0x100fe20000010800 */
[----:B------:R-:W-:Y:S02]  /*3a20*/  MOV R10, R216 ;  /* 0x000000d8000a7202 */ /* 0x000fe40000000f00 */
[----:B------:R-:W-:Y:S02]  /*3a30*/  @P0 FSEL R10, R216, -INF , !P4 ;  /* 0xff800000d80a0808 */ /* 0x000fe40006000000 */
[----:B------:R-:W-:Y:S02]  /*3a40*/  PLOP3.LUT P0, PT, PT, PT, UP0, 0x80, 0x0 ;  /* 0x000000000000781c */ /* 0x000fe40003f0f008 */
[----:B------:R-:W-:Y:S01]  /*3a50*/  PLOP3.LUT P3, PT, PT, PT, UP0, 0x80, 0x0 ;  /* 0x000000000000781c */ /* 0x000fe20003f6f008 */
[----:B------:R-:W-:Y:S01]  /*3a60*/  FFMA.FTZ R10, R10, c[0x0][0x23c], -R0 ;  /* 0x00008f000a0a7a23 */ /* 0x000fe20000010800 */
[----:B------:R-:W-:Y:S01]  /*3a70*/  MUFU.EX2 R233, R11 ;  /* 0x0000000b00e97308 */ /* 0x000fe20000000800 */
[----:B------:R-:W-:Y:S09]  /*3a80*/  PLOP3.LUT P4, PT, PT, PT, UP0, 0x80, 0x0 ;  /* 0x000000000000781c */ /* 0x000ff20003f8f008 */
[----:B------:R1:W-:Y:S10]  /*3a90*/  MUFU.EX2 R232, R10 ;  /* 0x0000000a00e87308 */ /* 0x0003f40000000800 */
[----:B------:R-:W2:Y:S10]  /*3aa0*/  MUFU.TANH R195, R25 ;  /* 0x0000001900c37308 */ /* 0x000eb40000002400 */
[----:B------:R-:W2:Y:S01]  /*3ab0*/  MUFU.TANH R209, R26 ;  /* 0x0000001a00d17308 */ /* 0x000ea20000002400 */
[C---:B-1----:R-:W-:Y:S02]  /*3ac0*/  @P1 IADD3 R10, R9.reuse, 0x8, RZ ;  /* 0x00000008090a1810 */ /* 0x042fe40007ffe0ff */
[----:B------:R-:W-:Y:S02]  /*3ad0*/  PLOP3.LUT P1, PT, PT, PT, UP0, 0x80, 0x0 ;  /* 0x000000000000781c */ /* 0x000fe40003f2f008 */
[----:B------:R-:W-:Y:S02]  /*3ae0*/  @P6 ISETP.GE.AND P6, PT, R10, UR6, PT ;  /* 0x000000060a006c0c */ /* 0x000fe4000bfc6270 */
[C---:B------:R-:W-:Y:S03]  /*3af0*/  @P0 IADD3 R10, R9.reuse, 0x9, RZ ;  /* 0x00000009090a0810 */ /* 0x040fe60007ffe0ff */
[----:B------:R-:W1:Y:S01]  /*3b00*/  MUFU.TANH R207, R27 ;  /* 0x0000001b00cf7308 */ /* 0x000e620000002400 */
[----:B------:R-:W-:Y:S02]  /*3b10*/  PLOP3.LUT P0, PT, PT, PT, UP0, 0x80, 0x0 ;  /* 0x000000000000781c */ /* 0x000fe40003f0f008 */
[----:B------:R-:W-:Y:S02]  /*3b20*/  @P3 ISETP.GE.AND P3, PT, R10, UR6, PT ;  /* 0x000000060a003c0c */ /* 0x000fe4000bf66270 */
[----:B------:R-:W-:Y:S03]  /*3b30*/  MOV R10, R208 ;  /* 0x000000d0000a7202 */ /* 0x000fe60000000f00 */
[----:B------:R-:W-:Y:S02]  /*3b40*/  @P1 FSEL R10, R208, -INF , !P6 ;  /* 0xff800000d00a1808 */ /* 0x000fe40007000000 */
[----:B------:R-:W1:Y:S01]  /*3b50*/  MUFU.TANH R165, R28 ;  /* 0x0000001c00a57308 */ /* 0x000e620000002400 */
[----:B------:R-:W-:Y:S02]  /*3b60*/  PLOP3.LUT P1, PT, PT, PT, UP0, 0x80, 0x0 ;  /* 0x000000000000781c */ /* 0x000fe40003f2f008 */
[--C-:B------:R-:W-:Y:S01]  /*3b70*/  FFMA.FTZ R11, R10, c[0x0][0x23c], -R4.reuse ;  /* 0x00008f000a0b7a23 */ /* 0x100fe20000010804 */
[----:B------:R-:W-:Y:S02]  /*3b80*/  MOV R10, R206 ;  /* 0x000000ce000a7202 */ /* 0x000fe40000000f00 */
[----:B------:R-:W-:Y:S02]  /*3b90*/  @P0 FSEL R10, R206, -INF , !P3 ;  /* 0xff800000ce0a0808 */ /* 0x000fe40005800000 */
[----:B------:R-:W-:Y:S02]  /*3ba0*/  PLOP3.LUT P0, PT, PT, PT, UP0, 0x80, 0x0 ;  /* 0x000000000000781c */ /* 0x000fe40003f0f008 */
[----:B------:R-:W1:Y:S01]  /*3bb0*/  MUFU.TANH R162, R29 ;  /* 0x0000001d00a27308 */ /* 0x000e620000002400 */
[----:B------:R-:W-:Y:S01]  /*3bc0*/  FFMA.FTZ R7, R10, c[0x0][0x23c], -R4 ;  /* 0x00008f000a077a23 */ /* 0x000fe20000010804 */
[C---:B------:R-:W-:Y:S02]  /*3bd0*/  @P4 IADD3 R10, R9.reuse, 0x10, RZ ;  /* 0x00000010090a4810 */ /* 0x040fe40007ffe0ff */
[----:B------:R-:W-:Y:S02]  /*3be0*/  @P1 FSEL R6, R214, -INF , !P6 ;  /* 0xff800000d6061808 */ /* 0x000fe40007000000 */
[----:B------:R-:W-:Y:S02]  /*3bf0*/  PLOP3.LUT P1, PT, PT, PT, UP0, 0x80, 0x0 ;  /* 0x000000000000781c */ /* 0x000fe40003f2f008 */
[----:B------:R-:W-:Y:S02]  /*3c00*/  @P5 ISETP.GE.AND P5, PT, R10, UR6, PT ;  /* 0x000000060a005c0c */ /* 0x000fe4000bfa6270 */
[----:B------:R1:W-:Y:S01]  /*3c10*/  MUFU.EX2 R221, R7 ;  /* 0x0000000700dd7308 */ /* 0x0003e20000000800 */
[----:B------:R-:W-:Y:S02]  /*3c20*/  @P2 IADD3 R10, R9, 0x11, RZ ;  /* 0x00000011090a2810 */ /* 0x000fe40007ffe0ff */
[----:B------:R-:W-:Y:S02]  /*3c30*/  PLOP3.LUT P2, PT, PT, PT, UP0, 0x80, 0x0 ;  /* 0x000000000000781c */ /* 0x000fe40003f4f008 */
[----:B------:R-:W-:Y:S05]  /*3c40*/  PLOP3.LUT P4, PT, PT, PT, UP0, 0x80, 0x0 ;  /* 0x000000000000781c */ /* 0x000fea0003f8f008 */
[----:B------:R-:W2:Y:S10]  /*3c50*/  MUFU.TANH R200, R30 ;  /* 0x0000001e00c87308 */ /* 0x000eb40000002400 */
[----:B------:R-:W2:Y:S01]  /*3c60*/  MUFU.TANH R150, R32 ;  /* 0x0000002000967308 */ /* 0x000ea20000002400 */
[--C-:B-1----:R-:W-:Y:S01]  /*3c70*/  FFMA.FTZ R7, R6, c[0x0][0x23c], -R0.reuse ;  /* 0x00008f0006077a23 */ /* 0x102fe20000010800 */
[----:B----4-:R-:W-:Y:S02]  /*3c80*/  MOV R6, R213 ;  /* 0x000000d500067202 */ /* 0x010fe40000000f00 */
[----:B------:R-:W-:Y:S02]  /*3c90*/  @P0 FSEL R6, R213, -INF , !P3 ;  /* 0xff800000d5060808 */ /* 0x000fe40005800000 */
[----:B------:R-:W-:Y:S04]  /*3ca0*/  PLOP3.LUT P0, PT, PT, PT, UP0, 0x80, 0x0 ;  /* 0x000000000000781c */ /* 0x000fe80003f0f008 */
[----:B------:R-:W-:Y:S01]  /*3cb0*/  MUFU.EX2 R231, R7 ;  /* 0x0000000700e77308 */ /* 0x000fe20000000800 */
[----:B------:R-:W-:Y:S09]  /*3cc0*/  FFMA.FTZ R6, R6, c[0x0][0x23c], -R0 ;  /* 0x00008f0006067a23 */ /* 0x000ff20000010800 */
[----:B------:R1:W-:Y:S10]  /*3cd0*/  MUFU.EX2 R229, R6 ;  /* 0x0000000600e57308 */ /* 0x0003f40000000800 */
[----:B------:R-:W4:Y:S10]  /*3ce0*/  MUFU.TANH R149, R33 ;  /* 0x0000002100957308 */ /* 0x000f340000002400 */
[----:B------:R-:W3:Y:S01]  /*3cf0*/  MUFU.TANH R152, R34 ;  /* 0x0000002200987308 */ /* 0x000ee20000002400 */
[----:B-1----:R-:W-:Y:S02]  /*3d00*/  MOV R6, R154 ;  /* 0x0000009a00067202 */ /* 0x002fe40000000f00 */
[----:B------:R-:W-:Y:S02]  /*3d10*/  @P0 FSEL R6, R154, -INF , !P6 ;  /* 0xff8000009a060808 */ /* 0x000fe40007000000 */
[----:B------:R-:W-:Y:S05]  /*3d20*/  PLOP3.LUT P0, PT, PT, PT, UP0, 0x80, 0x0 ;  /* 0x000000000000781c */ /* 0x000fea0003f0f008 */
[----:B------:R-:W-:Y:S01]  /*3d30*/  MUFU.TANH R151, R35 ;  /* 0x0000002300977308 */ /* 0x000fe20000002400 */
[--C-:B------:R-:W-:Y:S01]  /*3d40*/  FFMA.FTZ R7, R6, c[0x0][0x23c], -R8.reuse ;  /* 0x00008f0006077a23 */ /* 0x100fe20000010808 */
[----:B--2---:R-:W-:Y:S02]  /*3d50*/  MOV R6, R153 ;  /* 0x0000009900067202 */ /* 0x004fe40000000f00 */
[----:B------:R-:W-:Y:S02]  /*3d60*/  @P1 FSEL R6, R153, -INF , !P3 ;  /* 0xff80000099061808 */ /* 0x000fe40005800000 */
[----:B------:R-:W-:Y:S04]  /*3d70*/  PLOP3.LUT P1, PT, PT, PT, UP0, 0x80, 0x0 ;  /* 0x000000000000781c */ /* 0x000fe80003f2f008 */
[----:B------:R1:W-:Y:S10]  /*3d80*/  MUFU.EX2 R163, R7 ;  /* 0x0000000700a37308 */ /* 0x0003f40000000800 */
[----:B------:R-:W-:Y:S10]  /*3d90*/  MUFU.TANH R199, R31 ;  /* 0x0000001f00c77308 */ /* 0x000ff40000002400 */
[----:B------:R-:W-:Y:S01]  /*3da0*/  MUFU.EX2 R228, R12 ;  /* 0x0000000c00e47308 */ /* 0x000fe20000000800 */
[--C-:B-1----:R-:W-:Y:S01]  /*3db0*/  FFMA.FTZ R7, R6, c[0x0][0x23c], -R8.reuse ;  /* 0x00008f0006077a23 */ /* 0x102fe20000010808 */
[----:B------:R-:W-:Y:S02]  /*3dc0*/  MOV R6, R168 ;  /* 0x000000a800067202 */ /* 0x000fe40000000f00 */
[----:B------:R-:W-:Y:S02]  /*3dd0*/  @P0 FSEL R6, R168, -INF , !P6 ;  /* 0xff800000a8060808 */ /* 0x000fe40007000000 */
[----:B------:R-:W-:Y:S04]  /*3de0*/  PLOP3.LUT P0, PT, PT, PT, UP0, 0x80, 0x0 ;  /* 0x000000000000781c */ /* 0x000fe80003f0f008 */
[----:B------:R1:W-:Y:S01]  /*3df0*/  MUFU.EX2 R159, R7 ;  /* 0x00000007009f7308 */ /* 0x0003e20000000800 */
[----:B------:R-:W-:Y:S09]  /*3e00*/  PLOP3.LUT P6, PT, PT, PT, UP0, 0x80, 0x0 ;  /* 0x000000000000781c */ /* 0x000ff20003fcf008 */
[----:B------:R-:W2:Y:S04]  /*3e10*/  MUFU.EX2 R225, R11 ;  /* 0x0000000b00e17308 */ /* 0x000ea80000000800 */
[----:B------:R-:W-:Y:S01]  /*3e20*/  @P6 ISETP.GE.AND P6, PT, R10, UR6, PT ;  /* 0x000000060a006c0c */ /* 0x000fe2000bfc6270 */
[--C-:B-1----:R-:W-:Y:S01]  /*3e30*/  FFMA.FTZ R7, R6, c[0x0][0x23c], -R5.reuse ;  /* 0x00008f0006077a23 */ /* 0x102fe20000010805 */
[----:B------:R-:W-:Y:S02]  /*3e40*/  MOV R6, R166 ;  /* 0x000000a600067202 */ /* 0x000fe40000000f00 */
[----:B------:R-:W-:Y:S02]  /*3e50*/  @P1 FSEL R6, R166, -INF , !P3 ;  /* 0xff800000a6061808 */ /* 0x000fe40005800000 */
[----:B------:R1:W-:Y:S01]  /*3e60*/  MUFU.EX2 R205, R7 ;  /* 0x0000000700cd7308 */ /* 0x0003e20000000800 */
[----:B------:R-:W-:Y:S02]  /*3e70*/  PLOP3.LUT P1, PT, PT, PT, UP0, 0x80, 0x0 ;  /* 0x000000000000781c */ /* 0x000fe40003f2f008 */
[----:B------:R-:W-:Y:S11]  /*3e80*/  PLOP3.LUT P3, PT, PT, PT, UP0, 0x80, 0x0 ;  /* 0x000000000000781c */ /* 0x000ff60003f6f008 */
[----:B------:R-:W-:Y:S02]  /*3e90*/  @!UPT UIADD3 URZ, URZ, URZ, URZ ;  /* 0x0000003f3f3ff290 */ /* 0x000fe4000fffe03f */
[C---:B------:R-:W-:Y:S02]  /*3ea0*/  @P3 IADD3 R10, R9.reuse, 0x18, RZ ;  /* 0x00000018090a3810 */ /* 0x040fe40007ffe0ff */
[----:B------:R-:W-:Y:S01]  /*3eb0*/  @P4 IADD3 R9, R9, 0x19, RZ ;  /* 0x0000001909094810 */ /* 0x000fe20007ffe0ff */
[--C-:B-1----:R-:W-:Y:S01]  /*3ec0*/  FFMA.FTZ R7, R6, c[0x0][0x23c], -R5.reuse ;  /* 0x00008f0006077a23 */ /* 0x102fe20000010805 */
[----:B---3--:R-:W-:Y:S02]  /*3ed0*/  MOV R6, R161 ;  /* 0x000000a100067202 */ /* 0x008fe40000000f00 */
[----:B------:R-:W-:Y:S01]  /*3ee0*/  @P0 FSEL R6, R161, -INF , !P5 ;  /* 0xff800000a1060808 */ /* 0x000fe20006800000 */
[----:B------:R1:W3:Y:S01]  /*3ef0*/  MUFU.EX2 R204, R7 ;  /* 0x0000000700cc7308 */ /* 0x0002e20000000800 */
[----:B------:R-:W-:Y:S03]  /*3f00*/  PLOP3.LUT P0, PT, PT, PT, UP0, 0x80, 0x0 ;  /* 0x000000000000781c */ /* 0x000fe60003f0f008 */
[--C-:B-1----:R-:W-:Y:S01]  /*3f10*/  FFMA.FTZ R7, R6, c[0x0][0x23c], -R8.reuse ;  /* 0x00008f0006077a23 */ /* 0x102fe20000010808 */
[----:B------:R-:W-:Y:S02]  /*3f20*/  MOV R6, R160 ;  /* 0x000000a000067202 */ /* 0x000fe40000000f00 */
        /* <DEDUP_REMOVED lines=16> */
[----:B------:R1:W1:Y:S01]  /*4030*/  MUFU.EX2 R202, R7 ;  /* 0x0000000700ca7308 */ /* 0x0002620000000800 */
        /* <DEDUP_REMOVED lines=44> */
[----:B----4-:R-:W-:Y:S02]  /*4300*/  MOV R4, R149 ;  /* 0x0000009500047202 */ /* 0x010fe40000000f00 */
        /* <DEDUP_REMOVED lines=25> */
[----:B----4-:R-:W-:Y:S01]  /*44a0*/  F2FP.BF16.PACK_AB R5, R232, R233 ;  /* 0x000000e9e805723e */ /* 0x010fe200000010ff */
[----:B------:R-:W2:Y:S01]  /*44b0*/  LDG.E R144, [R146.64] ;  /* 0x0000000492907981 */ /* 0x000ea2000c1e1900 */
[----:B------:R-:W-:Y:S03]  /*44c0*/  PLOP3.LUT P0, PT, PT, PT, UP3, 0x80, 0x0 ;  /* 0x000000000000781c */ /* 0x000fe60003f0f038 */
[----:B------:R4:W-:Y:S01]  /*44d0*/  STS [R186+0x19000], R4 ;  /* 0x01900004ba007388 */ /* 0x0009e20000000800 */
[----:B-1----:R-:W-:Y:S05]  /*44e0*/  F2FP.BF16.PACK_AB R0, R204, R205 ;  /* 0x000000cdcc00723e */ /* 0x002fea00000010ff */
[----:B------:R3:W-:Y:S04]  /*44f0*/  STS [R186+0x19400], R0 ;  /* 0x01940000ba007388 */ /* 0x0007e80000000800 */
[----:B------:R1:W-:Y:S01]  /*4500*/  STS [R187+0x1a000], R6 ;  /* 0x01a00006bb007388 */ /* 0x0003e20000000800 */
[----:B----4-:R-:W-:Y:S03]  /*4510*/  F2FP.BF16.PACK_AB R4, R202, R203 ;  /* 0x000000cbca04723e */ /* 0x010fe600000010ff */
[----:B------:R4:W-:Y:S04]  /*4520*/  STS [R187+0x1a400], R5 ;  /* 0x01a40005bb007388 */ /* 0x0009e80000000800 */
[----:B------:R4:W-:Y:S01]  /*4530*/  STS [R186+0x1a000], R7 ;  /* 0x01a00007ba007388 */ /* 0x0009e20000000800 */
[----:B---3--:R-:W-:Y:S02]  /*4540*/  F2FP.BF16.PACK_AB R0, R155, R156 ;  /* 0x0000009c9b00723e */ /* 0x008fe400000010ff */
[----:B-1----:R-:W-:Y:S02]  /*4550*/  F2FP.BF16.PACK_AB R6, R229, R231 ;  /* 0x000000e7e506723e */ /* 0x002fe400000010ff */
[----:B----4-:R-:W-:Y:S03]  /*4560*/  F2FP.BF16.PACK_AB R5, R157, R158 ;  /* 0x0000009e9d05723e */ /* 0x010fe600000010ff */
        /* <DEDUP_REMOVED lines=14> */
[----:B------:R-:W-:Y:S08]  /*4650*/  LDSM.16.M88.4 R32, [R175+0x6000] ;  /* 0x00600000af20783b */ /* 0x000ff00000000200 */
[----:B------:R-:W3:Y:S08]  /*4660*/  LDSM.16.M88.4 R16, [R173+0xf000] ;  /* 0x00f00000ad10783b */ /* 0x000ef00000000200 */
[----:B------:R-:W4:Y:S01]  /*4670*/  LDSM.16.M88.4 R28, [R175+0x6800] ;  /* 0x00680000af1c783b */ /* 0x000f220000000200 */
[----:B-1----:R-:W-:Y:S07]  /*4680*/  FFMA.FTZ R0, -R148, R148, 1 ;  /* 0x3f80000094007423 */ /* 0x002fee0000010194 */
[----:B------:R-:W1:Y:S01]  /*4690*/  LDSM.16.M88.4 R132, [R173+0xf400] ;  /* 0x00f40000ad84783b */ /* 0x000e620000000200 */
[----:B------:R-:W-:Y:S07]  /*46a0*/  FMUL.FTZ R0, R0, c[0x0][0x2ec] ;  /* 0x0000bb0000007a20 */ /* 0x000fee0000410000 */
[----:B------:R-:W-:Y:S08]  /*46b0*/  LDSM.16.M88.4 R136, [R176+0x6000] ;  /* 0x00600000b088783b */ /* 0x000ff00000000200 */
[----:B------:R-:W1:Y:S01]  /*46c0*/  LDSM.16.M88.4 R140, [R172+0xf000] ;  /* 0x00f00000ac8c783b */ /* 0x000e620000000200 */
[-C--:B---3--:R-:W-:Y:S08]  /*46d0*/  HMMA.16816.F32.BF16 R4, R32, R16.reuse, RZ ;  /* 0x000000102004723c */ /* 0x088ff000000418ff */
[C---:B----4-:R-:W-:Y:S08]  /*46e0*/  HMMA.16816.F32.BF16 R8, R28.reuse, R16, RZ ;  /* 0x000000101c08723c */ /* 0x050ff000000418ff */
[-C--:B------:R-:W-:Y:S08]  /*46f0*/  HMMA.16816.F32.BF16 R12, R28, R18.reuse, RZ ;  /* 0x000000121c0c723c */ /* 0x080ff000000418ff */
[C---:B------:R-:W-:Y:S08]  /*4700*/  HMMA.16816.F32.BF16 R16, R32.reuse, R18, RZ ;  /* 0x000000122010723c */ /* 0x040ff000000418ff */
[-C--:B-1----:R-:W-:Y:S08]  /*4710*/  HMMA.16816.F32.BF16 R20, R32, R132.reuse, RZ ;  /* 0x000000842014723c */ /* 0x082ff000000418ff */
        /* <DEDUP_REMOVED lines=55> */
[C---:B--2---:R-:W-:Y:S01]  /*4a90*/  FADD.FTZ R5, -R144.reuse, R5 ;  /* 0x0000000590057221 */ /* 0x044fe20000010100 */
[C---:B------:R-:W-:Y:S01]  /*4aa0*/  HMMA.16816.F32.BF16 R16, R140.reuse, R134, R16 ;  /* 0x000000868c10723c */ /* 0x040fe20000041810 */
[----:B------:R-:W1:Y:S03]  /*4ab0*/  LDSM.16.M88.4 R132, [R172+0x13400] ;  /* 0x01340000ac84783b */ /* 0x000e660000000200 */
[----:B------:R-:W-:Y:S02]  /*4ac0*/  FMUL.FTZ R145, R145, R5 ;  /* 0x0000000591917220 */ /* 0x000fe40000410000 */
[----:B------:R-:W-:Y:S03]  /*4ad0*/  FADD.FTZ R4, -R144, R4 ;  /* 0x0000000490047221 */ /* 0x000fe60000010100 */
[----:B------:R-:W2:Y:S03]  /*4ae0*/  LDG.E R5, [R146.64+0x20] ;  /* 0x0000200492057981 */ /* 0x000ea6000c1e1900 */
[----:B------:R-:W-:Y:S04]  /*4af0*/  FMUL.FTZ R4, R201, R4 ;  /* 0x00000004c9047220 */ /* 0x000fe80000410000 */
[----:B------:R-:W-:Y:S02]  /*4b00*/  FMUL.FTZ R148, R4, R0 ;  /* 0x0000000004947220 */ /* 0x000fe40000410000 */
[----:B------:R-:W3:Y:S04]  /*4b10*/  LDG.E R4, [R146.64+0x80] ;  /* 0x0000800492047981 */ /* 0x000ee8000c1e1900 */
[----:B------:R-:W4:Y:S02]  /*4b20*/  LDG.E R0, [R146.64+0xa0] ;  /* 0x0000a00492007981 */ /* 0x000f24000c1e1900 */
[C---:B------:R-:W-:Y:S02]  /*4b30*/  FADD.FTZ R16, -R144.reuse, R16 ;  /* 0x0000001090107221 */ /* 0x040fe40000010100 */
[----:B------:R-:W-:Y:S01]  /*4b40*/  FADD.FTZ R17, -R144, R17 ;  /* 0x0000001190117221 */ /* 0x000fe20000010100 */
[-C--:B-1----:R-:W-:Y:S08]  /*4b50*/  HMMA.16816.F32.BF16 R20, R140, R132.reuse, R20 ;  /* 0x000000848c14723c */ /* 0x082ff00000041814 */
[C---:B------:R-:W-:Y:S07]  /*4b60*/  HMMA.16816.F32.BF16 R24, R136.reuse, R132, R24 ;  /* 0x000000848818723c */ /* 0x040fee0000041818 */
[----:B------:R-:W-:Y:S01]  /*4b70*/  FFMA.FTZ R132, -R164, R164, 1 ;  /* 0x3f800000a4847423 */ /* 0x000fe200000101a4 */
[-C--:B------:R-:W-:Y:S04]  /*4b80*/  HMMA.16816.F32.BF16 R28, R136, R134.reuse, R28 ;  /* 0x00000086881c723c */ /* 0x080fe8000004181c */
[----:B------:R-:W-:Y:S02]  /*4b90*/  FMUL.FTZ R132, R132, c[0x0][0x2ec] ;  /* 0x0000bb0084847a20 */ /* 0x000fe40000410000 */
[----:B------:R-:W-:Y:S01]  /*4ba0*/  FMUL.FTZ R133, R163, R16 ;  /* 0x00000010a3857220 */ /* 0x000fe20000410000 */
[----:B------:R-:W-:Y:S01]  /*4bb0*/  MOV R163, R192 ;  /* 0x000000c000a37202 */ /* 0x000fe20000000f00 */
[----:B------:R-:W-:Y:S01]  /*4bc0*/  FMUL.FTZ R145, R145, R132 ;  /* 0x0000008491917220 */ /* 0x000fe20000410000 */
[----:B------:R-:W-:Y:S04]  /*4bd0*/  HMMA.16816.F32.BF16 R32, R140, R134, R32 ;  /* 0x000000868c20723c */ /* 0x000fe80000041820 */
[----:B------:R-:W-:Y:S02]  /*4be0*/  FMUL.FTZ R132, R159, R17 ;  /* 0x000000119f847220 */ /* 0x000fe40000410000 */
[----:B------:R-:W-:Y:S02]  /*4bf0*/  FFMA.FTZ R17, -R154, R154, 1 ;  /* 0x3f8000009a117423 */ /* 0x000fe4000001019a */
[----:B------:R-:W-:Y:S04]  /*4c00*/  FFMA.FTZ R16, -R153, R153, 1 ;  /* 0x3f80000099107423 */ /* 0x000fe80000010199 */
[----:B------:R-:W-:Y:S02]  /*4c10*/  FADD.FTZ R20, -R144, R20 ;  /* 0x0000001490147221 */ /* 0x000fe40000010100 */
[----:B------:R-:W-:Y:S02]  /*4c20*/  FMUL.FTZ R17, R17, c[0x0][0x2ec] ;  /* 0x0000bb0011117a20 */ /* 0x000fe40000410000 */
[----:B------:R-:W-:Y:S02]  /*4c30*/  FMUL.FTZ R16, R16, c[0x0][0x2ec] ;  /* 0x0000bb0010107a20 */ /* 0x000fe40000410000 */
[----:B------:R-:W-:Y:S02]  /*4c40*/  FMUL.FTZ R135, R158, R20 ;  /* 0x000000149e877220 */ /* 0x000fe40000410000 */
[----:B------:R-:W-:Y:S02]  /*4c50*/  FMUL.FTZ R141, R133, R17 ;  /* 0x00000011858d7220 */ /* 0x000fe40000410000 */
[----:B------:R-:W-:Y:S02]  /*4c60*/  FMUL.FTZ R140, R132, R16 ;  /* 0x00000010848c7220 */ /* 0x000fe40000410000 */
[C---:B------:R-:W-:Y:S02]  /*4c70*/  FADD.FTZ R20, -R144.reuse, R32 ;  /* 0x0000002090147221 */ /* 0x040fe40000010100 */
[----:B------:R-:W-:Y:S02]  /*4c80*/  FADD.FTZ R32, -R144, R33 ;  /* 0x0000002190207221 */ /* 0x000fe40000010100 */
[----:B------:R-:W-:Y:S02]  /*4c90*/  FFMA.FTZ R17, -R150, R150, 1 ;  /* 0x3f80000096117423 */ /* 0x000fe40000010196 */
[----:B------:R-:W-:Y:S02]  /*4ca0*/  FFMA.FTZ R16, -R149, R149, 1 ;  /* 0x3f80000095107423 */ /* 0x000fe40000010195 */
[----:B------:R-:W-:Y:S02]  /*4cb0*/  FADD.FTZ R21, -R144, R21 ;  /* 0x0000001590157221 */ /* 0x000fe40000010100 */
[----:B------:R-:W-:Y:S02]  /*4cc0*/  FMUL.FTZ R33, R156, R20 ;  /* 0x000000149c217220 */ /* 0x000fe40000410000 */
[----:B------:R-:W-:Y:S02]  /*4cd0*/  FMUL.FTZ R32, R155, R32 ;  /* 0x000000209b207220 */ /* 0x000fe40000410000 */
[----:B------:R-:W-:Y:S02]  /*4ce0*/  FMUL.FTZ R17, R17, c[0x0][0x2ec] ;  /* 0x0000bb0011117a20 */ /* 0x000fe40000410000 */
[----:B------:R-:W-:Y:S02]  /*4cf0*/  FMUL.FTZ R16, R16, c[0x0][0x2ec] ;  /* 0x0000bb0010107a20 */ /* 0x000fe40000410000 */
[----:B------:R-:W-:Y:S02]  /*4d00*/  FMUL.FTZ R134, R157, R21 ;  /* 0x000000159d867220 */ /* 0x000fe40000410000 */
[----:B------:R-:W-:Y:S02]  /*4d10*/  FFMA.FTZ R21, -R161, R161, 1 ;  /* 0x3f800000a1157423 */ /* 0x000fe400000101a1 */
[----:B------:R-:W-:Y:S02]  /*4d20*/  FFMA.FTZ R20, -R160, R160, 1 ;  /* 0x3f800000a0147423 */ /* 0x000fe400000101a0 */
[----:B------:R-:W-:Y:S02]  /*4d30*/  FMUL.FTZ R137, R33, R17 ;  /* 0x0000001121897220 */ /* 0x000fe40000410000 */
[----:B------:R-:W-:Y:S02]  /*4d40*/  FMUL.FTZ R136, R32, R16 ;  /* 0x0000001020887220 */ /* 0x000fe40000410000 */
[----:B------:R-:W-:Y:S02]  /*4d50*/  FMUL.FTZ R21, R21, c[0x0][0x2ec] ;  /* 0x0000bb0015157a20 */ /* 0x000fe40000410000 */
[----:B------:R-:W-:Y:S02]  /*4d60*/  FMUL.FTZ R20, R20, c[0x0][0x2ec] ;  /* 0x0000bb0014147a20 */ /* 0x000fe40000410000 */
[----:B------:R-:W-:Y:S02]  /*4d70*/  FMUL.FTZ R139, R135, R21 ;  /* 0x00000015878b7220 */ /* 0x000fe40000410000 */
[----:B------:R-:W-:Y:S02]  /*4d80*/  FMUL.FTZ R138, R134, R20 ;  /* 0x00000014868a7220 */ /* 0x000fe40000410000 */
[----:B------:R-:W-:Y:S04]  /*4d90*/  FFMA.FTZ R21, -R206, R206, 1 ;  /* 0x3f800000ce157423 */ /* 0x000fe800000101ce */
[----:B------:R-:W-:Y:S02]  /*4da0*/  FMUL.FTZ R21, R21, c[0x0][0x2ec] ;  /* 0x0000bb0015157a20 */ /* 0x000fe40000410000 */
[C---:B--2---:R-:W-:Y:S02]  /*4db0*/  FADD.FTZ R17, -R5.reuse, R6 ;  /* 0x0000000605117221 */ /* 0x044fe40000010100 */
[----:B------:R-:W-:Y:S02]  /*4dc0*/  FADD.FTZ R16, -R5, R7 ;  /* 0x0000000705107221 */ /* 0x000fe40000010100 */
[----:B------:R-:W-:Y:S02]  /*4dd0*/  FFMA.FTZ R7, -R198, R198, 1 ;  /* 0x3f800000c6077423 */ /* 0x000fe400000101c6 */
[----:B------:R-:W-:Y:S02]  /*4de0*/  FFMA.FTZ R6, -R197, R197, 1 ;  /* 0x3f800000c5067423 */ /* 0x000fe400000101c5 */
[----:B------:R-:W-:Y:S02]  /*4df0*/  FMUL.FTZ R17, R223, R17 ;  /* 0x00000011df117220 */ /* 0x000fe40000410000 */
[----:B------:R-:W-:Y:S02]  /*4e00*/  FMUL.FTZ R16, R222, R16 ;  /* 0x00000010de107220 */ /* 0x000fe40000410000 */
[----:B------:R-:W-:Y:S02]  /*4e10*/  FMUL.FTZ R7, R7, c[0x0][0x2ec] ;  /* 0x0000bb0007077a20 */ /* 0x000fe40000410000 */
[----:B------:R-:W-:Y:S02]  /*4e20*/  FMUL.FTZ R6, R6, c[0x0][0x2ec] ;  /* 0x0000bb0006067a20 */ /* 0x000fe40000410000 */
[C---:B------:R-:W-:Y:S02]  /*4e30*/  FADD.FTZ R18, -R5.reuse, R18 ;  /* 0x0000001205127221 */ /* 0x040fe40000010100 */
[----:B------:R-:W-:Y:S02]  /*4e40*/  FADD.FTZ R19, -R5, R19 ;  /* 0x0000001305137221 */ /* 0x000fe40000010100 */
[----:B------:R-:W-:Y:S02]  /*4e50*/  FMUL.FTZ R135, R17, R7 ;  /* 0x0000000711877220 */ /* 0x000fe40000410000 */
[----:B------:R-:W-:Y:S02]  /*4e60*/  FMUL.FTZ R134, R16, R6 ;  /* 0x0000000610867220 */ /* 0x000fe40000410000 */
[----:B------:R-:W-:Y:S02]  /*4e70*/  FFMA.FTZ R7, -R168, R168, 1 ;  /* 0x3f800000a8077423 */ /* 0x000fe400000101a8 */
[----:B------:R-:W-:Y:S02]  /*4e80*/  FFMA.FTZ R6, -R166, R166, 1 ;  /* 0x3f800000a6067423 */ /* 0x000fe400000101a6 */
[----:B------:R-:W-:Y:S02]  /*4e90*/  FMUL.FTZ R17, R205, R18 ;  /* 0x00000012cd117220 */ /* 0x000fe40000410000 */
[----:B------:R-:W-:Y:S02]  /*4ea0*/  FMUL.FTZ R16, R204, R19 ;  /* 0x00000013cc107220 */ /* 0x000fe40000410000 */
[----:B------:R-:W-:Y:S02]  /*4eb0*/  FMUL.FTZ R7, R7, c[0x0][0x2ec] ;  /* 0x0000bb0007077a20 */ /* 0x000fe40000410000 */
[----:B------:R-:W-:Y:S02]  /*4ec0*/  FMUL.FTZ R6, R6, c[0x0][0x2ec] ;  /* 0x0000bb0006067a20 */ /* 0x000fe40000410000 */
[C---:B------:R-:W-:Y:S02]  /*4ed0*/  FADD.FTZ R20, -R5.reuse, R22 ;  /* 0x0000001605147221 */ /* 0x040fe40000010100 */
[C---:B------:R-:W-:Y:S02]  /*4ee0*/  FADD.FTZ R19, -R5.reuse, R23 ;  /* 0x0000001705137221 */ /* 0x040fe40000010100 */
[C---:B------:R-:W-:Y:S02]  /*4ef0*/  FADD.FTZ R18, -R5.reuse, R34 ;  /* 0x0000002205127221 */ /* 0x040fe40000010100 */
[----:B------:R-:W-:Y:S02]  /*4f00*/  FADD.FTZ R35, -R5, R35 ;  /* 0x0000002305237221 */ /* 0x000fe40000010100 */
[----:B------:R-:W-:Y:S02]  /*4f10*/  FMUL.FTZ R133, R17, R7 ;  /* 0x0000000711857220 */ /* 0x000fe40000410000 */
[----:B------:R-:W-:Y:S02]  /*4f20*/  FMUL.FTZ R132, R16, R6 ;  /* 0x0000000610847220 */ /* 0x000fe40000410000 */
[----:B------:R-:W-:Y:S02]  /*4f30*/  FFMA.FTZ R7, -R167, R167, 1 ;  /* 0x3f800000a7077423 */ /* 0x000fe400000101a7 */
[----:B------:R-:W-:Y:S02]  /*4f40*/  FFMA.FTZ R6, -R152, R152, 1 ;  /* 0x3f80000098067423 */ /* 0x000fe40000010198 */
[----:B------:R-:W-:Y:S02]  /*4f50*/  FFMA.FTZ R5, -R151, R151, 1 ;  /* 0x3f80000097057423 */ /* 0x000fe40000010197 */
[----:B------:R-:W-:Y:S02]  /*4f60*/  FMUL.FTZ R19, R202, R19 ;  /* 0x00000013ca137220 */ /* 0x000fe40000410000 */
[----:B------:R-:W-:Y:S02]  /*4f70*/  FMUL.FTZ R18, R171, R18 ;  /* 0x00000012ab127220 */ /* 0x000fe40000410000 */
[----:B------:R-:W-:Y:S02]  /*4f80*/  FMUL.FTZ R17, R170, R35 ;  /* 0x00000023aa117220 */ /* 0x000fe40000410000 */
[----:B------:R-:W-:Y:S02]  /*4f90*/  FMUL.FTZ R7, R7, c[0x0][0x2ec] ;  /* 0x0000bb0007077a20 */ /* 0x000fe40000410000 */
[----:B------:R-:W-:Y:S02]  /*4fa0*/  FMUL.FTZ R6, R6, c[0x0][0x2ec] ;  /* 0x0000bb0006067a20 */ /* 0x000fe40000410000 */
[----:B------:R-:W-:Y:S02]  /*4fb0*/  FMUL.FTZ R5, R5, c[0x0][0x2ec] ;  /* 0x0000bb0005057a20 */ /* 0x000fe40000410000 */
[----:B------:R-:W-:Y:S02]  /*4fc0*/  FMUL.FTZ R34, R19, R7 ;  /* 0x0000000713227220 */ /* 0x000fe40000410000 */
[----:B------:R-:W-:Y:S02]  /*4fd0*/  FMUL.FTZ R33, R18, R6 ;  /* 0x0000000612217220 */ /* 0x000fe40000410000 */
[----:B------:R-:W-:Y:S02]  /*4fe0*/  FMUL.FTZ R32, R17, R5 ;  /* 0x0000000511207220 */ /* 0x000fe40000410000 */
[C---:B---3--:R-:W-:Y:S02]  /*4ff0*/  FADD.FTZ R5, -R4.reuse, R8 ;  /* 0x0000000804057221 */ /* 0x048fe40000010100 */
[C---:B------:R-:W-:Y:S02]  /*5000*/  FADD.FTZ R6, -R4.reuse, R9 ;  /* 0x0000000904067221 */ /* 0x040fe40000010100 */
[----:B------:R-:W-:Y:S02]  /*5010*/  FADD.FTZ R9, -R4, R12 ;  /* 0x0000000c04097221 */ /* 0x000fe40000010100 */
        /* <DEDUP_REMOVED lines=9> */
[C---:B------:R-:W-:Y:S02]  /*50b0*/  FADD.FTZ R24, -R4.reuse, R24 ;  /* 0x0000001804187221 */ /* 0x040fe40000010100 */
        /* <DEDUP_REMOVED lines=8> */
[----:B------:R-:W-:Y:S02]  /*5140*/  FFMA.FTZ R24, -R196, R196, 1 ;  /* 0x3f800000c4187423 */ /* 0x000fe400000101c4 */
[----:B------:R-:W-:Y:S02]  /*5150*/  FFMA.FTZ R23, -R195, R195, 1 ;  /* 0x3f800000c3177423 */ /* 0x000fe400000101c3 */
[----:B------:R-:W-:Y:S02]  /*5160*/  FFMA.FTZ R28, -R165, R165, 1 ;  /* 0x3f800000a51c7423 */ /* 0x000fe400000101a5 */
[----:B------:R-:W-:Y:S02]  /*5170*/  FMUL.FTZ R5, R218, R5 ;  /* 0x00000005da057220 */ /* 0x000fe40000410000 */
[----:B------:R-:W-:Y:S02]  /*5180*/  FMUL.FTZ R6, R215, R6 ;  /* 0x00000006d7067220 */ /* 0x000fe40000410000 */
[----:B------:R-:W-:Y:S02]  /*5190*/  FMUL.FTZ R24, R24, c[0x0][0x2ec] ;  /* 0x0000bb0018187a20 */ /* 0x000fe40000410000 */
[----:B------:R-:W-:Y:S02]  /*51a0*/  FMUL.FTZ R23, R23, c[0x0][0x2ec] ;  /* 0x0000bb0017177a20 */ /* 0x000fe40000410000 */
[----:B------:R-:W-:Y:S02]  /*51b0*/  FMUL.FTZ R28, R28, c[0x0][0x2ec] ;  /* 0x0000bb001c1c7a20 */ /* 0x000fe40000410000 */
[----:B------:R-:W-:Y:S02]  /*51c0*/  FFMA.FTZ R16, -R169, R169, 1 ;  /* 0x3f800000a9107423 */ /* 0x000fe400000101a9 */
[----:B------:R-:W-:Y:S01]  /*51d0*/  FFMA.FTZ R25, -R162, R162, 1 ;  /* 0x3f800000a2197423 */ /* 0x000fe200000101a2 */
[----:B------:R-:W-:Y:S01]  /*51e0*/  MOV R162, R193 ;  /* 0x000000c100a27202 */ /* 0x000fe20000000f00 */
[----:B------:R-:W-:Y:S02]  /*51f0*/  FMUL.FTZ R24, R4, R24 ;  /* 0x0000001804187220 */ /* 0x000fe40000410000 */
[----:B------:R-:W-:Y:S02]  /*5200*/  FMUL.FTZ R23, R5, R23 ;  /* 0x0000001705177220 */ /* 0x000fe40000410000 */
[----:B------:R-:W-:Y:S02]  /*5210*/  FMUL.FTZ R28, R6, R28 ;  /* 0x0000001c061c7220 */ /* 0x000fe40000410000 */
[C---:B----4-:R-:W-:Y:S02]  /*5220*/  FADD.FTZ R4, -R0.reuse, R10 ;  /* 0x0000000a00047221 */ /* 0x050fe40000010100 */
[C---:B------:R-:W-:Y:S02]  /*5230*/  FADD.FTZ R10, -R0.reuse, R11 ;  /* 0x0000000b000a7221 */ /* 0x040fe40000010100 */
[----:B------:R-:W-:Y:S02]  /*5240*/  FADD.FTZ R11, -R0, R14 ;  /* 0x0000000e000b7221 */ /* 0x000fe40000010100 */
[----:B------:R-:W-:Y:S02]  /*5250*/  FFMA.FTZ R5, -R217, R217, 1 ;  /* 0x3f800000d9057423 */ /* 0x000fe400000101d9 */
[----:B------:R-:W-:Y:S02]  /*5260*/  FFMA.FTZ R13, -R216, R216, 1 ;  /* 0x3f800000d80d7423 */ /* 0x000fe400000101d8 */
[----:B------:R-:W-:Y:S02]  /*5270*/  FFMA.FTZ R6, -R214, R214, 1 ;  /* 0x3f800000d6067423 */ /* 0x000fe400000101d6 */
[----:B------:R-:W-:Y:S02]  /*5280*/  FMUL.FTZ R20, R203, R20 ;  /* 0x00000014cb147220 */ /* 0x000fe40000410000 */
[----:B------:R-:W-:Y:S02]  /*5290*/  FMUL.FTZ R16, R16, c[0x0][0x2ec] ;  /* 0x0000bb0010107a20 */ /* 0x000fe40000410000 */
[----:B------:R-:W-:Y:S02]  /*52a0*/  FMUL.FTZ R12, R221, R12 ;  /* 0x0000000cdd0c7220 */ /* 0x000fe40000410000 */
[----:B------:R-:W-:Y:S02]  /*52b0*/  FMUL.FTZ R9, R212, R9 ;  /* 0x00000009d4097220 */ /* 0x000fe40000410000 */
[----:B------:R-:W-:Y:S02]  /*52c0*/  FMUL.FTZ R25, R25, c[0x0][0x2ec] ;  /* 0x0000bb0019197a20 */ /* 0x000fe40000410000 */
        /* <DEDUP_REMOVED lines=9> */
[----:B------:R-:W-:Y:S02]  /*5360*/  FADD.FTZ R12, -R0, R15 ;  /* 0x0000000f000c7221 */ /* 0x000fe40000010100 */
[----:B------:R-:W-:Y:S02]  /*5370*/  FFMA.FTZ R9, -R213, R213, 1 ;  /* 0x3f800000d5097423 */ /* 0x000fe400000101d5 */
[----:B------:R-:W-:Y:S02]  /*5380*/  FMUL.FTZ R5, R4, R5 ;  /* 0x0000000504057220 */ /* 0x000fe40000410000 */
[----:B------:R-:W-:Y:S02]  /*5390*/  FMUL.FTZ R13, R10, R13 ;  /* 0x0000000d0a0d7220 */ /* 0x000fe40000410000 */
[----:B------:R-:W-:Y:S02]  /*53a0*/  FMUL.FTZ R6, R11, R6 ;  /* 0x000000060b067220 */ /* 0x000fe40000410000 */
[C---:B------:R-:W-:Y:S02]  /*53b0*/  FADD.FTZ R26, -R0.reuse, R26 ;  /* 0x0000001a001a7221 */ /* 0x040fe40000010100 */
[C---:B------:R-:W-:Y:S02]  /*53c0*/  FADD.FTZ R4, -R0.reuse, R27 ;  /* 0x0000001b00047221 */ /* 0x040fe40000010100 */
[C---:B------:R-:W-:Y:S02]  /*53d0*/  FADD.FTZ R10, -R0.reuse, R30 ;  /* 0x0000001e000a7221 */ /* 0x040fe40000010100 */
[----:B------:R-:W-:Y:S02]  /*53e0*/  FADD.FTZ R11, -R0, R31 ;  /* 0x0000001f000b7221 */ /* 0x000fe40000010100 */
[----:B------:R-:W-:Y:S02]  /*53f0*/  FFMA.FTZ R18, -R209, R209, 1 ;  /* 0x3f800000d1127423 */ /* 0x000fe400000101d1 */
[----:B------:R-:W-:Y:S02]  /*5400*/  FFMA.FTZ R17, -R207, R207, 1 ;  /* 0x3f800000cf117423 */ /* 0x000fe400000101cf */
[----:B------:R-:W-:Y:S02]  /*5410*/  FFMA.FTZ R20, -R200, R200, 1 ;  /* 0x3f800000c8147423 */ /* 0x000fe400000101c8 */
[----:B------:R-:W-:Y:S02]  /*5420*/  FFMA.FTZ R19, -R199, R199, 1 ;  /* 0x3f800000c7137423 */ /* 0x000fe400000101c7 */
[----:B------:R-:W-:Y:S02]  /*5430*/  FMUL.FTZ R12, R229, R12 ;  /* 0x0000000ce50c7220 */ /* 0x000fe40000410000 */
[----:B------:R-:W-:Y:S02]  /*5440*/  FMUL.FTZ R9, R9, c[0x0][0x2ec] ;  /* 0x0000bb0009097a20 */ /* 0x000fe40000410000 */
[----:B------:R-:W-:Y:S02]  /*5450*/  FMUL.FTZ R0, R227, R26 ;  /* 0x0000001ae3007220 */ /* 0x000fe40000410000 */
        /* <DEDUP_REMOVED lines=31> */
.L_x_801:
[----:B------:R-:W-:Y:S01]  /*5650*/  F2FP.BF16.PACK_AB R16, R145, R148 ;  /* 0x000000949110723e */ /* 0x000fe200000010ff */
[----:B------:R-:W-:Y:S01]  /*5660*/  IMAD.SHL.U32 R160, R250, 0x2, RZ ;  /* 0x00000002faa07824 */ /* 0x000fe200078e00ff */
        /* <DEDUP_REMOVED lines=116> */
.L_x_802:
        /* <DEDUP_REMOVED lines=9> */
[----:B------:R-:W-:Y:S01]  /*5e40*/  IMAD R167, R167, 0x28, RZ ;  /* 0x00000028a7a77824 */ /* 0x000fe200078e02ff */
[----:B------:R-:W-:Y:S01]  /*5e50*/  UIADD3 UR12, UR7, -0x1, URZ ;  /* 0xffffffff070c7890 */ /* 0x000fe2000fffe03f */
[----:B------:R-:W-:Y:S01]  /*5e60*/  IMAD R166, R166, 0x30, RZ ;  /* 0x00000030a6a67824 */ /* 0x000fe200078e02ff */
[----:B------:R-:W3:Y:S01]  /*5e70*/  LDSM.16.MT88.4 R28, [R0+0xd000] ;  /* 0x00d00000001c783b */ /* 0x000ee20000004200 */
[----:B------:R-:W-:Y:S03]  /*5e80*/  IMAD.MOV.U32 R161, RZ, RZ, c[0x0][0x22c] ;  /* 0x00008b00ffa17624 */ /* 0x000fe600078e00ff */
[----:B------:R-:W4:Y:S01]  /*5e90*/  LDL R165, [R1] ;  /* 0x0000000001a57983 */ /* 0x000f220000100800 */
[----:B------:R-:W-:Y:S03]  /*5ea0*/  IMAD R161, R161, c[0x0][0x1c0], RZ ;  /* 0x00007000a1a17a24 */ /* 0x000fe600078e02ff */
[----:B------:R-:W-:Y:S01]  /*5eb0*/  LDSM.16.M88.4 R32, [R178] ;  /* 0x00000000b220783b */ /* 0x000fe20000000200 */
[----:B------:R-:W-:Y:S03]  /*5ec0*/  IMAD.U32 R161, R161, -0x40, RZ ;  /* 0xffffffc0a1a17824 */ /* 0x000fe600078e00ff */
[----:B------:R-:W4:Y:S02]  /*5ed0*/  LDL R164, [R1+0x4] ;  /* 0x0000040001a47983 */ /* 0x000f240000100800 */
[C---:B------:R-:W-:Y:S02]  /*5ee0*/  LEA R193, P1, R161.reuse, R162, 0x2 ;  /* 0x000000a2a1c17211 */ /* 0x040fe400078210ff */
[----:B------:R-:W1:Y:S02]  /*5ef0*/  LDSM.16.MT88.4 R132, [R0+0x9400] ;  /* 0x009400000084783b */ /* 0x000e640000004200 */
[----:B------:R-:W-:Y:S01]  /*5f00*/  LEA.HI.X.SX32 R192, R161, R163, 0x2, P1 ;  /* 0x000000a3a1c07211 */ /* 0x000fe200008f16ff */
[----:B------:R-:W-:Y:S01]  /*5f10*/  IMAD.MOV.U32 R161, RZ, RZ, c[0x0][0x22c] ;  /* 0x00008b00ffa17624 */ /* 0x000fe200078e00ff */
[----:B------:R-:W1:Y:S03]  /*5f20*/  LDSM.16.MT88.4 R136, [R0+0xb400] ;  /* 0x00b400000088783b */ /* 0x000e660000004200 */
[----:B------:R-:W-:Y:S01]  /*5f30*/  IMAD R161, R161, c[0x0][0x1c0], RZ ;  /* 0x00007000a1a17a24 */ /* 0x000fe200078e02ff */
[----:B------:R-:W1:Y:S03]  /*5f40*/  LDSM.16.MT88.4 R140, [R0+0xd400] ;  /* 0x00d40000008c783b */ /* 0x000e660000004200 */
[----:B------:R-:W-:Y:S01]  /*5f50*/  IMAD.SHL.U32 R161, R161, 0x10, RZ ;  /* 0x00000010a1a17824 */ /* 0x000fe200078e00ff */
[----:B------:R-:W-:Y:S01]  /*5f60*/  LDSM.16.M88.4 R144, [R180] ;  /* 0x00000000b490783b */ /* 0x000fe20000000200 */
[C---:B--2---:R-:W-:Y:S03]  /*5f70*/  HMMA.16816.F32.BF16 R4, R24.reuse, R8, RZ ;  /* 0x000000081804723c */ /* 0x044fe600000418ff */
[----:B------:R-:W2:Y:S04]  /*5f80*/  LDSM.16.MT88.4 R148, [R0+0x9800] ;  /* 0x009800000094783b */ /* 0x000ea80000004200 */
[----:B------:R-:W1:Y:S01]  /*5f90*/  LDSM.16.MT88.4 R152, [R0+0xb800] ;  /* 0x00b800000098783b */ /* 0x000e620000004200 */
[C---:B------:R-:W-:Y:S03]  /*5fa0*/  HMMA.16816.F32.BF16 R8, R24.reuse, R10, RZ ;  /* 0x0000000a1808723c */ /* 0x040fe600000418ff */
[----:B------:R-:W-:Y:S05]  /*5fb0*/  LDSM.16.MT88.4 R156, [R0+0xbc00] ;  /* 0x00bc0000009c783b */ /* 0x000fea0000004200 */
[C---:B---3--:R-:W-:Y:S08]  /*5fc0*/  HMMA.16816.F32.BF16 R12, R24.reuse, R16, RZ ;  /* 0x00000010180c723c */ /* 0x048ff000000418ff */
[C---:B------:R-:W-:Y:S08]  /*5fd0*/  HMMA.16816.F32.BF16 R16, R24.reuse, R18, RZ ;  /* 0x000000121810723c */ /* 0x040ff000000418ff */
[C---:B------:R-:W-:Y:S08]  /*5fe0*/  HMMA.16816.F32.BF16 R20, R24.reuse, R28, RZ ;  /* 0x0000001c1814723c */ /* 0x040ff000000418ff */
[----:B------:R-:W-:Y:S01]  /*5ff0*/  HMMA.16816.F32.BF16 R24, R24, R30, RZ ;  /* 0x0000001e1818723c */ /* 0x000fe200000418ff */
[----:B------:R-:W3:Y:S07]  /*6000*/  LDSM.16.MT88.4 R28, [R0+0xd800] ;  /* 0x00d80000001c783b */ /* 0x000eee0000004200 */
        /* <DEDUP_REMOVED lines=15> */
[----:B------:R-:W2:Y:S07]  /*6100*/  LDSM.16.MT88.4 R152, [R0+0xc000] ;  /* 0x00c000000098783b */ /* 0x000eae0000004200 */
[C---:B---3--:R-:W-:Y:S08]  /*6110*/  HMMA.16816.F32.BF16 R20, R144.reuse, R28, R20 ;  /* 0x0000001c9014723c */ /* 0x048ff00000041814 */
[----:B------:R-:W-:Y:S01]  /*6120*/  HMMA.16816.F32.BF16 R24, R144, R30, R24 ;  /* 0x0000001e9018723c */ /* 0x000fe20000041818 */
[----:B------:R-:W3:Y:S04]  /*6130*/  LDSM.16.MT88.4 R28, [R0+0xe000] ;  /* 0x00e00000001c783b */ /* 0x000ee80000004200 */
[----:B------:R-:W-:Y:S03]  /*6140*/  LDSM.16.MT88.4 R144, [R0+0xa400] ;  /* 0x00a400000090783b */ /* 0x000fe60000004200 */
[C---:B-1----:R-:W-:Y:S08]  /*6150*/  HMMA.16816.F32.BF16 R4, R132.reuse, R136, R4 ;  /* 0x000000888404723c */ /* 0x042ff00000041804 */
[C---:B------:R-:W-:Y:S01]  /*6160*/  HMMA.16816.F32.BF16 R8, R132.reuse, R138, R8 ;  /* 0x0000008a8408723c */ /* 0x040fe20000041808 */
[----:B------:R-:W1:Y:S07]  /*6170*/  LDSM.16.M88.4 R136, [R178+0x2000] ;  /* 0x00200000b288783b */ /* 0x000e6e0000000200 */
        /* <DEDUP_REMOVED lines=16> */
[----:B------:R-:W-:Y:S03]  /*6280*/  LDSM.16.M88.4 R140, [R179+0x2000] ;  /* 0x00200000b38c783b */ /* 0x000fe60000000200 */
[C---:B-1----:R-:W-:Y:S08]  /*6290*/  HMMA.16816.F32.BF16 R4, R136.reuse, R144, R4 ;  /* 0x000000908804723c */ /* 0x042ff00000041804 */
[C---:B------:R-:W-:Y:S01]  /*62a0*/  HMMA.16816.F32.BF16 R8, R136.reuse, R146, R8 ;  /* 0x000000928808723c */ /* 0x040fe20000041808 */
[----:B------:R-:W1:Y:S07]  /*62b0*/  LDSM.16.MT88.4 R144, [R0+0xac00] ;  /* 0x00ac00000090783b */ /* 0x000e6e0000004200 */
[C---:B------:R-:W-:Y:S08]  /*62c0*/  HMMA.16816.F32.BF16 R12, R136.reuse, R156, R12 ;  /* 0x0000009c880c723c */ /* 0x040ff0000004180c */
[C---:B------:R-:W-:Y:S01]  /*62d0*/  HMMA.16816.F32.BF16 R16, R136.reuse, R158, R16 ;  /* 0x0000009e8810723c */ /* 0x040fe20000041810 */
[----:B------:R-:W1:Y:S07]  /*62e0*/  LDSM.16.MT88.4 R156, [R0+0xcc00] ;  /* 0x00cc0000009c783b */ /* 0x000e6e0000004200 */
[C---:B------:R-:W-:Y:S08]  /*62f0*/  HMMA.16816.F32.BF16 R20, R136.reuse, R32, R20 ;  /* 0x000000208814723c */ /* 0x040ff00000041814 */
[----:B------:R-:W-:Y:S01]  /*6300*/  HMMA.16816.F32.BF16 R24, R136, R34, R24 ;  /* 0x000000228818723c */ /* 0x000fe20000041818 */
[----:B------:R1:W4:Y:S07]  /*6310*/  LDSM.16.MT88.4 R32, [R0+0xec00] ;  /* 0x00ec00000020783b */ /* 0x00032e0000004200 */
[C---:B--2---:R-:W-:Y:S08]  /*6320*/  HMMA.16816.F32.BF16 R4, R132.reuse, R148, R4 ;  /* 0x000000948404723c */ /* 0x044ff00000041804 */
[C---:B------:R-:W-:Y:S08]  /*6330*/  HMMA.16816.F32.BF16 R8, R132.reuse, R150, R8 ;  /* 0x000000968408723c */ /* 0x040ff00000041808 */
[C---:B------:R-:W-:Y:S04]  /*6340*/  HMMA.16816.F32.BF16 R12, R132.reuse, R152, R12 ;  /* 0x00000098840c723c */ /* 0x040fe8000004180c */
[----:B-1----:R-:W-:Y:S04]  /*6350*/  IMAD.IADD R0, R238, 0x1, R252 ;  /* 0x00000001ee007824 */ /* 0x002fe800078e02fc */
[C---:B------:R-:W-:Y:S08]  /*6360*/  HMMA.16816.F32.BF16 R16, R132.reuse, R154, R16 ;  /* 0x0000009a8410723c */ /* 0x040ff00000041810 */
[C---:B---3--:R-:W-:Y:S07]  /*6370*/  HMMA.16816.F32.BF16 R20, R132.reuse, R28, R20 ;  /* 0x0000001c8414723c */ /* 0x048fee0000041814 */
[----:B------:R-:W-:Y:S01]  /*6380*/  IMAD.MOV.U32 R28, RZ, RZ, R193 ;  /* 0x000000ffff1c7224 */ /* 0x000fe200078e00c1 */
[----:B------:R-:W-:Y:S04]  /*6390*/  HMMA.16816.F32.BF16 R24, R132, R30, R24 ;  /* 0x0000001e8418723c */ /* 0x000fe80000041818 */
[----:B------:R-:W-:Y:S03]  /*63a0*/  IMAD.MOV.U32 R29, RZ, RZ, R192 ;  /* 0x000000ffff1d7224 */ /* 0x000fe600078e00c0 */
[----:B----4-:R-:W-:Y:S01]  /*63b0*/  @P0 IADD3 R30, P2, R165, UR9, RZ ;  /* 0x00000009a51e0c10 */ /* 0x010fe2000ff5e0ff */
[C---:B------:R-:W-:Y:S01]  /*63c0*/  HMMA.16816.F32.BF16 R4, R140.reuse, R144, R4 ;  /* 0x000000908c04723c */ /* 0x040fe20000041804 */
[----:B------:R-:W-:Y:S01]  /*63d0*/  IMAD.MOV.U32 R165, RZ, RZ, c[0x0][0x22c] ;  /* 0x00008b00ffa57624 */ /* 0x000fe200078e00ff */
[----:B------:R-:W-:Y:S03]  /*63e0*/  @UP3 UIADD3 UR9, UP2, UR9, -0x100, URZ ;  /* 0xffffff0009093890 */ /* 0x000fe6000ff5e03f */
[----:B------:R-:W-:Y:S01]  /*63f0*/  @P0 IADD3.X R31, R164, UR8, RZ, P2, !PT ;  /* 0x00000008a41f0c10 */ /* 0x000fe200097fe4ff */
[----:B------:R-:W-:Y:S01]  /*6400*/  IMAD R165, R165, c[0x0][0x1c0], RZ ;  /* 0x00007000a5a57a24 */ /* 0x000fe200078e02ff */
[----:B------:R-:W-:Y:S01]  /*6410*/  @UP3 UIADD3.X UR8, UR8, -0x1, URZ, UP2, !UPT ;  /* 0xffffffff08083890 */ /* 0x000fe200097fe43f */
[C---:B------:R-:W-:Y:S01]  /*6420*/  HMMA.16816.F32.BF16 R8, R140.reuse, R146, R8 ;  /* 0x000000928c08723c */ /* 0x040fe20000041808 */
[----:B------:R-:W-:Y:S01]  /*6430*/  IMAD.MOV.U32 R164, RZ, RZ, c[0x0][0x22c] ;  /* 0x00008b00ffa47624 */ /* 0x000fe200078e00ff */
[----:B------:R1:W5:Y:S02]  /*6440*/  @P0 LDG.E R236, [R30.64] ;  /* 0x000000041eec0981 */ /* 0x000364000c1e1900 */
[----:B------:R-:W-:Y:S02]  /*6450*/  IMAD.SHL.U32 R165, R165, 0x20, RZ ;  /* 0x00000020a5a57824 */ /* 0x000fe400078e00ff */
[----:B------:R1:W5:Y:S01]  /*6460*/  @P0 LDG.E R237, [R30.64+0x20] ;  /* 0x000020041eed0981 */ /* 0x000362000c1e1900 */
[----:B------:R-:W-:Y:S01]  /*6470*/  IMAD R164, R164, c[0x0][0x1c0], RZ ;  /* 0x00007000a4a47a24 */ /* 0x000fe200078e02ff */
[C---:B------:R-:W-:Y:S02]  /*6480*/  HMMA.16816.F32.BF16 R12, R140.reuse, R156, R12 ;  /* 0x0000009c8c0c723c */ /* 0x040fe4000004180c */
[----:B------:R1:W5:Y:S02]  /*6490*/  @P0 LDG.E R234, [R30.64+0x80] ;  /* 0x000080041eea0981 */ /* 0x000364000c1e1900 */
[----:B------:R-:W-:Y:S02]  /*64a0*/  IMAD R164, R164, 0x18, RZ ;  /* 0x00000018a4a47824 */ /* 0x000fe400078e02ff */
[----:B------:R1:W5:Y:S01]  /*64b0*/  @P0 LDG.E R235, [R30.64+0xa0] ;  /* 0x0000a0041eeb0981 */ /* 0x000362000c1e1900 */
[CC--:B------:R-:W-:Y:S01]  /*64c0*/  LEA R134, P0, R161.reuse, R28.reuse, 0x2 ;  /* 0x0000001ca1867211 */ /* 0x0c0fe200078010ff */
[C---:B------:R-:W-:Y:S02]  /*64d0*/  HMMA.16816.F32.BF16 R16, R140.reuse, R158, R16 ;  /* 0x0000009e8c10723c */ /* 0x040fe40000041810 */
[----:B------:R2:W-:Y:S02]  /*64e0*/  RED.E.ADD.F32.FTZ.RN.STRONG.GPU [R28.64], R4 ;  /* 0x000000041c00798e */ /* 0x0005e4000c10e784 */
[-C--:B------:R-:W-:Y:S04]  /*64f0*/  LEA.HI.X.SX32 R135, R161, R29.reuse, 0x2, P0 ;  /* 0x0000001da1877211 */ /* 0x080fe800000f16ff */
[C---:B------:R-:W-:Y:S07]  /*6500*/  HMMA.16816.F32.BF16 R20, R140.reuse, R32, R20 ;  /* 0x000000208c14723c */ /* 0x040fee0000041814 */
[CC--:B------:R-:W-:Y:S01]  /*6510*/  LEA R32, P1, R238.reuse, R28.reuse, 0x2 ;  /* 0x0000001cee207211 */ /* 0x0c0fe200078210ff */
[----:B------:R-:W-:Y:S01]  /*6520*/  HMMA.16816.F32.BF16 R24, R140, R34, R24 ;  /* 0x000000228c18723c */ /* 0x000fe20000041818 */
[----:B------:R-:W-:Y:S03]  /*6530*/  LDSM.16.MT88.4 R140, [R3+0x1c00] ;  /* 0x001c0000038c783b */ /* 0x000fe60000004200 */
[-C--:B------:R-:W-:Y:S02]  /*6540*/  LEA.HI.X.SX32 R33, R238, R29.reuse, 0x2, P1 ;  /* 0x0000001dee217211 */ /* 0x080fe400008f16ff */
[CC--:B------:R-:W-:Y:S02]  /*6550*/  LEA R132, P1, R164.reuse, R28.reuse, 0x2 ;  /* 0x0000001ca4847211 */ /* 0x0c0fe400078210ff */
[-C--:B------:R-:W-:Y:S01]  /*6560*/  LEA R34, P0, R165, R28.reuse, 0x2 ;  /* 0x0000001ca5227211 */ /* 0x080fe200078010ff */
[----:B------:R3:W-:Y:S03]  /*6570*/  RED.E.ADD.F32.FTZ.RN.STRONG.GPU [R32.64], R5 ;  /* 0x000000052000798e */ /* 0x0007e6000c10e784 */
[-C--:B------:R-:W-:Y:S01]  /*6580*/  LEA.HI.X.SX32 R133, R164, R29.reuse, 0x2, P1 ;  /* 0x0000001da4857211 */ /* 0x080fe200008f16ff */
[----:B------:R4:W-:Y:S01]  /*6590*/  RED.E.ADD.F32.FTZ.RN.STRONG.GPU [R134.64], R6 ;  /* 0x000000068600798e */ /* 0x0009e2000c10e784 */
[-C--:B-1----:R-:W-:Y:S01]  /*65a0*/  LEA R30, P2, R167, R28.reuse, 0x2 ;  /* 0x0000001ca71e7211 */ /* 0x082fe200078410ff */
[----:B------:R-:W-:Y:S01]  /*65b0*/  IMAD.MOV.U32 R164, RZ, RZ, c[0x0][0x22c] ;  /* 0x00008b00ffa47624 */ /* 0x000fe200078e00ff */
[-C--:B------:R-:W-:Y:S01]  /*65c0*/  LEA.HI.X.SX32 R35, R165, R29.reuse, 0x2, P0 ;  /* 0x0000001da5237211 */ /* 0x080fe200000f16ff */
[----:B------:R1:W-:Y:S01]  /*65d0*/  RED.E.ADD.F32.FTZ.RN.STRONG.GPU [R132.64], R7 ;  /* 0x000000078400798e */ /* 0x0003e2000c10e784 */
[-C--:B--2---:R-:W-:Y:S01]  /*65e0*/  LEA R4, P1, R166, R28.reuse, 0x2 ;  /* 0x0000001ca6047211 */ /* 0x084fe200078210ff */
[----:B------:R-:W-:Y:S01]  /*65f0*/  IMAD R164, R164, c[0x0][0x1c0], RZ ;  /* 0x00007000a4a47a24 */ /* 0x000fe200078e02ff */
[-C--:B------:R-:W-:Y:S01]  /*6600*/  LEA.HI.X.SX32 R31, R167, R29.reuse, 0x2, P2 ;  /* 0x0000001da71f7211 */ /* 0x080fe200010f16ff */
[----:B------:R2:W-:Y:S01]  /*6610*/  RED.E.ADD.F32.FTZ.RN.STRONG.GPU [R34.64], R8 ;  /* 0x000000082200798e */ /* 0x0005e2000c10e784 */
[----:B------:R-:W-:Y:S02]  /*6620*/  IMAD.MOV.U32 R165, RZ, RZ, c[0x0][0x22c] ;  /* 0x00008b00ffa57624 */ /* 0x000fe400078e00ff */
[----:B------:R-:W-:Y:S01]  /*6630*/  IMAD R164, R164, 0x38, RZ ;  /* 0x00000038a4a47824 */ /* 0x000fe200078e02ff */
[----:B------:R2:W-:Y:S01]  /*6640*/  RED.E.ADD.F32.FTZ.RN.STRONG.GPU [R30.64], R9 ;  /* 0x000000091e00798e */ /* 0x0005e2000c10e784 */
[----:B------:R-:W-:Y:S04]  /*6650*/  IMAD R165, R165, c[0x0][0x1c0], RZ ;  /* 0x00007000a5a57a24 */ /* 0x000fe800078e02ff */
[----:B------:R-:W-:Y:S05]  /*6660*/  IMAD.SHL.U32 R165, R165, 0x10, RZ ;  /* 0x00000010a5a57824 */ /* 0x000fea00078e00ff */
[----:B------:R-:W-:Y:S02]  /*6670*/  IADD3 R136, R165, 0x20, RZ ;  /* 0x00000020a5887810 */ /* 0x000fe40007ffe0ff */
[-C--:B---3--:R-:W-:Y:S02]  /*6680*/  LEA.HI.X.SX32 R5, R166, R29.reuse, 0x2, P1 ;  /* 0x0000001da6057211 */ /* 0x088fe400008f16ff */
[CC--:B----4-:R-:W-:Y:S03]  /*6690*/  LEA R6, P0, R164.reuse, R28.reuse, 0x2 ;  /* 0x0000001ca4067211 */ /* 0x0d0fe600078010ff */
[----:B------:R3:W-:Y:S01]  /*66a0*/  RED.E.ADD.F32.FTZ.RN.STRONG.GPU [R4.64], R10 ;  /* 0x0000000a0400798e */ /* 0x0007e2000c10e784 */
[----:B------:R-:W-:Y:S02]  /*66b0*/  IADD3 R134, R161, 0x40, RZ ;  /* 0x00000040a1867810 */ /* 0x000fe40007ffe0ff */
[-C--:B-1----:R-:W-:Y:S02]  /*66c0*/  LEA.HI.X.SX32 R7, R164, R29.reuse, 0x2, P0 ;  /* 0x0000001da4077211 */ /* 0x082fe400000f16ff */
[-C--:B--2---:R-:W-:Y:S03]  /*66d0*/  LEA R8, P2, R242, R28.reuse, 0x2 ;  /* 0x0000001cf2087211 */ /* 0x084fe600078410ff */
[----:B------:R1:W-:Y:S01]  /*66e0*/  RED.E.ADD.F32.FTZ.RN.STRONG.GPU [R6.64], R11 ;  /* 0x0000000b0600798e */ /* 0x0003e2000c10e784 */
[-C--:B------:R-:W-:Y:S03]  /*66f0*/  LEA R30, P1, R252, R28.reuse, 0x2 ;  /* 0x0000001cfc1e7211 */ /* 0x080fe600078210ff */
[----:B------:R2:W-:Y:S01]  /*6700*/  RED.E.ADD.F32.FTZ.RN.STRONG.GPU [R28.64+0x80], R12 ;  /* 0x0000800c1c00798e */ /* 0x0005e2000c10e784 */
[-C--:B------:R-:W-:Y:S02]  /*6710*/  LEA.HI.X.SX32 R9, R242, R29.reuse, 0x2, P2 ;  /* 0x0000001df2097211 */ /* 0x080fe400010f16ff */
[-C--:B------:R-:W-:Y:S01]  /*6720*/  LEA.HI.X.SX32 R31, R252, R29.reuse, 0x2, P1 ;  /* 0x0000001dfc1f7211 */ /* 0x080fe200008f16ff */
[----:B------:R4:W-:Y:S01]  /*6730*/  RED.E.ADD.F32.FTZ.RN.STRONG.GPU [R32.64+0x80], R13 ;  /* 0x0000800d2000798e */ /* 0x0009e2000c10e784 */
[CC--:B---3--:R-:W-:Y:S04]  /*6740*/  LEA R4, P0, R136.reuse, R28.reuse, 0x2 ;  /* 0x0000001c88047211 */ /* 0x0c8fe800078010ff */
[-C--:B------:R-:W-:Y:S02]  /*6750*/  LEA.HI.X.SX32 R5, R136, R29.reuse, 0x2, P0 ;  /* 0x0000001d88057211 */ /* 0x080fe400000f16ff */
[CC--:B------:R-:W-:Y:S01]  /*6760*/  LEA R10, P0, R0.reuse, R28.reuse, 0x2 ;  /* 0x0000001c000a7211 */ /* 0x0c0fe200078010ff */
[----:B------:R-:W-:Y:S01]  /*6770*/  LDSM.16.MT88.4 R136, [R2+0x18800] ;  /* 0x018800000288783b */ /* 0x000fe20000004200 */
[CC--:B-1----:R-:W-:Y:S02]  /*6780*/  LEA R6, P1, R241.reuse, R28.reuse, 0x2 ;  /* 0x0000001cf1067211 */ /* 0x0c2fe400078210ff */
[-C--:B------:R-:W-:Y:S01]  /*6790*/  LEA.HI.X.SX32 R11, R0, R29.reuse, 0x2, P0 ;  /* 0x0000001d000b7211 */ /* 0x080fe200000f16ff */
[----:B------:R1:W-:Y:S01]  /*67a0*/  RED.E.ADD.F32.FTZ.RN.STRONG.GPU [R4.64], R14 ;  /* 0x0000000e0400798e */ /* 0x0003e2000c10e784 */
[-C--:B------:R-:W-:Y:S01]  /*67b0*/  LEA.HI.X.SX32 R7, R241, R29.reuse, 0x2, P1 ;  /* 0x0000001df1077211 */ /* 0x080fe200008f16ff */
[----:B------:R-:W-:Y:S01]  /*67c0*/  IMAD.IADD R0, R238, 0x1, R251 ;  /* 0x00000001ee007824 */ /* 0x000fe200078e02fb */
[CC--:B--2---:R-:W-:Y:S01]  /*67d0*/  LEA R12, P4, R251.reuse, R28.reuse, 0x2 ;  /* 0x0000001cfb0c7211 */ /* 0x0c4fe200078810ff */
[----:B------:R2:W-:Y:S03]  /*67e0*/  RED.E.ADD.F32.FTZ.RN.STRONG.GPU [R30.64], R15 ;  /* 0x0000000f1e00798e */ /* 0x0005e6000c10e784 */
[-C--:B----4-:R-:W-:Y:S01]  /*67f0*/  LEA.HI.X.SX32 R13, R251, R29.reuse, 0x2, P4 ;  /* 0x0000001dfb0d7211 */ /* 0x090fe200020f16ff */
[----:B------:R3:W-:Y:S04]  /*6800*/  RED.E.ADD.F32.FTZ.RN.STRONG.GPU [R10.64], R16 ;  /* 0x000000100a00798e */ /* 0x0007e8000c10e784 */
[----:B------:R4:W-:Y:S04]  /*6810*/  RED.E.ADD.F32.FTZ.RN.STRONG.GPU [R8.64], R17 ;  /* 0x000000110800798e */ /* 0x0009e8000c10e784 */
[----:B------:R4:W-:Y:S01]  /*6820*/  RED.E.ADD.F32.FTZ.RN.STRONG.GPU [R6.64], R18 ;  /* 0x000000120600798e */ /* 0x0009e2000c10e784 */
[-C--:B-1----:R-:W-:Y:S02]  /*6830*/  LEA R4, P0, R244, R28.reuse, 0x2 ;  /* 0x0000001cf4047211 */ /* 0x082fe400078010ff */
[-C--:B------:R-:W-:Y:S02]  /*6840*/  LEA R14, P5, R134, R28.reuse, 0x2 ;  /* 0x0000001c860e7211 */ /* 0x080fe400078a10ff */
[-C--:B------:R-:W-:Y:S02]  /*6850*/  LEA.HI.X.SX32 R5, R244, R29.reuse, 0x2, P0 ;  /* 0x0000001df4057211 */ /* 0x080fe400000f16ff */
[-C--:B--2---:R-:W-:Y:S02]  /*6860*/  LEA.HI.X.SX32 R15, R134, R29.reuse, 0x2, P5 ;  /* 0x0000001d860f7211 */ /* 0x084fe400028f16ff */
[-C--:B---3--:R-:W-:Y:S01]  /*6870*/  LEA R10, P3, R0, R28.reuse, 0x2 ;  /* 0x0000001c000a7211 */ /* 0x088fe200078610ff */
[----:B------:R1:W-:Y:S01]  /*6880*/  RED.E.ADD.F32.FTZ.RN.STRONG.GPU [R4.64], R19 ;  /* 0x000000130400798e */ /* 0x0003e2000c10e784 */
[-C--:B----4-:R-:W-:Y:S03]  /*6890*/  LEA R8, P2, R240, R28.reuse, 0x2 ;  /* 0x0000001cf0087211 */ /* 0x090fe600078410ff */
[----:B------:R-:W-:Y:S01]  /*68a0*/  RED.E.ADD.F32.FTZ.RN.STRONG.GPU [R28.64+0x100], R20 ;  /* 0x000100141c00798e */ /* 0x000fe2000c10e784 */
[-C--:B------:R-:W-:Y:S02]  /*68b0*/  LEA.HI.X.SX32 R11, R0, R29.reuse, 0x2, P3 ;  /* 0x0000001d000b7211 */ /* 0x080fe400018f16ff */
[CC--:B------:R-:W-:Y:S01]  /*68c0*/  LEA R6, P1, R239.reuse, R28.reuse, 0x2 ;  /* 0x0000001cef067211 */ /* 0x0c0fe200078210ff */
[----:B------:R-:W-:Y:S01]  /*68d0*/  RED.E.ADD.F32.FTZ.RN.STRONG.GPU [R32.64+0x100], R21 ;  /* 0x000100152000798e */ /* 0x000fe2000c10e784 */
[-C--:B------:R-:W-:Y:S02]  /*68e0*/  LEA.HI.X.SX32 R9, R240, R29.reuse, 0x2, P2 ;  /* 0x0000001df0097211 */ /* 0x080fe400010f16ff */
[-C--:B------:R-:W-:Y:S01]  /*68f0*/  LEA.HI.X.SX32 R7, R239, R29.reuse, 0x2, P1 ;  /* 0x0000001def077211 */ /* 0x080fe200008f16ff */
[----:B------:R-:W-:Y:S01]  /*6900*/  RED.E.ADD.F32.FTZ.RN.STRONG.GPU [R14.64], R22 ;  /* 0x000000160e00798e */ /* 0x000fe2000c10e784 */
[----:B------:R-:W-:Y:S01]  /*6910*/  ISETP.LT.AND P1, PT, RZ, UR7, PT ;  /* 0x00000007ff007c0c */ /* 0x000fe2000bf21270 */
[----:B------:R-:W-:Y:S01]  /*6920*/  UMOV UR7, UR12 ;  /* 0x0000000c00077c82 */ /* 0x000fe20008000000 */
[----:B------:R-:W-:Y:S01]  /*6930*/  IADD3 R0, R3, -0x3000, RZ ;  /* 0xffffd00003007810 */ /* 0x000fe20007ffe0ff */
[----:B------:R-:W-:Y:S04]  /*6940*/  RED.E.ADD.F32.FTZ.RN.STRONG.GPU [R12.64], R23 ;  /* 0x000000170c00798e */ /* 0x000fe8000c10e784 */
[----:B------:R-:W-:Y:S04]  /*6950*/  RED.E.ADD.F32.FTZ.RN.STRONG.GPU [R10.64], R24 ;  /* 0x000000180a00798e */ /* 0x000fe8000c10e784 */
[----:B------:R-:W-:Y:S01]  /*6960*/  RED.E.ADD.F32.FTZ.RN.STRONG.GPU [R8.64], R25 ;  /* 0x000000190800798e */ /* 0x000fe2000c10e784 */
[C---:B-1----:R-:W-:Y:S03]  /*6970*/  LEA R4, P0, R243.reuse, R28, 0x2 ;  /* 0x0000001cf3047211 */ /* 0x042fe600078010ff */
[----:B------:R-:W-:Y:S01]  /*6980*/  RED.E.ADD.F32.FTZ.RN.STRONG.GPU [R6.64], R26 ;  /* 0x0000001a0600798e */ /* 0x000fe2000c10e784 */
[----:B------:R-:W-:Y:S03]  /*6990*/  LEA.HI.X.SX32 R5, R243, R29, 0x2, P0 ;  /* 0x0000001df3057211 */ /* 0x000fe600000f16ff */
[----:B------:R-:W-:Y:S01]  /*69a0*/  LDSM.16.MT88.4 R8, [R3] ;  /* 0x000000000308783b */ /* 0x000fe20000004200 */
[----:B------:R-:W-:Y:S01]  /*69b0*/  PLOP3.LUT P0, PT, PT, PT, UP1, 0x80, 0x0 ;  /* 0x000000000000781c */ /* 0x000fe20003f0f018 */
[----:B------:R-:W-:Y:S02]  /*69c0*/  @UP3 UIADD3 UR11, UP1, UR11, -0x100, URZ ;  /* 0xffffff000b0b3890 */ /* 0x000fe4000ff3e03f */
[----:B------:R-:W-:Y:S02]  /*69d0*/  RED.E.ADD.F32.FTZ.RN.STRONG.GPU [R4.64], R27 ;  /* 0x0000001b0400798e */ /* 0x000fe4000c10e784 */
[----:B------:R-:W-:Y:S02]  /*69e0*/  @UP3 UIADD3.X UR10, UR10, -0x1, URZ, UP1, !UPT ;  /* 0xffffffff0a0a3890 */ /* 0x000fe40008ffe43f */
[----:B------:R-:W1:Y:S04]  /*69f0*/  LDSM.16.MT88.4 R4, [R2+0x15000] ;  /* 0x015000000204783b */ /* 0x000e680000004200 */
[----:B------:R-:W2:Y:S02]  /*6a00*/  LDSM.16.MT88.4 R12, [R2+0x17000] ;  /* 0x01700000020c783b */ /* 0x000ea40000004200 */
[----:B------:R-:W-:Y:S02]  /*6a10*/  @P0 IADD3 R0, R3, 0x3000, RZ ;  /* 0x0000300003000810 */ /* 0x000fe40007ffe0ff */
[----:B------:R-:W3:Y:S04]  /*6a20*/  LDSM.16.MT88.4 R16, [R3+0x1000] ;  /* 0x001000000310783b */ /* 0x000ee80000004200 */
[----:B------:R-:W4:Y:S04]  /*6a30*/  LDSM.16.MT88.4 R28, [R3+0x2000] ;  /* 0x00200000031c783b */ /* 0x000f280000004200 */
[----:B------:R-:W-:Y:S04]  /*6a40*/  LDSM.16.MT88.4 R32, [R2+0x15800] ;  /* 0x015800000220783b */ /* 0x000fe80000004200 */
[----:B------:R-:W3:Y:S04]  /*6a50*/  LDSM.16.MT88.4 R20, [R3+0x400] ;  /* 0x000400000314783b */ /* 0x000ee80000004200 */
        /* <DEDUP_REMOVED lines=87> */
[----:B------:R1:W-:Y:S01]  /*6fd0*/  STS [R246], R25 ;  /* 0x00000019f6007388 */ /* 0x0003e20000000800 */
[----:B------:R-:W-:Y:S01]  /*6fe0*/  FMUL.FTZ R19, R93, c[0x0][0x2e0] ;  /* 0x0000b8005d137a20 */ /* 0x000fe20000410000 */
[----:B------:R-:W-:Y:S01]  /*6ff0*/  F2FP.BF16.PACK_AB R22, R22, R90 ;  /* 0x0000005a1616723e */ /* 0x000fe200000010ff */
[----:B------:R-:W-:Y:S01]  /*7000*/  FMUL.FTZ R94, R94, c[0x0][0x2e0] ;  /* 0x0000b8005e5e7a20 */ /* 0x000fe20000410000 */
[----:B------:R1:W-:Y:S01]  /*7010*/  STS [R246+0x200], R24 ;  /* 0x00020018f6007388 */ /* 0x0003e20000000800 */
        /* <DEDUP_REMOVED lines=66> */
[----:B------:R-:W-:Y:S01]  /*7440*/  UISETP.NE.AND UP0, UPT, UR21, -0x1, UPT ;  /* 0xffffffff1500788c */ /* 0x000fe2000bf05270 */
[----:B------:R1:W-:Y:S01]  /*7450*/  STS [R247+0x4000], R5 ;  /* 0x00400005f7007388 */ /* 0x0003e20000000800 */
[----:B------:R-:W-:Y:S01]  /*7460*/  F2FP.BF16.PACK_AB R46, R47, R46 ;  /* 0x0000002e2f2e723e */ /* 0x000fe200000010ff */
[----:B------:R-:W-:Y:S01]  /*7470*/  ULDC.64 UR10, c[0x0][0x3a0] ;  /* 0x0000e800000a7ab9 */ /* 0x000fe20000000a00 */
[----:B------:R-:W-:Y:S01]  /*7480*/  F2FP.BF16.PACK_AB R0, R0, R126 ;  /* 0x0000007e0000723e */ /* 0x000fe200000010ff */
[----:B------:R1:W-:Y:S01]  /*7490*/  STS [R247+0x4200], R4 ;  /* 0x00420004f7007388 */ /* 0x0003e20000000800 */
[----:B------:R-:W-:-:S02]  /*74a0*/  F2FP.BF16.PACK_AB R52, R53, R52 ;  /* 0x000000343534723e */ /* 0x000fc400000010ff */
[----:B------:R-:W-:Y:S01]  /*74b0*/  F2FP.BF16.PACK_AB R54, R55, R54 ;  /* 0x000000363736723e */ /* 0x000fe200000010ff */
[----:B------:R1:W-:Y:S01]  /*74c0*/  STS [R246+0x5000], R7 ;  /* 0x00500007f6007388 */ /* 0x0003e20000000800 */
[----:B------:R-:W-:Y:S01]  /*74d0*/  F2FP.BF16.PACK_AB R64, R65, R64 ;  /* 0x000000404140723e */ /* 0x000fe200000010ff */
[----:B------:R-:W-:Y:S01]  /*74e0*/  @UP0 UIADD3 UR7, UR16, UR21, URZ ;  /* 0x0000001510070290 */ /* 0x000fe2000fffe03f */
[----:B------:R-:W-:Y:S01]  /*74f0*/  F2FP.BF16.PACK_AB R66, R67, R66 ;  /* 0x000000424342723e */ /* 0x000fe200000010ff */
[----:B------:R1:W-:Y:S01]  /*7500*/  STS [R246+0x5200], R6 ;  /* 0x00520006f6007388 */ /* 0x0003e20000000800 */
[----:B------:R-:W-:Y:S01]  /*7510*/  F2FP.BF16.PACK_AB R56, R57, R56 ;  /* 0x000000383938723e */ /* 0x000fe200000010ff */
[----:B------:R-:W-:Y:S01]  /*7520*/  @UP0 UIMAD.WIDE.U32 UR8, UR7, UR10, URZ ;  /* 0x0000000a070802a5 */ /* 0x000fe2000f8e003f */
[----:B------:R-:W-:Y:S01]  /*7530*/  F2FP.BF16.PACK_AB R58, R59, R58 ;  /* 0x0000003a3b3a723e */ /* 0x000fe200000010ff */
[----:B------:R1:W-:Y:S01]  /*7540*/  STS [R247+0x5000], R3 ;  /* 0x00500003f7007388 */ /* 0x0003e20000000800 */
[----:B------:R-:W-:Y:S01]  /*7550*/  F2FP.BF16.PACK_AB R60, R61, R60 ;  /* 0x0000003c3d3c723e */ /* 0x000fe200000010ff */
[----:B------:R-:W-:Y:S01]  /*7560*/  @UP0 UIMAD UR15, UR7, UR11, UR9 ;  /* 0x0000000b070f02a4 */ /* 0x000fe2000f8e0209 */
[----:B------:R-:W-:Y:S01]  /*7570*/  F2FP.BF16.PACK_AB R62, R63, R62 ;  /* 0x0000003e3f3e723e */ /* 0x000fe200000010ff */
[----:B------:R1:W-:Y:S01]  /*7580*/  STS [R247+0x5200], R0 ;  /* 0x00520000f7007388 */ /* 0x0003e20000000800 */
[----:B------:R-:W-:Y:S01]  /*7590*/  F2FP.BF16.PACK_AB R68, R69, R68 ;  /* 0x000000444544723e */ /* 0x000fe200000010ff */
[----:B------:R-:W-:Y:S01]  /*75a0*/  @UP0 UMOV UR14, UR8 ;  /* 0x00000008000e0c82 */ /* 0x000fe20008000000 */
[----:B------:R-:W-:Y:S01]  /*75b0*/  F2FP.BF16.PACK_AB R70, R71, R70 ;  /* 0x000000464746723e */ /* 0x000fe200000010ff */
[----:B------:R1:W-:Y:S01]  /*75c0*/  STS [R246+0x6000], R36 ;  /* 0x00600024f6007388 */ /* 0x0003e20000000800 */
[----:B------:R-:W-:-:S02]  /*75d0*/  F2FP.BF16.PACK_AB R80, R81, R80 ;  /* 0x000000505150723e */ /* 0x000fc400000010ff */
[----:B------:R-:W-:Y:S01]  /*75e0*/  F2FP.BF16.PACK_AB R82, R83, R82 ;  /* 0x000000525352723e */ /* 0x000fe200000010ff */
[----:B------:R1:W-:Y:S01]  /*75f0*/  STS [R246+0x6200], R38 ;  /* 0x00620026f6007388 */ /* 0x0003e20000000800 */
[----:B------:R-:W-:Y:S02]  /*7600*/  F2FP.BF16.PACK_AB R72, R73, R72 ;  /* 0x000000484948723e */ /* 0x000fe400000010ff */
[----:B------:R-:W-:Y:S01]  /*7610*/  F2FP.BF16.PACK_AB R74, R75, R74 ;  /* 0x0000004a4b4a723e */ /* 0x000fe200000010ff */
[----:B------:R1:W-:Y:S01]  /*7620*/  STS [R247+0x6000], R48 ;  /* 0x00600030f7007388 */ /* 0x0003e20000000800 */
[----:B------:R-:W-:Y:S02]  /*7630*/  F2FP.BF16.PACK_AB R76, R77, R76 ;  /* 0x0000004c4d4c723e */ /* 0x000fe400000010ff */
[----:B------:R-:W-:Y:S01]  /*7640*/  F2FP.BF16.PACK_AB R78, R79, R78 ;  /* 0x0000004e4f4e723e */ /* 0x000fe200000010ff */
[----:B------:R1:W-:Y:S01]  /*7650*/  STS [R247+0x6200], R50 ;  /* 0x00620032f7007388 */ /* 0x0003e20000000800 */
[----:B------:R-:W-:-:S03]  /*7660*/  PLOP3.LUT P0, PT, PT, PT, UP0, 0x80, 0x0 ;  /* 0x000000000000781c */ /* 0x000fc60003f0f008 */
        /* <DEDUP_REMOVED lines=33> */
.L_x_804:
        /* <DEDUP_REMOVED lines=18> */
.L_x_805:
[----:B-1----:R-:W2:Y:S01]  /*79a0*/  LDL.64 R4, [R1+0x10] ;  /* 0x0000100001047983 */ /* 0x002ea20000100a00 */
[----:B------:R-:W-:Y:S01]  /*79b0*/  USHF.L.U32 UR7, UR20, 0x7, URZ ;  /* 0x0000000714077899 */ /* 0x000fe2000800063f */
[----:B------:R-:W-:Y:S01]  /*79c0*/  IMAD.U32 R8, RZ, RZ, UR38 ;  /* 0x00000026ff087e24 */ /* 0x000fe2000f8e00ff */
[----:B------:R-:W-:Y:S01]  /*79d0*/  ULDC.64 UR8, c[0x0][0x3a0] ;  /* 0x0000e80000087ab9 */ /* 0x000fe20000000a00 */
[----:B------:R-:W-:Y:S01]  /*79e0*/  BAR.SYNC.DEFER_BLOCKING 0x0 ;  /* 0x0000000000007b1d */ /* 0x000fe20000010000 */
[----:B------:R-:W-:Y:S01]  /*79f0*/  USHF.R.S32.HI UR10, URZ, 0x1f, UR7 ;  /* 0x0000001f3f0a7899 */ /* 0x000fe20008011407 */
[----:B------:R-:W-:Y:S01]  /*7a00*/  SHF.R.S32.HI R26, RZ, 0x1f, R245 ;  /* 0x0000001fff1a7819 */ /* 0x000fe200000114f5 */
[----:B------:R-:W-:Y:S01]  /*7a10*/  IMAD.U32 R25, RZ, RZ, UR7 ;  /* 0x00000007ff197e24 */ /* 0x000fe2000f8e00ff */
[----:B------:R-:W-:-:S02]  /*7a20*/  UIMAD UR6, UR20, -0x80, UR6 ;  /* 0xffffff80140678a4 */ /* 0x000fc4000f8e0206 */
[----:B------:R-:W-:Y:S01]  /*7a30*/  UIMAD UR8, UR10, UR8, URZ ;  /* 0x000000080a0872a4 */ /* 0x000fe2000f8e023f */
[----:B------:R-:W-:Y:S03]  /*7a40*/  BSSY B0, `(.L_x_806) ;  /* 0x0000026000007945 */ /* 0x000fe60003800000 */
[----:B------:R-:W-:Y:S01]  /*7a50*/  UIMAD UR8, UR7, UR9, UR8 ;  /* 0x00000009070872a4 */ /* 0x000fe2000f8e0208 */
[----:B------:R-:W-:-:S05]  /*7a60*/  ISETP.GE.AND P2, PT, R245, UR6, PT ;  /* 0x00000006f5007c0c */ /* 0x000fca000bf46270 */
[----:B------:R-:W-:Y:S01]  /*7a70*/  IMAD.U32 R0, RZ, RZ, UR8 ;  /* 0x00000008ff007e24 */ /* 0x000fe2000f8e00ff */
[----:B------:R-:W-:Y:S02]  /*7a80*/  ULDC.64 UR8, c[0x0][0x3b8] ;  /* 0x0000ee0000087ab9 */ /* 0x000fe40000000a00 */
[----:B------:R-:W-:-:S04]  /*7a90*/  UIMAD UR8, UR59, UR8, URZ ;  /* 0x000000083b0872a4 */ /* 0x000fc8000f8e023f */
[----:B------:R-:W-:Y:S01]  /*7aa0*/  UIMAD UR8, UR38, UR9, UR8 ;  /* 0x00000009260872a4 */ /* 0x000fe2000f8e0208 */
[----:B------:R1:W3:Y:S04]  /*7ab0*/  LDS.128 R36, [R160+0xa000] ;  /* 0x00a00000a0247984 */ /* 0x0002e80000000c00 */
[----:B------:R1:W4:Y:S04]  /*7ac0*/  LDS.128 R32, [R160+0xc000] ;  /* 0x00c00000a0207984 */ /* 0x0003280000000c00 */
        /* <DEDUP_REMOVED lines=16> */
[----:B------:R-:W-:Y:S01]  /*7bd0*/  MOV R4, R8 ;  /* 0x0000000800047202 */ /* 0x000fe20000000f00 */
[----:B------:R-:W-:Y:S01]  /*7be0*/  IMAD R0, R26, c[0x0][0x3a0], RZ ;  /* 0x0000e8001a007a24 */ /* 0x000fe200078e02ff */
[----:B------:R-:W-:Y:S01]  /*7bf0*/  MOV R5, R24 ;  /* 0x0000001800057202 */ /* 0x000fe20000000f00 */
[----:B------:R-:W2:Y:S02]  /*7c00*/  LDS.128 R16, [R160+0x9000] ;  /* 0x00900000a0107984 */ /* 0x000ea40000000c00 */
[C---:B------:R-:W-:Y:S02]  /*7c10*/  IMAD R0, R245.reuse, c[0x0][0x3a4], R0 ;  /* 0x0000e900f5007a24 */ /* 0x040fe400078e0200 */
[----:B------:R-:W3:Y:S01]  /*7c20*/  LDS.128 R12, [R160+0xd000] ;  /* 0x00d00000a00c7984 */ /* 0x000ee20000000c00 */
[----:B------:R-:W-:-:S05]  /*7c30*/  IMAD.WIDE.U32 R10, R245, c[0x0][0x3a0], R4 ;  /* 0x0000e800f50a7a25 */ /* 0x000fca00078e0004 */
[----:B------:R-:W-:Y:S02]  /*7c40*/  IADD3 R0, R11, R0, RZ ;  /* 0x000000000b007210 */ /* 0x000fe40007ffe0ff */
[----:B------:R-:W-:-:S04]  /*7c50*/  LEA R4, P0, R10, c[0x0][0x340], 0x1 ;  /* 0x0000d0000a047a11 */ /* 0x000fc800078008ff */
[----:B------:R-:W-:-:S05]  /*7c60*/  LEA.HI.X R5, R10, c[0x0][0x344], R0, 0x1, P0 ;  /* 0x0000d1000a057a11 */ /* 0x000fca00000f0c00 */
[----:B-1----:R1:W-:Y:S04]  /*7c70*/  STG.E.128 [R4.64+0x40], R20 ;  /* 0x0000401404007986 */ /* 0x0023e8000c101d04 */
[----:B--2---:R1:W-:Y:S04]  /*7c80*/  STG.E.128 [R4.64], R16 ;  /* 0x0000001004007986 */ /* 0x0043e8000c101d04 */
[----:B---3--:R1:W-:Y:S02]  /*7c90*/  STG.E.128 [R4.64+0x80], R12 ;  /* 0x0000800c04007986 */ /* 0x0083e4000c101d04 */
.L_x_807:
[----:B-1-34-:R-:W-:Y:S05]  /*7ca0*/  BSYNC B0 ;  /* 0x0000000000007941 */ /* 0x01afea0003800000 */
.L_x_806:
        /* <DEDUP_REMOVED lines=17> */
.L_x_809:
[----:B------:R-:W-:Y:S05]  /*7dc0*/  BSYNC B0 ;  /* 0x0000000000007941 */ /* 0x000fea0003800000 */
.L_x_808:
        /* <DEDUP_REMOVED lines=26> */
.L_x_811:
[----:B------:R-:W-:Y:S05]  /*7f70*/  BSYNC B0 ;  /* 0x0000000000007941 */ /* 0x000fea0003800000 */
.L_x_810:
        /* <DEDUP_REMOVED lines=14> */
.L_x_800:
        /* <DEDUP_REMOVED lines=20> */
.L_x_813:
        /* <DEDUP_REMOVED lines=18> */
.L_x_814:
[----:B------:R-:W2:Y:S01]  /*82c0*/  LDL.64 R12, [R1+0x10] ;  /* 0x00001000010c7983 */ /* 0x000ea20000100a00 */
[----:B------:R-:W-:Y:S01]  /*82d0*/  USHF.L.U32 UR7, UR20, 0x7, URZ ;  /* 0x0000000714077899 */ /* 0x000fe2000800063f */
[----:B------:R-:W-:Y:S01]  /*82e0*/  BSSY B0, `(.L_x_815) ;  /* 0x000001f000007945 */ /* 0x000fe20003800000 */
[----:B------:R-:W-:Y:S01]  /*82f0*/  ULDC.64 UR8, c[0x0][0x3a0] ;  /* 0x0000e80000087ab9 */ /* 0x000fe20000000a00 */
[----:B------:R-:W-:Y:S01]  /*8300*/  SHF.R.S32.HI R11, RZ, 0x1f, R245 ;  /* 0x0000001fff0b7819 */ /* 0x000fe200000114f5 */
[----:B------:R-:W-:Y:S02]  /*8310*/  USHF.R.S32.HI UR10, URZ, 0x1f, UR7 ;  /* 0x0000001f3f0a7899 */ /* 0x000fe40008011407 */
[----:B------:R-:W-:Y:S01]  /*8320*/  IMAD.U32 R10, RZ, RZ, UR7 ;  /* 0x00000007ff0a7e24 */ /* 0x000fe2000f8e00ff */
[----:B------:R-:W-:-:S02]  /*8330*/  UIMAD UR6, UR20, -0x80, UR6 ;  /* 0xffffff80140678a4 */ /* 0x000fc4000f8e0206 */
[----:B------:R-:W-:-:S04]  /*8340*/  UIMAD UR8, UR10, UR8, URZ ;  /* 0x000000080a0872a4 */ /* 0x000fc8000f8e023f */
[----:B------:R-:W-:Y:S01]  /*8350*/  UIMAD UR8, UR7, UR9, UR8 ;  /* 0x00000009070872a4 */ /* 0x000fe2000f8e0208 */
[----:B------:R-:W-:-:S05]  /*8360*/  ISETP.GE.AND P2, PT, R245, UR6, PT ;  /* 0x00000006f5007c0c */ /* 0x000fca000bf46270 */
[----:B------:R-:W-:Y:S01]  /*8370*/  IMAD.U32 R0, RZ, RZ, UR8 ;  /* 0x00000008ff007e24 */ /* 0x000fe2000f8e00ff */
[----:B------:R-:W-:Y:S02]  /*8380*/  ULDC.64 UR8, c[0x0][0x3b8] ;  /* 0x0000ee0000087ab9 */ /* 0x000fe40000000a00 */
[----:B------:R-:W-:-:S04]  /*8390*/  UIMAD UR8, UR57, UR8, URZ ;  /* 0x00000008390872a4 */ /* 0x000fc8000f8e023f */
[----:B------:R-:W-:Y:S01]  /*83a0*/  UIMAD UR8, UR38, UR9, UR8 ;  /* 0x00000009260872a4 */ /* 0x000fe2000f8e0208 */
        /* <DEDUP_REMOVED lines=18> */
.L_x_816:
[----:B------:R-:W-:Y:S05]  /*84d0*/  BSYNC B0 ;  /* 0x0000000000007941 */ /* 0x000fea0003800000 */
.L_x_815:
        /* <DEDUP_REMOVED lines=16> */
.L_x_818:
[----:B------:R-:W-:Y:S05]  /*85e0*/  BSYNC B0 ;  /* 0x0000000000007941 */ /* 0x000fea0003800000 */
.L_x_817:
        /* <DEDUP_REMOVED lines=26> */
.L_x_820:
[----:B------:R-:W-:Y:S05]  /*8790*/  BSYNC B0 ;  /* 0x0000000000007941 */ /* 0x000fea0003800000 */
.L_x_819:
        /* <DEDUP_REMOVED lines=13> */
.L_x_812:
[----:B------:R-:W-:Y:S05]  /*8870*/  BSYNC B1 ;  /* 0x0000000000017941 */ /* 0x000fea0003800000 */
.L_x_795:
        /* <DEDUP_REMOVED lines=11> */
.L_x_821:
[----:B------:R-:W-:Y:S05]  /*8930*/  EXIT ;  /* 0x000000000000794d */ /* 0x000fea0003800000 */
.L_x_823:
        /* <DEDUP_REMOVED lines=12> */
.L_x_1300:


//--------------------- .text._ZN5flash44flash_bwd_dq_dk_dv_loop_seqk_parallel_kernelI23Flash_bwd_kernel_traitsILi96ELi64ELi128ELi8ELi2ELi4ELi4ELb0ELb0EN7cutlass10bfloat16_tE19Flash_kernel_traitsILi96ELi64ELi128ELi8ES3_EELb1ELb0ELb0ELb0ELb0ELb0ELb0EEEvNS_16Flash_bwd_paramsE --------------------------
	.section	.text._ZN5flash44flash_bwd_dq_dk_dv_loop_seqk_parallel_kernelI23Flash_bwd_kernel_traitsILi96ELi64ELi128ELi8ELi2ELi4ELi4ELb0ELb0EN7cutlass10bfloat16_tE19Flash_kernel_traitsILi96ELi64ELi128ELi8ES3_EELb1ELb0ELb0ELb0ELb0ELb0ELb0EEEvNS_16Flash_bwd_paramsE,"ax",@progbits
	.sectioninfo	@"SHI_REGISTERS=255"
	.align	128
        .global         _ZN5flash44flash_bwd_dq_dk_dv_loop_seqk_parallel_kernelI23Flash_bwd_kernel_traitsILi96ELi64ELi128ELi8ELi2ELi4ELi4ELb0ELb0EN7cutlass10bfloat16_tE19Flash_kernel_traitsILi96ELi64ELi128ELi8ES3_EELb1ELb0ELb0ELb0ELb0ELb0ELb0EEEvNS_16Flash_bwd_paramsE
        .type           _ZN5flash44flash_bwd_dq_dk_dv_loop_seqk_parallel_kernelI23Flash_bwd_kernel_traitsILi96ELi64ELi128ELi8ELi2ELi4ELi4ELb0ELb0EN7cutlass10bfloat16_tE19Flash_kernel_traitsILi96ELi64ELi128ELi8ES3_EELb1ELb0ELb0ELb0ELb0ELb0ELb0EEEvNS_16Flash_bwd_paramsE,@function
        .size           _ZN5flash44flash_bwd_dq_dk_dv_loop_seqk_parallel_kernelI23Flash_bwd_kernel_traitsILi96ELi64ELi128ELi8ELi2ELi4ELi4ELb0ELb0EN7cutlass10bfloat16_tE19Flash_kernel_traitsILi96ELi64ELi128ELi8ES3_EELb1ELb0ELb0ELb0ELb0ELb0ELb0EEEvNS_16Flash_bwd_paramsE,(.L_x_1301 - _ZN5flash44flash_bwd_dq_dk_dv_loop_seqk_parallel_kernelI23Flash_bwd_kernel_traitsILi96ELi64ELi128ELi8ELi2ELi4ELi4ELb0ELb0EN7cutlass10bfloat16_tE19Flash_kernel_traitsILi96ELi64ELi128ELi8ES3_EELb1ELb0ELb0ELb0ELb0ELb0ELb0EEEvNS_16Flash_bwd_paramsE)
        .other          _ZN5flash44flash_bwd_dq_dk_dv_loop_seqk_parallel_kernelI23Flash_bwd_kernel_traitsILi96ELi64ELi128ELi8ELi2ELi4ELi4ELb0ELb0EN7cutlass10bfloat16_tE19Flash_kernel_traitsILi96ELi64ELi128ELi8ES3_EELb1ELb0ELb0ELb0ELb0ELb0ELb0EEEvNS_16Flash_bwd_paramsE,@"STO_CUDA_ENTRY STV_DEFAULT"
_ZN5flash44flash_bwd_dq_dk_dv_loop_seqk_parallel_kernelI23Flash_bwd_kernel_traitsILi96ELi64ELi128ELi8ELi2ELi4ELi4ELb0ELb0EN7cutlass10bfloat16_tE19Flash_kernel_traitsILi96ELi64ELi128ELi8ES3_EELb1ELb0ELb0ELb0ELb0ELb0ELb0EEEvNS_16Flash_bwd_paramsE:
.text._ZN5flash44flash_bwd_dq_dk_dv_loop_seqk_parallel_kernelI23Flash_bwd_kernel_traitsILi96ELi64ELi128ELi8ELi2ELi4ELi4ELb0ELb0EN7cutlass10bfloat16_tE19Flash_kernel_traitsILi96ELi64ELi128ELi8ES3_EELb1ELb0ELb0ELb0ELb0ELb0ELb0EEEvNS_16Flash_bwd_paramsE:
        /* <DEDUP_REMOVED lines=18> */
[----:B------:R-:W-:Y:S02]  /*0120*/  SHF.R.S32.HI R3, RZ, 0x4, R0 ;  /* 0x00000004ff037819 */ /* 0x000fe40000011400 */
[CC--:B------:R-:W-:Y:S02]  /*0130*/  LEA.HI R8, R2.reuse, R9.reuse, RZ, 0x5 ;  /* 0x0000000902087211 */ /* 0x0c0fe400078f28ff */
[CC--:B------:R-:W-:Y:S02]  /*0140*/  LEA.HI R6, R2.reuse, R9.reuse, RZ, 0x2 ;  /* 0x0000000902067211 */ /* 0x0c0fe400078f10ff */
[----:B------:R-:W-:-:S02]  /*0150*/  LEA.HI R249, R2, R9, RZ, 0x6 ;  /* 0x0000000902f97211 */ /* 0x000fc400078f30ff */
[----:B------:R-:W-:Y:S02]  /*0160*/  LEA.HI R12, R2, R9, RZ, 0x7 ;  /* 0x00000009020c7211 */ /* 0x000fe400078f38ff */
[----:B------:R-:W-:Y:S02]  /*0170*/  LOP3.LUT R2, R18, 0xfffffff8, RZ, 0xc0, !PT ;  /* 0xfffffff812027812 */ /* 0x000fe400078ec0ff */
[C---:B------:R-:W-:Y:S02]  /*0180*/  LOP3.LUT R5, R0.reuse, 0xfffffff0, RZ, 0xc0, !PT ;  /* 0xfffffff000057812 */ /* 0x040fe400078ec0ff */
[----:B------:R-:W-:Y:S01]  /*0190*/  LEA.HI R0, R0, R3, RZ, 0x1 ;  /* 0x0000000300007211 */ /* 0x000fe200078f08ff */
[----:B------:R-:W-:Y:S01]  /*01a0*/  IMAD.IADD R10, R9, 0x1, -R2 ;  /* 0x00000001090a7824 */ /* 0x000fe200078e0a02 */
[----:B------:R-:W-:Y:S02]  /*01b0*/  SHF.R.S32.HI R7, RZ, 0x3, R18 ;  /* 0x00000003ff077819 */ /* 0x000fe40000011412 */
[----:B------:R-:W-:-:S02]  /*01c0*/  LOP3.LUT R11, R6, 0xfffffffc, RZ, 0xc0, !PT ;  /* 0xfffffffc060b7812 */ /* 0x000fc400078ec0ff */
[----:B------:R-:W-:Y:S01]  /*01d0*/  LOP3.LUT R2, R0, 0xfffffffe, RZ, 0xc0, !PT ;  /* 0xfffffffe00027812 */ /* 0x000fe200078ec0ff */
[----:B------:R-:W-:Y:S01]  /*01e0*/  IMAD.IADD R0, R9, 0x1, -R5 ;  /* 0x0000000109007824 */ /* 0x000fe200078e0a05 */
[----:B------:R-:W-:Y:S01]  /*01f0*/  LOP3.LUT R4, R8, 0xffffffe0, RZ, 0xc0, !PT ;  /* 0xffffffe008047812 */ /* 0x000fe200078ec0ff */
[----:B------:R-:W-:Y:S01]  /*0200*/  IMAD.SHL.U32 R7, R7, 0x40, RZ ;  /* 0x0000004007077824 */ /* 0x000fe200078e00ff */
[----:B------:R-:W-:Y:S01]  /*0210*/  SHF.R.S32.HI R238, RZ, 0x2, R6 ;  /* 0x00000002ffee7819 */ /* 0x000fe20000011406 */
[C---:B------:R-:W-:Y:S01]  /*0220*/  IMAD.IADD R11, R9.reuse, 0x1, -R11 ;  /* 0x00000001090b7824 */ /* 0x040fe200078e0a0b */
[----:B------:R-:W-:Y:S01]  /*0230*/  SHF.R.S32.HI R5, RZ, 0x1f, R0 ;  /* 0x0000001fff057819 */ /* 0x000fe20000011400 */
[----:B------:R-:W-:Y:S01]  /*0240*/  IMAD.IADD R4, R9, 0x1, -R4 ;  /* 0x0000000109047824 */ /* 0x000fe200078e0a04 */
[----:B------:R-:W-:Y:S01]  /*0250*/  SHF.R.S32.HI R249, RZ, 0x6, R249 ;  /* 0x00000006fff97819 */ /* 0x000fe200000114f9 */
[----:B------:R-:W-:Y:S01]  /*0260*/  IMAD.IADD R13, R3, 0x1, -R2 ;  /* 0x00000001030d7824 */ /* 0x000fe200078e0a02 */
[----:B------:R-:W-:Y:S01]  /*0270*/  LOP3.LUT R2, R7, 0xc0, RZ, 0xc0, !PT ;  /* 0x000000c007027812 */ /* 0x000fe200078ec0ff */
[----:B------:R-:W-:Y:S01]  /*0280*/  IMAD.SHL.U32 R212, R11, 0x8, RZ ;  /* 0x000000080bd47824 */ /* 0x000fe200078e00ff */
[----:B------:R-:W-:Y:S01]  /*0290*/  LEA.HI R14, R5, R0, RZ, 0x3 ;  /* 0x00000000050e7211 */ /* 0x000fe200078f18ff */
[----:B------:R-:W-:Y:S01]  /*02a0*/  IMAD.SHL.U32 R16, R249, 0x20, RZ ;  /* 0x00000020f9107824 */ /* 0x000fe200078e00ff */
[----:B------:R-:W-:-:S02]  /*02b0*/  SHF.R.S32.HI R9, RZ, 0x1f, R4 ;  /* 0x0000001fff097819 */ /* 0x000fc40000011404 */
[----:B------:R-:W-:Y:S02]  /*02c0*/  LEA.HI R3, R0, R0, RZ, 0x1 ;  /* 0x0000000000037211 */ /* 0x000fe400078f08ff */
[----:B------:R-:W-:Y:S02]  /*02d0*/  SHF.R.U32.HI R7, RZ, 0x3, R2 ;  /* 0x00000003ff077819 */ /* 0x000fe40000011602 */
[----:B------:R-:W-:Y:S02]  /*02e0*/  LOP3.LUT R5, R2, 0x18, R212, 0xf8, !PT ;  /* 0x0000001802057812 */ /* 0x000fe400078ef8d4 */
[----:B------:R-:W-:Y:S02]  /*02f0*/  LOP3.LUT R2, R14, 0xfffffff8, RZ, 0xc0, !PT ;  /* 0xfffffff80e027812 */ /* 0x000fe400078ec0ff */
[----:B------:R-:W-:Y:S02]  /*0300*/  LEA.HI R220, R9, R4, RZ, 0x2 ;  /* 0x0000000409dc7211 */ /* 0x000fe400078f10ff */
[----:B------:R-:W-:Y:S01]  /*0310*/  LOP3.LUT R4, R3, 0x7fffffe, RZ, 0xc0, !PT ;  /* 0x07fffffe03047812 */ /* 0x000fe200078ec0ff */
[----:B------:R-:W-:Y:S01]  /*0320*/  IMAD.IADD R15, R0, 0x1, -R2 ;  /* 0x00000001000f7824 */ /* 0x000fe200078e0a02 */
[----:B------:R-:W-:-:S02]  /*0330*/  LOP3.LUT R248, R5, R7, RZ, 0x3c, !PT ;  /* 0x0000000705f87212 */ /* 0x000fc400078e3cff */
[----:B------:R-:W-:Y:S01]  /*0340*/  LEA.HI R2, R6, R238, RZ, 0x1 ;  /* 0x000000ee06027211 */ /* 0x000fe200078f08ff */
[----:B------:R-:W-:Y:S01]  /*0350*/  IMAD.IADD R19, R0, 0x1, -R4 ;  /* 0x0000000100137824 */ /* 0x000fe200078e0a04 */
[----:B------:R-:W-:Y:S02]  /*0360*/  LEA.HI R7, R10, R10, RZ, 0x1 ;  /* 0x0000000a0a077211 */ /* 0x000fe400078f08ff */
[----:B------:R-:W-:Y:S02]  /*0370*/  SHF.R.S32.HI R0, RZ, 0x1f, R6 ;  /* 0x0000001fff007819 */ /* 0x000fe40000011406 */
[----:B------:R-:W-:Y:S02]  /*0380*/  LOP3.LUT R6, R2, 0x7fffffe, RZ, 0xc0, !PT ;  /* 0x07fffffe02067812 */ /* 0x000fe400078ec0ff */
[----:B------:R-:W-:Y:S02]  /*0390*/  LOP3.LUT R2, R7, 0x7fffffe, RZ, 0xc0, !PT ;  /* 0x07fffffe07027812 */ /* 0x000fe400078ec0ff */
[----:B------:R-:W-:Y:S01]  /*03a0*/  LEA.HI R0, R0, R238, RZ, 0x3 ;  /* 0x000000ee00007211 */ /* 0x000fe200078f18ff */
[----:B------:R-:W-:Y:S01]  /*03b0*/  IMAD.IADD R6, R238, 0x1, -R6 ;  /* 0x00000001ee067824 */ /* 0x000fe200078e0a06 */
[----:B------:R-:W-:-:S02]  /*03c0*/  SHF.R.S32.HI R5, RZ, 0x1, R3 ;  /* 0x00000001ff057819 */ /* 0x000fc40000011403 */
[----:B------:R-:W-:Y:S01]  /*03d0*/  SHF.R.S32.HI R4, RZ, 0x1f, R3 ;  /* 0x0000001fff047819 */ /* 0x000fe20000011403 */
[----:B------:R-:W-:Y:S01]  /*03e0*/  IMAD.IADD R3, R10, 0x1, -R2 ;  /* 0x000000010a037824 */ /* 0x000fe200078e0a02 */
[----:B------:R-:W-:Y:S01]  /*03f0*/  SHF.R.S32.HI R20, RZ, 0x5, R8 ;  /* 0x00000005ff147819 */ /* 0x000fe20000011408 */
[----:B------:R-:W-:Y:S01]  /*0400*/  IMAD R2, R249, 0x4, R13 ;  /* 0x00000004f9027824 */ /* 0x000fe200078e020d */
[----:B------:R-:W-:Y:S02]  /*0410*/  LOP3.LUT R0, R0, 0xfffffff8, RZ, 0xc0, !PT ;  /* 0xfffffff800007812 */ /* 0x000fe400078ec0ff */
[----:B------:R-:W-:Y:S01]  /*0420*/  LEA.HI R4, R4, R5, RZ, 0x2 ;  /* 0x0000000504047211 */ /* 0x000fe200078f10ff */
[----:B------:R-:W-:Y:S01]  /*0430*/  IMAD R172, R2, 0x8, R3 ;  /* 0x0000000802ac7824 */ /* 0x000fe200078e0203 */
[----:B------:R-:W-:Y:S01]  /*0440*/  SHF.R.S32.HI R12, RZ, 0x7, R12 ;  /* 0x00000007ff0c7819 */ /* 0x000fe2000001140c */
[----:B------:R-:W-:Y:S01]  /*0450*/  IMAD R2, R20, 0x8, R6 ;  /* 0x0000000814027824 */ /* 0x000fe200078e0206 */
[----:B------:R-:W-:Y:S01]  /*0460*/  SHF.R.S32.HI R6, RZ, 0x1f, R8 ;  /* 0x0000001fff067819 */ /* 0x000fe20000011408 */
[----:B------:R-:W-:Y:S01]  /*0470*/  IMAD.IADD R0, R238, 0x1, -R0 ;  /* 0x00000001ee007824 */ /* 0x000fe200078e0a00 */
[----:B------:R-:W-:Y:S01]  /*0480*/  LOP3.LUT R4, R4, 0xfffffffc, RZ, 0xc0, !PT ;  /* 0xfffffffc04047812 */ /* 0x000fe200078ec0ff */
[----:B------:R-:W-:Y:S01]  /*0490*/  IMAD.U32 R248, R2, 0x20, R248 ;  /* 0x0000002002f87824 */ /* 0x000fe200078e00f8 */
[----:B------:R-:W-:-:S02]  /*04a0*/  LEA.HI R2, R6, R20, RZ, 0x2 ;  /* 0x0000001406027211 */ /* 0x000fc400078f10ff */
[----:B------:R-:W-:Y:S01]  /*04b0*/  LOP3.LUT R3, R0, 0x1, RZ, 0xc0, !PT ;  /* 0x0000000100037812 */ /* 0x000fe200078ec0ff */
[----:B------:R-:W-:Y:S01]  /*04c0*/  IMAD.IADD R17, R5, 0x1, -R4 ;  /* 0x0000000105117824 */ /* 0x000fe200078e0a04 */
[----:B------:R-:W-:Y:S01]  /*04d0*/  LOP3.LUT R2, R2, 0xfffffffc, RZ, 0xc0, !PT ;  /* 0xfffffffc02027812 */ /* 0x000fe200078ec0ff */
[----:B------:R-:W-:Y:S01]  /*04e0*/  IMAD.SHL.U32 R5, R10, 0x40, RZ ;  /* 0x000000400a057824 */ /* 0x000fe200078e00ff */
[----:B------:R-:W-:Y:S02]  /*04f0*/  ISETP.NE.U32.AND P3, PT, R3, 0x1, PT ;  /* 0x000000010300780c */ /* 0x000fe40003f65070 */
[----:B------:R-:W-:Y:S01]  /*0500*/  LEA.HI R3, R8, R20, RZ, 0x1 ;  /* 0x0000001408037211 */ /* 0x000fe200078f08ff */
[----:B------:R-:W-:Y:S01]  /*0510*/  IMAD.IADD R2, R20, 0x1, -R2 ;  /* 0x0000000114027824 */ /* 0x000fe200078e0a02 */
[----:B------:R-:W-:Y:S01]  /*0520*/  LEA.HI R10, R0, R0, RZ, 0x1 ;  /* 0x00000000000a7211 */ /* 0x000fe200078f08ff */
[----:B------:R-:W-:Y:S01]  /*0530*/  IMAD.SHL.U32 R8, R11, 0x2, RZ ;  /* 0x000000020b087824 */ /* 0x000fe200078e00ff */
[----:B------:R-:W-:-:S02]  /*0540*/  LOP3.LUT R6, R3, 0xfffffffe, RZ, 0xc0, !PT ;  /* 0xfffffffe03067812 */ /* 0x000fc400078ec0ff */
[----:B------:R-:W-:Y:S01]  /*0550*/  LOP3.LUT R3, R5, 0x1c0, RZ, 0xc0, !PT ;  /* 0x000001c005037812 */ /* 0x000fe200078ec0ff */
[----:B------:R-:W-:Y:S01]  /*0560*/  IMAD.SHL.U32 R5, R2, 0x10, RZ ;  /* 0x0000001002057824 */ /* 0x000fe200078e00ff */
[----:B------:R-:W-:Y:S01]  /*0570*/  SHF.R.S32.HI R4, RZ, 0x1, R7 ;  /* 0x00000001ff047819 */ /* 0x000fe20000011407 */
[----:B------:R-:W-:Y:S01]  /*0580*/  IMAD.IADD R251, R20, 0x1, -R6 ;  /* 0x0000000114fb7824 */ /* 0x000fe200078e0a06 */
[----:B------:R-:W-:Y:S01]  /*0590*/  LOP3.LUT P2, RZ, R0, 0x2, RZ, 0xc0, !PT ;  /* 0x0000000200ff7812 */ /* 0x000fe2000784c0ff */
[----:B------:R-:W-:Y:S01]  /*05a0*/  IMAD R9, R2, 0x200, R8 ;  /* 0x0000020002097824 */ /* 0x000fe200078e0208 */
[----:B------:R-:W-:Y:S01]  /*05b0*/  LOP3.LUT R7, R3, 0x30, R5, 0xf8, !PT ;  /* 0x0000003003077812 */ /* 0x000fe200078ef805 */
[----:B------:R-:W-:Y:S01]  /*05c0*/  IMAD.SHL.U32 R6, R4, 0x40, RZ ;  /* 0x0000004004067824 */ /* 0x000fe200078e00ff */
[----:B------:R-:W-:Y:S02]  /*05d0*/  LOP3.LUT R5, R10, 0x3fffffe, RZ, 0xc0, !PT ;  /* 0x03fffffe0a057812 */ /* 0x000fe400078ec0ff */
[----:B------:R-:W-:-:S02]  /*05e0*/  LOP3.LUT P4, RZ, R4, 0x2, RZ, 0xc0, !PT ;  /* 0x0000000204ff7812 */ /* 0x000fc4000788c0ff */
[----:B------:R-:W-:Y:S01]  /*05f0*/  SHF.R.S32.HI R4, RZ, 0x3, R14 ;  /* 0x00000003ff047819 */ /* 0x000fe2000001140e */
[C---:B------:R-:W-:Y:S01]  /*0600*/  IMAD.IADD R14, R0.reuse, 0x1, -R5 ;  /* 0x00000001000e7824 */ /* 0x040fe200078e0a05 */
[----:B------:R-:W-:Y:S01]  /*0610*/  SHF.R.U32.HI R11, RZ, 0x3, R3 ;  /* 0x00000003ff0b7819 */ /* 0x000fe20000011603 */
[----:B------:R-:W-:Y:S01]  /*0620*/  IMAD.SHL.U32 R0, R0, 0x40, RZ ;  /* 0x0000004000007824 */ /* 0x000fe200078e00ff */
[----:B------:R-:W-:Y:S01]  /*0630*/  LOP3.LUT R3, R6, 0xc0, RZ, 0xc0, !PT ;  /* 0x000000c006037812 */ /* 0x000fe200078ec0ff */
[----:B------:R-:W-:Y:S01]  /*0640*/  IMAD R19, R4, 0x8, R19 ;  /* 0x0000000804137824 */ /* 0x000fe200078e0213 */
[----:B------:R-:W-:Y:S01]  /*0650*/  LOP3.LUT R6, R7, 0x8, R18, 0xf8, !PT ;  /* 0x0000000807067812 */ /* 0x000fe200078ef812 */
        /* <DEDUP_REMOVED lines=12> */
[----:B------:R-:W-:Y:S01]  /*0720*/  LOP3.LUT R6, R6, R11, RZ, 0x3c, !PT ;  /* 0x0000000b06067212 */ /* 0x000fe200078e3cff */
[----:B------:R-:W-:Y:S01]  /*0730*/  IMAD.SHL.U32 R0, R12, 0x8, RZ ;  /* 0x000000080c007824 */ /* 0x000fe200078e00ff */
[----:B------:R-:W-:Y:S01]  /*0740*/  LOP3.LUT R5, R5, 0x1c0, RZ, 0xc0, !PT ;  /* 0x000001c005057812 */ /* 0x000fe200078ec0ff */
[----:B------:R-:W-:Y:S01]  /*0750*/  IMAD.IADD R200, R3, 0x1, R2 ;  /* 0x0000000103c87824 */ /* 0x000fe200078e0202 */
[----:B------:R-:W-:Y:S01]  /*0760*/  LOP3.LUT P5, RZ, R15, 0x2, RZ, 0xc0, !PT ;  /* 0x000000020fff7812 */ /* 0x000fe200078ac0ff */
[C---:B------:R-:W-:Y:S01]  /*0770*/  IMAD.SHL.U32 R2, R13.reuse, 0x8, RZ ;  /* 0x000000080d027824 */ /* 0x040fe200078e00ff */
[----:B------:R-:W-:Y:S01]  /*0780*/  LOP3.LUT R8, R0, 0x8, RZ, 0xc0, !PT ;  /* 0x0000000800087812 */ /* 0x000fe200078ec0ff */
[----:B------:R-:W-:Y:S01]  /*0790*/  IMAD.U32 R172, R172, 0x20, R4 ;  /* 0x00000020acac7824 */ /* 0x000fe200078e0004 */
[----:B------:R-:W-:Y:S01]  /*07a0*/  SHF.R.S32.HI R0, RZ, 0x1, R10 ;  /* 0x00000001ff007819 */ /* 0x000fe2000001140a */
[----:B------:R-:W-:Y:S01]  /*07b0*/  IMAD R3, R13, 0x200, R6 ;  /* 0x000002000d037824 */ /* 0x000fe200078e0206 */
[----:B------:R-:W-:Y:S01]  /*07c0*/  LOP3.LUT R7, R2, 0x8, RZ, 0xc0, !PT ;  /* 0x0000000802077812 */ /* 0x000fe200078ec0ff */
[----:B------:R-:W-:Y:S01]  /*07d0*/  IMAD.SHL.U32 R2, R17, 0x40, RZ ;  /* 0x0000004011027824 */ /* 0x000fe200078e00ff */
[----:B------:R-:W-:Y:S01]  /*07e0*/  SHF.R.U32.HI R177, RZ, 0x3, R5 ;  /* 0x00000003ffb17819 */ /* 0x000fe20000011605 */
[C---:B------:R-:W-:Y:S01]  /*07f0*/  IMAD.SHL.U32 R4, R0.reuse, 0x40, RZ ;  /* 0x0000004000047824 */ /* 0x040fe200078e00ff */
[----:B------:R-:W-:Y:S01]  /*0800*/  LOP3.LUT P1, RZ, R0, 0x2, RZ, 0xc0, !PT ;  /* 0x0000000200ff7812 */ /* 0x000fe2000782c0ff */
[----:B------:R-:W-:Y:S01]  /*0810*/  IMAD.SHL.U32 R6, R13, 0x10, RZ ;  /* 0x000000100d067824 */ /* 0x000fe200078e00ff */
[----:B------:R-:W-:Y:S01]  /*0820*/  LOP3.LUT R2, R2, 0xc0, RZ, 0xc0, !PT ;  /* 0x000000c002027812 */ /* 0x000fe200078ec0ff */
[----:B------:R-:W-:Y:S01]  /*0830*/  IMAD.SHL.U32 R0, R19, 0x20, RZ ;  /* 0x0000002013007824 */ /* 0x000fe200078e00ff */
[----:B------:R-:W-:Y:S01]  /*0840*/  LOP3.LUT R4, R4, 0xc0, RZ, 0xc0, !PT ;  /* 0x000000c004047812 */ /* 0x000fe200078ec0ff */
[----:B------:R-:W-:Y:S01]  /*0850*/  IMAD.SHL.U32 R200, R200, 0x2, RZ ;  /* 0x00000002c8c87824 */ /* 0x000fe200078e00ff */
[----:B------:R-:W-:Y:S01]  /*0860*/  LOP3.LUT R177, R177, R5, R7, 0x1e, !PT ;  /* 0x00000005b1b17212 */ /* 0x000fe200078e1e07 */
[----:B------:R-:W-:Y:S01]  /*0870*/  IMAD.SHL.U32 R172, R172, 0x2, RZ ;  /* 0x00000002acac7824 */ /* 0x000fe200078e00ff */
[----:B------:R-:W-:-:S02]  /*0880*/  SHF.R.U32.HI R9, RZ, 0x3, R4 ;  /* 0x00000003ff097819 */ /* 0x000fc40000011604 */
[----:B------:R-:W-:Y:S01]  /*0890*/  LOP3.LUT R10, R8, 0x10, R6, 0xf8, !PT ;  /* 0x00000010080a7812 */ /* 0x000fe200078ef806 */
[----:B------:R-:W-:Y:S01]  /*08a0*/  IMAD.U32 R177, R20, 0x200, R177 ;  /* 0x0000020014b17824 */ /* 0x000fe200078e00b1 */
[----:B------:R-:W-:Y:S02]  /*08b0*/  SHF.R.U32.HI R6, RZ, 0x3, R2 ;  /* 0x00000003ff067819 */ /* 0x000fe40000011602 */
[----:B------:R-:W-:Y:S01]  /*08c0*/  LOP3.LUT R9, R9, R4, R8, 0x1e, !PT ;  /* 0x0000000409097212 */ /* 0x000fe200078e1e08 */
[----:B------:R-:W-:Y:S01]  /*08d0*/  IMAD R4, R251, 0x200, R0 ;  /* 0x00000200fb047824 */ /* 0x000fe200078e0200 */
[----:B------:R-:W-:Y:S02]  /*08e0*/  LOP3.LUT R183, R6, R2, R7, 0x1e, !PT ;  /* 0x0000000206b77212 */ /* 0x000fe400078e1e07 */
[----:B------:R-:W-:Y:S01]  /*08f0*/  LOP3.LUT P6, RZ, R15, 0x4, RZ, 0xc0, !PT ;  /* 0x000000040fff7812 */ /* 0x000fe200078cc0ff */
[----:B------:R-:W-:Y:S01]  /*0900*/  IMAD.IADD R9, R9, 0x1, R14 ;  /* 0x0000000109097824 */ /* 0x000fe200078e020e */
[----:B------:R-:W-:Y:S01]  /*0910*/  LOP3.LUT P0, RZ, R17, 0x2, RZ, 0xc0, !PT ;  /* 0x0000000211ff7812 */ /* 0x000fe2000780c0ff */
[----:B------:R-:W-:Y:S01]  /*0920*/  IMAD.IADD R183, R4, 0x1, R183 ;  /* 0x0000000104b77824 */ /* 0x000fe200078e02b7 */
[----:B------:R-:W-:-:S02]  /*0930*/  SEL R178, R182, 0xffffffe0, !P5 ;  /* 0xffffffe0b6b27807 */ /* 0x000fc40006800000 */
[----:B------:R-:W-:Y:S01]  /*0940*/  LEA R177, R177, 0x15000, 0x1 ;  /* 0x00015000b1b17811 */ /* 0x000fe200078e08ff */
[----:B------:R-:W-:Y:S01]  /*0950*/  IMAD.SHL.U32 R175, R183, 0x2, RZ ;  /* 0x00000002b7af7824 */ /* 0x000fe200078e00ff */
[----:B------:R-:W-:Y:S02]  /*0960*/  LOP3.LUT R2, R6, R10, R2, 0x1e, !PT ;  /* 0x0000000a06027212 */ /* 0x000fe400078e1e02 */
        /* <DEDUP_REMOVED lines=19> */
[----:B------:R-:W-:Y:S02]  /*0aa0*/  @P1 IADD3 R243, R242, -0x20, RZ ;  /* 0xffffffe0f2f31810 */ /* 0x000fe40007ffe0ff */
.L_x_865:
[----:B-1-3--:R-:W1:Y:S01]  /*0ab0*/  S2R R35, SR_CTAID.Y ;  /* 0x0000000000237919 */ /* 0x00ae620000002600 */
[----:B--2---:R-:W2:Y:S01]  /*0ac0*/  LDC.U8 R0, c[0x0][0x312] ;  /* 0x0000c480ff007b82 */ /* 0x004ea20000000000 */
[----:B------:R-:W-:Y:S02]  /*0ad0*/  ISETP.NE.U32.AND P1, PT, RZ, c[0x0][0x240], PT ;  /* 0x00009000ff007a0c */ /* 0x000fe40003f25070 */
[----:B------:R-:W-:Y:S02]  /*0ae0*/  ISETP.EQ.U32.AND P5, PT, RZ, c[0x0][0x248], PT ;  /* 0x00009200ff007a0c */ /* 0x000fe40003fa2070 */
[----:B------:R-:W-:Y:S02]  /*0af0*/  ISETP.NE.AND.EX P1, PT, RZ, c[0x0][0x244], PT, P1 ;  /* 0x00009100ff007a0c */ /* 0x000fe40003f25310 */
[----:B------:R-:W-:Y:S01]  /*0b00*/  ISETP.NE.U32.AND P3, PT, RZ, c[0x0][0x250], PT ;  /* 0x00009400ff007a0c */ /* 0x000fe20003f65070 */
[----:B------:R-:W-:-:S03]  /*0b10*/  IMAD.MOV.U32 R12, RZ, RZ, -0x1 ;  /* 0xffffffffff0c7424 */ /* 0x000fc600078e00ff */
[----:B------:R-:W-:Y:S01]  /*0b20*/  ISETP.NE.AND.EX P3, PT, RZ, c[0x0][0x254], PT, P3 ;  /* 0x00009500ff007a0c */ /* 0x000fe20003f65330 */
[C---:B-1----:R-:W-:Y:S01]  /*0b30*/  IMAD.SHL.U32 R9, R35.reuse, 0x4, RZ ;  /* 0x0000000423097824 */ /* 0x042fe200078e00ff */
        /* <DEDUP_REMOVED lines=11> */
[----:B------:R-:W-:-:S05]  /*0bf0*/  @P3 IADD3.X R7, R8, c[0x0][0x254], RZ, P0, !PT ;  /* 0x0000950008073a10 */ /* 0x000fca00007fe4ff */
[----:B-----5:R3:W5:Y:S01]  /*0c00*/  @P3 LDG.E R239, [R6.64] ;  /* 0x0000000606ef3981 */ /* 0x020762000c1e1900 */
[----:B-1----:R-:W-:-:S04]  /*0c10*/  IADD3 R4, P2, R9, c[0x0][0x248], RZ ;  /* 0x0000920009047a10 */ /* 0x002fc80007f5e0ff */
[----:B------:R-:W-:-:S05]  /*0c20*/  IADD3.X R5, R8, c[0x0][0x24c], RZ, P2, !PT ;  /* 0x0000930008057a10 */ /* 0x000fca00017fe4ff */
[----:B----4-:R-:W4:Y:S01]  /*0c30*/  @!P5 LDG.E R12, [R4.64] ;  /* 0x00000006040cd981 */ /* 0x010f22000c1e1900 */
[----:B------:R-:W-:-:S04]  /*0c40*/  ISETP.NE.U32.AND P0, PT, RZ, c[0x0][0x248], PT ;  /* 0x00009200ff007a0c */ /* 0x000fc80003f05070 */
[----:B------:R-:W-:Y:S01]  /*0c50*/  ISETP.NE.AND.EX P0, PT, RZ, c[0x0][0x24c], PT, P0 ;  /* 0x00009300ff007a0c */ /* 0x000fe20003f05300 */
[----:B--2---:R-:W-:Y:S02]  /*0c60*/  @P1 IMAD.IADD R20, R3, 0x1, -R0 ;  /* 0x0000000103141824 */ /* 0x004fe400078e0a00 */
[----:B------:R-:W-:Y:S02]  /*0c70*/  IMAD.MOV.U32 R3, RZ, RZ, c[0x0][0x218] ;  /* 0x00008600ff037624 */ /* 0x000fe400078e00ff */
[----:B------:R-:W-:Y:S01]  /*0c80*/  @!P1 IMAD.MOV.U32 R20, RZ, RZ, c[0x0][0x214] ;  /* 0x00008500ff149624 */ /* 0x000fe200078e00ff */
[----:B----4-:R3:W-:Y:S07]  /*0c90*/  STL [R1], R12 ;  /* 0x0000000c01007387 */ /* 0x0107ee0000100800 */
[----:B------:R-:W-:Y:S05]  /*0ca0*/  @!P0 BRA `(.L_x_824) ;  /* 0x0000003000008947 */ /* 0x000fea0003800000 */
[----:B------:R-:W2:Y:S02]  /*0cb0*/  @P4 LDG.E R3, [R4.64+0x4] ;  /* 0x0000040604034981 */ /* 0x000ea4000c1e1900 */
[----:B--2---:R-:W-:-:S06]  /*0cc0*/  @P4 IADD3 R3, R3, -R12, RZ ;  /* 0x8000000c03034210 */ /* 0x004fcc0007ffe0ff */
[----:B------:R1:W5:Y:S02]  /*0cd0*/  @!P4 LDG.E R3, [R4.64] ;  /* 0x000000060403c981 */ /* 0x000364000c1e1900 */
.L_x_824:
[----:B------:R-:W-:-:S04]  /*0ce0*/  ISETP.NE.U32.AND P2, PT, RZ, c[0x0][0x258], PT ;  /* 0x00009600ff007a0c */ /* 0x000fc80003f45070 */
        /* <DEDUP_REMOVED lines=18> */
[----:B---3--:R-:W-:-:S03]  /*0e10*/  IMAD.WIDE.U32 R6, R0, c[0x0][0x190], RZ ;  /* 0x0000640000067a25 */ /* 0x008fc600078e00ff */
        /* <DEDUP_REMOVED lines=24> */
.L_x_826:
        /* <DEDUP_REMOVED lines=15> */
.L_x_827:
[----:B------:R-:W-:Y:S01]  /*1090*/  IABS R12, c[0x0][0x1c8] ;  /* 0x00007200000c7a13 */ /* 0x000fe20000000000 */
[----:B------:R-:W1:Y:S01]  /*10a0*/  S2R R36, SR_CTAID.Z ;  /* 0x0000000000247919 */ /* 0x000e620000002700 */
[----:B------:R-:W-:Y:S01]  /*10b0*/  IMAD.MOV.U32 R15, RZ, RZ, c[0x0][0x224] ;  /* 0x00008900ff0f7624 */ /* 0x000fe200078e00ff */
[----:B------:R-:W2:Y:S01]  /*10c0*/  LDC.U8 R31, c[0x0][0x328] ;  /* 0x0000ca00ff1f7b82 */ /* 0x000ea20000000000 */
[----:B------:R-:W3:Y:S01]  /*10d0*/  I2F.RP R4, R12 ;  /* 0x0000000c00047306 */ /* 0x000ee20000209400 */
[C---:B------:R-:W-:Y:S01]  /*10e0*/  @P0 IMAD.WIDE.U32 R6, R0.reuse, c[0x0][0x370], RZ ;  /* 0x0000dc0000060a25 */ /* 0x040fe200078e00ff */
[----:B------:R-:W4:Y:S01]  /*10f0*/  S2R R16, SR_CTAID.X ;  /* 0x0000000000107919 */ /* 0x000f220000002500 */
[----:B------:R-:W-:Y:S02]  /*1100*/  SHF.R.S32.HI R15, RZ, 0x1f, R15 ;  /* 0x0000001fff0f7819 */ /* 0x000fe4000001140f */
        /* <DEDUP_REMOVED lines=15> */
[----:B---3--:R-:W-:Y:S02]  /*1200*/  IADD3 R4, R4, 0xffffffe, RZ ;  /* 0x0ffffffe04047810 */ /* 0x008fe40007ffe0ff */
[----:B------:R-:W-:-:S02]  /*1210*/  SEL R9, R9, RZ, P1 ;  /* 0x000000ff09097207 */ /* 0x000fc40000800000 */
[----:B------:R-:W1:Y:S02]  /*1220*/  F2I.FTZ.U32.TRUNC.NTZ R5, R4 ;  /* 0x0000000400057305 */ /* 0x000e64000021f000 */
        /* <DEDUP_REMOVED lines=23> */
[----:B------:R-:W-:Y:S01]  /*13a0*/  @!P4 IADD3 R3, R3, 0x1, RZ ;  /* 0x000000010303c810 */ /* 0x000fe20007ffe0ff */
[----:B------:R-:W-:Y:S01]  /*13b0*/  IMAD.X R9, R17, 0x1, R9, P1 ;  /* 0x0000000111097824 */ /* 0x000fe200008e0609 */
[----:B------:R-:W-:Y:S01]  /*13c0*/  SEL R18, R18, R6, !P0 ;  /* 0x0000000612127207 */ /* 0x000fe20004000000 */
[-C--:B------:R-:W-:Y:S01]  /*13d0*/  IMAD R15, R23, R5.reuse, RZ ;  /* 0x00000005170f7224 */ /* 0x080fe200078e02ff */
[----:B------:R-:W-:Y:S01]  /*13e0*/  ISETP.NE.AND P1, PT, RZ, c[0x0][0x1c8], PT ;  /* 0x00007200ff007a0c */ /* 0x000fe20003f25270 */
[----:B------:R-:W-:Y:S01]  /*13f0*/  @P2 IMAD R6, R35, c[0x0][0x214], RZ ;  /* 0x0000850023062a24 */ /* 0x000fe200078e02ff */
[----:B------:R-:W-:Y:S01]  /*1400*/  IADD3 R12, R19, R8, RZ ;  /* 0x00000008130c7210 */ /* 0x000fe20007ffe0ff */
[----:B------:R-:W-:Y:S01]  /*1410*/  IMAD.WIDE.U32 R4, R22, R5, RZ ;  /* 0x0000000516047225 */ /* 0x000fe200078e00ff */
[----:B------:R-:W-:-:S02]  /*1420*/  @P0 IADD3 R12, R7, R10, RZ ;  /* 0x0000000a070c0210 */ /* 0x000fc40007ffe0ff */
[----:B------:R-:W-:Y:S01]  /*1430*/  @P2 SEL R7, R6, R0, !P0 ;  /* 0x0000000006072207 */ /* 0x000fe20004000000 */
[----:B------:R-:W-:Y:S01]  /*1440*/  IMAD R9, R22, R9, R15 ;  /* 0x0000000916097224 */ /* 0x000fe200078e020f */
[----:B------:R-:W-:Y:S01]  /*1450*/  @P5 IADD3 R3, R3, 0x1, RZ ;  /* 0x0000000103035810 */ /* 0x000fe20007ffe0ff */
[C---:B----4-:R-:W-:Y:S01]  /*1460*/  IMAD.WIDE.U32 R22, R16.reuse, c[0x0][0x3d8], RZ ;  /* 0x0000f60010167a25 */ /* 0x050fe200078e00ff */
[----:B-----5:R-:W-:Y:S02]  /*1470*/  ISETP.NE.AND P4, PT, R33, RZ, PT ;  /* 0x000000ff2100720c */ /* 0x020fe40003f85270 */
[----:B------:R-:W-:Y:S01]  /*1480*/  SHF.R.S32.HI R19, RZ, 0x1f, R21 ;  /* 0x0000001fff137819 */ /* 0x000fe20000011415 */
[----:B------:R-:W-:Y:S01]  /*1490*/  IMAD R6, R16, c[0x0][0x3dc], R23 ;  /* 0x0000f70010067a24 */ /* 0x000fe200078e0217 */
[--C-:B------:R-:W-:Y:S01]  /*14a0*/  SHF.R.S32.HI R33, RZ, 0x1f, R36.reuse ;  /* 0x0000001fff217819 */ /* 0x100fe20000011424 */
[----:B------:R-:W-:Y:S02]  /*14b0*/  IMAD.MOV.U32 R16, RZ, RZ, R3 ;  /* 0x000000ffff107224 */ /* 0x000fe400078e0003 */
[----:B------:R-:W-:Y:S01]  /*14c0*/  IMAD R3, R36, c[0x0][0x22c], RZ ;  /* 0x00008b0024037a24 */ /* 0x000fe200078e02ff */
[----:B------:R-:W-:Y:S01]  /*14d0*/  SEL R15, R6, RZ, P4 ;  /* 0x000000ff060f7207 */ /* 0x000fe20002000000 */
[----:B------:R-:W-:Y:S01]  /*14e0*/  @!P2 IMAD R8, R35, c[0x0][0x1c0], R36 ;  /* 0x000070002308aa24 */ /* 0x000fe200078e0224 */
[----:B------:R-:W-:Y:S01]  /*14f0*/  @!P3 IADD3 R16, -R16, RZ, RZ ;  /* 0x000000ff1010b210 */ /* 0x000fe20007ffe1ff */
[----:B------:R-:W-:Y:S01]  /*1500*/  @P2 IMAD R10, R36, c[0x0][0x234], R7 ;  /* 0x00008d00240a2a24 */ /* 0x000fe200078e0207 */
[----:B------:R-:W-:Y:S01]  /*1510*/  @!P1 LOP3.LUT R16, RZ, c[0x0][0x1c8], RZ, 0x33, !PT ;  /* 0x00007200ff109a12 */ /* 0x000fe200078e33ff */
[----:B------:R-:W-:Y:S01]  /*1520*/  @!P2 IMAD R10, R8, c[0x0][0x214], RZ ;  /* 0x00008500080aaa24 */ /* 0x000fe200078e02ff */
[----:B------:R-:W-:-:S02]  /*1530*/  SEL R7, R22, RZ, P4 ;  /* 0x000000ff16077207 */ /* 0x000fc40002000000 */
[----:B------:R-:W-:Y:S02]  /*1540*/  SHF.R.S32.HI R23, RZ, 0x1f, R3 ;  /* 0x0000001fff177819 */ /* 0x000fe40000011403 */
[----:B------:R-:W-:Y:S02]  /*1550*/  IADD3 R6, R5, R9, RZ ;  /* 0x0000000905067210 */ /* 0x000fe40007ffe0ff */
[----:B------:R-:W-:Y:S01]  /*1560*/  SHF.R.S32.HI R22, RZ, 0x1f, R16 ;  /* 0x0000001fff167819 */ /* 0x000fe20000011410 */
        /* <DEDUP_REMOVED lines=8> */
.L_x_828:
[----:B------:R-:W-:-:S04]  /*15f0*/  IMAD R8, R35, c[0x0][0x1c0], R36 ;  /* 0x0000700023087a24 */ /* 0x000fc800078e0224 */
[----:B------:R-:W-:Y:S02]  /*1600*/  IMAD R8, R8, c[0x0][0x224], RZ ;  /* 0x0000890008087a24 */ /* 0x000fe400078e02ff */
.L_x_829:
[----:B------:R-:W1:Y:S01]  /*1610*/  S2R R31, SR_TID.X ;  /* 0x00000000001f7919 */ /* 0x000e620000002100 */
[----:B------:R-:W-:Y:S01]  /*1620*/  IMAD R32, R32, c[0x0][0x1c0], RZ ;  /* 0x0000700020207a24 */ /* 0x000fe200078e02ff */
[----:B------:R-:W-:Y:S01]  /*1630*/  SHF.R.S32.HI R213, RZ, 0x1f, R212 ;  /* 0x0000001fffd57819 */ /* 0x000fe200000114d4 */
[----:B------:R-:W-:Y:S01]  /*1640*/  BSSY B1, `(.L_x_825) ;  /* 0x00007d4000017945 */ /* 0x000fe20003800000 */
[----:B------:R-:W2:Y:S01]  /*1650*/  S2R R37, SR_TID.X ;  /* 0x0000000000257919 */ /* 0x000ea20000002100 */
[----:B------:R-:W-:Y:S01]  /*1660*/  IMAD.SHL.U32 R0, R32, 0x40, RZ ;  /* 0x0000004020007824 */ /* 0x000fe200078e00ff */
[----:B------:R-:W-:Y:S02]  /*1670*/  ISETP.GE.AND P3, PT, R20, 0x1, PT ;  /* 0x000000011400780c */ /* 0x000fe40003f66270 */
[----:B------:R-:W3:Y:S02]  /*1680*/  S2R R38, SR_TID.X ;  /* 0x0000000000267919 */ /* 0x000ee40000002100 */
[----:B------:R-:W-:-:S02]  /*1690*/  IADD3 R3, P2, P1, R4, R0, R3 ;  /* 0x0000000004037210 */ /* 0x000fc4000795e003 */
[----:B------:R-:W-:Y:S02]  /*16a0*/  SHF.R.S32.HI R0, RZ, 0x1f, R0 ;  /* 0x0000001fff007819 */ /* 0x000fe40000011400 */
[----:B------:R-:W-:Y:S02]  /*16b0*/  IADD3 R4, P0, R212, R13, RZ ;  /* 0x0000000dd4047210 */ /* 0x000fe40007f1e0ff */
[----:B------:R-:W-:Y:S01]  /*16c0*/  IADD3.X R9, R6, R0, R23, P2, P1 ;  /* 0x0000000006097210 */ /* 0x000fe200017e2417 */
[----:B------:R-:W-:Y:S01]  /*16d0*/  IMAD R0, R17, c[0x0][0x370], RZ ;  /* 0x0000dc0011007a24 */ /* 0x000fe200078e02ff */
[----:B------:R-:W-:Y:S01]  /*16e0*/  IADD3 R6, P2, R238, R11, RZ ;  /* 0x0000000bee067210 */ /* 0x000fe20007f5e0ff */
[----:B------:R-:W-:Y:S01]  /*16f0*/  IMAD.X R5, R213, 0x1, R14, P0 ;  /* 0x00000001d5057824 */ /* 0x000fe200000e060e */
[----:B------:R-:W-:Y:S02]  /*1700*/  SHF.R.S32.HI R23, RZ, 0x1f, R238 ;  /* 0x0000001fff177819 */ /* 0x000fe400000114ee */
[----:B------:R-:W-:Y:S01]  /*1710*/  IADD3 R13, P1, P0, R7, R3, R18 ;  /* 0x00000003070d7210 */ /* 0x000fe2000783e012 */
[----:B------:R-:W-:Y:S01]  /*1720*/  IMAD R3, R11, c[0x0][0x374], R0 ;  /* 0x0000dd000b037a24 */ /* 0x000fe200078e0200 */
[----:B-1----:R-:W-:Y:S01]  /*1730*/  SHF.R.S32.HI R34, RZ, 0x1f, R31 ;  /* 0x0000001fff227819 */ /* 0x002fe2000001141f */
[----:B------:R-:W-:Y:S01]  /*1740*/  IMAD.X R7, R23, 0x1, R17, P2 ;  /* 0x0000000117077824 */ /* 0x000fe200010e0611 */
[----:B------:R-:W-:Y:S01]  /*1750*/  IADD3.X R9, R15, R9, R12, P1, P0 ;  /* 0x000000090f097210 */ /* 0x000fe20000fe040c */
[----:B------:R-:W-:Y:S01]  /*1760*/  IMAD.WIDE.U32 R4, R11, c[0x0][0x370], R4 ;  /* 0x0000dc000b047a25 */ /* 0x000fe200078e0004 */
[----:B------:R-:W-:-:S02]  /*1770*/  LEA.HI R14, R34, R31, RZ, 0x5 ;  /* 0x0000001f220e7211 */ /* 0x000fc400078f28ff */
[----:B--2---:R-:W-:Y:S01]  /*1780*/  SHF.R.S32.HI R37, RZ, 0x1f, R37 ;  /* 0x0000001fff257819 */ /* 0x004fe20000011425 */
[----:B------:R-:W-:Y:S01]  /*1790*/  IMAD R7, R7, c[0x0][0x190], RZ ;  /* 0x0000640007077a24 */ /* 0x000fe200078e02ff */
[----:B------:R-:W-:Y:S01]  /*17a0*/  LOP3.LUT R0, R14, 0xffffffe0, RZ, 0xc0, !PT ;  /* 0xffffffe00e007812 */ /* 0x000fe200078ec0ff */
[----:B------:R-:W-:Y:S01]  /*17b0*/  IMAD.IADD R5, R5, 0x1, R3 ;  /* 0x0000000105057824 */ /* 0x000fe200078e0203 */
[----:B---3--:R-:W-:Y:S01]  /*17c0*/  LEA.HI R37, R37, R38, RZ, 0x5 ;  /* 0x0000002625257211 */ /* 0x008fe200078f28ff */
[----:B------:R-:W-:Y:S01]  /*17d0*/  IMAD R12, R6, c[0x0][0x194], R7 ;  /* 0x00006500060c7a24 */ /* 0x000fe200078e0207 */
[----:B------:R-:W-:Y:S01]  /*17e0*/  IADD3 R17, -R0, R31, RZ ;  /* 0x0000001f00117210 */ /* 0x000fe20007ffe1ff */
[----:B------:R-:W-:Y:S01]  /*17f0*/  IMAD.WIDE.U32 R6, R6, c[0x0][0x190], R212 ;  /* 0x0000640006067a25 */ /* 0x000fe200078e00d4 */
[----:B------:R-:W-:-:S03]  /*1800*/  SHF.R.S32.HI R37, RZ, 0x5, R37 ;  /* 0x00000005ff257819 */ /* 0x000fc60000011425 */
[----:B------:R-:W-:Y:S01]  /*1810*/  IMAD R3, R33, c[0x0][0x378], RZ ;  /* 0x0000de0021037a24 */ /* 0x000fe200078e02ff */
[----:B------:R-:W-:Y:S01]  /*1820*/  IADD3 R6, P1, R28, R6, RZ ;  /* 0x000000061c067210 */ /* 0x000fe20007f3e0ff */
[----:B------:R-:W-:Y:S02]  /*1830*/  IMAD R0, R37, R32, R17 ;  /* 0x0000002025007224 */ /* 0x000fe400078e0211 */
[C---:B------:R-:W-:Y:S01]  /*1840*/  IMAD.IADD R14, R11.reuse, 0x1, R8 ;  /* 0x000000010b0e7824 */ /* 0x040fe200078e0208 */
[----:B------:R-:W-:Y:S01]  /*1850*/  IADD3 R11, R11, R10, RZ ;  /* 0x0000000a0b0b7210 */ /* 0x000fe20007ffe0ff */
[----:B------:R-:W-:Y:S01]  /*1860*/  IMAD R8, R36, c[0x0][0x37c], R3 ;  /* 0x0000df0024087a24 */ /* 0x000fe200078e0203 */
[----:B------:R-:W-:Y:S01]  /*1870*/  IADD3 R3, P0, R0, R13, RZ ;  /* 0x0000000d00037210 */ /* 0x000fe20007f1e0ff */
[----:B------:R-:W-:Y:S01]  /*1880*/  IMAD.WIDE.U32 R4, R36, c[0x0][0x378], R4 ;  /* 0x0000de0024047a25 */ /* 0x000fe200078e0004 */
[----:B------:R-:W-:Y:S02]  /*1890*/  IADD3.X R7, R24, R7, R12, P1, !PT ;  /* 0x0000000718077210 */ /* 0x000fe40000ffe40c */
[----:B------:R-:W-:Y:S01]  /*18a0*/  LEA.HI.X.SX32 R10, R0, R9, 0x1, P0 ;  /* 0x00000009000a7211 */ /* 0x000fe200000f0eff */
[----:B------:R-:W-:Y:S01]  /*18b0*/  IMAD R13, R33, c[0x0][0x1a8], RZ ;  /* 0x00006a00210d7a24 */ /* 0x000fe200078e02ff */
[----:B------:R-:W-:Y:S01]  /*18c0*/  LEA R203, P0, R3, c[0x0][0x350], 0x2 ;  /* 0x0000d40003cb7a11 */ /* 0x000fe200078010ff */
[----:B------:R-:W-:-:S02]  /*18d0*/  IMAD.IADD R5, R5, 0x1, R8 ;  /* 0x0000000105057824 */ /* 0x000fc400078e0208 */
[----:B------:R-:W-:Y:S02]  /*18e0*/  IMAD R0, R23, c[0x0][0x370], RZ ;  /* 0x0000dc0017007a24 */ /* 0x000fe400078e02ff */
[C---:B------:R-:W-:Y:S02]  /*18f0*/  IMAD R8, R36.reuse, c[0x0][0x1ac], R13 ;  /* 0x00006b0024087a24 */ /* 0x040fe400078e020d */
        /* <DEDUP_REMOVED lines=9> */
[-C--:B------:R-:W-:Y:S01]  /*1990*/  IMAD.WIDE R12, R11, R15.reuse, c[0x0][0x200] ;  /* 0x000080000b0c7625 */ /* 0x080fe200078e020f */
[----:B------:R-:W-:Y:S02]  /*19a0*/  LEA.HI.X R6, R3, c[0x0][0x354], R10, 0x2, P0 ;  /* 0x0000d50003067a11 */ /* 0x000fe400000f140a */
[----:B------:R-:W-:Y:S01]  /*19b0*/  LEA.HI.X R5, R4, c[0x0][0x334], R0, 0x1, P1 ;  /* 0x0000cd0004057a11 */ /* 0x000fe200008f0c00 */
[----:B------:R-:W-:Y:S01]  /*19c0*/  IMAD.WIDE R10, R14, R15, c[0x0][0x3c8] ;  /* 0x0000f2000e0a7625 */ /* 0x000fe200078e020f */
[----:B------:R-:W-:Y:S01]  /*19d0*/  LEA.HI.SX32 R0, R25, 0xffffffff, 0x1a ;  /* 0xffffffff19007811 */ /* 0x000fe200078fd2ff */
[----:B------:R-:W-:Y:S05]  /*19e0*/  @!P3 BRA `(.L_x_830) ;  /* 0x000071600000b947 */ /* 0x000fea0003800000 */
[----:B------:R-:W-:Y:S01]  /*19f0*/  @P4 BAR.SYNC.DEFER_BLOCKING 0x0 ;  /* 0x0000000000004b1d */ /* 0x000fe20000010000 */
[----:B------:R-:W-:Y:S01]  /*1a00*/  IMAD.MOV.U32 R197, RZ, RZ, R0 ;  /* 0x000000ffffc57224 */ /* 0x000fe200078e0000 */
[----:B------:R-:W-:Y:S01]  /*1a10*/  MOV R210, R12 ;  /* 0x0000000c00d27202 */ /* 0x000fe20000000f00 */
[----:B------:R-:W-:Y:S01]  /*1a20*/  IMAD.SHL.U32 R0, R248, 0x2, RZ ;  /* 0x00000002f8007824 */ /* 0x000fe200078e00ff */
[----:B------:R-:W-:Y:S01]  /*1a30*/  MOV R207, R9 ;  /* 0x0000000900cf7202 */ /* 0x000fe20000000f00 */
[C---:B------:R-:W-:Y:S01]  /*1a40*/  IMAD R3, R197.reuse, -0x40, R20 ;  /* 0xffffffc0c5037824 */ /* 0x040fe200078e0214 */
[C---:B------:R-:W-:Y:S01]  /*1a50*/  LEA.HI R4, R197.reuse, R197, RZ, 0x1 ;  /* 0x000000c5c5047211 */ /* 0x040fe200078f08ff */
[----:B------:R-:W-:Y:S01]  /*1a60*/  BSSY B0, `(.L_x_831) ;  /* 0x000002f000007945 */ /* 0x000fe20003800000 */
[----:B------:R-:W-:Y:S01]  /*1a70*/  IMAD.MOV.U32 R211, RZ, RZ, R13 ;  /* 0x000000ffffd37224 */ /* 0x000fe200078e000d */
[----:B------:R-:W-:Y:S01]  /*1a80*/  MOV R205, R7 ;  /* 0x0000000700cd7202 */ /* 0x000fe20000000f00 */
[----:B------:R-:W-:Y:S01]  /*1a90*/  IMAD.MOV.U32 R218, RZ, RZ, R10 ;  /* 0x000000ffffda7224 */ /* 0x000fe200078e000a */
[----:B------:R-:W-:Y:S01]  /*1aa0*/  ISETP.GE.AND P1, PT, R238, R3, PT ;  /* 0x00000003ee00720c */ /* 0x000fe20003f26270 */
[----:B------:R-:W-:Y:S01]  /*1ab0*/  IMAD.MOV.U32 R217, RZ, RZ, R11 ;  /* 0x000000ffffd97224 */ /* 0x000fe200078e000b */
[----:B------:R-:W-:Y:S01]  /*1ac0*/  LOP3.LUT R4, R4, 0xfffffffe, RZ, 0xc0, !PT ;  /* 0xfffffffe04047812 */ /* 0x000fe200078ec0ff */
[----:B------:R-:W-:Y:S01]  /*1ad0*/  IMAD.MOV.U32 R206, RZ, RZ, R8 ;  /* 0x000000ffffce7224 */ /* 0x000fe200078e0008 */
[----:B------:R-:W-:Y:S01]  /*1ae0*/  MOV R202, R6 ;  /* 0x0000000600ca7202 */ /* 0x000fe20000000f00 */
[----:B------:R-:W-:Y:S01]  /*1af0*/  IMAD.MOV.U32 R204, RZ, RZ, R5 ;  /* 0x000000ffffcc7224 */ /* 0x000fe200078e0005 */
[----:B------:R-:W-:-:S02]  /*1b00*/  IADD3 R4, R197, -R4, RZ ;  /* 0x80000004c5047210 */ /* 0x000fc40007ffe0ff */
[----:B------:R-:W-:Y:S02]  /*1b10*/  IADD3 R13, R212, 0x20, RZ ;  /* 0x00000020d40d7810 */ /* 0x000fe40007ffe0ff */
[----:B------:R-:W-:Y:S02]  /*1b20*/  ISETP.NE.AND P0, PT, R4, 0x1, PT ;  /* 0x000000010400780c */ /* 0x000fe40003f05270 */
[----:B------:R-:W-:Y:S01]  /*1b30*/  IADD3 R15, R212, 0x40, RZ ;  /* 0x00000040d40f7810 */ /* 0x000fe20007ffe0ff */
[----:B------:R1:W-:Y:S04]  /*1b40*/  @P1 STS [R0+0x6000], RZ ;  /* 0x006000ff00001388 */ /* 0x0003e80000000800 */
[----:B------:R1:W-:Y:S04]  /*1b50*/  @P1 STS [R0+0x6004], RZ ;  /* 0x006004ff00001388 */ /* 0x0003e80000000800 */
[----:B------:R1:W-:Y:S04]  /*1b60*/  @P1 STS.64 [R0+0x6008], RZ ;  /* 0x006008ff00001388 */ /* 0x0003e80000000a00 */
[----:B------:R1:W-:Y:S04]  /*1b70*/  @P1 STS.128 [R0+0x7000], RZ ;  /* 0x007000ff00001388 */ /* 0x0003e80000000c00 */
[----:B------:R1:W-:Y:S01]  /*1b80*/  @P1 STS.128 [R0+0x8000], RZ ;  /* 0x008000ff00001388 */ /* 0x0003e20000000c00 */
[----:B------:R-:W-:Y:S05]  /*1b90*/  @P1 BRA `(.L_x_832) ;  /* 0x000001b000001947 */ /* 0x000fea0003800000 */
[----:B------:R-:W-:Y:S02]  /*1ba0*/  ISETP.GE.AND P4, PT, R212, c[0x0][0x220], PT ;  /* 0x00008800d4007a0c */ /* 0x000fe40003f86270 */
[----:B------:R-:W-:-:S02]  /*1bb0*/  ISETP.GE.AND P3, PT, R13, c[0x0][0x220], PT ;  /* 0x000088000d007a0c */ /* 0x000fc40003f66270 */
[----:B------:R-:W-:-:S09]  /*1bc0*/  ISETP.GE.AND P2, PT, R15, c[0x0][0x220], PT ;  /* 0x000088000f007a0c */ /* 0x000fd20003f46270 */
[----:B------:R-:W-:Y:S01]  /*1bd0*/  @!P4 IMAD.MOV.U32 R6, RZ, RZ, R205 ;  /* 0x000000ffff06c224 */ /* 0x000fe200078e00cd */
[----:B------:R2:W-:Y:S01]  /*1be0*/  @P4 STS [R0+0x6000], RZ ;  /* 0x006000ff00004388 */ /* 0x0005e20000000800 */
[--C-:B------:R-:W-:Y:S01]  /*1bf0*/  @!P4 IMAD.MOV.U32 R7, RZ, RZ, R204.reuse ;  /* 0x000000ffff07c224 */ /* 0x100fe200078e00cc */
[----:B------:R-:W-:Y:S01]  /*1c00*/  @!P3 MOV R4, R205 ;  /* 0x000000cd0004b202 */ /* 0x000fe20000000f00 */
[----:B------:R-:W-:Y:S01]  /*1c10*/  @!P3 IMAD.MOV.U32 R5, RZ, RZ, R204 ;  /* 0x000000ffff05b224 */ /* 0x000fe200078e00cc */
[----:B------:R2:W-:Y:S04]  /*1c20*/  @P4 STS [R0+0x6004], RZ ;  /* 0x006004ff00004388 */ /* 0x0005e80000000800 */
[----:B------:R2:W-:Y:S04]  /*1c30*/  @P4 STS.64 [R0+0x6008], RZ ;  /* 0x006008ff00004388 */ /* 0x0005e80000000a00 */
        /* <DEDUP_REMOVED lines=11> */
[----:B--2---:R-:W-:Y:S02]  /*1cf0*/  MOV R4, R205 ;  /* 0x000000cd00047202 */ /* 0x004fe40000000f00 */
[----:B------:R-:W-:-:S05]  /*1d00*/  MOV R5, R204 ;  /* 0x000000cc00057202 */ /* 0x000fca0000000f00 */
[----:B------:R-:W-:Y:S01]  /*1d10*/  @!PT LDS RZ, [RZ] ;  /* 0x00000000fffff984 */ /* 0x000fe20000000800 */
[----:B------:R-:W-:Y:S01]  /*1d20*/  @!PT LDS RZ, [RZ] ;  /* 0x00000000fffff984 */ /* 0x000fe20000000800 */
[----:B------:R-:W-:Y:S01]  /*1d30*/  @!PT LDS RZ, [RZ] ;  /* 0x00000000fffff984 */ /* 0x000fe20000000800 */
[----:B------:R2:W-:Y:S02]  /*1d40*/  LDGSTS.E.BYPASS.LTC128B.128 [R0+0x8000], [R4.64+0x80] ;  /* 0x0800008004007fae */ /* 0x0005e4000b901d46 */
.L_x_832:
[----:B------:R-:W-:Y:S05]  /*1d50*/  BSYNC B0 ;  /* 0x0000000000007941 */ /* 0x000fea0003800000 */
.L_x_831:
[----:B--2---:R-:W-:Y:S01]  /*1d60*/  IADD3 R4, R248, 0x1800, RZ ;  /* 0x00001800f8047810 */ /* 0x004fe20007ffe0ff */
[----:B------:R-:W-:Y:S03]  /*1d70*/  BSSY B0, `(.L_x_833) ;  /* 0x0000033000007945 */ /* 0x000fe60003800000 */
        /* <DEDUP_REMOVED lines=16> */
.L_x_834:
[----:B------:R-:W-:Y:S02]  /*1e80*/  ISETP.GE.AND P3, PT, R212, c[0x0][0x220], PT ;  /* 0x00008800d4007a0c */ /* 0x000fe40003f66270 */
[----:B------:R-:W-:-:S02]  /*1e90*/  ISETP.GE.AND P2, PT, R13, c[0x0][0x220], PT ;  /* 0x000088000d007a0c */ /* 0x000fc40003f46270 */
[----:B------:R-:W-:-:S09]  /*1ea0*/  ISETP.GE.AND P1, PT, R15, c[0x0][0x220], PT ;  /* 0x000088000f007a0c */ /* 0x000fd20003f26270 */
[----:B------:R-:W-:Y:S01]  /*1eb0*/  @!P3 IMAD.MOV.U32 R6, RZ, RZ, R207 ;  /* 0x000000ffff06b224 */ /* 0x000fe200078e00cf */
[----:B------:R2:W-:Y:S01]  /*1ec0*/  @P3 STS [R193], RZ ;  /* 0x000000ffc1003388 */ /* 0x0005e20000000800 */
[--C-:B------:R-:W-:Y:S01]  /*1ed0*/  @!P3 IMAD.MOV.U32 R7, RZ, RZ, R206.reuse ;  /* 0x000000ffff07b224 */ /* 0x100fe200078e00ce */
[----:B------:R-:W-:Y:S01]  /*1ee0*/  @!P2 MOV R4, R207 ;  /* 0x000000cf0004a202 */ /* 0x000fe20000000f00 */
[----:B------:R-:W-:Y:S01]  /*1ef0*/  @!P2 IMAD.MOV.U32 R5, RZ, RZ, R206 ;  /* 0x000000ffff05a224 */ /* 0x000fe200078e00ce */
[----:B------:R2:W-:Y:S04]  /*1f00*/  @P3 STS [R193+0x4], RZ ;  /* 0x000004ffc1003388 */ /* 0x0005e80000000800 */
        /* <DEDUP_REMOVED lines=19> */
[----:B--2---:R-:W-:Y:S02]  /*2040*/  MOV R4, R207 ;  /* 0x000000cf00047202 */ /* 0x004fe40000000f00 */
[----:B------:R-:W-:-:S05]  /*2050*/  MOV R5, R206 ;  /* 0x000000ce00057202 */ /* 0x000fca0000000f00 */
[----:B------:R-:W-:Y:S01]  /*2060*/  @!PT LDS RZ, [RZ] ;  /* 0x00000000fffff984 */ /* 0x000fe20000000800 */
[----:B------:R-:W-:Y:S01]  /*2070*/  @!PT LDS RZ, [RZ] ;  /* 0x00000000fffff984 */ /* 0x000fe20000000800 */
[----:B------:R-:W-:Y:S01]  /*2080*/  @!PT LDS RZ, [RZ] ;  /* 0x00000000fffff984 */ /* 0x000fe20000000800 */
[----:B------:R2:W-:Y:S02]  /*2090*/  LDGSTS.E.BYPASS.LTC128B.128 [R193+0x2000], [R4.64+0x80] ;  /* 0x0200008004c17fae */ /* 0x0005e4000b901d46 */
.L_x_835:
[----:B------:R-:W-:Y:S05]  /*20a0*/  BSYNC B0 ;  /* 0x0000000000007941 */ /* 0x000fea0003800000 */
.L_x_833:
[----:B------:R-:W-:Y:S01]  /*20b0*/  IMAD R14, R237, -0x80, R196 ;  /* 0xffffff80ed0e7824 */ /* 0x000fe200078e02c4 */
[C---:B--2---:R-:W-:Y:S01]  /*20c0*/  IADD3 R6, R220.reuse, 0x28, RZ ;  /* 0x00000028dc067810 */ /* 0x044fe20007ffe0ff */
[----:B------:R-:W-:Y:S01]  /*20d0*/  IMAD.MOV.U32 R216, RZ, RZ, 0x7f800000 ;  /* 0x7f800000ffd87424 */ /* 0x000fe200078e00ff */
[C---:B------:R-:W-:Y:S01]  /*20e0*/  IADD3 R5, R220.reuse, 0x8, RZ ;  /* 0x00000008dc057810 */ /* 0x040fe20007ffe0ff */
[----:B------:R-:W-:Y:S01]  /*20f0*/  IMAD.MOV.U32 R214, RZ, RZ, 0x7f800000 ;  /* 0x7f800000ffd67424 */ /* 0x000fe200078e00ff */
[----:B------:R-:W-:Y:S02]  /*2100*/  IADD3 R4, R220, 0x20, RZ ;  /* 0x00000020dc047810 */ /* 0x000fe40007ffe0ff */
[----:B------:R-:W-:Y:S02]  /*2110*/  ISETP.GE.AND P6, PT, R238, R14, PT ;  /* 0x0000000eee00720c */ /* 0x000fe40003fc6270 */
[-C--:B------:R-:W-:Y:S02]  /*2120*/  ISETP.GE.AND P1, PT, R6, R3.reuse, PT ;  /* 0x000000030600720c */ /* 0x080fe40003f26270 */
[----:B------:R-:W-:-:S02]  /*2130*/  ISETP.GE.AND P4, PT, R220, R3, PT ;  /* 0x00000003dc00720c */ /* 0x000fc40003f86270 */
[-C--:B------:R-:W-:Y:S02]  /*2140*/  ISETP.GE.AND P3, PT, R5, R3.reuse, PT ;  /* 0x000000030500720c */ /* 0x080fe40003f66270 */
[----:B------:R-:W-:Y:S01]  /*2150*/  ISETP.GE.AND P2, PT, R4, R3, PT ;  /* 0x000000030400720c */ /* 0x000fe20003f46270 */
[--C-:B------:R-:W-:Y:S01]  /*2160*/  IMAD.WIDE R4, R220, 0x4, R210.reuse ;  /* 0x00000004dc047825 */ /* 0x100fe200078e02d2 */
[----:B------:R-:W-:Y:S02]  /*2170*/  MOV R215, 0x7f800000 ;  /* 0x7f80000000d77802 */ /* 0x000fe40000000f00 */
[----:B------:R-:W-:Y:S01]  /*2180*/  MOV R209, 0x7f800000 ;  /* 0x7f80000000d17802 */ /* 0x000fe20000000f00 */
[----:B------:R2:W-:Y:S01]  /*2190*/  @P6 STS [R0+0x9000], RZ ;  /* 0x009000ff00006388 */ /* 0x0005e20000000800 */
[----:B------:R-:W-:Y:S02]  /*21a0*/  IMAD R3, R19, c[0x0][0x198], RZ ;  /* 0x0000660013037a24 */ /* 0x000fe400078e02ff */
[----:B------:R-:W-:Y:S01]  /*21b0*/  @!P1 IMAD.WIDE R6, R6, 0x4, R210 ;  /* 0x0000000406069825 */ /* 0x000fe200078e02d2 */
[----:B------:R2:W-:Y:S04]  /*21c0*/  @P6 STS [R0+0x9004], RZ ;  /* 0x009004ff00006388 */ /* 0x0005e80000000800 */
[----:B------:R2:W-:Y:S04]  /*21d0*/  @P6 STS.64 [R0+0x9008], RZ ;  /* 0x009008ff00006388 */ /* 0x0005e80000000a00 */
[----:B------:R2:W-:Y:S04]  /*21e0*/  @P6 STS.128 [R0+0xb000], RZ ;  /* 0x00b000ff00006388 */ /* 0x0005e80000000c00 */
[----:B------:R2:W-:Y:S04]  /*21f0*/  @P6 STS.128 [R0+0xd000], RZ ;  /* 0x00d000ff00006388 */ /* 0x0005e80000000c00 */
[----:B------:R3:W5:Y:S04]  /*2200*/  @!P4 LDG.E R215, [R4.64] ;  /* 0x0000000604d7c981 */ /* 0x000768000c1e1900 */
[----:B------:R3:W5:Y:S04]  /*2210*/  @!P3 LDG.E R216, [R4.64+0x20] ;  /* 0x0000200604d8b981 */ /* 0x000768000c1e1900 */
[----:B------:R3:W5:Y:S01]  /*2220*/  @!P2 LDG.E R209, [R4.64+0x80] ;  /* 0x0000800604d1a981 */ /* 0x000762000c1e1900 */
[----:B------:R-:W-:-:S03]  /*2230*/  IMAD R3, R21, c[0x0][0x19c], R3 ;  /* 0x0000670015037a24 */ /* 0x000fc600078e0203 */
[----:B------:R4:W5:Y:S01]  /*2240*/  @!P1 LDG.E R214, [R6.64] ;  /* 0x0000000606d69981 */ /* 0x000962000c1e1900 */
[----:B------:R-:W-:Y:S01]  /*2250*/  BSSY B0, `(.L_x_836) ;  /* 0x000002a000007945 */ /* 0x000fe20003800000 */
[----:B---3--:R-:W-:-:S05]  /*2260*/  IMAD.WIDE.U32 R4, R21, c[0x0][0x198], R212 ;  /* 0x0000660015047a25 */ /* 0x008fca00078e00d4 */
[----:B----4-:R-:W-:-:S04]  /*2270*/  IADD3 R6, P1, R26, R4, RZ ;  /* 0x000000041a067210 */ /* 0x010fc80007f3e0ff */
[----:B------:R-:W-:Y:S01]  /*2280*/  IADD3.X R7, R27, R5, R3, P1, !PT ;  /* 0x000000051b077210 */ /* 0x000fe20000ffe403 */
[----:B------:R-:W-:-:S04]  /*2290*/  IMAD R3, R22, c[0x0][0x1b0], RZ ;  /* 0x00006c0016037a24 */ /* 0x000fc800078e02ff */
[C---:B------:R-:W-:Y:S02]  /*22a0*/  IMAD R3, R16.reuse, c[0x0][0x1b4], R3 ;  /* 0x00006d0010037a24 */ /* 0x040fe400078e0203 */
[----:B------:R-:W-:-:S04]  /*22b0*/  IMAD.WIDE.U32 R6, R16, c[0x0][0x1b0], R6 ;  /* 0x00006c0010067a25 */ /* 0x000fc800078e0006 */
[----:B------:R-:W-:Y:S01]  /*22c0*/  IMAD.IADD R12, R7, 0x1, R3 ;  /* 0x00000001070c7824 */ /* 0x000fe200078e0203 */
[----:B------:R-:W-:Y:S05]  /*22d0*/  @P6 BRA `(.L_x_837) ;  /* 0x0000021000006947 */ /* 0x000fea0003800000 */
[----:B--2---:R-:W-:Y:S01]  /*22e0*/  ISETP.GE.AND P4, PT, R212, c[0x0][0x220], PT ;  /* 0x00008800d4007a0c */ /* 0x004fe20003f86270 */
[----:B------:R-:W-:Y:S01]  /*22f0*/  IMAD R3, R23, c[0x0][0x198], RZ ;  /* 0x0000660017037a24 */ /* 0x000fe200078e02ff */
[----:B------:R-:W-:Y:S01]  /*2300*/  ISETP.GE.AND P3, PT, R13, c[0x0][0x220], PT ;  /* 0x000088000d007a0c */ /* 0x000fe20003f66270 */
[----:B------:R-:W-:Y:S01]  /*2310*/  IMAD.MOV.U32 R4, RZ, RZ, R6 ;  /* 0x000000ffff047224 */ /* 0x000fe200078e0006 */
[----:B------:R-:W-:Y:S01]  /*2320*/  ISETP.GE.AND P1, PT, R15, c[0x0][0x220], PT ;  /* 0x000088000f007a0c */ /* 0x000fe20003f26270 */
[----:B------:R-:W-:Y:S02]  /*2330*/  IMAD.MOV.U32 R5, RZ, RZ, R12 ;  /* 0x000000ffff057224 */ /* 0x000fe400078e000c */
[C---:B------:R-:W-:Y:S02]  /*2340*/  IMAD R3, R238.reuse, c[0x0][0x19c], R3 ;  /* 0x00006700ee037a24 */ /* 0x040fe400078e0203 */
[----:B------:R-:W-:-:S04]  /*2350*/  IMAD.WIDE.U32 R4, R238, c[0x0][0x198], R4 ;  /* 0x00006600ee047a25 */ /* 0x000fc800078e0004 */
[----:B------:R-:W-:Y:S01]  /*2360*/  IMAD.IADD R3, R5, 0x1, R3 ;  /* 0x0000000105037824 */ /* 0x000fe200078e0203 */
[C---:B------:R-:W-:Y:S01]  /*2370*/  @!P4 LEA R10, P5, R4.reuse, c[0x0][0x168], 0x1 ;  /* 0x00005a00040aca11 */ /* 0x040fe200078a08ff */
[----:B------:R2:W-:Y:S01]  /*2380*/  @P4 STS [R0+0x9000], RZ ;  /* 0x009000ff00004388 */ /* 0x0005e20000000800 */
[C---:B------:R-:W-:Y:S02]  /*2390*/  @!P3 LEA R8, P2, R4.reuse, c[0x0][0x168], 0x1 ;  /* 0x00005a000408ba11 */ /* 0x040fe400078408ff */
[C-C-:B------:R-:W-:Y:S01]  /*23a0*/  @!P4 LEA.HI.X R11, R4.reuse, c[0x0][0x16c], R3.reuse, 0x1, P5 ;  /* 0x00005b00040bca11 */ /* 0x140fe200028f0c03 */
[----:B------:R2:W-:Y:S01]  /*23b0*/  @P4 STS [R0+0x9004], RZ ;  /* 0x009004ff00004388 */ /* 0x0005e20000000800 */
[----:B------:R-:W-:-:S03]  /*23c0*/  @!P3 LEA.HI.X R9, R4, c[0x0][0x16c], R3, 0x1, P2 ;  /* 0x00005b000409ba11 */ /* 0x000fc600010f0c03 */
        /* <DEDUP_REMOVED lines=12> */
[----:B--2---:R-:W-:-:S04]  /*2490*/  LEA R8, P1, R4, c[0x0][0x168], 0x1 ;  /* 0x00005a0004087a11 */ /* 0x004fc800078208ff */
[----:B------:R-:W-:-:S05]  /*24a0*/  LEA.HI.X R9, R4, c[0x0][0x16c], R3, 0x1, P1 ;  /* 0x00005b0004097a11 */ /* 0x000fca00008f0c03 */
[----:B------:R-:W-:Y:S01]  /*24b0*/  @!PT LDS RZ, [RZ] ;  /* 0x00000000fffff984 */ /* 0x000fe20000000800 */
[----:B------:R-:W-:Y:S01]  /*24c0*/  @!PT LDS RZ, [RZ] ;  /* 0x00000000fffff984 */ /* 0x000fe20000000800 */
[----:B------:R-:W-:Y:S01]  /*24d0*/  @!PT LDS RZ, [RZ] ;  /* 0x00000000fffff984 */ /* 0x000fe20000000800 */
[----:B------:R2:W-:Y:S04]  /*24e0*/  LDGSTS.E.BYPASS.LTC128B.128 [R0+0xd000], [R8.64+0x80] ;  /* 0x0d00008008007fae */ /* 0x0005e8000b901d46 */
.L_x_837:
[----:B--2---:R-:W-:Y:S05]  /*24f0*/  BSYNC B0 ;  /* 0x0000000000007941 */ /* 0x004fea0003800000 */
.L_x_836:
[----:B------:R-:W-:Y:S01]  /*2500*/  IADD3 R3, R238, 0x40, RZ ;  /* 0x00000040ee037810 */ /* 0x000fe20007ffe0ff */
[----:B------:R-:W-:Y:S03]  /*2510*/  BSSY B0, `(.L_x_838) ;  /* 0x0000026000007945 */ /* 0x000fe60003800000 */
[----:B------:R-:W-:-:S13]  /*2520*/  ISETP.GE.AND P5, PT, R3, R14, PT ;  /* 0x0000000e0300720c */ /* 0x000fda0003fa6270 */
[----:B------:R2:W-:Y:S04]  /*2530*/  @P5 STS.128 [R0+0xa000], RZ ;  /* 0x00a000ff00005388 */ /* 0x0005e80000000c00 */
[----:B------:R2:W-:Y:S04]  /*2540*/  @P5 STS.128 [R0+0xc000], RZ ;  /* 0x00c000ff00005388 */ /* 0x0005e80000000c00 */
[----:B------:R2:W-:Y:S01]  /*2550*/  @P5 STS.128 [R0+0xe000], RZ ;  /* 0x00e000ff00005388 */ /* 0x0005e20000000c00 */
[----:B------:R-:W-:Y:S05]  /*2560*/  @P5 BRA `(.L_x_839) ;  /* 0x0000020000005947 */ /* 0x000fea0003800000 */
[----:B------:R-:W-:Y:S01]  /*2570*/  IADD3 R3, P1, R238, 0x40, RZ ;  /* 0x00000040ee037810 */ /* 0x000fe20007f3e0ff */
[----:B------:R-:W-:Y:S01]  /*2580*/  IMAD.MOV.U32 R7, RZ, RZ, R12 ;  /* 0x000000ffff077224 */ /* 0x000fe200078e000c */
[----:B------:R-:W-:-:S02]  /*2590*/  ISETP.GE.AND P4, PT, R212, c[0x0][0x220], PT ;  /* 0x00008800d4007a0c */ /* 0x000fc40003f86270 */
[----:B------:R-:W-:Y:S01]  /*25a0*/  ISETP.GE.AND P3, PT, R13, c[0x0][0x220], PT ;  /* 0x000088000d007a0c */ /* 0x000fe20003f66270 */
[----:B------:R-:W-:Y:S01]  /*25b0*/  IMAD.X R4, RZ, RZ, R23, P1 ;  /* 0x000000ffff047224 */ /* 0x000fe200008e0617 */
[----:B------:R-:W-:Y:S01]  /*25c0*/  ISETP.GE.AND P1, PT, R15, c[0x0][0x220], PT ;  /* 0x000088000f007a0c */ /* 0x000fe20003f26270 */
[----:B------:R-:W-:-:S04]  /*25d0*/  IMAD.WIDE.U32 R8, R3, c[0x0][0x198], R6 ;  /* 0x0000660003087a25 */ /* 0x000fc800078e0006 */
[----:B------:R-:W-:-:S04]  /*25e0*/  IMAD R4, R4, c[0x0][0x198], RZ ;  /* 0x0000660004047a24 */ /* 0x000fc800078e02ff */
[----:B------:R-:W-:Y:S01]  /*25f0*/  IMAD R3, R3, c[0x0][0x19c], R4 ;  /* 0x0000670003037a24 */ /* 0x000fe200078e0204 */
[----:B------:R-:W-:Y:S01]  /*2600*/  @!P4 LEA R6, P2, R8, c[0x0][0x168], 0x1 ;  /* 0x00005a000806ca11 */ /* 0x000fe200078408ff */
[----:B------:R3:W-:Y:S02]  /*2610*/  @P4 STS.128 [R0+0xa000], RZ ;  /* 0x00a000ff00004388 */ /* 0x0007e40000000c00 */
[----:B------:R-:W-:-:S05]  /*2620*/  IMAD.IADD R3, R9, 0x1, R3 ;  /* 0x0000000109037824 */ /* 0x000fca00078e0203 */
[C---:B------:R-:W-:Y:S02]  /*2630*/  @!P4 LEA.HI.X R7, R8.reuse, c[0x0][0x16c], R3, 0x1, P2 ;  /* 0x00005b000807ca11 */ /* 0x040fe400010f0c03 */
[----:B------:R-:W-:-:S03]  /*2640*/  @!P3 LEA R4, P2, R8, c[0x0][0x168], 0x1 ;  /* 0x00005a000804ba11 */ /* 0x000fc600078408ff */
[----:B------:R-:W-:Y:S01]  /*2650*/  @!PT LDS RZ, [RZ] ;  /* 0x00000000fffff984 */ /* 0x000fe20000000800 */
[----:B------:R-:W-:Y:S01]  /*2660*/  @!PT LDS RZ, [RZ] ;  /* 0x00000000fffff984 */ /* 0x000fe20000000800 */
[----:B------:R-:W-:Y:S01]  /*2670*/  @!PT LDS RZ, [RZ] ;  /* 0x00000000fffff984 */ /* 0x000fe20000000800 */
[----:B------:R3:W-:Y:S01]  /*2680*/  @!P4 LDGSTS.E.BYPASS.LTC128B.128 [R0+0xa000], [R6.64] ;  /* 0x0a0000000600cfae */ /* 0x0007e2000b901d46 */
[----:B------:R-:W-:-:S03]  /*2690*/  @!P3 LEA.HI.X R5, R8, c[0x0][0x16c], R3, 0x1, P2 ;  /* 0x00005b000805ba11 */ /* 0x000fc600010f0c03 */
[----:B------:R3:W-:Y:S04]  /*26a0*/  @P3 STS.128 [R0+0xc000], RZ ;  /* 0x00c000ff00003388 */ /* 0x0007e80000000c00 */
[----:B------:R-:W-:Y:S01]  /*26b0*/  @!PT LDS RZ, [RZ] ;  /* 0x00000000fffff984 */ /* 0x000fe20000000800 */
[----:B------:R-:W-:Y:S01]  /*26c0*/  @!PT LDS RZ, [RZ] ;  /* 0x00000000fffff984 */ /* 0x000fe20000000800 */
[----:B------:R-:W-:Y:S01]  /*26d0*/  @!PT LDS RZ, [RZ] ;  /* 0x00000000fffff984 */ /* 0x000fe20000000800 */
[----:B------:R3:W-:Y:S04]  /*26e0*/  @!P3 LDGSTS.E.BYPASS.LTC128B.128 [R0+0xc000], [R4.64+0x40] ;  /* 0x0c0000400400bfae */ /* 0x0007e8000b901d46 */
[----:B------:R3:W-:Y:S01]  /*26f0*/  @P1 STS.128 [R0+0xe000], RZ ;  /* 0x00e000ff00001388 */ /* 0x0007e20000000c00 */
[----:B------:R-:W-:Y:S05]  /*2700*/  @P1 BRA `(.L_x_839) ;  /* 0x0000006000001947 */ /* 0x000fea0003800000 */
[----:B---3--:R-:W-:-:S04]  /*2710*/  LEA R4, P1, R8, c[0x0][0x168], 0x1 ;  /* 0x00005a0008047a11 */ /* 0x008fc800078208ff */
[----:B------:R-:W-:-:S05]  /*2720*/  LEA.HI.X R5, R8, c[0x0][0x16c], R3, 0x1, P1 ;  /* 0x00005b0008057a11 */ /* 0x000fca00008f0c03 */
[----:B------:R-:W-:Y:S01]  /*2730*/  @!PT LDS RZ, [RZ] ;  /* 0x00000000fffff984 */ /* 0x000fe20000000800 */
[----:B------:R-:W-:Y:S01]  /*2740*/  @!PT LDS RZ, [RZ] ;  /* 0x00000000fffff984 */ /* 0x000fe20000000800 */
[----:B------:R-:W-:Y:S01]  /*2750*/  @!PT LDS RZ, [RZ] ;  /* 0x00000000fffff984 */ /* 0x000fe20000000800 */
[----:B------:R3:W-:Y:S04]  /*2760*/  LDGSTS.E.BYPASS.LTC128B.128 [R0+0xe000], [R4.64+0x80] ;  /* 0x0e00008004007fae */ /* 0x0007e8000b901d46 */
.L_x_839:
[----:B------:R-:W-:Y:S05]  /*2770*/  BSYNC B0 ;  /* 0x0000000000007941 */ /* 0x000fea0003800000 */
.L_x_838:
[----:B------:R4:W-:Y:S01]  /*2780*/  @P6 STS [R0+0xf000], RZ ;  /* 0x00f000ff00006388 */ /* 0x0009e20000000800 */
[----:B---3--:R-:W-:Y:S01]  /*2790*/  IMAD.WIDE.U32 R4, R21, c[0x0][0x1a0], R212 ;  /* 0x0000680015047a25 */ /* 0x008fe200078e00d4 */
[----:B------:R-:W-:Y:S02]  /*27a0*/  BSSY B0, `(.L_x_840) ;  /* 0x000002f000007945 */ /* 0x000fe40003800000 */
[----:B------:R4:W-:Y:S01]  /*27b0*/  @P6 STS [R0+0xf004], RZ ;  /* 0x00f004ff00006388 */ /* 0x0009e20000000800 */
[----:B------:R-:W-:Y:S01]  /*27c0*/  IMAD R3, R19, c[0x0][0x1a0], RZ ;  /* 0x0000680013037a24 */ /* 0x000fe200078e02ff */
[----:B------:R-:W-:Y:S02]  /*27d0*/  IADD3 R6, P1, R29, R4, RZ ;  /* 0x000000041d067210 */ /* 0x000fe40007f3e0ff */
[----:B------:R4:W-:Y:S01]  /*27e0*/  @P6 STS.64 [R0+0xf008], RZ ;  /* 0x00f008ff00006388 */ /* 0x0009e20000000a00 */
[----:B------:R-:W-:-:S03]  /*27f0*/  IMAD R3, R21, c[0x0][0x1a4], R3 ;  /* 0x0000690015037a24 */ /* 0x000fc600078e0203 */
[----:B------:R4:W-:Y:S02]  /*2800*/  @P6 STS.128 [R0+0x11000], RZ ;  /* 0x011000ff00006388 */ /* 0x0009e40000000c00 */
[----:B------:R-:W-:Y:S01]  /*2810*/  IADD3.X R7, R30, R5, R3, P1, !PT ;  /* 0x000000051e077210 */ /* 0x000fe20000ffe403 */
[----:B------:R-:W-:Y:S01]  /*2820*/  IMAD R3, R22, c[0x0][0x1b8], RZ ;  /* 0x00006e0016037a24 */ /* 0x000fe200078e02ff */
[----:B------:R4:W-:Y:S03]  /*2830*/  @P6 STS.128 [R0+0x13000], RZ ;  /* 0x013000ff00006388 */ /* 0x0009e60000000c00 */
[C---:B------:R-:W-:Y:S02]  /*2840*/  IMAD R3, R16.reuse, c[0x0][0x1bc], R3 ;  /* 0x00006f0010037a24 */ /* 0x040fe400078e0203 */
[----:B------:R-:W-:-:S05]  /*2850*/  IMAD.WIDE.U32 R6, R16, c[0x0][0x1b8], R6 ;  /* 0x00006e0010067a25 */ /* 0x000fca00078e0006 */
[----:B------:R-:W-:Y:S01]  /*2860*/  IADD3 R12, R7, R3, RZ ;  /* 0x00000003070c7210 */ /* 0x000fe20007ffe0ff */
[----:B------:R-:W-:Y:S05]  /*2870*/  @P6 BRA `(.L_x_841) ;  /* 0x0000021000006947 */ /* 0x000fea0003800000 */
[----:B------:R-:W-:Y:S01]  /*2880*/  ISETP.GE.AND P4, PT, R212, c[0x0][0x220], PT ;  /* 0x00008800d4007a0c */ /* 0x000fe20003f86270 */
        /* <DEDUP_REMOVED lines=32> */
.L_x_841:
[----:B------:R-:W-:Y:S05]  /*2a90*/  BSYNC B0 ;  /* 0x0000000000007941 */ /* 0x000fea0003800000 */
.L_x_840:
[----:B------:R1:W-:Y:S01]  /*2aa0*/  @P5 STS.128 [R0+0x10000], RZ ;  /* 0x010000ff00005388 */ /* 0x0003e20000000c00 */
[----:B------:R-:W-:Y:S03]  /*2ab0*/  BSSY B0, `(.L_x_842) ;  /* 0x0000023000007945 */ /* 0x000fe60003800000 */
        /* <DEDUP_REMOVED lines=9> */
[----:B---3--:R-:W-:-:S04]  /*2b50*/  IMAD.WIDE.U32 R10, R3, c[0x0][0x1a0], R6 ;  /* 0x00006800030a7a25 */ /* 0x008fc800078e0006 */
[----:B------:R-:W-:-:S04]  /*2b60*/  IMAD R4, R4, c[0x0][0x1a0], RZ ;  /* 0x0000680004047a24 */ /* 0x000fc800078e02ff */
[----:B------:R-:W-:Y:S01]  /*2b70*/  IMAD R3, R3, c[0x0][0x1a4], R4 ;  /* 0x0000690003037a24 */ /* 0x000fe200078e0204 */
[C---:B------:R-:W-:Y:S01]  /*2b80*/  @!P5 LEA R8, P6, R10.reuse, c[0x0][0x170], 0x1 ;  /* 0x00005c000a08da11 */ /* 0x040fe200078c08ff */
[----:B------:R3:W-:Y:S01]  /*2b90*/  @P5 STS.128 [R0+0x10000], RZ ;  /* 0x010000ff00005388 */ /* 0x0007e20000000c00 */
[C---:B------:R-:W-:Y:S01]  /*2ba0*/  @!P4 LEA R6, P3, R10.reuse, c[0x0][0x170], 0x1 ;  /* 0x00005c000a06ca11 */ /* 0x040fe200078608ff */
[----:B------:R-:W-:Y:S01]  /*2bb0*/  IMAD.IADD R3, R11, 0x1, R3 ;  /* 0x000000010b037824 */ /* 0x000fe200078e0203 */
[----:B------:R-:W-:-:S04]  /*2bc0*/  @!P2 LEA R4, P1, R10, c[0x0][0x170], 0x1 ;  /* 0x00005c000a04aa11 */ /* 0x000fc800078208ff */
[C-C-:B------:R-:W-:Y:S02]  /*2bd0*/  @!P5 LEA.HI.X R9, R10.reuse, c[0x0][0x174], R3.reuse, 0x1, P6 ;  /* 0x00005d000a09da11 */ /* 0x140fe400030f0c03 */
[C-C-:B------:R-:W-:Y:S02]  /*2be0*/  @!P4 LEA.HI.X R7, R10.reuse, c[0x0][0x174], R3.reuse, 0x1, P3 ;  /* 0x00005d000a07ca11 */ /* 0x140fe400018f0c03 */
[----:B------:R-:W-:Y:S01]  /*2bf0*/  @!P2 LEA.HI.X R5, R10, c[0x0][0x174], R3, 0x1, P1 ;  /* 0x00005d000a05aa11 */ /* 0x000fe200008f0c03 */
        /* <DEDUP_REMOVED lines=14> */
.L_x_843:
[----:B------:R-:W-:Y:S05]  /*2ce0*/  BSYNC B0 ;  /* 0x0000000000007941 */ /* 0x000fea0003800000 */
.L_x_842:
[----:B------:R-:W-:Y:S01]  /*2cf0*/  IMAD.MOV.U32 R222, RZ, RZ, c[0x0][0x308] ;  /* 0x0000c200ffde7624 */ /* 0x000fe200078e00ff */
[----:B------:R-:W0:Y:S01]  /*2d00*/  LDGDEPBAR ;  /* 0x00000000000079af */ /* 0x000e220000000000 */
[----:B------:R-:W-:-:S05]  /*2d10*/  IMAD.MOV.U32 R223, RZ, RZ, c[0x0][0x30c] ;  /* 0x0000c300ffdf7624 */ /* 0x000fca00078e00ff */
[----:B--23--:R3:W2:Y:S04]  /*2d20*/  LDG.E.64 R4, [R222.64+0x8] ;  /* 0x00000806de047981 */ /* 0x00c6a8000c1e1b00 */
[----:B---3--:R-:W3:Y:S01]  /*2d30*/  LDG.E.64 R222, [R222.64] ;  /* 0x00000006dede7981 */ /* 0x008ee2000c1e1b00 */
[----:B-1--4-:R-:W-:Y:S01]  /*2d40*/  IMAD R0, R35, c[0x0][0x1c0], R36 ;  /* 0x0000700023007a24 */ /* 0x012fe200078e0224 */
[----:B------:R-:W-:Y:S01]  /*2d50*/  IADD3 R3, R21, 0x80, RZ ;  /* 0x0000008015037810 */ /* 0x000fe20007ffe0ff */
[----:B------:R-:W-:Y:S01]  /*2d60*/  IMAD.SHL.U32 R245, R249, 0x20, RZ ;  /* 0x00000020f9f57824 */ /* 0x000fe200078e00ff */
[----:B------:R-:W-:Y:S01]  /*2d70*/  SHF.R.S32.HI R6, RZ, 0x1f, R17 ;  /* 0x0000001fff067819 */ /* 0x000fe20000011411 */
[----:B------:R-:W-:Y:S01]  /*2d80*/  IMAD.SHL.U32 R0, R0, 0x20, RZ ;  /* 0x0000002000007824 */ /* 0x000fe200078e00ff */
[----:B------:R-:W-:Y:S01]  /*2d90*/  ISETP.GE.AND P5, PT, R3, R196, PT ;  /* 0x000000c40300720c */ /* 0x000fe20003fa6270 */
[----:B------:R-:W-:Y:S01]  /*2da0*/  IMAD.MOV.U32 R208, RZ, RZ, R193 ;  /* 0x000000ffffd07224 */ /* 0x000fe200078e00c1 */
        /* <DEDUP_REMOVED lines=51> */
[----:B------:R-:W-:-:S02]  /*30e0*/  IADD3 R221, R212, 0x20, RZ ;  /* 0x00000020d4dd7810 */ /* 0x000fc40007ffe0ff */
[----:B--2---:R-:W-:Y:S02]  /*30f0*/  IADD3 R17, P2, P1, R0, R4, R17 ;  /* 0x0000000400117210 */ /* 0x004fe4000795e011 */
[----:B------:R-:W-:-:S03]  /*3100*/  SHF.R.S32.HI R0, RZ, 0x1f, R0 ;  /* 0x0000001fff007819 */ /* 0x000fc60000011400 */
[----:B------:R-:W-:Y:S01]  /*3110*/  IMAD.WIDE.U32 R240, R17, -0x2daee0ad, RZ ;  /* 0xd2511f5311f07825 */ /* 0x000fe200078e00ff */
[----:B------:R-:W-:Y:S02]  /*3120*/  IADD3.X R6, R0, R5, R6, P2, P1 ;  /* 0x0000000500067210 */ /* 0x000fe400017e2406 */
[----:B------:R-:W-:-:S04]  /*3130*/  IADD3 R0, R181, 0x1800, RZ ;  /* 0x00001800b5007810 */ /* 0x000fc80007ffe0ff */
[----:B------:R-:W-:-:S05]  /*3140*/  SEL R0, R0, R181, !P0 ;  /* 0x000000b500007207 */ /* 0x000fca0004000000 */
[----:B------:R-:W-:Y:S02]  /*3150*/  IMAD.SHL.U32 R3, R0, 0x2, RZ ;  /* 0x0000000200037824 */ /* 0x000fe400078e00ff */
[----:B------:R-:W1:Y:S01]  /*3160*/  @P5 S2R R0, SR_TID.X ;  /* 0x0000000000005919 */ /* 0x000e620000002100 */
[C---:B---3--:R-:W-:Y:S02]  /*3170*/  IADD3 R4, R223.reuse, 0x76cf5d0a, RZ ;  /* 0x76cf5d0adf047810 */ /* 0x048fe40007ffe0ff */
[C---:B------:R-:W-:Y:S02]  /*3180*/  IADD3 R4, R223.reuse, -0x126145ec, RZ ;  /* 0xed9eba14df047810 */ /* 0x040fe40007ffe0ff */
[C---:B------:R-:W-:Y:S02]  /*3190*/  IADD3 R5, R223.reuse, 0x32370b8f, RZ ;  /* 0x32370b8fdf057810 */ /* 0x040fe40007ffe0ff */
[C---:B------:R-:W-:Y:S02]  /*31a0*/  IADD3 R5, R223.reuse, -0x56f99767, RZ ;  /* 0xa9066899df057810 */ /* 0x040fe40007ffe0ff */
[----:B------:R-:W-:-:S02]  /*31b0*/  IADD3 R231, R223, -0x4498517b, RZ ;  /* 0xbb67ae85dfe77810 */ /* 0x000fc40007ffe0ff */
[----:B------:R-:W-:Y:S02]  /*31c0*/  LOP3.LUT R236, R6, R222, RZ, 0x3c, !PT ;  /* 0x000000de06ec7212 */ /* 0x000fe400078e3cff */
[C---:B------:R-:W-:Y:S02]  /*31d0*/  IADD3 R235, R222.reuse, -0x61c88647, RZ ;  /* 0x9e3779b9deeb7810 */ /* 0x040fe40007ffe0ff */
[C---:B------:R-:W-:Y:S02]  /*31e0*/  IADD3 R244, R222.reuse, 0x3c6ef372, RZ ;  /* 0x3c6ef372def47810 */ /* 0x040fe40007ffe0ff */
[----:B------:R-:W-:Y:S01]  /*31f0*/  IADD3 R234, R222, -0x255992d5, RZ ;  /* 0xdaa66d2bdeea7810 */ /* 0x000fe20007ffe0ff */
[----:B-1----:R-:W-:Y:S01]  /*3200*/  @P5 IMAD.SHL.U32 R0, R0, 0x2, RZ ;  /* 0x0000000200005824 */ /* 0x002fe200078e00ff */
[C---:B------:R-:W-:Y:S02]  /*3210*/  IADD3 R233, R222.reuse, 0x78dde6e4, RZ ;  /* 0x78dde6e4dee97810 */ /* 0x040fe40007ffe0ff */
[----:B------:R-:W-:-:S02]  /*3220*/  IADD3 R232, R222, 0x1715609d, RZ ;  /* 0x1715609ddee87810 */ /* 0x000fc40007ffe0ff */
[----:B------:R-:W-:Y:S01]  /*3230*/  @P5 LOP3.LUT R245, R245, 0x6, R0, 0xf8, !PT ;  /* 0x00000006f5f55812 */ /* 0x000fe200078ef800 */
[----:B------:R-:W-:Y:S01]  /*3240*/  IMAD.MOV.U32 R0, RZ, RZ, c[0x0][0x22c] ;  /* 0x00008b00ff007624 */ /* 0x000fe200078e00ff */
[----:B------:R-:W-:Y:S02]  /*3250*/  IADD3 R230, R222, -0x4ab325aa, RZ ;  /* 0xb54cda56dee67810 */ /* 0x000fe40007ffe0ff */
[----:B------:R-:W-:Y:S01]  /*3260*/  IADD3 R222, R212, 0x40, RZ ;  /* 0x00000040d4de7810 */ /* 0x000fe20007ffe0ff */
[----:B------:R-:W-:Y:S01]  /*3270*/  IMAD R0, R0, c[0x0][0x1c0], RZ ;  /* 0x0000700000007a24 */ /* 0x000fe200078e02ff */
[----:B------:R-:W-:-:S03]  /*3280*/  LOP3.LUT R231, R240, R231, RZ, 0x3c, !PT ;  /* 0x000000e7f0e77212 */ /* 0x000fc600078e3cff */
[C---:B------:R-:W-:Y:S02]  /*3290*/  IMAD.SHL.U32 R250, R0.reuse, 0x10, RZ ;  /* 0x0000001000fa7824 */ /* 0x040fe400078e00ff */
[----:B------:R-:W-:Y:S01]  /*32a0*/  IMAD.SHL.U32 R219, R0, 0x8, RZ ;  /* 0x0000000800db7824 */ /* 0x000fe200078e00ff */
[----:B------:R-:W-:Y:S02]  /*32b0*/  IADD3 R0, R223, 0x646e171e, RZ ;  /* 0x646e171edf007810 */ /* 0x000fe40007ffe0ff */
[C---:B------:R-:W-:Y:S02]  /*32c0*/  IADD3 R4, R250.reuse, 0x20, RZ ;  /* 0x00000020fa047810 */ /* 0x040fe40007ffe0ff */
[----:B------:R-:W-:-:S03]  /*32d0*/  IADD3 R252, R250, 0x40, RZ ;  /* 0x00000040fafc7810 */ /* 0x000fc60007ffe0ff */
[C---:B------:R-:W-:Y:S02]  /*32e0*/  IMAD.IADD R247, R219.reuse, 0x1, R4 ;  /* 0x00000001dbf77824 */ /* 0x040fe400078e0204 */
[C---:B------:R-:W-:Y:S02]  /*32f0*/  IMAD.IADD R246, R219.reuse, 0x1, R252 ;  /* 0x00000001dbf67824 */ /* 0x040fe400078e02fc */
[C---:B------:R-:W-:Y:S02]  /*3300*/  IMAD.IADD R5, R219.reuse, 0x1, R247 ;  /* 0x00000001db057824 */ /* 0x040fe400078e02f7 */
[C---:B------:R-:W-:Y:S02]  /*3310*/  IMAD.IADD R4, R219.reuse, 0x1, R246 ;  /* 0x00000001db047824 */ /* 0x040fe400078e02f6 */
[C---:B------:R-:W-:Y:S02]  /*3320*/  IMAD.IADD R227, R219.reuse, 0x1, R5 ;  /* 0x00000001dbe37824 */ /* 0x040fe400078e0205 */
[----:B------:R-:W-:-:S02]  /*3330*/  IMAD.IADD R225, R219, 0x1, R4 ;  /* 0x00000001dbe17824 */ /* 0x000fc400078e0204 */
[C---:B------:R-:W-:Y:S02]  /*3340*/  IMAD.IADD R226, R219.reuse, 0x1, R227 ;  /* 0x00000001dbe27824 */ /* 0x040fe400078e02e3 */
[C---:B------:R-:W-:Y:S02]  /*3350*/  IMAD.IADD R224, R219.reuse, 0x1, R225 ;  /* 0x00000001dbe07824 */ /* 0x040fe400078e02e1 */
[C---:B------:R-:W-:Y:S02]  /*3360*/  IMAD.IADD R229, R219.reuse, 0x1, R226 ;  /* 0x00000001dbe57824 */ /* 0x040fe400078e02e2 */
[----:B------:R-:W-:Y:S02]  /*3370*/  IMAD.IADD R228, R219, 0x1, R224 ;  /* 0x00000001dbe47824 */ /* 0x000fe400078e02e0 */
.L_x_846:
        /* <DEDUP_REMOVED lines=108> */
[--C-:B------:R-:W-:Y:S07]  /*3a40*/  FFMA.FTZ R9, R9, c[0x0][0x23c], -R136.reuse ;  /* 0x00008f0009097a23 */ /* 0x100fee0000010888 */
[----:B------:R1:W-:Y:S01]  /*3a50*/  MUFU.EX2 R194, R8 ;  /* 0x0000000800c27308 */ /* 0x0003e20000000800 */
[C---:B--2---:R-:W-:Y:S04]  /*3a60*/  @P5 IADD3 R5, R0.reuse, 0x9, RZ ;  /* 0x0000000900055810 */ /* 0x044fe80007ffe0ff */
[-C--:B------:R-:W-:Y:S02]  /*3a70*/  @P5 ISETP.GE.AND P3, PT, R5, R196.reuse, PT ;  /* 0x000000c40500520c */ /* 0x080fe40003f66270 */
[C---:B------:R-:W-:Y:S02]  /*3a80*/  @P5 IADD3 R5, R0.reuse, 0x10, RZ ;  /* 0x0000001000055810 */ /* 0x040fe40007ffe0ff */
[----:B------:R-:W-:Y:S01]  /*3a90*/  @P5 FSEL R13, R13, -INF , !P3 ;  /* 0xff8000000d0d5808 */ /* 0x000fe20005800000 */
[----:B------:R2:W2:Y:S01]  /*3aa0*/  MUFU.EX2 R190, R7 ;  /* 0x0000000700be7308 */ /* 0x0004a20000000800 */
[-C--:B------:R-:W-:Y:S01]  /*3ab0*/  @P5 ISETP.GE.AND P1, PT, R5, R196.reuse, PT ;  /* 0x000000c40500520c */ /* 0x080fe20003f26270 */
        /* <DEDUP_REMOVED lines=53> */
[----:B------:R-:W-:Y:S01]  /*3e10*/  @P5 ISETP.GE.AND P2, PT, R9, R196, PT ;  /* 0x000000c40900520c */ /* 0x000fe20003f46270 */
        /* <DEDUP_REMOVED lines=419> */
[C---:B------:R-:W-:Y:S01]  /*5850*/  FADD.FTZ R6, -R0.reuse, R26 ;  /* 0x0000001a00067221 */ /* 0x040fe20000010100 */
        /* <DEDUP_REMOVED lines=36> */
[----:B------:R-:W-:Y:S01]  /*5aa0*/  LOP3.LUT R0, R197, 0x1, RZ, 0xc0, !PT ;  /* 0x00000001c5007812 */ /* 0x000fe200078ec0ff */
[----:B------:R-:W-:Y:S01]  /*5ab0*/  IMAD.MOV.U32 R4, RZ, RZ, c[0x0][0x190] ;  /* 0x00006400ff047624 */ /* 0x000fe200078e00ff */
[----:B------:R-:W-:Y:S02]  /*5ac0*/  ISETP.GE.AND P2, PT, R212, c[0x0][0x220], PT ;  /* 0x00008800d4007a0c */ /* 0x000fe40003f46270 */
[----:B------:R-:W-:Y:S01]  /*5ad0*/  ISETP.GE.AND P1, PT, R221, c[0x0][0x220], PT ;  /* 0x00008800dd007a0c */ /* 0x000fe20003f26270 */
[----:B------:R-:W-:Y:S01]  /*5ae0*/  IMAD.U32 R4, R4, -0x40, RZ ;  /* 0xffffffc004047824 */ /* 0x000fe200078e00ff */
[----:B------:R-:W-:Y:S01]  /*5af0*/  ISETP.NE.U32.AND P0, PT, R0, 0x1, PT ;  /* 0x000000010000780c */ /* 0x000fe20003f05070 */
[----:B------:R-:W-:Y:S03]  /*5b00*/  IMAD.MOV.U32 R0, RZ, RZ, -0x3000 ;  /* 0xffffd000ff007424 */ /* 0x000fe600078e00ff */
[----:B------:R-:W-:Y:S02]  /*5b10*/  LEA R207, P3, R4, R207, 0x1 ;  /* 0x000000cf04cf7211 */ /* 0x000fe400078608ff */
[----:B------:R-:W-:Y:S02]  /*5b20*/  SEL R0, R0, 0x3000, !P0 ;  /* 0x0000300000007807 */ /* 0x000fe40004000000 */
[----:B------:R-:W-:Y:S01]  /*5b30*/  ISETP.GE.AND P0, PT, R222, c[0x0][0x220], PT ;  /* 0x00008800de007a0c */ /* 0x000fe20003f06270 */
[----:B------:R-:W-:Y:S01]  /*5b40*/  @!P2 IMAD.MOV.U32 R8, RZ, RZ, R207 ;  /* 0x000000ffff08a224 */ /* 0x000fe200078e00cf */
[----:B------:R-:W-:Y:S01]  /*5b50*/  IADD3 R208, R208, R0, RZ ;  /* 0x00000000d0d07210 */ /* 0x000fe20007ffe0ff */
[--C-:B------:R-:W-:Y:S01]  /*5b60*/  IMAD.IADD R193, R193, 0x1, R0.reuse ;  /* 0x00000001c1c17824 */ /* 0x100fe200078e0200 */
[----:B------:R-:W-:Y:S01]  /*5b70*/  @!P1 MOV R6, R207 ;  /* 0x000000cf00069202 */ /* 0x000fe20000000f00 */
[----:B------:R-:W-:Y:S01]  /*5b80*/  IMAD.IADD R174, R174, 0x1, R0 ;  /* 0x00000001aeae7824 */ /* 0x000fe200078e0200 */
[----:B------:R-:W-:Y:S02]  /*5b90*/  SHF.R.S32.HI R5, RZ, 0x1f, R4 ;  /* 0x0000001fff057819 */ /* 0x000fe40000011404 */
[----:B------:R1:W-:Y:S02]  /*5ba0*/  @P2 STS [R193], RZ ;  /* 0x000000ffc1002388 */ /* 0x0003e40000000800 */
[----:B------:R-:W-:Y:S02]  /*5bb0*/  LEA.HI.X R206, R4, R206, R5, 0x1, P3 ;  /* 0x000000ce04ce7211 */ /* 0x000fe400018f0c05 */
[----:B------:R1:W-:Y:S01]  /*5bc0*/  @P2 STS [R193+0x4], RZ ;  /* 0x000004ffc1002388 */ /* 0x0003e20000000800 */
[----:B------:R-:W-:Y:S01]  /*5bd0*/  @!P0 IMAD.MOV.U32 R4, RZ, RZ, R207 ;  /* 0x000000ffff048224 */ /* 0x000fe200078e00cf */
[----:B------:R-:W-:Y:S01]  /*5be0*/  @!P0 MOV R5, R206 ;  /* 0x000000ce00058202 */ /* 0x000fe20000000f00 */
[--C-:B------:R-:W-:Y:S01]  /*5bf0*/  @!P2 IMAD.MOV.U32 R9, RZ, RZ, R206.reuse ;  /* 0x000000ffff09a224 */ /* 0x100fe200078e00ce */
[----:B------:R1:W-:Y:S01]  /*5c00*/  @P2 STS [R193+0x8], RZ ;  /* 0x000008ffc1002388 */ /* 0x0003e20000000800 */
[----:B------:R-:W-:Y:S03]  /*5c10*/  @!P1 IMAD.MOV.U32 R7, RZ, RZ, R206 ;  /* 0x000000ffff079224 */ /* 0x000fe600078e00ce */
        /* <DEDUP_REMOVED lines=21> */
[----:B------:R-:W0:Y:S02]  /*5d70*/  LDGDEPBAR ;  /* 0x00000000000079af */ /* 0x000e240000000000 */
.L_x_844:
        /* <DEDUP_REMOVED lines=37> */
[----:B------:R-:W2:Y:S04]  /*5fd0*/  LDSM.16.MT88.4 R12, [R2+0x1b000] ;  /* 0x01b00000020c783b */ /* 0x000ea80000004200 */
[----:B------:R-:W3:Y:S04]  /*5fe0*/  LDSM.16.MT88.4 R16, [R0+0x7000] ;  /* 0x007000000010783b */ /* 0x000ee80000004200 */
[----:B------:R-:W4:Y:S04]  /*5ff0*/  LDSM.16.MT88.4 R20, [R0+0x8000] ;  /* 0x008000000014783b */ /* 0x000f280000004200 */
[----:B------:R-:W-:Y:S04]  /*6000*/  LDSM.16.MT88.4 R24, [R2+0x19800] ;  /* 0x019800000218783b */ /* 0x000fe80000004200 */
[----:B------:R-:W5:Y:S04]  /*6010*/  LDSM.16.MT88.4 R28, [R0+0x6400] ;  /* 0x00640000001c783b */ /* 0x000f680000004200 */
        /* <DEDUP_REMOVED lines=20> */
[-C--:B-----5:R-:W-:Y:S08]  /*6160*/  HMMA.16816.F32.BF16 R36, R24, R28.reuse, R36 ;  /* 0x0000001c1824723c */ /* 0x0a0ff00000041824 */
        /* <DEDUP_REMOVED lines=14> */
[----:B------:R-:W5:Y:S04]  /*6250*/  LDSM.16.MT88.4 R8, [R0+0x7c00] ;  /* 0x007c00000008783b */ /* 0x000f680000004200 */
        /* <DEDUP_REMOVED lines=28> */
[----:B------:R-:W-:Y:S02]  /*6420*/  ISETP.GE.AND P2, PT, R212, c[0x0][0x220], PT ;  /* 0x00008800d4007a0c */ /* 0x000fe40003f46270 */
        /* <DEDUP_REMOVED lines=10> */
[----:B------:R-:W-:Y:S01]  /*64d0*/  @!P0 IMAD.MOV.U32 R4, RZ, RZ, R205 ;  /* 0x000000ffff048224 */ /* 0x000fe200078e00cd */
[----:B------:R-:W-:Y:S01]  /*64e0*/  @!P0 MOV R5, R204 ;  /* 0x000000cc00058202 */ /* 0x000fe20000000f00 */
[--C-:B------:R-:W-:Y:S01]  /*64f0*/  @!P2 IMAD.MOV.U32 R9, RZ, RZ, R204.reuse ;  /* 0x000000ffff09a224 */ /* 0x100fe200078e00cc */
        /* <DEDUP_REMOVED lines=17> */
.L_x_845:
[----:B------:R-:W-:Y:S01]  /*6610*/  LDSM.16.M88.4 R24, [R177] ;  /* 0x00000000b118783b */ /* 0x000fe20000000200 */
[----:B------:R-:W-:Y:S02]  /*6620*/  IMAD.MOV.U32 R164, RZ, RZ, c[0x0][0x22c] ;  /* 0x00008b00ffa47624 */ /* 0x000fe400078e00ff */
[----:B------:R-:W-:Y:S01]  /*6630*/  IMAD.MOV.U32 R163, RZ, RZ, c[0x0][0x22c] ;  /* 0x00008b00ffa37624 */ /* 0x000fe200078e00ff */
[----:B-1----:R-:W1:Y:S01]  /*6640*/  LDSM.16.MT88.4 R8, [R0+0x9000] ;  /* 0x009000000008783b */ /* 0x002e620000004200 */
[----:B------:R-:W-:Y:S02]  /*6650*/  IMAD R164, R164, c[0x0][0x1c0], RZ ;  /* 0x00007000a4a47a24 */ /* 0x000fe400078e02ff */
[----:B------:R-:W-:Y:S01]  /*6660*/  IMAD R163, R163, c[0x0][0x1c0], RZ ;  /* 0x00007000a3a37a24 */ /* 0x000fe200078e02ff */
[----:B------:R-:W2:Y:S01]  /*6670*/  LDSM.16.MT88.4 R16, [R0+0xb000] ;  /* 0x00b000000010783b */ /* 0x000ea20000004200 */
[----:B------:R-:W-:Y:S02]  /*6680*/  IMAD.SHL.U32 R164, R164, 0x20, RZ ;  /* 0x00000020a4a47824 */ /* 0x000fe400078e00ff */
[----:B------:R-:W-:Y:S01]  /*6690*/  IMAD R163, R163, 0x28, RZ ;  /* 0x00000028a3a37824 */ /* 0x000fe200078e02ff */
[----:B------:R-:W3:Y:S01]  /*66a0*/  LDSM.16.MT88.4 R28, [R0+0xd000] ;  /* 0x00d00000001c783b */ /* 0x000ee20000004200 */
[----:B------:R-:W-:Y:S02]  /*66b0*/  IMAD.MOV.U32 R162, RZ, RZ, c[0x0][0x22c] ;  /* 0x00008b00ffa27624 */ /* 0x000fe400078e00ff */
[----:B------:R-:W-:Y:S01]  /*66c0*/  IMAD.MOV.U32 R161, RZ, RZ, c[0x0][0x22c] ;  /* 0x00008b00ffa17624 */ /* 0x000fe200078e00ff */
[----:B------:R-:W-:Y:S01]  /*66d0*/  LDSM.16.M88.4 R32, [R178] ;  /* 0x00000000b220783b */ /* 0x000fe20000000200 */
[----:B------:R-:W-:Y:S02]  /*66e0*/  IMAD R162, R162, c[0x0][0x1c0], RZ ;  /* 0x00007000a2a27a24 */ /* 0x000fe400078e02ff */
[----:B------:R-:W-:Y:S01]  /*66f0*/  IMAD R161, R161, c[0x0][0x1c0], RZ ;  /* 0x00007000a1a17a24 */ /* 0x000fe200078e02ff */
[----:B------:R-:W4:Y:S01]  /*6700*/  LDSM.16.MT88.4 R132, [R0+0x9400] ;  /* 0x009400000084783b */ /* 0x000f220000004200 */
[----:B------:R-:W-:Y:S02]  /*6710*/  IMAD R162, R162, 0x38, RZ ;  /* 0x00000038a2a27824 */ /* 0x000fe400078e02ff */
[----:B------:R-:W-:Y:S01]  /*6720*/  IMAD.U32 R161, R161, -0x40, RZ ;  /* 0xffffffc0a1a17824 */ /* 0x000fe200078e00ff */
[----:B------:R-:W3:Y:S04]  /*6730*/  LDSM.16.MT88.4 R136, [R0+0xb400] ;  /* 0x00b400000088783b */ /* 0x000ee80000004200 */
[----:B------:R-:W3:Y:S01]  /*6740*/  LDSM.16.MT88.4 R140, [R0+0xd400] ;  /* 0x00d40000008c783b */ /* 0x000ee20000004200 */
[C---:B------:R-:W-:Y:S03]  /*6750*/  LEA R203, P0, R161.reuse, R186, 0x2 ;  /* 0x000000baa1cb7211 */ /* 0x040fe600078010ff */
[----:B------:R-:W-:Y:S01]  /*6760*/  LDSM.16.M88.4 R144, [R180] ;  /* 0x00000000b490783b */ /* 0x000fe20000000200 */
[----:B------:R-:W-:Y:S01]  /*6770*/  LEA.HI.X.SX32 R202, R161, R187, 0x2, P0 ;  /* 0x000000bba1ca7211 */ /* 0x000fe200000f16ff */
[----:B------:R-:W-:Y:S02]  /*6780*/  IMAD.MOV.U32 R161, RZ, RZ, c[0x0][0x22c] ;  /* 0x00008b00ffa17624 */ /* 0x000fe400078e00ff */
[----:B------:R-:W3:Y:S02]  /*6790*/  LDSM.16.MT88.4 R148, [R0+0x9800] ;  /* 0x009800000094783b */ /* 0x000ee40000004200 */
[----:B------:R-:W-:Y:S02]  /*67a0*/  IMAD R161, R161, c[0x0][0x1c0], RZ ;  /* 0x00007000a1a17a24 */ /* 0x000fe400078e02ff */
[----:B------:R-:W4:Y:S02]  /*67b0*/  LDSM.16.MT88.4 R152, [R0+0xb800] ;  /* 0x00b800000098783b */ /* 0x000f240000004200 */
[----:B------:R-:W-:Y:S01]  /*67c0*/  IMAD R161, R161, 0x18, RZ ;  /* 0x00000018a1a17824 */ /* 0x000fe200078e02ff */
[C---:B-1----:R-:W-:Y:S01]  /*67d0*/  HMMA.16816.F32.BF16 R4, R24.reuse, R8, RZ ;  /* 0x000000081804723c */ /* 0x042fe200000418ff */
[----:B------:R-:W-:Y:S07]  /*67e0*/  LDSM.16.MT88.4 R156, [R0+0xbc00] ;  /* 0x00bc0000009c783b */ /* 0x000fee0000004200 */
[C---:B------:R-:W-:Y:S08]  /*67f0*/  HMMA.16816.F32.BF16 R8, R24.reuse, R10, RZ ;  /* 0x0000000a1808723c */ /* 0x040ff000000418ff */
[C---:B--2---:R-:W-:Y:S08]  /*6800*/  HMMA.16816.F32.BF16 R12, R24.reuse, R16, RZ ;  /* 0x00000010180c723c */ /* 0x044ff000000418ff */
[C---:B------:R-:W-:Y:S08]  /*6810*/  HMMA.16816.F32.BF16 R16, R24.reuse, R18, RZ ;  /* 0x000000121810723c */ /* 0x040ff000000418ff */
[C---:B---3--:R-:W-:Y:S08]  /*6820*/  HMMA.16816.F32.BF16 R20, R24.reuse, R28, RZ ;  /* 0x0000001c1814723c */ /* 0x048ff000000418ff */
[----:B------:R-:W-:Y:S01]  /*6830*/  HMMA.16816.F32.BF16 R24, R24, R30, RZ ;  /* 0x0000001e1818723c */ /* 0x000fe200000418ff */
[----:B------:R-:W1:Y:S07]  /*6840*/  LDSM.16.MT88.4 R28, [R0+0xd800] ;  /* 0x00d80000001c783b */ /* 0x000e6e0000004200 */
[C---:B----4-:R-:W-:Y:S08]  /*6850*/  HMMA.16816.F32.BF16 R4, R32.reuse, R132, R4 ;  /* 0x000000842004723c */ /* 0x050ff00000041804 */
[C---:B------:R-:W-:Y:S01]  /*6860*/  HMMA.16816.F32.BF16 R8, R32.reuse, R134, R8 ;  /* 0x000000862008723c */ /* 0x040fe20000041808 */
[----:B------:R-:W-:Y:S07]  /*6870*/  LDSM.16.M88.4 R132, [R179] ;  /* 0x00000000b384783b */ /* 0x000fee0000000200 */
[C---:B------:R-:W-:Y:S08]  /*6880*/  HMMA.16816.F32.BF16 R12, R32.reuse, R136, R12 ;  /* 0x00000088200c723c */ /* 0x040ff0000004180c */
[C---:B------:R-:W-:Y:S01]  /*6890*/  HMMA.16816.F32.BF16 R16, R32.reuse, R138, R16 ;  /* 0x0000008a2010723c */ /* 0x040fe20000041810 */
[----:B------:R-:W2:Y:S07]  /*68a0*/  LDSM.16.MT88.4 R136, [R0+0x9c00] ;  /* 0x009c00000088783b */ /* 0x000eae0000004200 */
        /* <DEDUP_REMOVED lines=16> */
[----:B------:R-:W2:Y:S07]  /*69b0*/  LDSM.16.M88.4 R136, [R178+0x2000] ;  /* 0x00200000b288783b */ /* 0x000eae0000000200 */
        /* <DEDUP_REMOVED lines=22> */
[----:B------:R-:W1:Y:S07]  /*6b20*/  LDSM.16.MT88.4 R156, [R0+0xcc00] ;  /* 0x00cc0000009c783b */ /* 0x000e6e0000004200 */
[C---:B---3--:R-:W-:Y:S08]  /*6b30*/  HMMA.16816.F32.BF16 R20, R136.reuse, R32, R20 ;  /* 0x000000208814723c */ /* 0x048ff00000041814 */
[----:B------:R-:W-:Y:S01]  /*6b40*/  HMMA.16816.F32.BF16 R24, R136, R34, R24 ;  /* 0x000000228818723c */ /* 0x000fe20000041818 */
[----:B------:R3:W2:Y:S04]  /*6b50*/  LDSM.16.MT88.4 R32, [R0+0xec00] ;  /* 0x00ec00000020783b */ /* 0x0006a80000004200 */
[----:B------:R-:W-:Y:S03]  /*6b60*/  LDSM.16.MT88.4 R136, [R2+0x18800] ;  /* 0x018800000288783b */ /* 0x000fe60000004200 */
[C---:B----4-:R-:W-:Y:S08]  /*6b70*/  HMMA.16816.F32.BF16 R4, R132.reuse, R148, R4 ;  /* 0x000000948404723c */ /* 0x050ff00000041804 */
[C---:B------:R-:W-:Y:S08]  /*6b80*/  HMMA.16816.F32.BF16 R8, R132.reuse, R150, R8 ;  /* 0x000000968408723c */ /* 0x040ff00000041808 */
[C---:B------:R-:W-:Y:S04]  /*6b90*/  HMMA.16816.F32.BF16 R12, R132.reuse, R152, R12 ;  /* 0x00000098840c723c */ /* 0x040fe8000004180c */
[C---:B---3--:R-:W-:Y:S04]  /*6ba0*/  IMAD.IADD R0, R219.reuse, 0x1, R247 ;  /* 0x00000001db007824 */ /* 0x048fe800078e02f7 */
[C---:B------:R-:W-:Y:S08]  /*6bb0*/  HMMA.16816.F32.BF16 R16, R132.reuse, R154, R16 ;  /* 0x0000009a8410723c */ /* 0x040ff00000041810 */
[C---:B-1----:R-:W-:Y:S07]  /*6bc0*/  HMMA.16816.F32.BF16 R20, R132.reuse, R28, R20 ;  /* 0x0000001c8414723c */ /* 0x042fee0000041814 */
[----:B------:R-:W-:Y:S01]  /*6bd0*/  IMAD.MOV.U32 R28, RZ, RZ, R203 ;  /* 0x000000ffff1c7224 */ /* 0x000fe200078e00cb */
[----:B------:R-:W-:Y:S04]  /*6be0*/  HMMA.16816.F32.BF16 R24, R132, R30, R24 ;  /* 0x0000001e8418723c */ /* 0x000fe80000041818 */
[----:B------:R-:W-:Y:S03]  /*6bf0*/  IMAD.MOV.U32 R29, RZ, RZ, R202 ;  /* 0x000000ffff1d7224 */ /* 0x000fe600078e00ca */
[CC--:B------:R-:W-:Y:S01]  /*6c00*/  LEA R30, P1, R219.reuse, R28.reuse, 0x2 ;  /* 0x0000001cdb1e7211 */ /* 0x0c0fe200078210ff */
[C---:B--2---:R-:W-:Y:S05]  /*6c10*/  HMMA.16816.F32.BF16 R4, R140.reuse, R144, R4 ;  /* 0x000000908c04723c */ /* 0x044fea0000041804 */
        /* <DEDUP_REMOVED lines=12> */
[----:B------:R-:W-:Y:S02]  /*6ce0*/  RED.E.ADD.F32.FTZ.RN.STRONG.GPU [R30.64], R5 ;  /* 0x000000051e00798e */ /* 0x000fe4000c10e786 */
        /* <DEDUP_REMOVED lines=8> */
[-C--:B------:R-:W-:Y:S01]  /*6d70*/  LEA.HI.X.SX32 R133, R161, R29.reuse, 0x2, P1 ;  /* 0x0000001da1857211 */ /* 0x080fe200008f16ff */
[----:B------:R-:W-:Y:S04]  /*6d80*/  IMAD.MOV.U32 R161, RZ, RZ, c[0x0][0x22c] ;  /* 0x00008b00ffa17624 */ /* 0x000fe800078e00ff */
[----:B------:R-:W-:Y:S01]  /*6d90*/  IMAD R161, R161, c[0x0][0x1c0], RZ ;  /* 0x00007000a1a17a24 */ /* 0x000fe200078e02ff */
[----:B------:R1:W-:Y:S03]  /*6da0*/  RED.E.ADD.F32.FTZ.RN.STRONG.GPU [R132.64], R7 ;  /* 0x000000078400798e */ /* 0x0003e6000c10e786 */
[----:B------:R-:W-:Y:S01]  /*6db0*/  IMAD R161, R161, 0x30, RZ ;  /* 0x00000030a1a17824 */ /* 0x000fe200078e02ff */
[----:B------:R4:W-:Y:S04]  /*6dc0*/  RED.E.ADD.F32.FTZ.RN.STRONG.GPU [R34.64], R8 ;  /* 0x000000082200798e */ /* 0x0009e8000c10e786 */
[-C--:B--2---:R-:W-:Y:S01]  /*6dd0*/  LEA R4, P1, R161, R28.reuse, 0x2 ;  /* 0x0000001ca1047211 */ /* 0x084fe200078210ff */
[----:B------:R-:W-:Y:S01]  /*6de0*/  LDSM.16.MT88.4 R132, [R2+0x17800] ;  /* 0x017800000284783b */ /* 0x000fe20000004200 */
[-C--:B---3--:R-:W-:Y:S02]  /*6df0*/  LEA R32, P2, R163, R28.reuse, 0x2 ;  /* 0x0000001ca3207211 */ /* 0x088fe400078410ff */
[-C--:B------:R-:W-:Y:S02]  /*6e00*/  LEA.HI.X.SX32 R5, R161, R29.reuse, 0x2, P1 ;  /* 0x0000001da1057211 */ /* 0x080fe400008f16ff */
[-C--:B------:R-:W-:Y:S02]  /*6e10*/  LEA.HI.X.SX32 R33, R163, R29.reuse, 0x2, P2 ;  /* 0x0000001da3217211 */ /* 0x080fe400010f16ff */
[-C--:B------:R-:W-:Y:S02]  /*6e20*/  LEA R6, P0, R162, R28.reuse, 0x2 ;  /* 0x0000001ca2067211 */ /* 0x080fe400078010ff */
[----:B------:R-:W-:Y:S01]  /*6e30*/  IADD3 R161, R250, 0x20, RZ ;  /* 0x00000020faa17810 */ /* 0x000fe20007ffe0ff */
[----:B------:R2:W-:Y:S04]  /*6e40*/  RED.E.ADD.F32.FTZ.RN.STRONG.GPU [R32.64], R9 ;  /* 0x000000092000798e */ /* 0x0005e8000c10e786 */
[----:B------:R3:W-:Y:S01]  /*6e50*/  RED.E.ADD.F32.FTZ.RN.STRONG.GPU [R4.64], R10 ;  /* 0x0000000a0400798e */ /* 0x0007e2000c10e786 */
[-C--:B-1----:R-:W-:Y:S02]  /*6e60*/  LEA.HI.X.SX32 R7, R162, R29.reuse, 0x2, P0 ;  /* 0x0000001da2077211 */ /* 0x082fe400000f16ff */
[-C--:B----4-:R-:W-:Y:S03]  /*6e70*/  LEA R8, P2, R227, R28.reuse, 0x2 ;  /* 0x0000001ce3087211 */ /* 0x090fe600078410ff */
[----:B------:R1:W-:Y:S04]  /*6e80*/  RED.E.ADD.F32.FTZ.RN.STRONG.GPU [R6.64], R11 ;  /* 0x0000000b0600798e */ /* 0x0003e8000c10e786 */
[----:B------:R4:W-:Y:S04]  /*6e90*/  RED.E.ADD.F32.FTZ.RN.STRONG.GPU [R28.64+0x80], R12 ;  /* 0x0000800c1c00798e */ /* 0x0009e8000c10e786 */
[----:B------:R4:W-:Y:S01]  /*6ea0*/  RED.E.ADD.F32.FTZ.RN.STRONG.GPU [R30.64+0x80], R13 ;  /* 0x0000800d1e00798e */ /* 0x0009e2000c10e786 */
[-C--:B--2---:R-:W-:Y:S02]  /*6eb0*/  LEA R32, P1, R247, R28.reuse, 0x2 ;  /* 0x0000001cf7207211 */ /* 0x084fe400078210ff */
[-C--:B------:R-:W-:Y:S02]  /*6ec0*/  LEA.HI.X.SX32 R9, R227, R29.reuse, 0x2, P2 ;  /* 0x0000001de3097211 */ /* 0x080fe400010f16ff */
[-C--:B---3--:R-:W-:Y:S02]  /*6ed0*/  LEA R4, P0, R161, R28.reuse, 0x2 ;  /* 0x0000001ca1047211 */ /* 0x088fe400078010ff */
        /* <DEDUP_REMOVED lines=9> */
[CC--:B----4-:R-:W-:Y:S03]  /*6f70*/  LEA R12, P4, R246.reuse, R28.reuse, 0x2 ;  /* 0x0000001cf60c7211 */ /* 0x0d0fe600078810ff */
[----:B------:R2:W-:Y:S01]  /*6f80*/  RED.E.ADD.F32.FTZ.RN.STRONG.GPU [R10.64], R16 ;  /* 0x000000100a00798e */ /* 0x0005e2000c10e786 */
[-C--:B------:R-:W-:Y:S03]  /*6f90*/  LEA.HI.X.SX32 R13, R246, R29.reuse, 0x2, P4 ;  /* 0x0000001df60d7211 */ /* 0x080fe600020f16ff */
[----:B------:R3:W-:Y:S04]  /*6fa0*/  RED.E.ADD.F32.FTZ.RN.STRONG.GPU [R8.64], R17 ;  /* 0x000000110800798e */ /* 0x0007e8000c10e786 */
[----:B------:R4:W-:Y:S04]  /*6fb0*/  RED.E.ADD.F32.FTZ.RN.STRONG.GPU [R6.64], R18 ;  /* 0x000000120600798e */ /* 0x0009e8000c10e786 */
[----:B------:R-:W-:Y:S01]  /*6fc0*/  LDSM.16.MT88.4 R32, [R2+0x15800] ;  /* 0x015800000220783b */ /* 0x000fe20000004200 */
[CC--:B-1----:R-:W-:Y:S04]  /*6fd0*/  LEA R4, P0, R229.reuse, R28.reuse, 0x2 ;  /* 0x0000001ce5047211 */ /* 0x0c2fe800078010ff */
[-C--:B------:R-:W-:Y:S02]  /*6fe0*/  LEA.HI.X.SX32 R5, R229, R29.reuse, 0x2, P0 ;  /* 0x0000001de5057211 */ /* 0x080fe400000f16ff */
[-C--:B------:R-:W-:Y:S02]  /*6ff0*/  LEA R14, P0, R252, R28.reuse, 0x2 ;  /* 0x0000001cfc0e7211 */ /* 0x080fe400078010ff */
[-C--:B--2---:R-:W-:Y:S01]  /*7000*/  LEA R10, P3, R0, R28.reuse, 0x2 ;  /* 0x0000001c000a7211 */ /* 0x084fe200078610ff */
[----:B------:R1:W-:Y:S01]  /*7010*/  RED.E.ADD.F32.FTZ.RN.STRONG.GPU [R4.64], R19 ;  /* 0x000000130400798e */ /* 0x0003e2000c10e786 */
[-C--:B------:R-:W-:Y:S02]  /*7020*/  LEA.HI.X.SX32 R15, R252, R29.reuse, 0x2, P0 ;  /* 0x0000001dfc0f7211 */ /* 0x080fe400000f16ff */
[CC--:B---3--:R-:W-:Y:S01]  /*7030*/  LEA R8, P2, R225.reuse, R28.reuse, 0x2 ;  /* 0x0000001ce1087211 */ /* 0x0c8fe200078410ff */
        /* <DEDUP_REMOVED lines=93> */
[----:B------:R-:W2:Y:S01]  /*7610*/  LDL R145, [R1] ;  /* 0x0000000001917983 */ /* 0x000ea20000100800 */
[----:B------:R-:W-:-:S02]  /*7620*/  FMUL.FTZ R132, R48, c[0x0][0x2dc] ;  /* 0x0000b70030847a20 */ /* 0x000fc40000410000 */
[----:B------:R-:W-:Y:S01]  /*7630*/  FMUL.FTZ R48, R46, c[0x0][0x2dc] ;  /* 0x0000b7002e307a20 */ /* 0x000fe20000410000 */
[----:B------:R-:W1:Y:S01]  /*7640*/  S2R R144, SR_CTAID.Y ;  /* 0x0000000000907919 */ /* 0x000e620000002600 */
[----:B------:R-:W-:Y:S02]  /*7650*/  FMUL.FTZ R18, R47, c[0x0][0x2dc] ;  /* 0x0000b7002f127a20 */ /* 0x000fe40000410000 */
        /* <DEDUP_REMOVED lines=11> */
[----:B------:R-:W-:Y:S01]  /*7710*/  BAR.SYNC.DEFER_BLOCKING 0x0 ;  /* 0x0000000000007b1d */ /* 0x000fe20000010000 */
        /* <DEDUP_REMOVED lines=179> */
[----:B--2---:R-:W-:-:S13]  /*8250*/  ISETP.NE.AND P0, PT, R145, -0x1, PT ;  /* 0xffffffff9100780c */ /* 0x004fda0003f05270 */
[----:B---3--:R-:W-:-:S05]  /*8260*/  @P0 IADD3 R0, R239, R145, RZ ;  /* 0x00000091ef000210 */ /* 0x008fca0007ffe0ff */
        /* <DEDUP_REMOVED lines=14> */
.L_x_847:
        /* <DEDUP_REMOVED lines=15> */
.L_x_848:
        /* <DEDUP_REMOVED lines=30> */
[----:B------:R-:W-:Y:S01]  /*8620*/  ISETP.GE.AND P3, PT, R212, c[0x0][0x220], PT ;  /* 0x00008800d4007a0c */ /* 0x000fe20003f66270 */
[----:B------:R-:W2:Y:S01]  /*8630*/  LDS.128 R16, [R160+0xb000] ;  /* 0x00b00000a0107984 */ /* 0x000ea20000000c00 */
[----:B------:R-:W-:Y:S01]  /*8640*/  MOV R5, R20 ;  /* 0x0000001400057202 */ /* 0x000fe20000000f00 */
[----:B------:R-:W-:Y:S01]  /*8650*/  IMAD R3, R37, c[0x0][0x3a0], RZ ;  /* 0x0000e80025037a24 */ /* 0x000fe200078e02ff */
[----:B------:R-:W-:Y:S01]  /*8660*/  ISETP.GE.AND P2, PT, R221, c[0x0][0x220], PT ;  /* 0x00008800dd007a0c */ /* 0x000fe20003f46270 */
[----:B------:R-:W-:Y:S01]  /*8670*/  IMAD.MOV.U32 R4, RZ, RZ, R8 ;  /* 0x000000ffff047224 */ /* 0x000fe200078e0008 */
[----:B------:R-:W-:Y:S01]  /*8680*/  ISETP.GE.AND P1, PT, R222, c[0x0][0x220], PT ;  /* 0x00008800de007a0c */ /* 0x000fe20003f26270 */
[----:B------:R-:W-:-:S02]  /*8690*/  IMAD R3, R238, c[0x0][0x3a4], R3 ;  /* 0x0000e900ee037a24 */ /* 0x000fc400078e0203 */
[----:B------:R-:W-:-:S04]  /*86a0*/  IMAD.WIDE.U32 R10, R238, c[0x0][0x3a0], R4 ;  /* 0x0000e800ee0a7a25 */ /* 0x000fc800078e0004 */
[----:B------:R-:W4:Y:S01]  /*86b0*/  @!P3 LDS.128 R12, [R160+0x9000] ;  /* 0x00900000a00cb984 */ /* 0x000f220000000c00 */
[----:B------:R-:W-:Y:S01]  /*86c0*/  IMAD.IADD R3, R11, 0x1, R3 ;  /* 0x000000010b037824 */ /* 0x000fe200078e0203 */
[C---:B------:R-:W-:Y:S02]  /*86d0*/  LEA R4, P0, R10.reuse, c[0x0][0x340], 0x1 ;  /* 0x0000d0000a047a11 */ /* 0x040fe400078008ff */
[----:B--2---:R-:W2:Y:S02]  /*86e0*/  LDS.128 R160, [R160+0xd000] ;  /* 0x00d00000a0a07984 */ /* 0x004ea40000000c00 */
[----:B------:R-:W-:-:S05]  /*86f0*/  LEA.HI.X R5, R10, c[0x0][0x344], R3, 0x1, P0 ;  /* 0x0000d1000a057a11 */ /* 0x000fca00000f0c03 */
[----:B------:R3:W-:Y:S04]  /*8700*/  @!P2 STG.E.128 [R4.64+0x40], R16 ;  /* 0x000040100400a986 */ /* 0x0007e8000c101d06 */
[----:B----4-:R3:W-:Y:S04]  /*8710*/  @!P3 STG.E.128 [R4.64], R12 ;  /* 0x0000000c0400b986 */ /* 0x0107e8000c101d06 */
[----:B--2---:R3:W-:Y:S02]  /*8720*/  @!P1 STG.E.128 [R4.64+0x80], R160 ;  /* 0x000080a004009986 */ /* 0x0047e4000c101d06 */
.L_x_850:
[----:B------:R-:W-:Y:S05]  /*8730*/  BSYNC B0 ;  /* 0x0000000000007941 */ /* 0x000fea0003800000 */
.L_x_849:
[----:B------:R-:W-:Y:S01]  /*8740*/  IADD3 R3, R238, 0x40, RZ ;  /* 0x00000040ee037810 */ /* 0x000fe20007ffe0ff */
[----:B------:R-:W-:Y:S03]  /*8750*/  BSSY B0, `(.L_x_851) ;  /* 0x0000013000007945 */ /* 0x000fe60003800000 */
[----:B------:R-:W-:-:S13]  /*8760*/  ISETP.GE.AND P3, PT, R3, R21, PT ;  /* 0x000000150300720c */ /* 0x000fda0003f66270 */
[----:B------:R-:W-:Y:S05]  /*8770*/  @P3 BRA `(.L_x_852) ;  /* 0x0000010000003947 */ /* 0x000fea0003800000 */
[----:B------:R-:W-:Y:S02]  /*8780*/  IADD3 R3, P0, R238, 0x40, RZ ;  /* 0x00000040ee037810 */ /* 0x000fe40007f1e0ff */
[----:B---3--:R-:W-:Y:S02]  /*8790*/  MOV R5, R20 ;  /* 0x0000001400057202 */ /* 0x008fe40000000f00 */
        /* <DEDUP_REMOVED lines=11> */
[----:B------:R3:W-:Y:S04]  /*8850*/  @!P2 STG.E.128 [R4.64], R32 ;  /* 0x000000200400a986 */ /* 0x0007e8000c101d06 */
[----:B----4-:R3:W-:Y:S04]  /*8860*/  @!P1 STG.E.128 [R4.64+0x40], R28 ;  /* 0x0000401c04009986 */ /* 0x0107e8000c101d06 */
[----:B-1----:R3:W-:Y:S02]  /*8870*/  @!P0 STG.E.128 [R4.64+0x80], R24 ;  /* 0x0000801804008986 */ /* 0x0027e4000c101d06 */
.L_x_852:
[----:B------:R-:W-:Y:S05]  /*8880*/  BSYNC B0 ;  /* 0x0000000000007941 */ /* 0x000fea0003800000 */
.L_x_851:
        /* <DEDUP_REMOVED lines=11> */
[----:B---3--:R-:W-:Y:S01]  /*8940*/  MOV R5, R3 ;  /* 0x0000000300057202 */ /* 0x008fe20000000f00 */
[----:B------:R-:W-:Y:S01]  /*8950*/  IMAD R0, R37, c[0x0][0x3a8], RZ ;  /* 0x0000ea0025007a24 */ /* 0x000fe200078e02ff */
[----:B------:R-:W-:Y:S01]  /*8960*/  ISETP.GE.AND P2, PT, R212, c[0x0][0x220], PT ;  /* 0x00008800d4007a0c */ /* 0x000fe20003f46270 */
[----:B------:R-:W-:Y:S01]  /*8970*/  IMAD.MOV.U32 R4, RZ, RZ, R6 ;  /* 0x000000ffff047224 */ /* 0x000fe200078e0006 */
[----:B------:R-:W-:Y:S01]  /*8980*/  ISETP.GE.AND P1, PT, R221, c[0x0][0x220], PT ;  /* 0x00008800dd007a0c */ /* 0x000fe20003f26270 */
[----:B------:R-:W-:Y:S01]  /*8990*/  IMAD R0, R238, c[0x0][0x3ac], R0 ;  /* 0x0000eb00ee007a24 */ /* 0x000fe200078e0200 */
[----:B------:R-:W-:Y:S01]  /*89a0*/  ISETP.GE.AND P0, PT, R222, c[0x0][0x220], PT ;  /* 0x00008800de007a0c */ /* 0x000fe20003f06270 */
[----:B------:R-:W-:-:S04]  /*89b0*/  IMAD.WIDE.U32 R8, R238, c[0x0][0x3a8], R4 ;  /* 0x0000ea00ee087a25 */ /* 0x000fc800078e0004 */
[----:B------:R-:W-:Y:S01]  /*89c0*/  IMAD.IADD R0, R9, 0x1, R0 ;  /* 0x0000000109007824 */ /* 0x000fe200078e0200 */
[----:B------:R-:W-:-:S04]  /*89d0*/  LEA R4, P4, R8, c[0x0][0x348], 0x1 ;  /* 0x0000d20008047a11 */ /* 0x000fc800078808ff */
[----:B------:R-:W-:-:S05]  /*89e0*/  LEA.HI.X R5, R8, c[0x0][0x34c], R0, 0x1, P4 ;  /* 0x0000d30008057a11 */ /* 0x000fca00020f0c00 */
[----:B-1----:R1:W-:Y:S04]  /*89f0*/  @!P2 STG.E.128 [R4.64], R48 ;  /* 0x000000300400a986 */ /* 0x0023e8000c101d06 */
[----:B------:R1:W-:Y:S04]  /*8a00*/  @!P1 STG.E.128 [R4.64+0x40], R44 ;  /* 0x0000402c04009986 */ /* 0x0003e8000c101d06 */
[----:B------:R1:W-:Y:S02]  /*8a10*/  @!P0 STG.E.128 [R4.64+0x80], R40 ;  /* 0x0000802804008986 */ /* 0x0003e4000c101d06 */
.L_x_854:
[----:B------:R-:W-:Y:S05]  /*8a20*/  BSYNC B0 ;  /* 0x0000000000007941 */ /* 0x000fea0003800000 */
.L_x_853:
[----:B------:R-:W-:Y:S05]  /*8a30*/  @P3 BRA `(.L_x_855) ;  /* 0x0000094000003947 */ /* 0x000fea0003800000 */
[----:B------:R-:W-:Y:S01]  /*8a40*/  IADD3 R0, P0, R238, 0x40, RZ ;  /* 0x00000040ee007810 */ /* 0x000fe20007f1e0ff */
[----:B------:R-:W-:Y:S01]  /*8a50*/  IMAD.MOV.U32 R7, RZ, RZ, R3 ;  /* 0x000000ffff077224 */ /* 0x000fe200078e0003 */
[----:B------:R-:W-:-:S03]  /*8a60*/  ISETP.GE.AND P1, PT, R212, c[0x0][0x220], PT ;  /* 0x00008800d4007a0c */ /* 0x000fc60003f26270 */
[----:B-1-3--:R-:W-:Y:S01]  /*8a70*/  IMAD.X R4, RZ, RZ, R37, P0 ;  /* 0x000000ffff047224 */ /* 0x00afe200000e0625 */
        /* <DEDUP_REMOVED lines=13> */
.L_x_830:
[----:B------:R-:W2:Y:S04]  /*8b50*/  LDL R10, [R1] ;  /* 0x00000000010a7983 */ /* 0x000ea80000100800 */
[----:B------:R-:W1:Y:S02]  /*8b60*/  S2R R9, SR_CTAID.Y ;  /* 0x0000000000097919 */ /* 0x000e640000002600 */
[----:B-1----:R-:W-:Y:S02]  /*8b70*/  SHF.R.S32.HI R8, RZ, 0x1f, R9 ;  /* 0x0000001fff087819 */ /* 0x002fe40000011409 */
[----:B--2---:R-:W-:-:S13]  /*8b80*/  ISETP.NE.AND P0, PT, R10, -0x1, PT ;  /* 0xffffffff0a00780c */ /* 0x004fda0003f05270 */
        /* <DEDUP_REMOVED lines=15> */
.L_x_856:
        /* <DEDUP_REMOVED lines=15> */
.L_x_857:
[----:B------:R-:W1:Y:S01]  /*8d70*/  S2R R19, SR_CTAID.Z ;  /* 0x0000000000137919 */ /* 0x000e620000002700 */
[C---:B------:R-:W-:Y:S01]  /*8d80*/  IMAD.SHL.U32 R0, R237.reuse, 0x80, RZ ;  /* 0x00000080ed007824 */ /* 0x040fe200078e00ff */
[----:B------:R-:W-:Y:S01]  /*8d90*/  BSSY B0, `(.L_x_858) ;  /* 0x0000020000007945 */ /* 0x000fe20003800000 */
[----:B------:R-:W-:Y:S01]  /*8da0*/  IMAD R11, R237, -0x80, R196 ;  /* 0xffffff80ed0b7824 */ /* 0x000fe200078e02c4 */
[----:B------:R-:W-:Y:S01]  /*8db0*/  IADD3 R13, R212, 0x20, RZ ;  /* 0x00000020d40d7810 */ /* 0x000fe20007ffe0ff */
[----:B------:R-:W-:Y:S01]  /*8dc0*/  IMAD.WIDE.U32 R4, R0, c[0x0][0x3a0], R212 ;  /* 0x0000e80000047a25 */ /* 0x000fe200078e00d4 */
[----:B------:R-:W-:Y:S02]  /*8dd0*/  SHF.R.S32.HI R14, RZ, 0x1f, R0 ;  /* 0x0000001fff0e7819 */ /* 0x000fe40000011400 */
[----:B------:R-:W-:-:S02]  /*8de0*/  ISETP.GE.AND P4, PT, R238, R11, PT ;  /* 0x0000000bee00720c */ /* 0x000fc40003f86270 */
[----:B------:R-:W-:Y:S01]  /*8df0*/  IADD3 R6, P0, R6, R4, RZ ;  /* 0x0000000406067210 */ /* 0x000fe20007f1e0ff */
[----:B------:R-:W-:Y:S01]  /*8e00*/  IMAD R3, R14, c[0x0][0x3a0], RZ ;  /* 0x0000e8000e037a24 */ /* 0x000fe200078e02ff */
[----:B------:R-:W-:Y:S02]  /*8e10*/  IADD3 R12, R212, 0x40, RZ ;  /* 0x00000040d40c7810 */ /* 0x000fe40007ffe0ff */
[----:B------:R-:W-:Y:S01]  /*8e20*/  SHF.R.S32.HI R17, RZ, 0x1f, R238 ;  /* 0x0000001fff117819 */ /* 0x000fe200000114ee */
        /* <DEDUP_REMOVED lines=22> */
.L_x_859:
[----:B------:R-:W-:Y:S05]  /*8f90*/  BSYNC B0 ;  /* 0x0000000000007941 */ /* 0x000fea0003800000 */
.L_x_858:
[----:B------:R-:W-:Y:S01]  /*8fa0*/  IADD3 R3, R238, 0x40, RZ ;  /* 0x00000040ee037810 */ /* 0x000fe20007ffe0ff */
[----:B------:R-:W-:Y:S03]  /*8fb0*/  BSSY B0, `(.L_x_860) ;  /* 0x0000012000007945 */ /* 0x000fe60003800000 */
[----:B------:R-:W-:-:S13]  /*8fc0*/  ISETP.GE.AND P3, PT, R3, R11, PT ;  /* 0x0000000b0300720c */ /* 0x000fda0003f66270 */
[----:B------:R-:W-:Y:S05]  /*8fd0*/  @P3 BRA `(.L_x_861) ;  /* 0x000000f000003947 */ /* 0x000fea0003800000 */
[----:B------:R-:W-:Y:S01]  /*8fe0*/  IADD3 R3, P0, R238, 0x40, RZ ;  /* 0x00000040ee037810 */ /* 0x000fe20007f1e0ff */
[----:B------:R-:W-:Y:S01]  /*8ff0*/  IMAD.MOV.U32 R7, RZ, RZ, R10 ;  /* 0x000000ffff077224 */ /* 0x000fe200078e000a */
[----:B------:R-:W-:Y:S02]  /*9000*/  ISETP.GE.AND P2, PT, R212, c[0x0][0x220], PT ;  /* 0x00008800d4007a0c */ /* 0x000fe40003f46270 */
[----:B------:R-:W-:Y:S01]  /*9010*/  ISETP.GE.AND P1, PT, R13, c[0x0][0x220], PT ;  /* 0x000088000d007a0c */ /* 0x000fe20003f26270 */
        /* <DEDUP_REMOVED lines=11> */
.L_x_861:
[----:B------:R-:W-:Y:S05]  /*90d0*/  BSYNC B0 ;  /* 0x0000000000007941 */ /* 0x000fea0003800000 */
.L_x_860:
        /* <DEDUP_REMOVED lines=25> */
.L_x_863:
[----:B------:R-:W-:Y:S05]  /*9270*/  BSYNC B0 ;  /* 0x0000000000007941 */ /* 0x000fea0003800000 */
.L_x_862:
[----:B------:R-:W-:Y:S05]  /*9280*/  @P3 BRA `(.L_x_855) ;  /* 0x000000f000003947 */ /* 0x000fea0003800000 */
[----:B------:R-:W-:Y:S01]  /*9290*/  IADD3 R0, P0, R238, 0x40, RZ ;  /* 0x00000040ee007810 */ /* 0x000fe20007f1e0ff */
[----:B------:R-:W-:Y:S01]  /*92a0*/  IMAD.MOV.U32 R7, RZ, RZ, R3 ;  /* 0x000000ffff077224 */ /* 0x000fe200078e0003 */
[----:B------:R-:W-:-:S02]  /*92b0*/  ISETP.GE.AND P1, PT, R13, c[0x0][0x220], PT ;  /* 0x000088000d007a0c */ /* 0x000fc40003f26270 */
        /* <DEDUP_REMOVED lines=12> */
.L_x_855:
[----:B------:R-:W-:Y:S05]  /*9380*/  BSYNC B1 ;  /* 0x0000000000017941 */ /* 0x000fea0003800000 */
.L_x_825:
        /* <DEDUP_REMOVED lines=9> */
.L_x_864:
[----:B------:R-:W-:Y:S05]  /*9420*/  EXIT ;  /* 0x000000000000794d */ /* 0x000fea0003800000 */
.L_x_866:
        /* <DEDUP_REMOVED lines=13> */
.L_x_1301:


//--------------------- .text._ZN5flash44flash_bwd_dq_dk_dv_loop_seqk_parallel_kernelI23Flash_bwd_kernel_traitsILi96ELi64ELi128ELi8ELi2ELi4ELi4ELb0ELb0EN7cutlass10bfloat16_tE19Flash_kernel_traitsILi96ELi64ELi128ELi8ES3_EELb0ELb0ELb0ELb0ELb0ELb0ELb1EEEvNS_16Flash_bwd_paramsE --------------------------
	.section	.text._ZN5flash44flash_bwd_dq_dk_dv_loop_seqk_parallel_kernelI23Flash_bwd_kernel_traitsILi96ELi64ELi128ELi8ELi2ELi4ELi4ELb0ELb0EN7cutlass10bfloat16_tE19Flash_kernel_traitsILi96ELi64ELi128ELi8ES3_EELb0ELb0ELb0ELb0ELb0ELb0ELb1EEEvNS_16Flash_bwd_paramsE,"ax",@progbits
	.sectioninfo	@"SHI_REGISTERS=255"
	.align	128
        .global         _ZN5flash44flash_bwd_dq_dk_dv_loop_seqk_parallel_kernelI23Flash_bwd_kernel_traitsILi96ELi64ELi128ELi8ELi2ELi4ELi4ELb0ELb0EN7cutlass10bfloat16_tE19Flash_kernel_traitsILi96ELi64ELi128ELi8ES3_EELb0ELb0ELb0ELb0ELb0ELb0ELb1EEEvNS_16Flash_bwd_paramsE
        .type           _ZN5flash44flash_bwd_dq_dk_dv_loop_seqk_parallel_kernelI23Flash_bwd_kernel_traitsILi96ELi64ELi128ELi8ELi2ELi4ELi4ELb0ELb0EN7cutlass10bfloat16_tE19Flash_kernel_traitsILi96ELi64ELi128ELi8ES3_EELb0ELb0ELb0ELb0ELb0ELb0ELb1EEEvNS_16Flash_bwd_paramsE,@function
        .size           _ZN5flash44flash_bwd_dq_dk_dv_loop_seqk_parallel_kernelI23Flash_bwd_kernel_traitsILi96ELi64ELi128ELi8ELi2ELi4ELi4ELb0ELb0EN7cutlass10bfloat16_tE19Flash_kernel_traitsILi96ELi64ELi128ELi8ES3_EELb0ELb0ELb0ELb0ELb0ELb0ELb1EEEvNS_16Flash_bwd_paramsE,(.L_x_1302 - _ZN5flash44flash_bwd_dq_dk_dv_loop_seqk_parallel_kernelI23Flash_bwd_kernel_traitsILi96ELi64ELi128ELi8ELi2ELi4ELi4ELb0ELb0EN7cutlass10bfloat16_tE19Flash_kernel_traitsILi96ELi64ELi128ELi8ES3_EELb0ELb0ELb0ELb0ELb0ELb0ELb1EEEvNS_16Flash_bwd_paramsE)
        .other          _ZN5flash44flash_bwd_dq_dk_dv_loop_seqk_parallel_kernelI23Flash_bwd_kernel_traitsILi96ELi64ELi128ELi8ELi2ELi4ELi4ELb0ELb0EN7cutlass10bfloat16_tE19Flash_kernel_traitsILi96ELi64ELi128ELi8ES3_EELb0ELb0ELb0ELb0ELb0ELb0ELb1EEEvNS_16Flash_bwd_paramsE,@"STO_CUDA_ENTRY STV_DEFAULT"
_ZN5flash44flash_bwd_dq_dk_dv_loop_seqk_parallel_kernelI23Flash_bwd_kernel_traitsILi96ELi64ELi128ELi8ELi2ELi4ELi4ELb0ELb0EN7cutlass10bfloat16_tE19Flash_kernel_traitsILi96ELi64ELi128ELi8ES3_EELb0ELb0ELb0ELb0ELb0ELb0ELb1EEEvNS_16Flash_bwd_paramsE:
.text._ZN5flash44flash_bwd_dq_dk_dv_loop_seqk_parallel_kernelI23Flash_bwd_kernel_traitsILi96ELi64ELi128ELi8ELi2ELi4ELi4ELb0ELb0EN7cutlass10bfloat16_tE19Flash_kernel_traitsILi96ELi64ELi128ELi8ES3_EELb0ELb0ELb0ELb0ELb0ELb0ELb1EEEvNS_16Flash_bwd_paramsE:
        /* <DEDUP_REMOVED lines=37> */
[-C--:B------:R-:W-:Y:S01]  /*0250*/  LEA.HI R16, R20, R21.reuse, RZ, 0x3 ;  /* 0x0000001514107211 */ /* 0x080fe200078f18ff */
[----:B------:R-:W-:Y:S01]  /*0260*/  UIMAD UR46, UR46, UR12, URZ ;  /* 0x0000000c2e2e72a4 */ /* 0x000fe2000f8e023f */
[----:B------:R-:W-:Y:S01]  /*0270*/  LEA.HI R0, R10, R2, RZ, 0x1 ;  /* 0x000000020a007211 */ /* 0x000fe200078f08ff */
[----:B------:R-:W-:Y:S01]  /*0280*/  UIMAD UR55, UR8, UR6, UR55 ;  /* 0x00000006083772a4 */ /* 0x000fe2000f8e0237 */
[----:B------:R-:W-:Y:S01]  /*0290*/  LEA.HI R11, R20, R21, RZ, 0x5 ;  /* 0x00000015140b7211 */ /* 0x000fe200078f28ff */
[----:B------:R-:W-:Y:S01]  /*02a0*/  UIMAD UR52, UR7, UR33, URZ ;  /* 0x00000021073472a4 */ /* 0x000fe2000f8e023f */
[----:B------:R-:W-:Y:S01]  /*02b0*/  LOP3.LUT R0, R0, 0xfffffffe, RZ, 0xc0, !PT ;  /* 0xfffffffe00007812 */ /* 0x000fe200078ec0ff */
[----:B------:R-:W-:Y:S01]  /*02c0*/  UIMAD UR6, UR33, UR11, UR38 ;  /* 0x0000000b210672a4 */ /* 0x000fe2000f8e0226 */
[----:B------:R-:W-:Y:S01]  /*02d0*/  LOP3.LUT R3, R5, 0xfffffffc, RZ, 0xc0, !PT ;  /* 0xfffffffc05037812 */ /* 0x000fe200078ec0ff */
[----:B------:R-:W-:Y:S01]  /*02e0*/  @!UP2 UIMAD UR7, UR33, UR13, UR38 ;  /* 0x0000000d2107a2a4 */ /* 0x000fe2000f8e0226 */
[----:B------:R-:W-:Y:S01]  /*02f0*/  SHF.R.S32.HI R4, RZ, 0x3, R16 ;  /* 0x00000003ff047819 */ /* 0x000fe20000011410 */
[----:B------:R-:W-:Y:S01]  /*0300*/  IMAD.IADD R15, R2, 0x1, -R0 ;  /* 0x00000001020f7824 */ /* 0x000fe200078e0a00 */
[----:B------:R-:W-:Y:S01]  /*0310*/  SHF.R.S32.HI R0, RZ, 0x2, R5 ;  /* 0x00000002ff007819 */ /* 0x000fe20000011405 */
[----:B------:R-:W-:Y:S01]  /*0320*/  IMAD.IADD R18, R21, 0x1, -R3 ;  /* 0x0000000115127824 */ /* 0x000fe200078e0a03 */
[----:B------:R-:W-:Y:S01]  /*0330*/  SHF.R.S32.HI R2, RZ, 0x1f, R5 ;  /* 0x0000001fff027819 */ /* 0x000fe20000011405 */
[----:B------:R-:W-:Y:S01]  /*0340*/  IMAD.SHL.U32 R4, R4, 0x40, RZ ;  /* 0x0000004004047824 */ /* 0x000fe200078e00ff */
[----:B------:R-:W-:Y:S01]  /*0350*/  LOP3.LUT R6, R11, 0xffffffe0, RZ, 0xc0, !PT ;  /* 0xffffffe00b067812 */ /* 0x000fe200078ec0ff */
[----:B------:R-:W-:Y:S01]  /*0360*/  IMAD.SHL.U32 R216, R18, 0x8, RZ ;  /* 0x0000000812d87824 */ /* 0x000fe200078e00ff */
[-C--:B------:R-:W-:Y:S01]  /*0370*/  LEA.HI R3, R2, R0.reuse, RZ, 0x3 ;  /* 0x0000000002037211 */ /* 0x080fe200078f18ff */
[----:B------:R-:W-:Y:S01]  /*0380*/  USHF.L.U32 UR41, UR46, 0x6, URZ ;  /* 0x000000062e297899 */ /* 0x000fe2000800063f */
[----:B------:R-:W-:Y:S01]  /*0390*/  LEA.HI R5, R5, R0, RZ, 0x1 ;  /* 0x0000000005057211 */ /* 0x000fe200078f08ff */
[----:B------:R-:W-:Y:S01]  /*03a0*/  IMAD.IADD R2, R21, 0x1, -R6 ;  /* 0x0000000115027824 */ /* 0x000fe200078e0a06 */
[----:B------:R-:W-:Y:S01]  /*03b0*/  LOP3.LUT R3, R3, 0xfffffff8, RZ, 0xc0, !PT ;  /* 0xfffffff803037812 */ /* 0x000fe200078ec0ff */
[----:B------:R-:W-:Y:S01]  /*03c0*/  ULDC UR49, c[0x0][0x214] ;  /* 0x0000850000317ab9 */ /* 0x000fe20000000800 */
[----:B------:R-:W-:Y:S01]  /*03d0*/  LOP3.LUT R4, R4, 0xc0, RZ, 0xc0, !PT ;  /* 0x000000c004047812 */ /* 0x000fe200078ec0ff */
[----:B------:R-:W-:Y:S01]  /*03e0*/  ULDC UR56, c[0x0][0x1c8] ;  /* 0x0000720000387ab9 */ /* 0x000fe20000000800 */
[----:B------:R-:W-:Y:S01]  /*03f0*/  LOP3.LUT R5, R5, 0x7fffffe, RZ, 0xc0, !PT ;  /* 0x07fffffe05057812 */ /* 0x000fe200078ec0ff */
[C---:B------:R-:W-:Y:S01]  /*0400*/  IMAD.IADD R8, R0.reuse, 0x1, -R3 ;  /* 0x0000000100087824 */ /* 0x040fe200078e0a03 */
[----:B------:R-:W-:Y:S01]  /*0410*/  SHF.R.S32.HI R6, RZ, 0x1f, R2 ;  /* 0x0000001fff067819 */ /* 0x000fe20000011402 */
[----:B------:R-:W-:Y:S01]  /*0420*/  ULDC.U8 UR10, c[0x0][0x3d0] ;  /* 0x0000f400000a7ab9 */ /* 0x000fe20000000000 */
[----:B------:R-:W-:Y:S01]  /*0430*/  SHF.R.U32.HI R3, RZ, 0x3, R4 ;  /* 0x00000003ff037819 */ /* 0x000fe20000011604 */
[----:B------:R-:W-:Y:S01]  /*0440*/  IMAD.IADD R7, R0, 0x1, -R5 ;  /* 0x0000000100077824 */ /* 0x000fe200078e0a05 */
[----:B------:R-:W-:Y:S01]  /*0450*/  LOP3.LUT R4, R4, 0x18, R216, 0xf8, !PT ;  /* 0x0000001804047812 */ /* 0x000fe200078ef8d8 */
[----:B------:R-:W-:Y:S01]  /*0460*/  ULDC UR50, c[0x0][0x224] ;  /* 0x0000890000327ab9 */ /* 0x000fe20000000800 */
[----:B------:R-:W-:Y:S01]  /*0470*/  LEA.HI R22, R6, R2, RZ, 0x2 ;  /* 0x0000000206167211 */ /* 0x000fe200078f10ff */
[----:B------:R-:W-:Y:S01]  /*0480*/  @UP2 UIMAD UR54, UR33, UR49, URZ ;  /* 0x00000031213622a4 */ /* 0x000fe2000f8e023f */
[--C-:B------:R-:W-:Y:S01]  /*0490*/  SHF.R.S32.HI R2, RZ, 0x5, R11.reuse ;  /* 0x00000005ff027819 */ /* 0x100fe2000001140b */
[----:B------:R-:W-:Y:S01]  /*04a0*/  ULDC.64 UR4, c[0x0][0x118] ;  /* 0x0000460000047ab9 */ /* 0x000fe20000000a00 */
[----:B------:R-:W-:Y:S01]  /*04b0*/  SHF.R.S32.HI R0, RZ, 0x1f, R11 ;  /* 0x0000001fff007819 */ /* 0x000fe2000001140b */
[----:B------:R-:W-:Y:S01]  /*04c0*/  ULOP3.LUT UR56, UR38, UR56, URZ, 0x3c, !UPT ;  /* 0x0000003826387292 */ /* 0x000fe2000f8e3c3f */
[----:B------:R-:W-:Y:S01]  /*04d0*/  LOP3.LUT R9, R4, R3, RZ, 0x3c, !PT ;  /* 0x0000000304097212 */ /* 0x000fe200078e3cff */
[----:B------:R-:W-:Y:S01]  /*04e0*/  IMAD R7, R2, 0x8, R7 ;  /* 0x0000000802077824 */ /* 0x000fe200078e0207 */
        /* <DEDUP_REMOVED lines=9> */
[C---:B------:R-:W-:Y:S01]  /*0580*/  IMAD.IADD R0, R21.reuse, 0x1, -R4 ;  /* 0x0000000115007824 */ /* 0x040fe200078e0a04 */
[----:B------:R-:W-:Y:S01]  /*0590*/  LEA.HI R10, R20, R21, RZ, 0x6 ;  /* 0x00000015140a7211 */ /* 0x000fe200078f30ff */
[----:B------:R-:W-:Y:S01]  /*05a0*/  IMAD.IADD R183, R2, 0x1, -R5 ;  /* 0x0000000102b77824 */ /* 0x000fe200078e0a05 */
[----:B------:R-:W-:Y:S01]  /*05b0*/  LOP3.LUT P2, RZ, R8, 0x2, RZ, 0xc0, !PT ;  /* 0x0000000208ff7812 */ /* 0x000fe2000784c0ff */
[----:B------:R-:W-:Y:S01]  /*05c0*/  IMAD.IADD R11, R2, 0x1, -R3 ;  /* 0x00000001020b7824 */ /* 0x000fe200078e0a03 */
[----:B------:R-:W-:Y:S01]  /*05d0*/  SHF.R.S32.HI R4, RZ, 0x1f, R0 ;  /* 0x0000001fff047819 */ /* 0x000fe20000011400 */
[----:B------:R-:W-:Y:S01]  /*05e0*/  USHF.R.S32.HI UR58, URZ, 0x1f, UR33 ;  /* 0x0000001f3f3a7899 */ /* 0x000fe20008011421 */
[----:B------:R-:W-:Y:S01]  /*05f0*/  LOP3.LUT R3, R16, 0xfffffff8, RZ, 0xc0, !PT ;  /* 0xfffffff810037812 */ /* 0x000fe200078ec0ff */
[----:B------:R-:W-:Y:S01]  /*0600*/  USHF.R.S32.HI UR57, URZ, 0x1f, UR38 ;  /* 0x0000001f3f397899 */ /* 0x000fe20008011426 */
[-C--:B------:R-:W-:Y:S01]  /*0610*/  LEA.HI R2, R0, R0.reuse, RZ, 0x1 ;  /* 0x0000000000027211 */ /* 0x080fe200078f08ff */
[----:B------:R-:W-:Y:S01]  /*0620*/  UIMAD.WIDE.U32 UR42, UR36, UR44, URZ ;  /* 0x0000002c242a72a5 */ /* 0x000fe2000f8e003f */
[----:B------:R-:W-:Y:S01]  /*0630*/  LEA.HI R12, R4, R0, RZ, 0x3 ;  /* 0x00000000040c7211 */ /* 0x000fe200078f18ff */
[----:B------:R-:W-:Y:S01]  /*0640*/  IMAD.IADD R3, R21, 0x1, -R3 ;  /* 0x0000000115037824 */ /* 0x000fe200078e0a03 */
[----:B------:R-:W-:Y:S01]  /*0650*/  LOP3.LUT R5, R2, 0x7fffffe, RZ, 0xc0, !PT ;  /* 0x07fffffe02057812 */ /* 0x000fe200078ec0ff */
[----:B------:R-:W-:Y:S01]  /*0660*/  UIMAD UR51, UR37, UR44, URZ ;  /* 0x0000002c253372a4 */ /* 0x000fe2000f8e023f */
[----:B------:R-:W-:Y:S01]  /*0670*/  LOP3.LUT R4, R12, 0xfffffff8, RZ, 0xc0, !PT ;  /* 0xfffffff80c047812 */ /* 0x000fe200078ec0ff */
[----:B------:R-:W-:Y:S01]  /*0680*/  USHF.R.S32.HI UR53, URZ, 0x1f, UR47 ;  /* 0x0000001f3f357899 */ /* 0x000fe2000801142f */
[----:B------:R-:W-:Y:S01]  /*0690*/  LEA.HI R6, R3, R3, RZ, 0x1 ;  /* 0x0000000303067211 */ /* 0x000fe200078f08ff */
[C---:B------:R-:W-:Y:S01]  /*06a0*/  IMAD.IADD R19, R0.reuse, 0x1, -R5 ;  /* 0x0000000100137824 */ /* 0x040fe200078e0a05 */
[----:B------:R-:W-:Y:S01]  /*06b0*/  SHF.R.S32.HI R10, RZ, 0x6, R10 ;  /* 0x00000006ff0a7819 */ /* 0x000fe2000001140a */
[----:B------:R-:W-:Y:S01]  /*06c0*/  IMAD.IADD R14, R0, 0x1, -R4 ;  /* 0x00000001000e7824 */ /* 0x000fe200078e0a04 */
[----:B------:R-:W-:Y:S01]  /*06d0*/  LOP3.LUT R0, R6, 0x3fffffe, RZ, 0xc0, !PT ;  /* 0x03fffffe06007812 */ /* 0x000fe200078ec0ff */
[----:B------:R-:W-:Y:S01]  /*06e0*/  IMAD.U32 R4, R7, 0x20, R9 ;  /* 0x0000002007047824 */ /* 0x000fe200078e0009 */
[----:B------:R-:W-:Y:S01]  /*06f0*/  LEA.HI R9, R20, R21, RZ, 0x7 ;  /* 0x0000001514097211 */ /* 0x000fe200078f38ff */
[----:B------:R-:W-:Y:S01]  /*0700*/  IMAD.SHL.U32 R21, R21, 0x2, RZ ;  /* 0x0000000215157824 */ /* 0x000fe200078e00ff */
[----:B------:R-:W-:Y:S01]  /*0710*/  LOP3.LUT P5, RZ, R14, 0x2, RZ, 0xc0, !PT ;  /* 0x000000020eff7812 */ /* 0x000fe200078ac0ff */
[C---:B------:R-:W-:Y:S01]  /*0720*/  IMAD.IADD R5, R3.reuse, 0x1, -R0 ;  /* 0x0000000103057824 */ /* 0x040fe200078e0a00 */
[----:B------:R1:W-:Y:S01]  /*0730*/  STL [R1+0x4], R4 ;  /* 0x0000040401007387 */ /* 0x0003e20000100800 */
[----:B------:R-:W-:Y:S01]  /*0740*/  IMAD R0, R10, 0x4, R15 ;  /* 0x000000040a007824 */ /* 0x000fe200078e020f */
[----:B------:R-:W-:Y:S01]  /*0750*/  LOP3.LUT P6, RZ, R14, 0x4, RZ, 0xc0, !PT ;  /* 0x000000040eff7812 */ /* 0x000fe200078cc0ff */
[----:B------:R-:W-:Y:S01]  /*0760*/  IMAD.SHL.U32 R3, R3, 0x40, RZ ;  /* 0x0000004003037824 */ /* 0x000fe200078e00ff */
[----:B------:R-:W-:Y:S01]  /*0770*/  SEL R178, R182, 0xffffffe0, !P5 ;  /* 0xffffffe0b6b27807 */ /* 0x000fe20006800000 */
[----:B------:R-:W-:Y:S01]  /*0780*/  IMAD R17, R0, 0x8, R5 ;  /* 0x0000000800117824 */ /* 0x000fe200078e0205 */
[--C-:B------:R-:W-:Y:S01]  /*0790*/  SHF.R.S32.HI R5, RZ, 0x1, R2.reuse ;  /* 0x00000001ff057819 */ /* 0x100fe20000011402 */
[----:B------:R-:W-:Y:S01]  /*07a0*/  UIMAD UR50, UR6, UR50, URZ ;  /* 0x00000032063272a4 */ /* 0x000fe2000f8e023f */
[----:B------:R-:W-:Y:S01]  /*07b0*/  SHF.R.S32.HI R2, RZ, 0x1f, R2 ;  /* 0x0000001fff027819 */ /* 0x000fe20000011402 */
[----:B------:R-:W-:Y:S01]  /*07c0*/  @!UP2 UIMAD UR49, UR7, UR49, URZ ;  /* 0x000000310731a2a4 */ /* 0x000fe2000f8e023f */
[----:B------:R-:W-:Y:S01]  /*07d0*/  SHF.R.S32.HI R0, RZ, 0x1, R6 ;  /* 0x00000001ff007819 */ /* 0x000fe20000011406 */
[----:B------:R-:W-:Y:S01]  /*07e0*/  USHF.R.S32.HI UR48, URZ, 0x1f, UR41 ;  /* 0x0000001f3f307899 */ /* 0x000fe20008011429 */
[----:B------:R-:W-:Y:S01]  /*07f0*/  LEA.HI R6, R8, R8, RZ, 0x1 ;  /* 0x0000000808067211 */ /* 0x000fe200078f08ff */
[----:B------:R-:W-:Y:S01]  /*0800*/  UMOV UR40, 0xffffd000 ;  /* 0xffffd00000287882 */ /* 0x000fe20000000000 */
[----:B------:R-:W-:-:S02]  /*0810*/  LOP3.LUT P4, RZ, R0, 0x2, RZ, 0xc0, !PT ;  /* 0x0000000200ff7812 */ /* 0x000fc4000788c0ff */
[----:B------:R-:W-:Y:S02]  /*0820*/  SEL R179, R179, 0x40, P6 ;  /* 0x00000040b3b37807 */ /* 0x000fe40003000000 */
[----:B------:R-:W-:Y:S02]  /*0830*/  SEL R172, R182, 0xffffffe0, !P4 ;  /* 0xffffffe0b6ac7807 */ /* 0x000fe40006000000 */
[----:B-1----:R-:W-:-:S04]  /*0840*/  LOP3.LUT R4, R8, 0x1, RZ, 0xc0, !PT ;  /* 0x0000000108047812 */ /* 0x002fc800078ec0ff */
[----:B------:R-:W-:Y:S02]  /*0850*/  ISETP.NE.U32.AND P3, PT, R4, 0x1, PT ;  /* 0x000000010400780c */ /* 0x000fe40003f65070 */
[----:B------:R-:W-:Y:S01]  /*0860*/  LEA.HI R4, R2, R5, RZ, 0x2 ;  /* 0x0000000502047211 */ /* 0x000fe200078f10ff */
[----:B------:R-:W-:Y:S01]  /*0870*/  IMAD.SHL.U32 R2, R0, 0x40, RZ ;  /* 0x0000004000027824 */ /* 0x000fe200078e00ff */
[----:B------:R-:W-:Y:S01]  /*0880*/  LOP3.LUT R0, R3, 0x1c0, RZ, 0xc0, !PT ;  /* 0x000001c003007812 */ /* 0x000fe200078ec0ff */
[----:B------:R-:W-:Y:S01]  /*0890*/  IMAD.SHL.U32 R3, R11, 0x10, RZ ;  /* 0x000000100b037824 */ /* 0x000fe200078e00ff */
[----:B------:R-:W-:Y:S02]  /*08a0*/  LOP3.LUT R4, R4, 0xfffffffc, RZ, 0xc0, !PT ;  /* 0xfffffffc04047812 */ /* 0x000fe400078ec0ff */
[----:B------:R-:W-:Y:S02]  /*08b0*/  LOP3.LUT R2, R2, 0xc0, RZ, 0xc0, !PT ;  /* 0x000000c002027812 */ /* 0x000fe400078ec0ff */
[----:B------:R-:W-:Y:S01]  /*08c0*/  LOP3.LUT R3, R0, 0x30, R3, 0xf8, !PT ;  /* 0x0000003000037812 */ /* 0x000fe200078ef803 */
[----:B------:R-:W-:Y:S01]  /*08d0*/  IMAD.IADD R13, R5, 0x1, -R4 ;  /* 0x00000001050d7824 */ /* 0x000fe200078e0a04 */
[----:B------:R-:W-:-:S02]  /*08e0*/  LOP3.LUT R5, R2, 0x8, R16, 0xf8, !PT ;  /* 0x0000000802057812 */ /* 0x000fc400078ef810 */
[----:B------:R-:W-:Y:S02]  /*08f0*/  SHF.R.U32.HI R4, RZ, 0x3, R2 ;  /* 0x00000003ff047819 */ /* 0x000fe40000011602 */
[----:B------:R-:W-:Y:S02]  /*0900*/  LOP3.LUT R2, R3, 0x8, R16, 0xf8, !PT ;  /* 0x0000000803027812 */ /* 0x000fe400078ef810 */
[----:B------:R-:W-:Y:S02]  /*0910*/  SHF.R.U32.HI R0, RZ, 0x3, R0 ;  /* 0x00000003ff007819 */ /* 0x000fe40000011600 */
[----:B------:R-:W-:Y:S01]  /*0920*/  LOP3.LUT R173, R5, R4, RZ, 0x3c, !PT ;  /* 0x0000000405ad7212 */ /* 0x000fe200078e3cff */
[----:B------:R-:W-:Y:S01]  /*0930*/  IMAD.SHL.U32 R5, R18, 0x2, RZ ;  /* 0x0000000212057824 */ /* 0x000fe200078e00ff */
[----:B------:R-:W-:Y:S01]  /*0940*/  LOP3.LUT R16, R2, R0, RZ, 0x3c, !PT ;  /* 0x0000000002107212 */ /* 0x000fe200078e3cff */
[----:B------:R-:W-:Y:S01]  /*0950*/  IMAD.SHL.U32 R2, R8, 0x40, RZ ;  /* 0x0000004008027824 */ /* 0x000fe200078e00ff */
[----:B------:R-:W-:Y:S01]  /*0960*/  LOP3.LUT R0, R6, 0x3fffffe, RZ, 0xc0, !PT ;  /* 0x03fffffe06007812 */ /* 0x000fe200078ec0ff */
[----:B------:R-:W-:Y:S01]  /*0970*/  IMAD.U32 R173, R17, 0x20, R173 ;  /* 0x0000002011ad7824 */ /* 0x000fe200078e00ad */
[----:B------:R-:W-:-:S02]  /*0980*/  SHF.R.S32.HI R3, RZ, 0x3, R12 ;  /* 0x00000003ff037819 */ /* 0x000fc4000001140c */
[----:B------:R-:W-:Y:S01]  /*0990*/  LOP3.LUT R2, R2, 0x1c0, RZ, 0xc0, !PT ;  /* 0x000001c002027812 */ /* 0x000fe200078ec0ff */
[----:B------:R-:W-:Y:S01]  /*09a0*/  IMAD.IADD R7, R8, 0x1, -R0 ;  /* 0x0000000108077824 */ /* 0x000fe200078e0a00 */
[----:B------:R-:W-:Y:S01]  /*09b0*/  SEL R185, R185, 0x10, !P3 ;  /* 0x00000010b9b97807 */ /* 0x000fe20005800000 */
[----:B------:R-:W-:Y:S01]  /*09c0*/  IMAD.SHL.U32 R0, R10, 0x20, RZ ;  /* 0x000000200a007824 */ /* 0x000fe200078e00ff */
[----:B------:R-:W-:Y:S01]  /*09d0*/  LOP3.LUT P0, RZ, R13, 0x2, RZ, 0xc0, !PT ;  /* 0x000000020dff7812 */ /* 0x000fe2000780c0ff */
        /* <DEDUP_REMOVED lines=8> */
[----:B------:R-:W-:Y:S01]  /*0a60*/  IMAD R172, R173, 0x2, R172 ;  /* 0x00000002adac7824 */ /* 0x000fe200078e02ac */
[----:B------:R-:W-:Y:S01]  /*0a70*/  SEL R182, R182, 0xffffffe0, !P0 ;  /* 0xffffffe0b6b67807 */ /* 0x000fe20004000000 */
        /* <DEDUP_REMOVED lines=55> */
[----:B------:R2:W-:Y:S01]  /*0df0*/  STL [R1+0x8], R0 ;  /* 0x0000080001007387 */ /* 0x0005e20000100800 */
[----:B-1----:R-:W-:-:S03]  /*0e00*/  IMAD.SHL.U32 R2, R3, 0x2, RZ ;  /* 0x0000000203027824 */ /* 0x002fc600078e00ff */
.L_x_908:
        /* <DEDUP_REMOVED lines=12> */
[----:B-1-3--:R-:W-:Y:S01]  /*0ed0*/  IMAD.U32 R4, RZ, RZ, UR6 ;  /* 0x00000006ff047e24 */ /* 0x00afe2000f8e00ff */
        /* <DEDUP_REMOVED lines=9> */
[----:B----4-:R1:W4:Y:S01]  /*0f70*/  @P2 LDG.E R3, [R4.64+0x4] ;  /* 0x0000040404032981 */ /* 0x010322000c1e1900 */
        /* <DEDUP_REMOVED lines=30> */
.L_x_867:
        /* <DEDUP_REMOVED lines=58> */
.L_x_869:
        /* <DEDUP_REMOVED lines=18> */
.L_x_870:
        /* <DEDUP_REMOVED lines=71> */
.L_x_871:
[----:B------:R-:W-:Y:S02]  /*1a90*/  UMOV UR11, UR50 ;  /* 0x00000032000b7c82 */ /* 0x000fe40008000000 */
.L_x_872:
        /* <DEDUP_REMOVED lines=23> */
[----:B------:R-:W-:-:S02]  /*1c10*/  ULEA.HI.SX32 UR9, UR34, 0xffffffff, 0x1a ;  /* 0xffffffff22097891 */ /* 0x000fc4000f8fd23f */
[----:B------:R-:W-:Y:S01]  /*1c20*/  ULDC.64 UR12, c[0x0][0x3c8] ;  /* 0x0000f200000c7ab9 */ /* 0x000fe20000000a00 */
[----:B------:R-:W-:Y:S01]  /*1c30*/  IADD3.X R5, R20, UR32, RZ, P1, !PT ;  /* 0x0000002014057c10 */ /* 0x000fe20008ffe4ff */
[----:B------:R-:W-:Y:S01]  /*1c40*/  IMAD.WIDE.U32 R6, R0, c[0x0][0x190], R216 ;  /* 0x0000640000067a25 */ /* 0x000fe200078e00d8 */
[----:B------:R-:W-:-:S03]  /*1c50*/  UIMAD.WIDE UR12, UR8, UR25, UR12 ;  /* 0x00000019080c72a5 */ /* 0x000fc6000f8e020c */
        /* <DEDUP_REMOVED lines=15> */
[----:B------:R-:W-:-:S02]  /*1d50*/  PLOP3.LUT P0, PT, PT, PT, UP4, 0x80, 0x0 ;  /* 0x000000000000781c */ /* 0x000fc40003f0f048 */
[----:B------:R-:W-:Y:S02]  /*1d60*/  LOP3.LUT R9, R0, 0xffffffe0, RZ, 0xc0, !PT ;  /* 0xffffffe000097812 */ /* 0x000fe400078ec0ff */
[----:B------:R-:W-:Y:S01]  /*1d70*/  IADD3 R5, R5, UR10, RZ ;  /* 0x0000000a05057c10 */ /* 0x000fe2000fffe0ff */
[----:B------:R-:W-:Y:S02]  /*1d80*/  UIMAD.WIDE UR10, UR11, UR25, UR34 ;  /* 0x000000190b0a72a5 */ /* 0x000fe4000f8e0222 */
        /* <DEDUP_REMOVED lines=22> */
[----:B------:R-:W-:Y:S01]  /*1ef0*/  BSSY B0, `(.L_x_874) ;  /* 0x0000034000007945 */ /* 0x000fe20003800000 */
[----:B------:R-:W-:Y:S01]  /*1f00*/  UIMAD UR8, UR7, -0x40, UR31 ;  /* 0xffffffc0070878a4 */ /* 0x000fe2000f8e021f */
[----:B------:R-:W-:Y:S01]  /*1f10*/  IMAD.MOV.U32 R194, RZ, RZ, R10 ;  /* 0x000000ffffc27224 */ /* 0x000fe200078e000a */
[----:B------:R-:W-:Y:S01]  /*1f20*/  ULEA.HI UR9, UR7, UR7, URZ, 0x1 ;  /* 0x0000000707097291 */ /* 0x000fe2000f8f083f */
[----:B------:R-:W-:Y:S01]  /*1f30*/  MOV R193, R6 ;  /* 0x0000000600c17202 */ /* 0x000fe20000000f00 */
[----:B------:R-:W-:Y:S01]  /*1f40*/  IMAD.MOV.U32 R192, RZ, RZ, R11 ;  /* 0x000000ffffc07224 */ /* 0x000fe200078e000b */
[----:B------:R-:W-:Y:S01]  /*1f50*/  MOV R191, R4 ;  /* 0x0000000400bf7202 */ /* 0x000fe20000000f00 */
[----:B------:R-:W-:-:S04]  /*1f60*/  ULOP3.LUT UR14, UR9, 0xfffffffe, URZ, 0xc0, !UPT ;  /* 0xfffffffe090e7892 */ /* 0x000fc8000f8ec03f */
[----:B------:R-:W-:Y:S01]  /*1f70*/  @P0 BAR.SYNC.DEFER_BLOCKING 0x0 ;  /* 0x0000000000000b1d */ /* 0x000fe20000010000 */
[----:B------:R-:W-:Y:S01]  /*1f80*/  ISETP.GE.AND P1, PT, R3, UR8, PT ;  /* 0x0000000803007c0c */ /* 0x000fe2000bf26270 */
[----:B------:R-:W-:Y:S01]  /*1f90*/  IMAD.MOV.U32 R190, RZ, RZ, R12 ;  /* 0x000000ffffbe7224 */ /* 0x000fe200078e000c */
[----:B------:R-:W-:Y:S02]  /*1fa0*/  MOV R189, R8 ;  /* 0x0000000800bd7202 */ /* 0x000fe40000000f00 */
[C---:B------:R-:W-:Y:S01]  /*1fb0*/  IADD3 R16, R216.reuse, 0x40, RZ ;  /* 0x00000040d8107810 */ /* 0x040fe20007ffe0ff */
[----:B------:R-:W-:Y:S01]  /*1fc0*/  UMOV UR9, UR11 ;  /* 0x0000000b00097c82 */ /* 0x000fe20008000000 */
[----:B------:R-:W-:Y:S01]  /*1fd0*/  IADD3 R14, R216, 0x20, RZ ;  /* 0x00000020d80e7810 */ /* 0x000fe20007ffe0ff */
[----:B------:R-:W-:-:S04]  /*1fe0*/  UIADD3 UR11, UR7, -UR14, URZ ;  /* 0x8000000e070b7290 */ /* 0x000fc8000fffe03f */
[----:B------:R-:W-:-:S03]  /*1ff0*/  UISETP.NE.AND UP0, UPT, UR11, 0x1, UPT ;  /* 0x000000010b00788c */ /* 0x000fc6000bf05270 */
[----:B------:R-:W-:Y:S01]  /*2000*/  UMOV UR11, UR13 ;  /* 0x0000000d000b7c82 */ /* 0x000fe20008000000 */
[----:B--2---:R-:W-:-:S05]  /*2010*/  IMAD.SHL.U32 R0, R13, 0x2, RZ ;  /* 0x000000020d007824 */ /* 0x004fca00078e00ff */
        /* <DEDUP_REMOVED lines=33> */
.L_x_875:
[----:B------:R-:W-:Y:S05]  /*2230*/  BSYNC B0 ;  /* 0x0000000000007941 */ /* 0x000fea0003800000 */
.L_x_874:
[----:B------:R-:W-:Y:S01]  /*2240*/  PLOP3.LUT P0, PT, PT, PT, UP0, 0x80, 0x0 ;  /* 0x000000000000781c */ /* 0x000fe20003f0f008 */
[----:B------:R-:W-:Y:S01]  /*2250*/  BSSY B0, `(.L_x_876) ;  /* 0x0000034000007945 */ /* 0x000fe20003800000 */
[----:B--2---:R-:W-:-:S04]  /*2260*/  IADD3 R4, R13, 0x1800, RZ ;  /* 0x000018000d047810 */ /* 0x004fc80007ffe0ff */
        /* <DEDUP_REMOVED lines=16> */
.L_x_877:
        /* <DEDUP_REMOVED lines=34> */
.L_x_878:
[----:B------:R-:W-:Y:S05]  /*2590*/  BSYNC B0 ;  /* 0x0000000000007941 */ /* 0x000fea0003800000 */
.L_x_876:
[----:B------:R-:W3:Y:S01]  /*25a0*/  LDL R21, [R1+0x14] ;  /* 0x0000140001157983 */ /* 0x000ee20000100800 */
[----:B------:R-:W-:Y:S01]  /*25b0*/  IMAD.MOV.U32 R239, RZ, RZ, 0x7f800000 ;  /* 0x7f800000ffef7424 */ /* 0x000fe200078e00ff */
[----:B------:R-:W-:Y:S01]  /*25c0*/  ULDC.64 UR14, c[0x0][0x198] ;  /* 0x00006600000e7ab9 */ /* 0x000fe20000000a00 */
[----:B------:R-:W-:Y:S02]  /*25d0*/  IMAD.MOV.U32 R240, RZ, RZ, 0x7f800000 ;  /* 0x7f800000fff07424 */ /* 0x000fe400078e00ff */
[----:B------:R-:W-:Y:S01]  /*25e0*/  IMAD.MOV.U32 R237, RZ, RZ, 0x7f800000 ;  /* 0x7f800000ffed7424 */ /* 0x000fe200078e00ff */
[----:B------:R-:W-:Y:S01]  /*25f0*/  UIMAD UR13, UR19, UR14, URZ ;  /* 0x0000000e130d72a4 */ /* 0x000fe2000f8e023f */
[----:B------:R-:W-:Y:S02]  /*2600*/  IMAD.U32 R17, RZ, RZ, UR23 ;  /* 0x00000017ff117e24 */ /* 0x000fe4000f8e00ff */
[----:B------:R-:W-:Y:S01]  /*2610*/  IMAD.MOV.U32 R238, RZ, RZ, 0x7f800000 ;  /* 0x7f800000ffee7424 */ /* 0x000fe200078e00ff */
[----:B------:R-:W-:Y:S01]  /*2620*/  UIMAD UR13, UR23, UR15, UR13 ;  /* 0x0000000f170d72a4 */ /* 0x000fe2000f8e020d */
[----:B------:R-:W-:Y:S01]  /*2630*/  BSSY B0, `(.L_x_879) ;  /* 0x0000045000007945 */ /* 0x000fe20003800000 */
[----:B--23--:R-:W-:-:S02]  /*2640*/  IADD3 R5, R21, 0x28, RZ ;  /* 0x0000002815057810 */ /* 0x00cfc40007ffe0ff */
[----:B------:R-:W-:Y:S02]  /*2650*/  IADD3 R4, R21, 0x8, RZ ;  /* 0x0000000815047810 */ /* 0x000fe40007ffe0ff */
[----:B------:R-:W-:Y:S02]  /*2660*/  ISETP.GE.AND P3, PT, R5, UR8, PT ;  /* 0x0000000805007c0c */ /* 0x000fe4000bf66270 */
[C---:B------:R-:W-:Y:S02]  /*2670*/  IADD3 R6, R21.reuse, 0x20, RZ ;  /* 0x0000002015067810 */ /* 0x040fe40007ffe0ff */
[----:B------:R-:W-:Y:S01]  /*2680*/  ISETP.GE.AND P5, PT, R4, UR8, PT ;  /* 0x0000000804007c0c */ /* 0x000fe2000bfa6270 */
[C---:B------:R-:W-:Y:S01]  /*2690*/  IMAD.SHL.U32 R4, R21.reuse, 0x4, RZ ;  /* 0x0000000415047824 */ /* 0x040fe200078e00ff */
[----:B------:R-:W-:Y:S02]  /*26a0*/  ISETP.GE.AND P6, PT, R21, UR8, PT ;  /* 0x0000000815007c0c */ /* 0x000fe4000bfc6270 */
[----:B------:R-:W-:-:S02]  /*26b0*/  SHF.R.S32.HI R19, RZ, 0x1f, R21 ;  /* 0x0000001fff137819 */ /* 0x000fc40000011415 */
[----:B------:R-:W-:Y:S02]  /*26c0*/  ISETP.GE.AND P4, PT, R6, UR8, PT ;  /* 0x0000000806007c0c */ /* 0x000fe4000bf86270 */
[----:B------:R-:W-:Y:S02]  /*26d0*/  SHF.R.S32.HI R7, RZ, 0x1f, R5 ;  /* 0x0000001fff077819 */ /* 0x000fe40000011405 */
[----:B------:R-:W-:Y:S02]  /*26e0*/  @!P3 LEA R6, P1, R5, UR10, 0x2 ;  /* 0x0000000a0506bc11 */ /* 0x000fe4000f8210ff */
[----:B------:R-:W-:Y:S02]  /*26f0*/  IADD3 R4, P2, R4, UR10, RZ ;  /* 0x0000000a04047c10 */ /* 0x000fe4000ff5e0ff */
[----:B------:R-:W-:Y:S01]  /*2700*/  SHF.L.U64.HI R8, R21, 0x2, R19 ;  /* 0x0000000215087819 */ /* 0x000fe20000010213 */
[----:B------:R-:W-:Y:S01]  /*2710*/  UIMAD UR8, UR18, -0x80, UR6 ;  /* 0xffffff80120878a4 */ /* 0x000fe2000f8e0206 */
[----:B------:R-:W-:-:S02]  /*2720*/  @!P3 LEA.HI.X R7, R5, UR9, R7, 0x2, P1 ;  /* 0x000000090507bc11 */ /* 0x000fc400088f1407 */
[----:B------:R-:W-:-:S03]  /*2730*/  IADD3.X R5, R8, UR9, RZ, P2, !PT ;  /* 0x0000000908057c10 */ /* 0x000fc600097fe4ff */
[----:B------:R2:W5:Y:S04]  /*2740*/  @!P3 LDG.E R238, [R6.64] ;  /* 0x0000000406eeb981 */ /* 0x000568000c1e1900 */
[----:B------:R3:W5:Y:S01]  /*2750*/  @!P6 LDG.E R239, [R4.64] ;  /* 0x0000000404efe981 */ /* 0x000762000c1e1900 */
[----:B------:R-:W-:-:S03]  /*2760*/  ISETP.GE.AND P6, PT, R3, UR8, PT ;  /* 0x0000000803007c0c */ /* 0x000fc6000bfc6270 */
[----:B------:R3:W5:Y:S04]  /*2770*/  @!P5 LDG.E R240, [R4.64+0x20] ;  /* 0x0000200404f0d981 */ /* 0x000768000c1e1900 */
[----:B------:R3:W5:Y:S06]  /*2780*/  @!P4 LDG.E R237, [R4.64+0x80] ;  /* 0x0000800404edc981 */ /* 0x00076c000c1e1900 */
[----:B------:R4:W-:Y:S04]  /*2790*/  @P6 STS [R0+0x9000], RZ ;  /* 0x009000ff00006388 */ /* 0x0009e80000000800 */
[----:B------:R4:W-:Y:S04]  /*27a0*/  @P6 STS [R0+0x9004], RZ ;  /* 0x009004ff00006388 */ /* 0x0009e80000000800 */
[----:B------:R4:W-:Y:S04]  /*27b0*/  @P6 STS.64 [R0+0x9008], RZ ;  /* 0x009008ff00006388 */ /* 0x0009e80000000a00 */
[----:B------:R4:W-:Y:S04]  /*27c0*/  @P6 STS.128 [R0+0xb000], RZ ;  /* 0x00b000ff00006388 */ /* 0x0009e80000000c00 */
[----:B------:R4:W-:Y:S01]  /*27d0*/  @P6 STS.128 [R0+0xd000], RZ ;  /* 0x00d000ff00006388 */ /* 0x0009e20000000c00 */
[----:B---3--:R-:W-:-:S05]  /*27e0*/  IMAD.WIDE.U32 R4, R17, c[0x0][0x198], R216 ;  /* 0x0000660011047a25 */ /* 0x008fca00078e00d8 */
[----:B--2---:R-:W-:Y:S01]  /*27f0*/  IADD3 R6, P1, R4, UR21, RZ ;  /* 0x0000001504067c10 */ /* 0x004fe2000ff3e0ff */
[----:B------:R-:W-:-:S05]  /*2800*/  IMAD.U32 R4, RZ, RZ, UR13 ;  /* 0x0000000dff047e24 */ /* 0x000fca000f8e00ff */
[----:B------:R-:W-:Y:S01]  /*2810*/  IADD3.X R7, R5, UR27, R4, P1, !PT ;  /* 0x0000001b05077c10 */ /* 0x000fe20008ffe404 */
[----:B------:R-:W-:-:S04]  /*2820*/  IMAD R4, R18, c[0x0][0x1b0], RZ ;  /* 0x00006c0012047a24 */ /* 0x000fc800078e02ff */
[C---:B------:R-:W-:Y:S02]  /*2830*/  IMAD R4, R15.reuse, c[0x0][0x1b4], R4 ;  /* 0x00006d000f047a24 */ /* 0x040fe400078e0204 */
[----:B------:R-:W-:-:S04]  /*2840*/  IMAD.WIDE.U32 R6, R15, c[0x0][0x1b0], R6 ;  /* 0x00006c000f067a25 */ /* 0x000fc800078e0006 */
[----:B------:R-:W-:Y:S01]  /*2850*/  IMAD.IADD R13, R7, 0x1, R4 ;  /* 0x00000001070d7824 */ /* 0x000fe200078e0204 */
[----:B------:R-:W-:Y:S05]  /*2860*/  @P6 BRA `(.L_x_880) ;  /* 0x0000021000006947 */ /* 0x000fea0003800000 */
[----:B----4-:R-:W-:Y:S01]  /*2870*/  ISETP.GE.AND P4, PT, R216, c[0x0][0x220], PT ;  /* 0x00008800d8007a0c */ /* 0x010fe20003f86270 */
        /* <DEDUP_REMOVED lines=32> */
.L_x_880:
[----:B----4-:R-:W-:Y:S05]  /*2a80*/  BSYNC B0 ;  /* 0x0000000000007941 */ /* 0x010fea0003800000 */
.L_x_879:
[----:B------:R-:W-:Y:S01]  /*2a90*/  IADD3 R4, R3, 0x40, RZ ;  /* 0x0000004003047810 */ /* 0x000fe20007ffe0ff */
[----:B------:R-:W-:Y:S03]  /*2aa0*/  BSSY B0, `(.L_x_881) ;  /* 0x0000026000007945 */ /* 0x000fe60003800000 */
[----:B------:R-:W-:-:S13]  /*2ab0*/  ISETP.GE.AND P5, PT, R4, UR8, PT ;  /* 0x0000000804007c0c */ /* 0x000fda000bfa6270 */
        /* <DEDUP_REMOVED lines=10> */
[----:B--2---:R-:W-:-:S04]  /*2b60*/  IMAD.WIDE.U32 R10, R4, c[0x0][0x198], R6 ;  /* 0x00006600040a7a25 */ /* 0x004fc800078e0006 */
        /* <DEDUP_REMOVED lines=25> */
.L_x_882:
[----:B------:R-:W-:Y:S05]  /*2d00*/  BSYNC B0 ;  /* 0x0000000000007941 */ /* 0x000fea0003800000 */
.L_x_881:
[----:B------:R-:W-:Y:S01]  /*2d10*/  ULDC.64 UR14, c[0x0][0x1a0] ;  /* 0x00006800000e7ab9 */ /* 0x000fe20000000a00 */
[----:B------:R-:W-:Y:S01]  /*2d20*/  IMAD.WIDE.U32 R4, R17, c[0x0][0x1a0], R216 ;  /* 0x0000680011047a25 */ /* 0x000fe200078e00d8 */
[----:B------:R-:W-:Y:S01]  /*2d30*/  UIMAD UR8, UR19, UR14, URZ ;  /* 0x0000000e130872a4 */ /* 0x000fe2000f8e023f */
[----:B------:R4:W-:Y:S01]  /*2d40*/  @P6 STS [R0+0xf000], RZ ;  /* 0x00f000ff00006388 */ /* 0x0009e20000000800 */
[----:B------:R-:W-:Y:S02]  /*2d50*/  BSSY B0, `(.L_x_883) ;  /* 0x000002f000007945 */ /* 0x000fe40003800000 */
[----:B------:R-:W-:Y:S01]  /*2d60*/  UIMAD UR8, UR23, UR15, UR8 ;  /* 0x0000000f170872a4 */ /* 0x000fe2000f8e0208 */
[----:B------:R4:W-:Y:S01]  /*2d70*/  @P6 STS [R0+0xf004], RZ ;  /* 0x00f004ff00006388 */ /* 0x0009e20000000800 */
[----:B--2---:R-:W-:-:S03]  /*2d80*/  IADD3 R6, P1, R4, UR24, RZ ;  /* 0x0000001804067c10 */ /* 0x004fc6000ff3e0ff */
[----:B------:R4:W-:Y:S01]  /*2d90*/  @P6 STS.64 [R0+0xf008], RZ ;  /* 0x00f008ff00006388 */ /* 0x0009e20000000a00 */
[----:B------:R-:W-:-:S03]  /*2da0*/  MOV R4, UR8 ;  /* 0x0000000800047c02 */ /* 0x000fc60008000f00 */
[----:B------:R4:W-:Y:S01]  /*2db0*/  @P6 STS.128 [R0+0x11000], RZ ;  /* 0x011000ff00006388 */ /* 0x0009e20000000c00 */
[----:B------:R-:W-:Y:S01]  /*2dc0*/  IADD3.X R7, R5, UR26, R4, P1, !PT ;  /* 0x0000001a05077c10 */ /* 0x000fe20008ffe404 */
[----:B------:R-:W-:Y:S02]  /*2dd0*/  IMAD R4, R18, c[0x0][0x1b8], RZ ;  /* 0x00006e0012047a24 */ /* 0x000fe400078e02ff */
[----:B------:R4:W-:Y:S02]  /*2de0*/  @P6 STS.128 [R0+0x13000], RZ ;  /* 0x013000ff00006388 */ /* 0x0009e40000000c00 */
        /* <DEDUP_REMOVED lines=37> */
.L_x_884:
[----:B------:R-:W-:Y:S05]  /*3040*/  BSYNC B0 ;  /* 0x0000000000007941 */ /* 0x000fea0003800000 */
.L_x_883:
        /* <DEDUP_REMOVED lines=14> */
[C---:B------:R-:W-:Y:S01]  /*3130*/  @!P4 LEA R6, P5, R8.reuse, c[0x0][0x170], 0x1 ;  /* 0x00005c000806ca11 */ /* 0x040fe200078a08ff */
[----:B------:R2:W-:Y:S01]  /*3140*/  @P4 STS.128 [R0+0x10000], RZ ;  /* 0x010000ff00004388 */ /* 0x0005e20000000c00 */
[----:B------:R-:W-:Y:S01]  /*3150*/  @!P3 LEA R4, P2, R8, c[0x0][0x170], 0x1 ;  /* 0x00005c000804ba11 */ /* 0x000fe200078408ff */
[----:B------:R-:W-:-:S05]  /*3160*/  IMAD.IADD R3, R9, 0x1, R3 ;  /* 0x0000000109037824 */ /* 0x000fca00078e0203 */
        /* <DEDUP_REMOVED lines=19> */
.L_x_886:
[----:B------:R-:W-:Y:S05]  /*32a0*/  BSYNC B0 ;  /* 0x0000000000007941 */ /* 0x000fea0003800000 */
.L_x_885:
[----:B------:R-:W-:Y:S01]  /*32b0*/  IADD3 R3, R183, 0x1800, RZ ;  /* 0x00001800b7037810 */ /* 0x000fe20007ffe0ff */
[----:B------:R-:W0:Y:S01]  /*32c0*/  LDGDEPBAR ;  /* 0x00000000000079af */ /* 0x000e220000000000 */
[----:B-1234-:R-:W-:Y:S01]  /*32d0*/  IADD3 R0, R181, 0x1800, RZ ;  /* 0x00001800b5007810 */ /* 0x01efe20007ffe0ff */
[----:B------:R-:W-:Y:S01]  /*32e0*/  IMAD.SHL.U32 R175, R183, 0x2, RZ ;  /* 0x00000002b7af7824 */ /* 0x000fe200078e00ff */
[----:B------:R-:W-:Y:S01]  /*32f0*/  SEL R3, R3, R183, !P0 ;  /* 0x000000b703037207 */ /* 0x000fe20004000000 */
[----:B------:R-:W-:Y:S01]  /*3300*/  UIADD3 UR8, UR23, 0x80, URZ ;  /* 0x0000008017087890 */ /* 0x000fe2000fffe03f */
[----:B------:R-:W-:Y:S01]  /*3310*/  SEL R0, R0, R181, !P0 ;  /* 0x000000b500007207 */ /* 0x000fe20004000000 */
[----:B------:R-:W-:Y:S01]  /*3320*/  IMAD.MOV.U32 R212, RZ, RZ, R184 ;  /* 0x000000ffffd47224 */ /* 0x000fe200078e00b8 */
[----:B------:R-:W-:Y:S01]  /*3330*/  SHF.L.U64.HI R4, R21, 0x2, R19 ;  /* 0x0000000215047819 */ /* 0x000fe20000010213 */
[----:B------:R-:W-:Y:S01]  /*3340*/  IMAD.SHL.U32 R174, R3, 0x2, RZ ;  /* 0x0000000203ae7824 */ /* 0x000fe200078e00ff */
[----:B------:R-:W-:Y:S01]  /*3350*/  SHF.L.U32 R3, R0, 0x1, RZ ;  /* 0x0000000100037819 */ /* 0x000fe200000006ff */
[----:B------:R-:W-:Y:S01]  /*3360*/  IMAD.MOV.U32 R0, RZ, RZ, c[0x0][0x22c] ;  /* 0x00008b00ff007624 */ /* 0x000fe200078e00ff */
[----:B------:R-:W-:Y:S01]  /*3370*/  CS2R R126, SRZ ;  /* 0x00000000007e7805 */ /* 0x000fe2000001ff00 */
[----:B------:R1:W-:Y:S01]  /*3380*/  STL [R1], R4 ;  /* 0x0000000401007387 */ /* 0x0003e20000100800 */
[----:B------:R-:W-:Y:S01]  /*3390*/  CS2R R124, SRZ ;  /* 0x00000000007c7805 */ /* 0x000fe2000001ff00 */
[----:B------:R-:W-:Y:S01]  /*33a0*/  IMAD R0, R0, c[0x0][0x1c0], RZ ;  /* 0x0000700000007a24 */ /* 0x000fe200078e02ff */
[----:B------:R-:W-:Y:S01]  /*33b0*/  CS2R R130, SRZ ;  /* 0x0000000000827805 */ /* 0x000fe2000001ff00 */
[----:B------:R-:W-:Y:S01]  /*33c0*/  CS2R R128, SRZ ;  /* 0x0000000000807805 */ /* 0x000fe2000001ff00 */
[----:B------:R-:W-:Y:S01]  /*33d0*/  CS2R R122, SRZ ;  /* 0x00000000007a7805 */ /* 0x000fe2000001ff00 */
[C---:B------:R-:W-:Y:S01]  /*33e0*/  IMAD.SHL.U32 R5, R0.reuse, 0x10, RZ ;  /* 0x0000001000057824 */ /* 0x040fe200078e00ff */
[----:B------:R-:W-:Y:S01]  /*33f0*/  CS2R R120, SRZ ;  /* 0x0000000000787805 */ /* 0x000fe2000001ff00 */
[----:B------:R-:W-:Y:S01]  /*3400*/  IMAD.SHL.U32 R241, R0, 0x8, RZ ;  /* 0x0000000800f17824 */ /* 0x000fe200078e00ff */
[----:B------:R-:W-:Y:S01]  /*3410*/  CS2R R118, SRZ ;  /* 0x0000000000767805 */ /* 0x000fe2000001ff00 */
[----:B------:R-:W-:Y:S01]  /*3420*/  CS2R R116, SRZ ;  /* 0x0000000000747805 */ /* 0x000fe2000001ff00 */
[----:B------:R-:W-:Y:S01]  /*3430*/  IADD3 R0, R5, 0x40, RZ ;  /* 0x0000004005007810 */ /* 0x000fe20007ffe0ff */
[----:B------:R-:W-:Y:S01]  /*3440*/  CS2R R110, SRZ ;  /* 0x00000000006e7805 */ /* 0x000fe2000001ff00 */
[----:B------:R-:W-:Y:S01]  /*3450*/  CS2R R108, SRZ ;  /* 0x00000000006c7805 */ /* 0x000fe2000001ff00 */
[----:B------:R-:W-:Y:S01]  /*3460*/  CS2R R114, SRZ ;  /* 0x0000000000727805 */ /* 0x000fe2000001ff00 */
[----:B------:R-:W-:Y:S01]  /*3470*/  CS2R R112, SRZ ;  /* 0x0000000000707805 */ /* 0x000fe2000001ff00 */
[----:B------:R-:W-:Y:S01]  /*3480*/  IMAD.IADD R0, R241, 0x1, R0 ;  /* 0x00000001f1007824 */ /* 0x000fe200078e0200 */
        /* <DEDUP_REMOVED lines=9> */
[----:B------:R-:W-:Y:S01]  /*3520*/  CS2R R90, SRZ ;  /* 0x00000000005a7805 */ /* 0x000fe2000001ff00 */
[----:B------:R-:W-:Y:S01]  /*3530*/  CS2R R88, SRZ ;  /* 0x0000000000587805 */ /* 0x000fe2000001ff00 */
[----:B------:R-:W-:Y:S01]  /*3540*/  CS2R R86, SRZ ;  /* 0x0000000000567805 */ /* 0x000fe2000001ff00 */
[C---:B------:R-:W-:Y:S01]  /*3550*/  IADD3 R4, R241.reuse, R4, RZ ;  /* 0x00000004f1047210 */ /* 0x040fe20007ffe0ff */
[----:B------:R-:W-:Y:S01]  /*3560*/  CS2R R84, SRZ ;  /* 0x0000000000547805 */ /* 0x000fe2000001ff00 */
[----:B------:R-:W-:Y:S01]  /*3570*/  CS2R R78, SRZ ;  /* 0x00000000004e7805 */ /* 0x000fe2000001ff00 */
[----:B------:R-:W-:Y:S01]  /*3580*/  CS2R R76, SRZ ;  /* 0x00000000004c7805 */ /* 0x000fe2000001ff00 */
[C---:B------:R-:W-:Y:S01]  /*3590*/  IADD3 R5, R241.reuse, R4, RZ ;  /* 0x00000004f1057210 */ /* 0x040fe20007ffe0ff */
[C---:B------:R-:W-:Y:S01]  /*35a0*/  IMAD.IADD R4, R241.reuse, 0x1, R0 ;  /* 0x00000001f1047824 */ /* 0x040fe200078e0200 */
[----:B------:R-:W-:Y:S01]  /*35b0*/  CS2R R82, SRZ ;  /* 0x0000000000527805 */ /* 0x000fe2000001ff00 */
[----:B------:R-:W-:Y:S01]  /*35c0*/  CS2R R80, SRZ ;  /* 0x0000000000507805 */ /* 0x000fe2000001ff00 */
[----:B------:R-:W-:Y:S01]  /*35d0*/  CS2R R74, SRZ ;  /* 0x00000000004a7805 */ /* 0x000fe2000001ff00 */
[C---:B------:R-:W-:Y:S01]  /*35e0*/  IMAD.IADD R247, R241.reuse, 0x1, R5 ;  /* 0x00000001f1f77824 */ /* 0x040fe200078e0205 */
[C---:B------:R-:W-:Y:S01]  /*35f0*/  IADD3 R245, R241.reuse, R4, RZ ;  /* 0x00000004f1f57210 */ /* 0x040fe20007ffe0ff */
[----:B------:R-:W-:Y:S01]  /*3600*/  CS2R R72, SRZ ;  /* 0x0000000000487805 */ /* 0x000fe2000001ff00 */
[----:B------:R-:W-:Y:S01]  /*3610*/  CS2R R70, SRZ ;  /* 0x0000000000467805 */ /* 0x000fe2000001ff00 */
[C---:B------:R-:W-:Y:S01]  /*3620*/  IMAD.IADD R246, R241.reuse, 0x1, R247 ;  /* 0x00000001f1f67824 */ /* 0x040fe200078e02f7 */
[----:B------:R-:W-:Y:S01]  /*3630*/  IADD3 R244, R241, R245, RZ ;  /* 0x000000f5f1f47210 */ /* 0x000fe20007ffe0ff */
        /* <DEDUP_REMOVED lines=17> */
[----:B------:R-:W-:Y:S01]  /*3750*/  SHF.L.U32 R252, R21, 0x2, RZ ;  /* 0x0000000215fc7819 */ /* 0x000fe200000006ff */
[----:B------:R-:W-:Y:S01]  /*3760*/  IMAD.IADD R176, R175, 0x1, R182 ;  /* 0x00000001afb07824 */ /* 0x000fe200078e02b6 */
[C---:B------:R-:W-:Y:S01]  /*3770*/  IADD3 R242, R216.reuse, 0x20, RZ ;  /* 0x00000020d8f27810 */ /* 0x040fe20007ffe0ff */
[C---:B------:R-:W-:Y:S01]  /*3780*/  IMAD.IADD R249, R241.reuse, 0x1, R246 ;  /* 0x00000001f1f97824 */ /* 0x040fe200078e02f6 */
[----:B------:R-:W-:Y:S01]  /*3790*/  IADD3 R243, R216, 0x40, RZ ;  /* 0x00000040d8f37810 */ /* 0x000fe20007ffe0ff */
[----:B------:R-:W-:Y:S01]  /*37a0*/  UISETP.GE.AND UP0, UPT, UR8, UR6, UPT ;  /* 0x000000060800728c */ /* 0x000fe2000bf06270 */
[----:B------:R-:W-:-:S02]  /*37b0*/  IADD3 R248, R241, R244, RZ ;  /* 0x000000f4f1f87210 */ /* 0x000fc40007ffe0ff */
.L_x_889:
        /* <DEDUP_REMOVED lines=75> */
[----:B------:R-:W-:Y:S01]  /*3c70*/  HMMA.16816.F32.BF16 R32, R144, R154, R32 ;  /* 0x0000009a9020723c */ /* 0x000fe20000041820 */
[----:B------:R-:W2:Y:S07]  /*3c80*/  LDL R144, [R1] ;  /* 0x0000000001907983 */ /* 0x000eae0000100800 */
        /* <DEDUP_REMOVED lines=10> */
[----:B------:R-:W3:Y:S01]  /*3d30*/  MUFU.TANH R164, R5 ;  /* 0x0000000500a47308 */ /* 0x000ee20000002400 */
        /* <DEDUP_REMOVED lines=11> */
[----:B------:R-:W4:Y:S01]  /*3df0*/  MUFU.TANH R198, R6 ;  /* 0x0000000600c67308 */ /* 0x000f220000002400 */
[----:B------:R-:W-:Y:S09]  /*3e00*/  FMUL.FTZ R8, R8, c[0x0][0x2ec] ;  /* 0x0000bb0008087a20 */ /* 0x000ff20000410000 */
[----:B------:R1:W-:Y:S10]  /*3e10*/  MUFU.TANH R211, R8 ;  /* 0x0000000800d37308 */ /* 0x0003f40000002400 */
[----:B------:R3:W-:Y:S10]  /*3e20*/  MUFU.TANH R197, R7 ;  /* 0x0000000700c57308 */ /* 0x0007f40000002400 */
[----:B------:R4:W-:Y:S01]  /*3e30*/  MUFU.TANH R210, R9 ;  /* 0x0000000900d27308 */ /* 0x0009e20000002400 */
[----:B-1----:R-:W-:Y:S05]  /*3e40*/  FMUL.FTZ R8, R239, 1.4426950216293334961 ;  /* 0x3fb8aa3bef087820 */ /* 0x002fea0000410000 */
[----:B------:R-:W-:Y:S04]  /*3e50*/  FSEL R8, R8, RZ, P2 ;  /* 0x000000ff08087208 */ /* 0x000fe80001000000 */
[----:B------:R1:W-:Y:S01]  /*3e60*/  MUFU.TANH R219, R11 ;  /* 0x0000000b00db7308 */ /* 0x0003e20000002400 */
[----:B------:R-:W-:Y:S01]  /*3e70*/  FSETP.NEU.FTZ.AND P2, PT, R240, -INF , PT ;  /* 0xff800000f000780b */ /* 0x000fe20003f5d000 */
[----:B---3--:R-:W3:Y:S08]  /*3e80*/  LDSM.16.M88.4 R4, [R172+0xd400] ;  /* 0x00d40000ac04783b */ /* 0x008ef00000000200 */
[----:B------:R-:W-:Y:S01]  /*3e90*/  MUFU.TANH R208, R12 ;  /* 0x0000000c00d07308 */ /* 0x000fe20000002400 */
[----:B----4-:R-:W-:Y:S04]  /*3ea0*/  MOV R9, UR18 ;  /* 0x0000001200097c02 */ /* 0x010fe80008000f00 */
[----:B------:R-:W-:Y:S05]  /*3eb0*/  @P1 LEA R9, R9, R195, 0x7 ;  /* 0x000000c309091211 */ /* 0x000fea00078e38ff */
[----:B------:R-:W-:Y:S01]  /*3ec0*/  MUFU.TANH R206, R13 ;  /* 0x0000000d00ce7308 */ /* 0x000fe20000002400 */
[----:B------:R-:W-:Y:S02]  /*3ed0*/  PLOP3.LUT P1, PT, PT, PT, UP0, 0x80, 0x0 ;  /* 0x000000000000781c */ /* 0x000fe40003f2f008 */
[C---:B------:R-:W-:Y:S01]  /*3ee0*/  @P3 ISETP.GE.AND P3, PT, R9.reuse, UR6, PT ;  /* 0x0000000609003c0c */ /* 0x040fe2000bf66270 */
[----:B-1----:R-:W-:Y:S01]  /*3ef0*/  FMUL.FTZ R11, R238, 1.4426950216293334961 ;  /* 0x3fb8aa3bee0b7820 */ /* 0x002fe20000410000 */
[----:B------:R-:W-:Y:S02]  /*3f00*/  @P0 IADD3 R0, R9, 0x1, RZ ;  /* 0x0000000109000810 */ /* 0x000fe40007ffe0ff */
[----:B------:R-:W-:Y:S02]  /*3f10*/  PLOP3.LUT P0, PT, PT, PT, UP0, 0x80, 0x0 ;  /* 0x000000000000781c */ /* 0x000fe40003f0f008 */
[----:B------:R-:W-:Y:S01]  /*3f20*/  @P4 ISETP.GE.AND P4, PT, R0, UR6, PT ;  /* 0x0000000600004c0c */ /* 0x000fe2000bf86270 */
[----:B------:R-:W1:Y:S01]  /*3f30*/  MUFU.TANH R215, R14 ;  /* 0x0000000e00d77308 */ /* 0x000e620000002400 */
[----:B------:R-:W-:Y:S05]  /*3f40*/  MOV R0, R148 ;  /* 0x0000009400007202 */ /* 0x000fea0000000f00 */
[----:B------:R-:W-:Y:S02]  /*3f50*/  @P1 FSEL R0, R148, -INF , !P3 ;  /* 0xff80000094001808 */ /* 0x000fe40005800000 */
[----:B------:R-:W-:Y:S02]  /*3f60*/  PLOP3.LUT P1, PT, PT, PT, UP0, 0x80, 0x0 ;  /* 0x000000000000781c */ /* 0x000fe40003f2f008 */
[----:B------:R-:W4:Y:S01]  /*3f70*/  MUFU.TANH R214, R15 ;  /* 0x0000000f00d67308 */ /* 0x000f220000002400 */
[--C-:B------:R-:W-:Y:S01]  /*3f80*/  FFMA.FTZ R10, R0, c[0x0][0x23c], -R8.reuse ;  /* 0x00008f00000a7a23 */ /* 0x100fe20000010808 */
[----:B------:R-:W-:Y:S01]  /*3f90*/  MOV R0, R164 ;  /* 0x000000a400007202 */ /* 0x000fe20000000f00 */
[-C--:B---3--:R-:W-:Y:S03]  /*3fa0*/  HMMA.16816.F32.BF16 R20, R156, R4.reuse, R20 ;  /* 0x000000049c14723c */ /* 0x088fe60000041814 */
[----:B------:R-:W-:Y:S02]  /*3fb0*/  @P0 FSEL R0, R164, -INF , !P4 ;  /* 0xff800000a4000808 */ /* 0x000fe40006000000 */
[----:B------:R-:W-:Y:S02]  /*3fc0*/  PLOP3.LUT P0, PT, PT, PT, UP0, 0x80, 0x0 ;  /* 0x000000000000781c */ /* 0x000fe40003f0f008 */
[----:B------:R-:W-:Y:S01]  /*3fd0*/  MUFU.EX2 R201, R10 ;  /* 0x0000000a00c97308 */ /* 0x000fe20000000800 */
[C---:B------:R-:W-:Y:S07]  /*3fe0*/  HMMA.16816.F32.BF16 R24, R136.reuse, R4, R24 ;  /* 0x000000048818723c */ /* 0x040fee0000041818 */
[----:B------:R-:W-:Y:S02]  /*3ff0*/  FFMA.FTZ R4, R0, c[0x0][0x23c], -R8 ;  /* 0x00008f0000047a23 */ /* 0x000fe40000010808 */
[----:B------:R-:W3:Y:S01]  /*4000*/  MUFU.TANH R154, R16 ;  /* 0x00000010009a7308 */ /* 0x000ee20000002400 */
[-C--:B------:R-:W-:Y:S03]  /*4010*/  HMMA.16816.F32.BF16 R28, R136, R6.reuse, R28 ;  /* 0x00000006881c723c */ /* 0x080fe6000004181c */
[----:B------:R-:W-:Y:S01]  /*4020*/  FMUL.FTZ R5, R240, 1.4426950216293334961 ;  /* 0x3fb8aa3bf0057820 */ /* 0x000fe20000410000 */
[----:B------:R-:W-:Y:S02]  /*4030*/  MOV R0, R198 ;  /* 0x000000c600007202 */ /* 0x000fe40000000f00 */
        /* <DEDUP_REMOVED lines=9> */
[----:B-1----:R-:W-:Y:S01]  /*40d0*/  MOV R6, R215 ;  /* 0x000000d700067202 */ /* 0x002fe20000000f00 */
[----:B------:R-:W-:Y:S02]  /*40e0*/  FMUL.FTZ R23, R23, c[0x0][0x2ec] ;  /* 0x0000bb0017177a20 */ /* 0x000fe40000410000 */
[----:B------:R-:W1:Y:S01]  /*40f0*/  MUFU.TANH R153, R17 ;  /* 0x0000001100997308 */ /* 0x000e620000002400 */
        /* <DEDUP_REMOVED lines=71> */
[----:B------:R-:W-:Y:S02]  /*4570*/  @P4 IADD3 R10, R9, 0x10, RZ ;  /* 0x00000010090a4810 */ /* 0x000fe40007ffe0ff */
        /* <DEDUP_REMOVED lines=17> */
[----:B------:R-:W2:Y:S01]  /*4690*/  MUFU.TANH R152, R34 ;  /* 0x0000002200987308 */ /* 0x000ea20000002400 */
[----:B-1----:R-:W-:Y:S02]  /*46a0*/  MOV R6, R154 ;  /* 0x0000009a00067202 */ /* 0x002fe40000000f00 */
[----:B------:R-:W-:Y:S02]  /*46b0*/  @P0 FSEL R6, R154, -INF , !P6 ;  /* 0xff8000009a060808 */ /* 0x000fe40007000000 */
[----:B------:R-:W-:Y:S05]  /*46c0*/  PLOP3.LUT P0, PT, PT, PT, UP0, 0x80, 0x0 ;  /* 0x000000000000781c */ /* 0x000fea0003f0f008 */
[----:B------:R-:W-:Y:S01]  /*46d0*/  MUFU.TANH R151, R35 ;  /* 0x0000002300977308 */ /* 0x000fe20000002400 */
[--C-:B------:R-:W-:Y:S01]  /*46e0*/  FFMA.FTZ R7, R6, c[0x0][0x23c], -R8.reuse ;  /* 0x00008f0006077a23 */ /* 0x100fe20000010808 */
[----:B------:R-:W-:Y:S02]  /*46f0*/  MOV R6, R153 ;  /* 0x0000009900067202 */ /* 0x000fe40000000f00 */
        /* <DEDUP_REMOVED lines=11> */
[----:B------:R-:W3:Y:S04]  /*47b0*/  MUFU.EX2 R228, R11 ;  /* 0x0000000b00e47308 */ /* 0x000ee80000000800 */
[----:B------:R-:W-:Y:S01]  /*47c0*/  @P6 ISETP.GE.AND P6, PT, R10, UR6, PT ;  /* 0x000000060a006c0c */ /* 0x000fe2000bfc6270 */
[--C-:B-1----:R-:W-:Y:S01]  /*47d0*/  FFMA.FTZ R7, R6, c[0x0][0x23c], -R5.reuse ;  /* 0x00008f0006077a23 */ /* 0x102fe20000010805 */
[----:B--2---:R-:W-:Y:S02]  /*47e0*/  MOV R6, R166 ;  /* 0x000000a600067202 */ /* 0x004fe40000000f00 */
        /* <DEDUP_REMOVED lines=10> */
[----:B------:R1:W2:Y:S01]  /*4890*/  MUFU.EX2 R204, R7 ;  /* 0x0000000700cc7308 */ /* 0x0002a20000000800 */
        /* <DEDUP_REMOVED lines=19> */
[----:B------:R1:W3:Y:S01]  /*49d0*/  MUFU.EX2 R202, R7 ;  /* 0x0000000700ca7308 */ /* 0x0002e20000000800 */
        /* <DEDUP_REMOVED lines=170> */
[----:B------:R2:W3:Y:S03]  /*5480*/  LDG.E R5, [R146.64+0x20] ;  /* 0x0000200492057981 */ /* 0x0004e6000c1e1900 */
[----:B------:R-:W-:Y:S04]  /*5490*/  FMUL.FTZ R4, R201, R4 ;  /* 0x00000004c9047220 */ /* 0x000fe80000410000 */
[----:B------:R-:W-:Y:S02]  /*54a0*/  FMUL.FTZ R148, R4, R0 ;  /* 0x0000000004947220 */ /* 0x000fe40000410000 */
[----:B------:R2:W4:Y:S04]  /*54b0*/  LDG.E R4, [R146.64+0x80] ;  /* 0x0000800492047981 */ /* 0x000528000c1e1900 */
[----:B------:R2:W4:Y:S02]  /*54c0*/  LDG.E R0, [R146.64+0xa0] ;  /* 0x0000a00492007981 */ /* 0x000524000c1e1900 */
        /* <DEDUP_REMOVED lines=9> */
[----:B--2---:R-:W-:Y:S01]  /*5560*/  FMUL.FTZ R146, R145, R132 ;  /* 0x0000008491927220 */ /* 0x004fe20000410000 */
[----:B------:R-:W-:Y:S04]  /*5570*/  HMMA.16816.F32.BF16 R32, R140, R134, R32 ;  /* 0x000000868c20723c */ /* 0x000fe80000041820 */
[----:B------:R-:W-:Y:S02]  /*5580*/  FMUL.FTZ R132, R159, R17 ;  /* 0x000000119f847220 */ /* 0x000fe40000410000 */
[----:B------:R-:W-:Y:S02]  /*5590*/  FFMA.FTZ R17, -R154, R154, 1 ;  /* 0x3f8000009a117423 */ /* 0x000fe4000001019a */
[----:B------:R-:W-:Y:S04]  /*55a0*/  FFMA.FTZ R16, -R153, R153, 1 ;  /* 0x3f80000099107423 */ /* 0x000fe80000010199 */
[----:B------:R-:W-:Y:S02]  /*55b0*/  FADD.FTZ R20, -R144, R20 ;  /* 0x0000001490147221 */ /* 0x000fe40000010100 */
[----:B------:R-:W-:Y:S02]  /*55c0*/  FMUL.FTZ R17, R17, c[0x0][0x2ec] ;  /* 0x0000bb0011117a20 */ /* 0x000fe40000410000 */
[----:B------:R-:W-:Y:S02]  /*55d0*/  FMUL.FTZ R16, R16, c[0x0][0x2ec] ;  /* 0x0000bb0010107a20 */ /* 0x000fe40000410000 */
[----:B------:R-:W-:Y:S02]  /*55e0*/  FADD.FTZ R21, -R144, R21 ;  /* 0x0000001590157221 */ /* 0x000fe40000010100 */
[----:B------:R-:W-:Y:S02]  /*55f0*/  FMUL.FTZ R135, R158, R20 ;  /* 0x000000149e877220 */ /* 0x000fe40000410000 */
[----:B------:R-:W-:Y:S02]  /*5600*/  FMUL.FTZ R145, R133, R17 ;  /* 0x0000001185917220 */ /* 0x000fe40000410000 */
[C---:B------:R-:W-:Y:S02]  /*5610*/  FADD.FTZ R20, -R144.reuse, R32 ;  /* 0x0000002090147221 */ /* 0x040fe40000010100 */
[----:B------:R-:W-:Y:S02]  /*5620*/  FADD.FTZ R32, -R144, R33 ;  /* 0x0000002190207221 */ /* 0x000fe40000010100 */
        /* <DEDUP_REMOVED lines=9> */
[----:B------:R-:W-:Y:S02]  /*56c0*/  FFMA.FTZ R20, -R160, R160, 1 ;  /* 0x3f800000a0147423 */ /* 0x000fe400000101a0 */
[----:B------:R-:W-:Y:S02]  /*56d0*/  FMUL.FTZ R134, R157, R21 ;  /* 0x000000159d867220 */ /* 0x000fe40000410000 */
[----:B------:R-:W-:Y:S02]  /*56e0*/  FMUL.FTZ R20, R20, c[0x0][0x2ec] ;  /* 0x0000bb0014147a20 */ /* 0x000fe40000410000 */
[----:B------:R-:W-:Y:S02]  /*56f0*/  FFMA.FTZ R21, -R161, R161, 1 ;  /* 0x3f800000a1157423 */ /* 0x000fe400000101a1 */
[----:B------:R-:W-:Y:S02]  /*5700*/  FMUL.FTZ R142, R134, R20 ;  /* 0x00000014868e7220 */ /* 0x000fe40000410000 */
[----:B------:R-:W-:Y:S04]  /*5710*/  FMUL.FTZ R21, R21, c[0x0][0x2ec] ;  /* 0x0000bb0015157a20 */ /* 0x000fe80000410000 */
[----:B------:R-:W-:Y:S02]  /*5720*/  FMUL.FTZ R143, R135, R21 ;  /* 0x00000015878f7220 */ /* 0x000fe40000410000 */
[----:B------:R-:W-:Y:S04]  /*5730*/  FFMA.FTZ R21, -R199, R199, 1 ;  /* 0x3f800000c7157423 */ /* 0x000fe800000101c7 */
[----:B------:R-:W-:Y:S02]  /*5740*/  FMUL.FTZ R21, R21, c[0x0][0x2ec] ;  /* 0x0000bb0015157a20 */ /* 0x000fe40000410000 */
[C---:B---3--:R-:W-:Y:S02]  /*5750*/  FADD.FTZ R17, -R5.reuse, R6 ;  /* 0x0000000605117221 */ /* 0x048fe40000010100 */
        /* <DEDUP_REMOVED lines=15> */
[C---:B------:R-:W-:Y:S02]  /*5850*/  FADD.FTZ R20, -R5.reuse, R22 ;  /* 0x0000001605147221 */ /* 0x040fe40000010100 */
[----:B------:R-:W-:Y:S02]  /*5860*/  FADD.FTZ R19, -R5, R23 ;  /* 0x0000001705137221 */ /* 0x000fe40000010100 */
[----:B------:R-:W-:Y:S02]  /*5870*/  FMUL.FTZ R7, R7, c[0x0][0x2ec] ;  /* 0x0000bb0007077a20 */ /* 0x000fe40000410000 */
[----:B------:R-:W-:Y:S02]  /*5880*/  FMUL.FTZ R6, R6, c[0x0][0x2ec] ;  /* 0x0000bb0006067a20 */ /* 0x000fe40000410000 */
[C---:B------:R-:W-:Y:S02]  /*5890*/  FADD.FTZ R18, -R5.reuse, R34 ;  /* 0x0000002205127221 */ /* 0x040fe40000010100 */
[----:B------:R-:W-:Y:S02]  /*58a0*/  FADD.FTZ R35, -R5, R35 ;  /* 0x0000002305237221 */ /* 0x000fe40000010100 */
[----:B------:R-:W-:Y:S02]  /*58b0*/  FFMA.FTZ R5, -R151, R151, 1 ;  /* 0x3f80000097057423 */ /* 0x000fe40000010197 */
[----:B------:R-:W-:Y:S02]  /*58c0*/  FMUL.FTZ R137, R17, R7 ;  /* 0x0000000711897220 */ /* 0x000fe40000410000 */
[----:B------:R-:W-:Y:S02]  /*58d0*/  FMUL.FTZ R136, R16, R6 ;  /* 0x0000000610887220 */ /* 0x000fe40000410000 */
[----:B------:R-:W-:Y:S02]  /*58e0*/  FMUL.FTZ R17, R170, R35 ;  /* 0x00000023aa117220 */ /* 0x000fe40000410000 */
[----:B------:R-:W-:Y:S02]  /*58f0*/  FFMA.FTZ R6, -R152, R152, 1 ;  /* 0x3f80000098067423 */ /* 0x000fe40000010198 */
[----:B------:R-:W-:Y:S02]  /*5900*/  FMUL.FTZ R5, R5, c[0x0][0x2ec] ;  /* 0x0000bb0005057a20 */ /* 0x000fe40000410000 */
[----:B------:R-:W-:Y:S02]  /*5910*/  FMUL.FTZ R18, R171, R18 ;  /* 0x00000012ab127220 */ /* 0x000fe40000410000 */
[----:B------:R-:W-:Y:S02]  /*5920*/  FMUL.FTZ R6, R6, c[0x0][0x2ec] ;  /* 0x0000bb0006067a20 */ /* 0x000fe40000410000 */
[----:B------:R-:W-:Y:S02]  /*5930*/  FMUL.FTZ R132, R17, R5 ;  /* 0x0000000511847220 */ /* 0x000fe40000410000 */
[----:B----4-:R-:W-:Y:S02]  /*5940*/  FADD.FTZ R13, -R4, R13 ;  /* 0x0000000d040d7221 */ /* 0x010fe40000010100 */
[----:B------:R-:W-:Y:S02]  /*5950*/  FFMA.FTZ R5, -R206, R206, 1 ;  /* 0x3f800000ce057423 */ /* 0x000fe400000101ce */
[----:B------:R-:W-:Y:S02]  /*5960*/  FFMA.FTZ R7, -R167, R167, 1 ;  /* 0x3f800000a7077423 */ /* 0x000fe400000101a7 */
[----:B------:R-:W-:Y:S02]  /*5970*/  FMUL.FTZ R133, R18, R6 ;  /* 0x0000000612857220 */ /* 0x000fe40000410000 */
[----:B------:R-:W-:Y:S02]  /*5980*/  FADD.FTZ R12, -R4, R12 ;  /* 0x0000000c040c7221 */ /* 0x000fe40000010100 */
[----:B------:R-:W-:Y:S02]  /*5990*/  FMUL.FTZ R32, R224, R13 ;  /* 0x0000000de0207220 */ /* 0x000fe40000410000 */
[----:B------:R-:W-:Y:S02]  /*59a0*/  FFMA.FTZ R6, -R208, R208, 1 ;  /* 0x3f800000d0067423 */ /* 0x000fe400000101d0 */
[----:B------:R-:W-:Y:S02]  /*59b0*/  FMUL.FTZ R5, R5, c[0x0][0x2ec] ;  /* 0x0000bb0005057a20 */ /* 0x000fe40000410000 */
[----:B------:R-:W-:Y:S02]  /*59c0*/  FMUL.FTZ R19, R202, R19 ;  /* 0x00000013ca137220 */ /* 0x000fe40000410000 */
[----:B------:R-:W-:Y:S02]  /*59d0*/  FMUL.FTZ R7, R7, c[0x0][0x2ec] ;  /* 0x0000bb0007077a20 */ /* 0x000fe40000410000 */
[----:B------:R-:W-:Y:S02]  /*59e0*/  FMUL.FTZ R34, R228, R12 ;  /* 0x0000000ce4227220 */ /* 0x000fe40000410000 */
[----:B------:R-:W-:Y:S02]  /*59f0*/  FMUL.FTZ R6, R6, c[0x0][0x2ec] ;  /* 0x0000bb0006067a20 */ /* 0x000fe40000410000 */
[----:B------:R-:W-:Y:S02]  /*5a00*/  FMUL.FTZ R32, R32, R5 ;  /* 0x0000000520207220 */ /* 0x000fe40000410000 */
[C---:B------:R-:W-:Y:S02]  /*5a10*/  FADD.FTZ R5, -R4.reuse, R24 ;  /* 0x0000001804057221 */ /* 0x040fe40000010100 */
[----:B------:R-:W-:Y:S02]  /*5a20*/  FMUL.FTZ R134, R19, R7 ;  /* 0x0000000713867220 */ /* 0x000fe40000410000 */
[C---:B------:R-:W-:Y:S02]  /*5a30*/  FADD.FTZ R8, -R4.reuse, R8 ;  /* 0x0000000804087221 */ /* 0x040fe40000010100 */
[----:B------:R-:W-:Y:S02]  /*5a40*/  FADD.FTZ R9, -R4, R9 ;  /* 0x0000000904097221 */ /* 0x000fe40000010100 */
[----:B------:R-:W-:Y:S02]  /*5a50*/  FFMA.FTZ R7, -R210, R210, 1 ;  /* 0x3f800000d2077423 */ /* 0x000fe400000101d2 */
[----:B------:R-:W-:Y:S02]  /*5a60*/  FMUL.FTZ R34, R34, R6 ;  /* 0x0000000622227220 */ /* 0x000fe40000410000 */
[C---:B------:R-:W-:Y:S02]  /*5a70*/  FADD.FTZ R24, -R4.reuse, R25 ;  /* 0x0000001904187221 */ /* 0x040fe40000010100 */
[C---:B------:R-:W-:Y:S02]  /*5a80*/  FADD.FTZ R25, -R4.reuse, R28 ;  /* 0x0000001c04197221 */ /* 0x040fe40000010100 */
[----:B------:R-:W-:Y:S02]  /*5a90*/  FADD.FTZ R23, -R4, R29 ;  /* 0x0000001d04177221 */ /* 0x000fe40000010100 */
[----:B------:R-:W-:Y:S02]  /*5aa0*/  FMUL.FTZ R28, R222, R5 ;  /* 0x00000005de1c7220 */ /* 0x000fe40000410000 */
[----:B------:R-:W-:Y:S02]  /*5ab0*/  FFMA.FTZ R6, -R195, R195, 1 ;  /* 0x3f800000c3067423 */ /* 0x000fe400000101c3 */
[----:B------:R-:W-:Y:S02]  /*5ac0*/  FFMA.FTZ R5, -R165, R165, 1 ;  /* 0x3f800000a5057423 */ /* 0x000fe400000101a5 */
[----:B------:R-:W-:Y:S01]  /*5ad0*/  FFMA.FTZ R4, -R162, R162, 1 ;  /* 0x3f800000a2047423 */ /* 0x000fe200000101a2 */
[----:B------:R-:W-:Y:S01]  /*5ae0*/  MOV R162, R190 ;  /* 0x000000be00a27202 */ /* 0x000fe20000000f00 */
        /* <DEDUP_REMOVED lines=8> */
[----:B------:R-:W-:Y:S02]  /*5b70*/  FFMA.FTZ R16, -R169, R169, 1 ;  /* 0x3f800000a9107423 */ /* 0x000fe400000101a9 */
[----:B------:R-:W-:Y:S02]  /*5b80*/  FMUL.FTZ R33, R33, R7 ;  /* 0x0000000721217220 */ /* 0x000fe40000410000 */
[----:B------:R-:W-:Y:S02]  /*5b90*/  FFMA.FTZ R7, -R196, R196, 1 ;  /* 0x3f800000c4077423 */ /* 0x000fe400000101c4 */
[----:B------:R-:W-:Y:S02]  /*5ba0*/  FMUL.FTZ R24, R24, R6 ;  /* 0x0000000618187220 */ /* 0x000fe40000410000 */
[----:B------:R-:W-:Y:S02]  /*5bb0*/  FMUL.FTZ R25, R25, R5 ;  /* 0x0000000519197220 */ /* 0x000fe40000410000 */
[----:B------:R-:W-:Y:S02]  /*5bc0*/  FMUL.FTZ R23, R23, R4 ;  /* 0x0000000417177220 */ /* 0x000fe40000410000 */
[C---:B------:R-:W-:Y:S02]  /*5bd0*/  FADD.FTZ R4, -R0.reuse, R10 ;  /* 0x0000000a00047221 */ /* 0x040fe40000010100 */
[C---:B------:R-:W-:Y:S02]  /*5be0*/  FADD.FTZ R5, -R0.reuse, R11 ;  /* 0x0000000b00057221 */ /* 0x040fe40000010100 */
[----:B------:R-:W-:Y:S02]  /*5bf0*/  FADD.FTZ R6, -R0, R14 ;  /* 0x0000000e00067221 */ /* 0x000fe40000010100 */
[----:B------:R-:W-:Y:S02]  /*5c00*/  FFMA.FTZ R10, -R220, R220, 1 ;  /* 0x3f800000dc0a7423 */ /* 0x000fe400000101dc */
[----:B------:R-:W-:Y:S02]  /*5c10*/  FFMA.FTZ R13, -R219, R219, 1 ;  /* 0x3f800000db0d7423 */ /* 0x000fe400000101db */
[----:B------:R-:W-:Y:S02]  /*5c20*/  FFMA.FTZ R18, -R215, R215, 1 ;  /* 0x3f800000d7127423 */ /* 0x000fe400000101d7 */
[----:B------:R-:W-:Y:S02]  /*5c30*/  FMUL.FTZ R20, R203, R20 ;  /* 0x00000014cb147220 */ /* 0x000fe40000410000 */
[----:B------:R-:W-:Y:S02]  /*5c40*/  FMUL.FTZ R16, R16, c[0x0][0x2ec] ;  /* 0x0000bb0010107a20 */ /* 0x000fe40000410000 */
        /* <DEDUP_REMOVED lines=9> */
[----:B------:R-:W-:Y:S02]  /*5ce0*/  FFMA.FTZ R8, -R211, R211, 1 ;  /* 0x3f800000d3087423 */ /* 0x000fe400000101d3 */
        /* <DEDUP_REMOVED lines=13> */
[----:B------:R-:W-:Y:S02]  /*5dc0*/  FMUL.FTZ R8, R8, c[0x0][0x2ec] ;  /* 0x0000bb0008087a20 */ /* 0x000fe40000410000 */
        /* <DEDUP_REMOVED lines=64> */
.L_x_887:
[----:B------:R-:W-:Y:S01]  /*61d0*/  F2FP.BF16.PACK_AB R16, R146, R148 ;  /* 0x000000949210723e */ /* 0x000fe200000010ff */
[----:B------:R-:W2:Y:S01]  /*61e0*/  LDL R147, [R1+0x4] ;  /* 0x0000040001937983 */ /* 0x000ea20000100800 */
        /* <DEDUP_REMOVED lines=37> */
[----:B------:R-:W5:Y:S04]  /*6440*/  LDSM.16.MT88.4 R20, [R0+0x8000] ;  /* 0x008000000014783b */ /* 0x000f680000004200 */
[----:B------:R-:W-:Y:S04]  /*6450*/  LDSM.16.MT88.4 R24, [R2+0x19800] ;  /* 0x019800000218783b */ /* 0x000fe80000004200 */
[----:B------:R-:W4:Y:S04]  /*6460*/  LDSM.16.MT88.4 R28, [R0+0x6400] ;  /* 0x00640000001c783b */ /* 0x000f280000004200 */
[----:B------:R-:W4:Y:S04]  /*6470*/  LDSM.16.MT88.4 R32, [R2+0x1b800] ;  /* 0x01b800000220783b */ /* 0x000f280000004200 */
[----:B------:R-:W4:Y:S04]  /*6480*/  LDSM.16.MT88.4 R132, [R0+0x7400] ;  /* 0x007400000084783b */ /* 0x000f280000004200 */
        /* <DEDUP_REMOVED lines=23> */
[-C--:B------:R-:W-:Y:S08]  /*6600*/  HMMA.16816.F32.BF16 R52, R24, R132.reuse, R52 ;  /* 0x000000841834723c */ /* 0x080ff00000041834 */
[C---:B------:R-:W-:Y:S08]  /*6610*/  HMMA.16816.F32.BF16 R56, R32.reuse, R132, R56 ;  /* 0x000000842038723c */ /* 0x040ff00000041838 */
[-C--:B------:R-:W-:Y:S08]  /*6620*/  HMMA.16816.F32.BF16 R60, R32, R134.reuse, R60 ;  /* 0x00000086203c723c */ /* 0x080ff0000004183c */
[C---:B------:R-:W-:Y:S01]  /*6630*/  HMMA.16816.F32.BF16 R64, R24.reuse, R134, R64 ;  /* 0x000000861840723c */ /* 0x040fe20000041840 */
[----:B------:R-:W-:Y:S07]  /*6640*/  LDSM.16.MT88.4 R132, [R0+0x6c00] ;  /* 0x006c00000084783b */ /* 0x000fee0000004200 */
[-C--:B-1----:R-:W-:Y:S04]  /*6650*/  HMMA.16816.F32.BF16 R68, R24, R8.reuse, R68 ;  /* 0x000000081844723c */ /* 0x082fe80000041844 */
[----:B--2---:R-:W-:Y:S04]  /*6660*/  IMAD.SHL.U32 R160, R147, 0x2, RZ ;  /* 0x0000000293a07824 */ /* 0x004fe800078e00ff */
[C---:B------:R-:W-:Y:S08]  /*6670*/  HMMA.16816.F32.BF16 R72, R32.reuse, R8, R72 ;  /* 0x000000082048723c */ /* 0x040ff00000041848 */
[-C--:B------:R-:W-:Y:S01]  /*6680*/  HMMA.16816.F32.BF16 R76, R32, R10.reuse, R76 ;  /* 0x0000000a204c723c */ /* 0x080fe2000004184c */
[----:B------:R-:W1:Y:S07]  /*6690*/  LDSM.16.MT88.4 R32, [R2+0x1a800] ;  /* 0x01a800000220783b */ /* 0x000e6e0000004200 */
[----:B------:R-:W-:Y:S01]  /*66a0*/  HMMA.16816.F32.BF16 R80, R24, R10, R80 ;  /* 0x0000000a1850723c */ /* 0x000fe20000041850 */
[----:B------:R-:W2:Y:S04]  /*66b0*/  LDSM.16.MT88.4 R8, [R0+0x7c00] ;  /* 0x007c00000008783b */ /* 0x000ea80000004200 */
        /* <DEDUP_REMOVED lines=59> */
.L_x_888:
        /* <DEDUP_REMOVED lines=9> */
[----:B------:R-:W-:Y:S01]  /*6b00*/  IMAD.SHL.U32 R167, R167, 0x20, RZ ;  /* 0x00000020a7a77824 */ /* 0x000fe200078e00ff */
[----:B------:R-:W-:Y:S01]  /*6b10*/  UIADD3 UR8, UR7, -0x1, URZ ;  /* 0xffffffff07087890 */ /* 0x000fe2000fffe03f */
[----:B------:R-:W-:Y:S01]  /*6b20*/  IMAD R166, R166, 0x28, RZ ;  /* 0x00000028a6a67824 */ /* 0x000fe200078e02ff */
[----:B------:R-:W3:Y:S01]  /*6b30*/  LDSM.16.MT88.4 R28, [R0+0xd000] ;  /* 0x00d00000001c783b */ /* 0x000ee20000004200 */
[----:B------:R-:W-:Y:S03]  /*6b40*/  IMAD.MOV.U32 R161, RZ, RZ, c[0x0][0x22c] ;  /* 0x00008b00ffa17624 */ /* 0x000fe600078e00ff */
[----:B------:R-:W4:Y:S01]  /*6b50*/  LDL R165, [R1+0x8] ;  /* 0x0000080001a57983 */ /* 0x000f220000100800 */
[----:B------:R-:W-:Y:S03]  /*6b60*/  IMAD R161, R161, c[0x0][0x1c0], RZ ;  /* 0x00007000a1a17a24 */ /* 0x000fe600078e02ff */
[----:B------:R-:W-:Y:S01]  /*6b70*/  LDSM.16.M88.4 R32, [R178] ;  /* 0x00000000b220783b */ /* 0x000fe20000000200 */
[----:B------:R-:W-:Y:S03]  /*6b80*/  IMAD.U32 R161, R161, -0x40, RZ ;  /* 0xffffffc0a1a17824 */ /* 0x000fe600078e00ff */
[----:B------:R-:W4:Y:S02]  /*6b90*/  LDL R164, [R1+0xc] ;  /* 0x00000c0001a47983 */ /* 0x000f240000100800 */
[C---:B------:R-:W-:Y:S02]  /*6ba0*/  LEA R190, P1, R161.reuse, R162, 0x2 ;  /* 0x000000a2a1be7211 */ /* 0x040fe400078210ff */
[----:B------:R-:W3:Y:S02]  /*6bb0*/  LDSM.16.MT88.4 R132, [R0+0x9400] ;  /* 0x009400000084783b */ /* 0x000ee40000004200 */
[----:B------:R-:W-:Y:S01]  /*6bc0*/  LEA.HI.X.SX32 R189, R161, R163, 0x2, P1 ;  /* 0x000000a3a1bd7211 */ /* 0x000fe200008f16ff */
[----:B------:R-:W-:Y:S01]  /*6bd0*/  IMAD.MOV.U32 R161, RZ, RZ, c[0x0][0x22c] ;  /* 0x00008b00ffa17624 */ /* 0x000fe200078e00ff */
[----:B------:R-:W3:Y:S03]  /*6be0*/  LDSM.16.MT88.4 R136, [R0+0xb400] ;  /* 0x00b400000088783b */ /* 0x000ee60000004200 */
[----:B------:R-:W-:Y:S01]  /*6bf0*/  IMAD R161, R161, c[0x0][0x1c0], RZ ;  /* 0x00007000a1a17a24 */ /* 0x000fe200078e02ff */
[----:B------:R-:W3:Y:S03]  /*6c00*/  LDSM.16.MT88.4 R140, [R0+0xd400] ;  /* 0x00d40000008c783b */ /* 0x000ee60000004200 */
[----:B------:R-:W-:Y:S01]  /*6c10*/  IMAD.SHL.U32 R161, R161, 0x10, RZ ;  /* 0x00000010a1a17824 */ /* 0x000fe200078e00ff */
[----:B------:R-:W-:Y:S01]  /*6c20*/  LDSM.16.M88.4 R144, [R180] ;  /* 0x00000000b490783b */ /* 0x000fe20000000200 */
[C---:B-1----:R-:W-:Y:S03]  /*6c30*/  HMMA.16816.F32.BF16 R4, R24.reuse, R8, RZ ;  /* 0x000000081804723c */ /* 0x042fe600000418ff */
[----:B------:R-:W1:Y:S04]  /*6c40*/  LDSM.16.MT88.4 R148, [R0+0x9800] ;  /* 0x009800000094783b */ /* 0x000e680000004200 */
[----:B------:R-:W1:Y:S01]  /*6c50*/  LDSM.16.MT88.4 R152, [R0+0xb800] ;  /* 0x00b800000098783b */ /* 0x000e620000004200 */
[C---:B------:R-:W-:Y:S03]  /*6c60*/  HMMA.16816.F32.BF16 R8, R24.reuse, R10, RZ ;  /* 0x0000000a1808723c */ /* 0x040fe600000418ff */
[----:B------:R-:W-:Y:S05]  /*6c70*/  LDSM.16.MT88.4 R156, [R0+0xbc00] ;  /* 0x00bc0000009c783b */ /* 0x000fea0000004200 */
        /* <DEDUP_REMOVED lines=11> */
[C---:B------:R-:W-:Y:S08]  /*6d30*/  HMMA.16816.F32.BF16 R20, R32.reuse, R140, R20 ;  /* 0x0000008c2014723c */ /* 0x040ff00000041814 */
        /* <DEDUP_REMOVED lines=15> */
[----:B------:R-:W3:Y:S07]  /*6e30*/  LDSM.16.M88.4 R136, [R178+0x2000] ;  /* 0x00200000b288783b */ /* 0x000eee0000000200 */
[C---:B------:R-:W-:Y:S08]  /*6e40*/  HMMA.16816.F32.BF16 R12, R132.reuse, R156, R12 ;  /* 0x0000009c840c723c */ /* 0x040ff0000004180c */
[C---:B------:R-:W-:Y:S01]  /*6e50*/  HMMA.16816.F32.BF16 R16, R132.reuse, R158, R16 ;  /* 0x0000009e8410723c */ /* 0x040fe20000041810 */
[----:B------:R-:W2:Y:S07]  /*6e60*/  LDSM.16.MT88.4 R156, [R0+0xc400] ;  /* 0x00c40000009c783b */ /* 0x000eae0000004200 */
        /* <DEDUP_REMOVED lines=17> */
[C---:B------:R-:W-:Y:S08]  /*6f80*/  HMMA.16816.F32.BF16 R12, R136.reuse, R156, R12 ;  /* 0x0000009c880c723c */ /* 0x040ff0000004180c */
[C---:B------:R-:W-:Y:S01]  /*6f90*/  HMMA.16816.F32.BF16 R16, R136.reuse, R158, R16 ;  /* 0x0000009e8810723c */ /* 0x040fe20000041810 */
[----:B------:R-:W2:Y:S07]  /*6fa0*/  LDSM.16.MT88.4 R156, [R0+0xcc00] ;  /* 0x00cc0000009c783b */ /* 0x000eae0000004200 */
[C---:B------:R-:W-:Y:S08]  /*6fb0*/  HMMA.16816.F32.BF16 R20, R136.reuse, R32, R20 ;  /* 0x000000208814723c */ /* 0x040ff00000041814 */
[----:B------:R-:W-:Y:S01]  /*6fc0*/  HMMA.16816.F32.BF16 R24, R136, R34, R24 ;  /* 0x000000228818723c */ /* 0x000fe20000041818 */
[----:B------:R-:W3:Y:S07]  /*6fd0*/  LDSM.16.MT88.4 R32, [R0+0xec00] ;  /* 0x00ec00000020783b */ /* 0x000eee0000004200 */
[C---:B-1----:R-:W-:Y:S08]  /*6fe0*/  HMMA.16816.F32.BF16 R4, R132.reuse, R148, R4 ;  /* 0x000000948404723c */ /* 0x042ff00000041804 */
[C---:B------:R-:W-:Y:S08]  /*6ff0*/  HMMA.16816.F32.BF16 R8, R132.reuse, R150, R8 ;  /* 0x000000968408723c */ /* 0x040ff00000041808 */
[C---:B------:R-:W-:Y:S08]  /*7000*/  HMMA.16816.F32.BF16 R12, R132.reuse, R152, R12 ;  /* 0x00000098840c723c */ /* 0x040ff0000004180c */
[C---:B------:R-:W-:Y:S08]  /*7010*/  HMMA.16816.F32.BF16 R16, R132.reuse, R154, R16 ;  /* 0x0000009a8410723c */ /* 0x040ff00000041810 */
[C---:B--2---:R-:W-:Y:S07]  /*7020*/  HMMA.16816.F32.BF16 R20, R132.reuse, R28, R20 ;  /* 0x0000001c8414723c */ /* 0x044fee0000041814 */
[----:B------:R-:W-:Y:S01]  /*7030*/  IMAD.MOV.U32 R28, RZ, RZ, R190 ;  /* 0x000000ffff1c7224 */ /* 0x000fe200078e00be */
[----:B------:R-:W-:Y:S04]  /*7040*/  HMMA.16816.F32.BF16 R24, R132, R30, R24 ;  /* 0x0000001e8418723c */ /* 0x000fe80000041818 */
[----:B------:R-:W-:Y:S03]  /*7050*/  IMAD.MOV.U32 R29, RZ, RZ, R189 ;  /* 0x000000ffff1d7224 */ /* 0x000fe600078e00bd */
[----:B----4-:R-:W-:Y:S01]  /*7060*/  @P0 IADD3 R30, P2, R165, UR10, RZ ;  /* 0x0000000aa51e0c10 */ /* 0x010fe2000ff5e0ff */
[C---:B---3--:R-:W-:Y:S01]  /*7070*/  HMMA.16816.F32.BF16 R4, R140.reuse, R144, R4 ;  /* 0x000000908c04723c */ /* 0x048fe20000041804 */
        /* <DEDUP_REMOVED lines=8> */
[----:B------:R-:W-:Y:S02]  /*7100*/  IMAD R165, R165, 0x38, RZ ;  /* 0x00000038a5a57824 */ /* 0x000fe400078e02ff */
        /* <DEDUP_REMOVED lines=16> */
[CC--:B------:R-:W-:Y:S01]  /*7210*/  LEA R34, P0, R167.reuse, R28.reuse, 0x2 ;  /* 0x0000001ca7227211 */ /* 0x0c0fe200078010ff */
[----:B------:R3:W-:Y:S03]  /*7220*/  RED.E.ADD.F32.FTZ.RN.STRONG.GPU [R32.64], R5 ;  /* 0x000000052000798e */ /* 0x0007e6000c10e784 */
[-C--:B------:R-:W-:Y:S01]  /*7230*/  LEA.HI.X.SX32 R133, R164, R29.reuse, 0x2, P1 ;  /* 0x0000001da4857211 */ /* 0x080fe200008f16ff */
[----:B------:R-:W-:Y:S01]  /*7240*/  IMAD.MOV.U32 R164, RZ, RZ, c[0x0][0x22c] ;  /* 0x00008b00ffa47624 */ /* 0x000fe200078e00ff */
[----:B------:R4:W-:Y:S01]  /*7250*/  RED.E.ADD.F32.FTZ.RN.STRONG.GPU [R134.64], R6 ;  /* 0x000000068600798e */ /* 0x0009e2000c10e784 */
[-C--:B-1----:R-:W-:Y:S02]  /*7260*/  LEA R30, P2, R166, R28.reuse, 0x2 ;  /* 0x0000001ca61e7211 */ /* 0x082fe400078410ff */
[----:B------:R-:W-:Y:S01]  /*7270*/  IMAD R164, R164, c[0x0][0x1c0], RZ ;  /* 0x00007000a4a47a24 */ /* 0x000fe200078e02ff */
[-C--:B------:R-:W-:Y:S01]  /*7280*/  LEA.HI.X.SX32 R35, R167, R29.reuse, 0x2, P0 ;  /* 0x0000001da7237211 */ /* 0x080fe200000f16ff */
[----:B------:R1:W-:Y:S01]  /*7290*/  RED.E.ADD.F32.FTZ.RN.STRONG.GPU [R132.64], R7 ;  /* 0x000000078400798e */ /* 0x0003e2000c10e784 */
[-C--:B------:R-:W-:Y:S01]  /*72a0*/  LEA.HI.X.SX32 R31, R166, R29.reuse, 0x2, P2 ;  /* 0x0000001da61f7211 */ /* 0x080fe200010f16ff */
[----:B------:R-:W-:Y:S02]  /*72b0*/  IMAD R164, R164, 0x30, RZ ;  /* 0x00000030a4a47824 */ /* 0x000fe400078e02ff */
[----:B------:R1:W-:Y:S03]  /*72c0*/  RED.E.ADD.F32.FTZ.RN.STRONG.GPU [R34.64], R8 ;  /* 0x000000082200798e */ /* 0x0003e6000c10e784 */
[CC--:B--2---:R-:W-:Y:S01]  /*72d0*/  LEA R4, P1, R164.reuse, R28.reuse, 0x2 ;  /* 0x0000001ca4047211 */ /* 0x0c4fe200078210ff */
[----:B------:R2:W-:Y:S03]  /*72e0*/  RED.E.ADD.F32.FTZ.RN.STRONG.GPU [R30.64], R9 ;  /* 0x000000091e00798e */ /* 0x0005e6000c10e784 */
[-C--:B---3--:R-:W-:Y:S01]  /*72f0*/  LEA.HI.X.SX32 R5, R164, R29.reuse, 0x2, P1 ;  /* 0x0000001da4057211 */ /* 0x088fe200008f16ff */
[----:B------:R-:W-:Y:S04]  /*7300*/  IMAD.MOV.U32 R164, RZ, RZ, c[0x0][0x22c] ;  /* 0x00008b00ffa47624 */ /* 0x000fe800078e00ff */
[----:B------:R3:W-:Y:S01]  /*7310*/  RED.E.ADD.F32.FTZ.RN.STRONG.GPU [R4.64], R10 ;  /* 0x0000000a0400798e */ /* 0x0007e2000c10e784 */
[----:B------:R-:W-:Y:S01]  /*7320*/  IMAD R164, R164, c[0x0][0x1c0], RZ ;  /* 0x00007000a4a47a24 */ /* 0x000fe200078e02ff */
[CC--:B----4-:R-:W-:Y:S03]  /*7330*/  LEA R6, P0, R165.reuse, R28.reuse, 0x2 ;  /* 0x0000001ca5067211 */ /* 0x0d0fe600078010ff */
[----:B------:R-:W-:Y:S01]  /*7340*/  IMAD.SHL.U32 R164, R164, 0x10, RZ ;  /* 0x00000010a4a47824 */ /* 0x000fe200078e00ff */
[-C--:B-1----:R-:W-:Y:S02]  /*7350*/  LEA.HI.X.SX32 R7, R165, R29.reuse, 0x2, P0 ;  /* 0x0000001da5077211 */ /* 0x082fe400000f16ff */
[----:B------:R-:W-:Y:S02]  /*7360*/  IADD3 R132, R161, 0x40, RZ ;  /* 0x00000040a1847810 */ /* 0x000fe40007ffe0ff */
[C---:B------:R-:W-:Y:S01]  /*7370*/  IADD3 R137, R164.reuse, 0x20, RZ ;  /* 0x00000020a4897810 */ /* 0x040fe20007ffe0ff */
[----:B------:R1:W-:Y:S01]  /*7380*/  RED.E.ADD.F32.FTZ.RN.STRONG.GPU [R6.64], R11 ;  /* 0x0000000b0600798e */ /* 0x0003e2000c10e784 */
[C---:B------:R-:W-:Y:S01]  /*7390*/  IADD3 R136, R164.reuse, 0x20, RZ ;  /* 0x00000020a4887810 */ /* 0x040fe20007ffe0ff */
[----:B------:R-:W-:Y:S01]  /*73a0*/  IMAD.IADD R132, R241, 0x1, R132 ;  /* 0x00000001f1847824 */ /* 0x000fe200078e0284 */
[----:B------:R-:W-:Y:S01]  /*73b0*/  IADD3 R0, R164, 0x20, RZ ;  /* 0x00000020a4007810 */ /* 0x000fe20007ffe0ff */
[----:B------:R4:W-:Y:S01]  /*73c0*/  RED.E.ADD.F32.FTZ.RN.STRONG.GPU [R28.64+0x80], R12 ;  /* 0x0000800c1c00798e */ /* 0x0009e2000c10e784 */
[-C--:B------:R-:W-:Y:S01]  /*73d0*/  LEA R8, P2, R247, R28.reuse, 0x2 ;  /* 0x0000001cf7087211 */ /* 0x080fe200078410ff */
[----:B------:R-:W-:Y:S01]  /*73e0*/  IMAD.IADD R136, R241, 0x1, R136 ;  /* 0x00000001f1887824 */ /* 0x000fe200078e0288 */
[----:B------:R-:W-:Y:S01]  /*73f0*/  IADD3 R133, R161, 0x40, RZ ;  /* 0x00000040a1857810 */ /* 0x000fe20007ffe0ff */
[----:B------:R4:W-:Y:S01]  /*7400*/  RED.E.ADD.F32.FTZ.RN.STRONG.GPU [R32.64+0x80], R13 ;  /* 0x0000800d2000798e */ /* 0x0009e2000c10e784 */
[----:B------:R-:W-:Y:S01]  /*7410*/  IMAD.IADD R0, R241, 0x1, R0 ;  /* 0x00000001f1007824 */ /* 0x000fe200078e0200 */
[-C--:B--2---:R-:W-:Y:S02]  /*7420*/  LEA.HI.X.SX32 R9, R247, R29.reuse, 0x2, P2 ;  /* 0x0000001df7097211 */ /* 0x084fe400010f16ff */
[CC--:B------:R-:W-:Y:S01]  /*7430*/  LEA R30, P1, R136.reuse, R28.reuse, 0x2 ;  /* 0x0000001c881e7211 */ /* 0x0c0fe200078210ff */
[----:B------:R-:W-:Y:S01]  /*7440*/  IMAD.IADD R0, R241, 0x1, R0 ;  /* 0x00000001f1007824 */ /* 0x000fe200078e0200 */
[CC--:B---3--:R-:W-:Y:S02]  /*7450*/  LEA R4, P0, R137.reuse, R28.reuse, 0x2 ;  /* 0x0000001c89047211 */ /* 0x0c8fe400078010ff */
[-C--:B------:R-:W-:Y:S02]  /*7460*/  LEA.HI.X.SX32 R31, R136, R29.reuse, 0x2, P1 ;  /* 0x0000001d881f7211 */ /* 0x080fe400008f16ff */
[-C--:B------:R-:W-:Y:S02]  /*7470*/  LEA.HI.X.SX32 R5, R137, R29.reuse, 0x2, P0 ;  /* 0x0000001d89057211 */ /* 0x080fe400000f16ff */
[CC--:B------:R-:W-:Y:S01]  /*7480*/  LEA R10, P0, R0.reuse, R28.reuse, 0x2 ;  /* 0x0000001c000a7211 */ /* 0x0c0fe200078010ff */
[----:B------:R-:W-:Y:S04]  /*7490*/  LDSM.16.MT88.4 R136, [R2+0x18800] ;  /* 0x018800000288783b */ /* 0x000fe80000004200 */
[----:B------:R2:W-:Y:S01]  /*74a0*/  RED.E.ADD.F32.FTZ.RN.STRONG.GPU [R4.64], R14 ;  /* 0x0000000e0400798e */ /* 0x0005e2000c10e784 */
[-C--:B-1----:R-:W-:Y:S02]  /*74b0*/  LEA.HI.X.SX32 R11, R0, R29.reuse, 0x2, P0 ;  /* 0x0000001d000b7211 */ /* 0x082fe400000f16ff */
[CC--:B------:R-:W-:Y:S01]  /*74c0*/  LEA R6, P1, R246.reuse, R28.reuse, 0x2 ;  /* 0x0000001cf6067211 */ /* 0x0c0fe200078210ff */
[----:B------:R1:W-:Y:S01]  /*74d0*/  RED.E.ADD.F32.FTZ.RN.STRONG.GPU [R30.64], R15 ;  /* 0x0000000f1e00798e */ /* 0x0003e2000c10e784 */
[----:B------:R-:W-:Y:S02]  /*74e0*/  IADD3 R0, R161, 0x40, RZ ;  /* 0x00000040a1007810 */ /* 0x000fe40007ffe0ff */
[-C--:B------:R-:W-:Y:S01]  /*74f0*/  LEA.HI.X.SX32 R7, R246, R29.reuse, 0x2, P1 ;  /* 0x0000001df6077211 */ /* 0x080fe200008f16ff */
[----:B------:R3:W-:Y:S01]  /*7500*/  RED.E.ADD.F32.FTZ.RN.STRONG.GPU [R10.64], R16 ;  /* 0x000000100a00798e */ /* 0x0007e2000c10e784 */
[CC--:B----4-:R-:W-:Y:S01]  /*7510*/  LEA R12, P4, R132.reuse, R28.reuse, 0x2 ;  /* 0x0000001c840c7211 */ /* 0x0d0fe200078810ff */
[C---:B------:R-:W-:Y:S02]  /*7520*/  IMAD.IADD R0, R241.reuse, 0x1, R0 ;  /* 0x00000001f1007824 */ /* 0x040fe400078e0200 */
[----:B------:R4:W-:Y:S01]  /*7530*/  RED.E.ADD.F32.FTZ.RN.STRONG.GPU [R8.64], R17 ;  /* 0x000000110800798e */ /* 0x0009e2000c10e784 */
[-C--:B------:R-:W-:Y:S01]  /*7540*/  LEA.HI.X.SX32 R13, R132, R29.reuse, 0x2, P4 ;  /* 0x0000001d840d7211 */ /* 0x080fe200020f16ff */
[----:B------:R-:W-:Y:S02]  /*7550*/  IMAD.IADD R0, R241, 0x1, R0 ;  /* 0x00000001f1007824 */ /* 0x000fe400078e0200 */
[----:B------:R4:W-:Y:S01]  /*7560*/  RED.E.ADD.F32.FTZ.RN.STRONG.GPU [R6.64], R18 ;  /* 0x000000120600798e */ /* 0x0009e2000c10e784 */
[-C--:B--2---:R-:W-:Y:S02]  /*7570*/  LEA R4, P0, R249, R28.reuse, 0x2 ;  /* 0x0000001cf9047211 */ /* 0x084fe400078010ff */
[-C--:B------:R-:W-:Y:S02]  /*7580*/  LEA R14, P5, R133, R28.reuse, 0x2 ;  /* 0x0000001c850e7211 */ /* 0x080fe400078a10ff */
[-C--:B------:R-:W-:Y:S02]  /*7590*/  LEA.HI.X.SX32 R5, R249, R29.reuse, 0x2, P0 ;  /* 0x0000001df9057211 */ /* 0x080fe400000f16ff */
[-C--:B-1----:R-:W-:Y:S02]  /*75a0*/  LEA.HI.X.SX32 R15, R133, R29.reuse, 0x2, P5 ;  /* 0x0000001d850f7211 */ /* 0x082fe400028f16ff */
[CC--:B---3--:R-:W-:Y:S01]  /*75b0*/  LEA R10, P3, R0.reuse, R28.reuse, 0x2 ;  /* 0x0000001c000a7211 */ /* 0x0c8fe200078610ff */
[----:B------:R1:W-:Y:S01]  /*75c0*/  RED.E.ADD.F32.FTZ.RN.STRONG.GPU [R4.64], R19 ;  /* 0x000000130400798e */ /* 0x0003e2000c10e784 */
[CC--:B----4-:R-:W-:Y:S03]  /*75d0*/  LEA R8, P2, R245.reuse, R28.reuse, 0x2 ;  /* 0x0000001cf5087211 */ /* 0x0d0fe600078410ff */
        /* <DEDUP_REMOVED lines=9> */
[C---:B------:R-:W-:Y:S01]  /*7670*/  IADD3 R0, R3.reuse, -0x3000, RZ ;  /* 0xffffd00003007810 */ /* 0x040fe20007ffe0ff */
        /* <DEDUP_REMOVED lines=244> */
.L_x_890:
        /* <DEDUP_REMOVED lines=18> */
.L_x_891:
[----:B------:R-:W-:Y:S01]  /*86e0*/  BAR.SYNC.DEFER_BLOCKING 0x0 ;  /* 0x0000000000007b1d */ /* 0x000fe20000010000 */
[----:B------:R-:W-:Y:S01]  /*86f0*/  USHF.L.U32 UR7, UR18, 0x7, URZ ;  /* 0x0000000712077899 */ /* 0x000fe2000800063f */
[--C-:B-1----:R-:W-:Y:S01]  /*8700*/  SHF.R.S32.HI R7, RZ, 0x1f, R216.reuse ;  /* 0x0000001fff077819 */ /* 0x102fe200000114d8 */
[----:B------:R-:W-:Y:S01]  /*8710*/  IMAD.MOV.U32 R6, RZ, RZ, R216 ;  /* 0x000000ffff067224 */ /* 0x000fe200078e00d8 */
[----:B------:R-:W-:Y:S02]  /*8720*/  UIMAD UR6, UR18, -0x80, UR6 ;  /* 0xffffff80120678a4 */ /* 0x000fe4000f8e0206 */
        /* <DEDUP_REMOVED lines=14> */
[----:B------:R2:W4:Y:S01]  /*8810*/  LDS.128 R28, [R160+0xc000] ;  /* 0x00c00000a01c7984 */ /* 0x0005220000000c00 */
[----:B------:R-:W-:Y:S01]  /*8820*/  UIMAD UR8, UR38, UR9, UR8 ;  /* 0x00000009260872a4 */ /* 0x000fe2000f8e0208 */
[----:B-1----:R-:W-:Y:S02]  /*8830*/  SHF.R.S32.HI R0, RZ, 0x1f, R8 ;  /* 0x0000001fff007819 */ /* 0x002fe40000011408 */
[----:B------:R2:W1:Y:S02]  /*8840*/  LDS.128 R24, [R160+0xe000] ;  /* 0x00e00000a0187984 */ /* 0x0004640000000c00 */
[----:B------:R-:W-:Y:S01]  /*8850*/  LEA.HI R0, R0, R8, RZ, 0x2 ;  /* 0x0000000800007211 */ /* 0x000fe200078f10ff */
[----:B------:R-:W-:Y:S01]  /*8860*/  IMAD.U32 R8, RZ, RZ, UR38 ;  /* 0x00000026ff087e24 */ /* 0x000fe2000f8e00ff */
[----:B------:R2:W1:Y:S02]  /*8870*/  LDS.128 R44, [R160+0xf000] ;  /* 0x00f00000a02c7984 */ /* 0x0004640000000c00 */
[----:B------:R-:W-:Y:S01]  /*8880*/  SHF.R.S32.HI R0, RZ, 0x2, R0 ;  /* 0x00000002ff007819 */ /* 0x000fe20000011400 */
[----:B------:R-:W-:Y:S01]  /*8890*/  IMAD.WIDE.U32 R8, R8, c[0x0][0x3b8], R4 ;  /* 0x0000ee0008087a25 */ /* 0x000fe200078e0004 */
[----:B------:R2:W1:Y:S02]  /*88a0*/  LDS.128 R56, [R160+0x10000] ;  /* 0x01000000a0387984 */ /* 0x0004640000000c00 */
[----:B------:R-:W-:-:S02]  /*88b0*/  ISETP.GE.AND P4, PT, R0, UR6, PT ;  /* 0x0000000600007c0c */ /* 0x000fc4000bf86270 */
[----:B------:R2:W1:Y:S01]  /*88c0*/  LDS.128 R40, [R160+0x11000] ;  /* 0x01100000a0287984 */ /* 0x0004620000000c00 */
[----:B------:R-:W-:Y:S02]  /*88d0*/  IADD3 R20, R9, UR8, RZ ;  /* 0x0000000809147c10 */ /* 0x000fe4000fffe0ff */
[----:B------:R-:W-:Y:S01]  /*88e0*/  SHF.R.S32.HI R22, RZ, 0x1f, R0 ;  /* 0x0000001fff167819 */ /* 0x000fe20000011400 */
        /* <DEDUP_REMOVED lines=21> */
.L_x_893:
[----:B------:R-:W-:Y:S05]  /*8a40*/  BSYNC B0 ;  /* 0x0000000000007941 */ /* 0x000fea0003800000 */
.L_x_892:
[----:B------:R-:W-:Y:S01]  /*8a50*/  IADD3 R3, R0, 0x40, RZ ;  /* 0x0000004000037810 */ /* 0x000fe20007ffe0ff */
[----:B------:R-:W-:Y:S03]  /*8a60*/  BSSY B0, `(.L_x_894) ;  /* 0x0000013000007945 */ /* 0x000fe60003800000 */
[----:B------:R-:W-:-:S13]  /*8a70*/  ISETP.GE.AND P3, PT, R3, UR6, PT ;  /* 0x0000000603007c0c */ /* 0x000fda000bf66270 */
        /* <DEDUP_REMOVED lines=17> */
.L_x_895:
[----:B------:R-:W-:Y:S05]  /*8b90*/  BSYNC B0 ;  /* 0x0000000000007941 */ /* 0x000fea0003800000 */
.L_x_894:
        /* <DEDUP_REMOVED lines=15> */
[----:B---3--:R-:W-:Y:S01]  /*8c90*/  MOV R5, R3 ;  /* 0x0000000300057202 */ /* 0x008fe20000000f00 */
        /* <DEDUP_REMOVED lines=13> */
.L_x_897:
[----:B------:R-:W-:Y:S05]  /*8d70*/  BSYNC B0 ;  /* 0x0000000000007941 */ /* 0x000fea0003800000 */
.L_x_896:
        /* <DEDUP_REMOVED lines=18> */
.L_x_873:
        /* <DEDUP_REMOVED lines=20> */
.L_x_899:
        /* <DEDUP_REMOVED lines=18> */
.L_x_900:
[----:B------:R-:W1:Y:S01]  /*9100*/  S2R R7, SR_TID.X ;  /* 0x0000000000077919 */ /* 0x000e620000002100 */
[----:B------:R-:W-:Y:S01]  /*9110*/  USHF.L.U32 UR7, UR18, 0x7, URZ ;  /* 0x0000000712077899 */ /* 0x000fe2000800063f */
[----:B------:R-:W-:Y:S01]  /*9120*/  BSSY B0, `(.L_x_901) ;  /* 0x0000027000007945 */ /* 0x000fe20003800000 */
[----:B------:R-:W-:Y:S01]  /*9130*/  ULDC.64 UR8, c[0x0][0x3a0] ;  /* 0x0000e80000087ab9 */ /* 0x000fe20000000a00 */
[C---:B------:R-:W-:Y:S01]  /*9140*/  IADD3 R12, R216.reuse, 0x40, RZ ;  /* 0x00000040d80c7810 */ /* 0x040fe20007ffe0ff */
[----:B------:R-:W-:Y:S01]  /*9150*/  USHF.R.S32.HI UR10, URZ, 0x1f, UR7 ;  /* 0x0000001f3f0a7899 */ /* 0x000fe20008011407 */
[----:B------:R-:W-:Y:S01]  /*9160*/  IADD3 R11, R216, 0x20, RZ ;  /* 0x00000020d80b7810 */ /* 0x000fe20007ffe0ff */
        /* <DEDUP_REMOVED lines=9> */
[----:B-1----:R-:W-:-:S03]  /*9200*/  SHF.R.S32.HI R0, RZ, 0x1f, R7 ;  /* 0x0000001fff007819 */ /* 0x002fc60000011407 */
[----:B------:R-:W-:Y:S01]  /*9210*/  UIMAD UR8, UR38, UR9, UR8 ;  /* 0x00000009260872a4 */ /* 0x000fe2000f8e0208 */
        /* <DEDUP_REMOVED lines=23> */
.L_x_902:
[----:B------:R-:W-:Y:S05]  /*9390*/  BSYNC B0 ;  /* 0x0000000000007941 */ /* 0x000fea0003800000 */
.L_x_901:
[----:B------:R-:W-:Y:S01]  /*93a0*/  IADD3 R3, R0, 0x40, RZ ;  /* 0x0000004000037810 */ /* 0x000fe20007ffe0ff */
[----:B------:R-:W-:Y:S03]  /*93b0*/  BSSY B0, `(.L_x_903) ;  /* 0x0000012000007945 */ /* 0x000fe60003800000 */
[----:B------:R-:W-:-:S13]  /*93c0*/  ISETP.GE.AND P3, PT, R3, UR6, PT ;  /* 0x0000000603007c0c */ /* 0x000fda000bf66270 */
        /* <DEDUP_REMOVED lines=16> */
.L_x_904:
[----:B------:R-:W-:Y:S05]  /*94d0*/  BSYNC B0 ;  /* 0x0000000000007941 */ /* 0x000fea0003800000 */
.L_x_903:
        /* <DEDUP_REMOVED lines=29> */
.L_x_906:
[----:B------:R-:W-:Y:S05]  /*96b0*/  BSYNC B0 ;  /* 0x0000000000007941 */ /* 0x000fea0003800000 */
.L_x_905:
        /* <DEDUP_REMOVED lines=16> */
.L_x_898:
[----:B------:R-:W-:Y:S05]  /*97c0*/  BSYNC B1 ;  /* 0x0000000000017941 */ /* 0x000fea0003800000 */
.L_x_868:
        /* <DEDUP_REMOVED lines=11> */
.L_x_907:
[----:B------:R-:W-:Y:S05]  /*9880*/  EXIT ;  /* 0x000000000000794d */ /* 0x000fea0003800000 */
.L_x_909:
        /* <DEDUP_REMOVED lines=15> */
.L_x_1302:


//--------------------- .text._ZN5flash44flash_bwd_dq_dk_dv_loop_seqk_parallel_kernelI23Flash_bwd_kernel_traitsILi96ELi64ELi128ELi8ELi2ELi4ELi4ELb0ELb0EN7cutlass10bfloat16_tE19Flash_kernel_traitsILi96ELi64ELi128ELi8ES3_EELb1ELb0ELb1ELb0ELb0ELb0ELb0EEEvNS_16Flash_bwd_paramsE --------------------------
	.section	.text._ZN5flash44flash_bwd_dq_dk_dv_loop_seqk_parallel_kernelI23Flash_bwd_kernel_traitsILi96ELi64ELi128ELi8ELi2ELi4ELi4ELb0ELb0EN7cutlass10bfloat16_tE19Flash_kernel_traitsILi96ELi64ELi128ELi8ES3_EELb1ELb0ELb1ELb0ELb0ELb0ELb0EEEvNS_16Flash_bwd_paramsE,"ax",@progbits
	.sectioninfo	@"SHI_REGISTERS=255"
	.align	128
        .global         _ZN5flash44flash_bwd_dq_dk_dv_loop_seqk_parallel_kernelI23Flash_bwd_kernel_traitsILi96ELi64ELi128ELi8ELi2ELi4ELi4ELb0ELb0EN7cutlass10bfloat16_tE19Flash_kernel_traitsILi96ELi64ELi128ELi8ES3_EELb1ELb0ELb1ELb0ELb0ELb0ELb0EEEvNS_16Flash_bwd_paramsE
        .type           _ZN5flash44flash_bwd_dq_dk_dv_loop_seqk_parallel_kernelI23Flash_bwd_kernel_traitsILi96ELi64ELi128ELi8ELi2ELi4ELi4ELb0ELb0EN7cutlass10bfloat16_tE19Flash_kernel_traitsILi96ELi64ELi128ELi8ES3_EELb1ELb0ELb1ELb0ELb0ELb0ELb0EEEvNS_16Flash_bwd_paramsE,@function
        .size           _ZN5flash44flash_bwd_dq_dk_dv_loop_seqk_parallel_kernelI23Flash_bwd_kernel_traitsILi96ELi64ELi128ELi8ELi2ELi4ELi4ELb0ELb0EN7cutlass10bfloat16_tE19Flash_kernel_traitsILi96ELi64ELi128ELi8ES3_EELb1ELb0ELb1ELb0ELb0ELb0ELb0EEEvNS_16Flash_bwd_paramsE,(.L_x_1303 - _ZN5flash44flash_bwd_dq_dk_dv_loop_seqk_parallel_kernelI23Flash_bwd_kernel_traitsILi96ELi64ELi128ELi8ELi2ELi4ELi4ELb0ELb0EN7cutlass10bfloat16_tE19Flash_kernel_traitsILi96ELi64ELi128ELi8ES3_EELb1ELb0ELb1ELb0ELb0ELb0ELb0EEEvNS_16Flash_bwd_paramsE)
        .other          _ZN5flash44flash_bwd_dq_dk_dv_loop_seqk_parallel_kernelI23Flash_bwd_kernel_traitsILi96ELi64ELi128ELi8ELi2ELi4ELi4ELb0ELb0EN7cutlass10bfloat16_tE19Flash_kernel_traitsILi96ELi64ELi128ELi8ES3_EELb1ELb0ELb1ELb0ELb0ELb0ELb0EEEvNS_16Flash_bwd_paramsE,@"STO_CUDA_ENTRY STV_DEFAULT"
_ZN5flash44flash_bwd_dq_dk_dv_loop_seqk_parallel_kernelI23Flash_bwd_kernel_traitsILi96ELi64ELi128ELi8ELi2ELi4ELi4ELb0ELb0EN7cutlass10bfloat16_tE19Flash_kernel_traitsILi96ELi64ELi128ELi8ES3_EELb1ELb0ELb1ELb0ELb0ELb0ELb0EEEvNS_16Flash_bwd_paramsE:
.text._ZN5flash44flash_bwd_dq_dk_dv_loop_seqk_parallel_kernelI23Flash_bwd_kernel_traitsILi96ELi64ELi128ELi8ELi2ELi4ELi4ELb0ELb0EN7cutlass10bfloat16_tE19Flash_kernel_traitsILi96ELi64ELi128ELi8ES3_EELb1ELb0ELb1ELb0ELb0ELb0ELb0EEEvNS_16Flash_bwd_paramsE:
[----:B------:R-:W-:Y:S02]  /*0000*/  MOV R1, c[0x0][0x28] ;  /* 0x00000a0000017a02 */ /* 0x000fe40000000f00 */
[----:B------:R-:W1:Y:S01]  /*0010*/  S2R R221, SR_CTAID.X ;  /* 0x0000000000dd7919 */ /* 0x000e620000002500 */
[----:B------:R-:W-:Y:S02]  /*0020*/  ULDC UR5, c[0x0][0x218] ;  /* 0x0000860000057ab9 */ /* 0x000fe40000000800 */
        /* <DEDUP_REMOVED lines=15> */
[CC--:B------:R-:W-:Y:S02]  /*0120*/  LEA.HI R4, R0.reuse, R8.reuse, RZ, 0x4 ;  /* 0x0000000800047211 */ /* 0x0c0fe400078f20ff */
[CC--:B------:R-:W-:Y:S02]  /*0130*/  LEA.HI R230, R0.reuse, R8.reuse, RZ, 0x6 ;  /* 0x0000000800e67211 */ /* 0x0c0fe400078f30ff */
[----:B------:R-:W-:-:S02]  /*0140*/  LEA.HI R15, R0, R8, RZ, 0x7 ;  /* 0x00000008000f7211 */ /* 0x000fc400078f38ff */
[----:B------:R-:W-:Y:S02]  /*0150*/  LOP3.LUT R0, R17, 0xfffffff8, RZ, 0xc0, !PT ;  /* 0xfffffff811007812 */ /* 0x000fe400078ec0ff */
[----:B------:R-:W-:Y:S02]  /*0160*/  LOP3.LUT R5, R3, 0xffffffe0, RZ, 0xc0, !PT ;  /* 0xffffffe003057812 */ /* 0x000fe400078ec0ff */
[----:B------:R-:W-:Y:S01]  /*0170*/  LOP3.LUT R7, R2, 0xfffffffc, RZ, 0xc0, !PT ;  /* 0xfffffffc02077812 */ /* 0x000fe200078ec0ff */
[----:B------:R-:W-:Y:S01]  /*0180*/  IMAD.IADD R14, R8, 0x1, -R0 ;  /* 0x00000001080e7824 */ /* 0x000fe200078e0a00 */
        /* <DEDUP_REMOVED lines=8> */
[----:B------:R-:W-:-:S02]  /*0210*/  SHF.R.S32.HI R8, RZ, 0x3, R17 ;  /* 0x00000003ff087819 */ /* 0x000fc40000011411 */
[----:B------:R-:W-:Y:S02]  /*0220*/  SHF.R.S32.HI R9, RZ, 0x4, R4 ;  /* 0x00000004ff097819 */ /* 0x000fe40000011404 */
[-C--:B------:R-:W-:Y:S02]  /*0230*/  LEA.HI R7, R3, R0.reuse, RZ, 0x1 ;  /* 0x0000000003077211 */ /* 0x080fe400078f08ff */
[----:B------:R-:W-:Y:S02]  /*0240*/  LEA.HI R12, R2, R231, RZ, 0x1 ;  /* 0x000000e7020c7211 */ /* 0x000fe400078f08ff */
[----:B------:R-:W-:Y:S01]  /*0250*/  LEA.HI R3, R5, R0, RZ, 0x2 ;  /* 0x0000000005037211 */ /* 0x000fe200078f10ff */
[----:B------:R-:W-:Y:S01]  /*0260*/  IMAD.SHL.U32 R5, R8, 0x40, RZ ;  /* 0x0000004008057824 */ /* 0x000fe200078e00ff */
[----:B------:R-:W-:Y:S02]  /*0270*/  LEA.HI R11, R4, R9, RZ, 0x1 ;  /* 0x00000009040b7211 */ /* 0x000fe400078f08ff */
[----:B------:R-:W-:-:S02]  /*0280*/  LOP3.LUT R4, R12, 0x7fffffe, RZ, 0xc0, !PT ;  /* 0x07fffffe0c047812 */ /* 0x000fc400078ec0ff */
[----:B------:R-:W-:Y:S02]  /*0290*/  LOP3.LUT R8, R7, 0xfffffffe, RZ, 0xc0, !PT ;  /* 0xfffffffe07087812 */ /* 0x000fe400078ec0ff */
[----:B------:R-:W-:Y:S01]  /*02a0*/  LOP3.LUT R7, R3, 0xfffffffc, RZ, 0xc0, !PT ;  /* 0xfffffffc03077812 */ /* 0x000fe200078ec0ff */
[----:B------:R-:W-:Y:S01]  /*02b0*/  IMAD.IADD R4, R231, 0x1, -R4 ;  /* 0x00000001e7047824 */ /* 0x000fe200078e0a04 */
[----:B------:R-:W-:Y:S01]  /*02c0*/  LOP3.LUT R3, R5, 0xc0, RZ, 0xc0, !PT ;  /* 0x000000c005037812 */ /* 0x000fe200078ec0ff */
[C---:B------:R-:W-:Y:S01]  /*02d0*/  IMAD.IADD R241, R0.reuse, 0x1, -R8 ;  /* 0x0000000100f17824 */ /* 0x040fe200078e0a08 */
[----:B------:R-:W-:Y:S01]  /*02e0*/  SHF.R.S32.HI R8, RZ, 0x1f, R10 ;  /* 0x0000001fff087819 */ /* 0x000fe2000001140a */
[C---:B------:R-:W-:Y:S01]  /*02f0*/  IMAD.IADD R13, R0.reuse, 0x1, -R7 ;  /* 0x00000001000d7824 */ /* 0x040fe200078e0a07 */
[----:B------:R-:W-:Y:S01]  /*0300*/  SHF.R.U32.HI R5, RZ, 0x3, R3 ;  /* 0x00000003ff057819 */ /* 0x000fe20000011603 */
[----:B------:R-:W-:Y:S01]  /*0310*/  IMAD R7, R0, 0x8, R4 ;  /* 0x0000000800077824 */ /* 0x000fe200078e0204 */
[----:B------:R-:W-:-:S02]  /*0320*/  LOP3.LUT R3, R3, 0x18, R200, 0xf8, !PT ;  /* 0x0000001803037812 */ /* 0x000fc400078ef8c8 */
[----:B------:R-:W-:Y:S02]  /*0330*/  SHF.R.S32.HI R0, RZ, 0x1f, R2 ;  /* 0x0000001fff007819 */ /* 0x000fe40000011402 */
[----:B------:R-:W-:Y:S02]  /*0340*/  LOP3.LUT R2, R3, R5, RZ, 0x3c, !PT ;  /* 0x0000000503027212 */ /* 0x000fe400078e3cff */
[----:B------:R-:W-:Y:S02]  /*0350*/  LOP3.LUT R4, R11, 0xfffffffe, RZ, 0xc0, !PT ;  /* 0xfffffffe0b047812 */ /* 0x000fe400078ec0ff */
[----:B------:R-:W-:Y:S01]  /*0360*/  SHF.R.S32.HI R230, RZ, 0x6, R230 ;  /* 0x00000006ffe67819 */ /* 0x000fe200000114e6 */
[----:B------:R-:W-:Y:S01]  /*0370*/  IMAD.U32 R239, R7, 0x20, R2 ;  /* 0x0000002007ef7824 */ /* 0x000fe200078e0002 */
[----:B------:R-:W-:Y:S01]  /*0380*/  LEA.HI R2, R6, R6, RZ, 0x1 ;  /* 0x0000000606027211 */ /* 0x000fe200078f08ff */
[----:B------:R-:W-:Y:S01]  /*0390*/  IMAD.IADD R11, R9, 0x1, -R4 ;  /* 0x00000001090b7824 */ /* 0x000fe200078e0a04 */
[----:B------:R-:W-:-:S02]  /*03a0*/  LEA.HI R4, R14, R14, RZ, 0x1 ;  /* 0x0000000e0e047211 */ /* 0x000fc400078f08ff */
[--C-:B------:R-:W-:Y:S02]  /*03b0*/  SHF.R.S32.HI R3, RZ, 0x1, R2.reuse ;  /* 0x00000001ff037819 */ /* 0x100fe40000011402 */
[----:B------:R-:W-:Y:S02]  /*03c0*/  SHF.R.S32.HI R7, RZ, 0x1f, R2 ;  /* 0x0000001fff077819 */ /* 0x000fe40000011402 */
[----:B------:R-:W-:Y:S02]  /*03d0*/  LOP3.LUT R2, R2, 0x7fffffe, RZ, 0xc0, !PT ;  /* 0x07fffffe02027812 */ /* 0x000fe400078ec0ff */
[----:B------:R-:W-:Y:S02]  /*03e0*/  LOP3.LUT R5, R4, 0x7fffffe, RZ, 0xc0, !PT ;  /* 0x07fffffe04057812 */ /* 0x000fe400078ec0ff */
[----:B------:R-:W-:Y:S01]  /*03f0*/  LEA.HI R0, R0, R231, RZ, 0x3 ;  /* 0x000000e700007211 */ /* 0x000fe200078f18ff */
[----:B------:R-:W-:Y:S01]  /*0400*/  IMAD.IADD R18, R6, 0x1, -R2 ;  /* 0x0000000106127824 */ /* 0x000fe200078e0a02 */
[----:B------:R-:W-:Y:S01]  /*0410*/  LEA.HI R207, R8, R10, RZ, 0x2 ;  /* 0x0000000a08cf7211 */ /* 0x000fe200078f10ff */
[----:B------:R-:W-:Y:S01]  /*0420*/  IMAD.IADD R9, R14, 0x1, -R5 ;  /* 0x000000010e097824 */ /* 0x000fe200078e0a05 */
[----:B------:R-:W-:Y:S01]  /*0430*/  LEA.HI R8, R7, R3, RZ, 0x2 ;  /* 0x0000000307087211 */ /* 0x000fe200078f10ff */
[----:B------:R-:W-:Y:S01]  /*0440*/  IMAD R2, R230, 0x4, R11 ;  /* 0x00000004e6027824 */ /* 0x000fe200078e020b */
[----:B------:R-:W-:-:S02]  /*0450*/  SHF.R.S32.HI R10, RZ, 0x1f, R6 ;  /* 0x0000001fff0a7819 */ /* 0x000fc40000011406 */
[----:B------:R-:W-:Y:S01]  /*0460*/  LOP3.LUT R0, R0, 0xfffffff8, RZ, 0xc0, !PT ;  /* 0xfffffff800007812 */ /* 0x000fe200078ec0ff */
[----:B------:R-:W-:Y:S01]  /*0470*/  IMAD R165, R2, 0x8, R9 ;  /* 0x0000000802a57824 */ /* 0x000fe200078e0209 */
[----:B------:R-:W-:Y:S01]  /*0480*/  LOP3.LUT R8, R8, 0xfffffffc, RZ, 0xc0, !PT ;  /* 0xfffffffc08087812 */ /* 0x000fe200078ec0ff */
[----:B------:R-:W-:Y:S01]  /*0490*/  IMAD.SHL.U32 R2, R14, 0x40, RZ ;  /* 0x000000400e027824 */ /* 0x000fe200078e00ff */
[----:B------:R-:W-:Y:S01]  /*04a0*/  LEA.HI R10, R10, R6, RZ, 0x3 ;  /* 0x000000060a0a7211 */ /* 0x000fe200078f18ff */
[----:B------:R-:W-:Y:S01]  /*04b0*/  IMAD.IADD R0, R231, 0x1, -R0 ;  /* 0x00000001e7007824 */ /* 0x000fe200078e0a00 */
[----:B------:R-:W-:Y:S01]  /*04c0*/  SHF.R.S32.HI R207, RZ, 0x2, R207 ;  /* 0x00000002ffcf7819 */ /* 0x000fe200000114cf */
[----:B------:R-:W-:Y:S01]  /*04d0*/  IMAD.IADD R16, R3, 0x1, -R8 ;  /* 0x0000000103107824 */ /* 0x000fe200078e0a08 */
[----:B------:R-:W-:Y:S02]  /*04e0*/  LOP3.LUT R7, R10, 0xfffffff8, RZ, 0xc0, !PT ;  /* 0xfffffff80a077812 */ /* 0x000fe400078ec0ff */
[----:B------:R-:W-:Y:S01]  /*04f0*/  SHF.R.S32.HI R3, RZ, 0x1, R4 ;  /* 0x00000001ff037819 */ /* 0x000fe20000011404 */
[----:B------:R-:W-:Y:S01]  /*0500*/  IMAD.SHL.U32 R4, R13, 0x10, RZ ;  /* 0x000000100d047824 */ /* 0x000fe200078e00ff */
[----:B------:R-:W-:Y:S01]  /*0510*/  LOP3.LUT R2, R2, 0x1c0, RZ, 0xc0, !PT ;  /* 0x000001c002027812 */ /* 0x000fe200078ec0ff */
[----:B------:R-:W-:Y:S01]  /*0520*/  IMAD.IADD R12, R6, 0x1, -R7 ;  /* 0x00000001060c7824 */ /* 0x000fe200078e0a07 */
[C---:B------:R-:W-:Y:S01]  /*0530*/  LEA.HI R9, R0.reuse, R0, RZ, 0x1 ;  /* 0x0000000000097211 */ /* 0x040fe200078f08ff */
[----:B------:R-:W-:Y:S01]  /*0540*/  IMAD.SHL.U32 R7, R19, 0x2, RZ ;  /* 0x0000000213077824 */ /* 0x000fe200078e00ff */
[----:B------:R-:W-:Y:S01]  /*0550*/  LOP3.LUT R5, R0, 0x1, RZ, 0xc0, !PT ;  /* 0x0000000100057812 */ /* 0x000fe200078ec0ff */
[----:B------:R-:W-:Y:S01]  /*0560*/  IMAD R207, R241, 0x10, R207 ;  /* 0x00000010f1cf7824 */ /* 0x000fe200078e02cf */
[----:B------:R-:W-:-:S02]  /*0570*/  LOP3.LUT R6, R2, 0x30, R4, 0xf8, !PT ;  /* 0x0000003002067812 */ /* 0x000fc400078ef804 */
[----:B------:R-:W-:Y:S02]  /*0580*/  LOP3.LUT R4, R9, 0x3fffffe, RZ, 0xc0, !PT ;  /* 0x03fffffe09047812 */ /* 0x000fe400078ec0ff */
[----:B------:R-:W-:Y:S01]  /*0590*/  ISETP.NE.U32.AND P3, PT, R5, 0x1, PT ;  /* 0x000000010500780c */ /* 0x000fe20003f65070 */
[C---:B------:R-:W-:Y:S01]  /*05a0*/  IMAD.SHL.U32 R5, R3.reuse, 0x40, RZ ;  /* 0x0000004003057824 */ /* 0x040fe200078e00ff */
[----:B------:R-:W-:Y:S02]  /*05b0*/  LOP3.LUT P4, RZ, R3, 0x2, RZ, 0xc0, !PT ;  /* 0x0000000203ff7812 */ /* 0x000fe4000788c0ff */
[----:B------:R-:W-:Y:S01]  /*05c0*/  SHF.R.S32.HI R3, RZ, 0x3, R10 ;  /* 0x00000003ff037819 */ /* 0x000fe2000001140a */
[C---:B------:R-:W-:Y:S01]  /*05d0*/  IMAD.IADD R10, R0.reuse, 0x1, -R4 ;  /* 0x00000001000a7824 */ /* 0x040fe200078e0a04 */
[C---:B------:R-:W-:Y:S01]  /*05e0*/  LOP3.LUT P2, RZ, R0.reuse, 0x2, RZ, 0xc0, !PT ;  /* 0x0000000200ff7812 */ /* 0x040fe2000784c0ff */
[----:B------:R-:W-:Y:S01]  /*05f0*/  IMAD.SHL.U32 R0, R0, 0x40, RZ ;  /* 0x0000004000007824 */ /* 0x000fe200078e00ff */
[----:B------:R-:W-:Y:S01]  /*0600*/  SHF.R.S32.HI R8, RZ, 0x7, R15 ;  /* 0x00000007ff087819 */ /* 0x000fe2000001140f */
[----:B------:R-:W-:Y:S01]  /*0610*/  IMAD.SHL.U32 R15, R230, 0x20, RZ ;  /* 0x00000020e60f7824 */ /* 0x000fe200078e00ff */
[----:B------:R-:W-:Y:S01]  /*0620*/  SHF.R.U32.HI R14, RZ, 0x3, R2 ;  /* 0x00000003ff0e7819 */ /* 0x000fe20000011602 */
[----:B------:R-:W-:Y:S01]  /*0630*/  IMAD R18, R3, 0x8, R18 ;  /* 0x0000000803127824 */ /* 0x000fe200078e0212 */
[----:B------:R-:W-:Y:S01]  /*0640*/  LOP3.LUT R2, R5, 0xc0, RZ, 0xc0, !PT ;  /* 0x000000c005027812 */ /* 0x000fe200078ec0ff */
[C---:B------:R-:W-:Y:S01]  /*0650*/  IMAD R19, R13.reuse, 0x2, R3 ;  /* 0x000000020d137824 */ /* 0x040fe200078e0203 */
[----:B------:R-:W-:Y:S01]  /*0660*/  LOP3.LUT R0, R0, 0x1c0, RZ, 0xc0, !PT ;  /* 0x000001c000007812 */ /* 0x000fe200078ec0ff */
[----:B------:R-:W-:Y:S01]  /*0670*/  IMAD R13, R13, 0x200, R7 ;  /* 0x000002000d0d7824 */ /* 0x000fe200078e0207 */
[----:B------:R-:W-:-:S02]  /*0680*/  LOP3.LUT R5, R2, 0x8, R17, 0xf8, !PT ;  /* 0x0000000802057812 */ /* 0x000fc400078ef811 */
[----:B------:R-:W-:Y:S01]  /*0690*/  SHF.R.U32.HI R4, RZ, 0x3, R2 ;  /* 0x00000003ff047819 */ /* 0x000fe20000011602 */
[----:B------:R-:W-:Y:S01]  /*06a0*/  IMAD R13, R10, 0x20, R13 ;  /* 0x000000200a0d7824 */ /* 0x000fe200078e020d */
[----:B------:R-:W-:Y:S02]  /*06b0*/  LOP3.LUT R3, R0, 0x20, R15, 0xf8, !PT ;  /* 0x0000002000037812 */ /* 0x000fe400078ef80f */
[----:B------:R-:W-:Y:S01]  /*06c0*/  SHF.R.U32.HI R2, RZ, 0x3, R0 ;  /* 0x00000003ff027819 */ /* 0x000fe20000011600 */
[----:B------:R-:W-:Y:S01]  /*06d0*/  IMAD R0, R8, 0x1000, R7 ;  /* 0x0000100008007824 */ /* 0x000fe200078e0207 */
[----:B------:R-:W-:Y:S02]  /*06e0*/  LOP3.LUT R4, R5, R4, RZ, 0x3c, !PT ;  /* 0x0000000405047212 */ /* 0x000fe400078e3cff */
[----:B------:R-:W-:Y:S01]  /*06f0*/  LOP3.LUT R3, R3, R2, RZ, 0x3c, !PT ;  /* 0x0000000203037212 */ /* 0x000fe200078e3cff */
[----:B------:R-:W-:Y:S01]  /*0700*/  IMAD R2, R241, 0x400, R0 ;  /* 0x00000400f1027824 */ /* 0x000fe200078e0200 */
[----:B------:R-:W-:Y:S01]  /*0710*/  LOP3.LUT R6, R6, 0x8, R17, 0xf8, !PT ;  /* 0x0000000806067812 */ /* 0x000fe200078ef811 */
[----:B------:R-:W-:Y:S01]  /*0720*/  IMAD.SHL.U32 R0, R8, 0x8, RZ ;  /* 0x0000000808007824 */ /* 0x000fe200078e00ff */
[----:B------:R-:W-:Y:S01]  /*0730*/  LOP3.LUT P5, RZ, R12, 0x2, RZ, 0xc0, !PT ;  /* 0x000000020cff7812 */ /* 0x000fe200078ac0ff */
[----:B------:R-:W-:Y:S01]  /*0740*/  IMAD.U32 R165, R165, 0x20, R4 ;  /* 0x00000020a5a57824 */ /* 0x000fe200078e0004 */
[----:B------:R-:W-:Y:S01]  /*0750*/  LOP3.LUT R5, R6, R14, RZ, 0x3c, !PT ;  /* 0x0000000e06057212 */ /* 0x000fe200078e3cff */
[----:B------:R-:W-:Y:S01]  /*0760*/  IMAD.SHL.U32 R4, R12, 0x40, RZ ;  /* 0x000000400c047824 */ /* 0x000fe200078e00ff */
[----:B------:R-:W-:Y:S01]  /*0770*/  LOP3.LUT R7, R0, 0x8, RZ, 0xc0, !PT ;  /* 0x0000000800077812 */ /* 0x000fe200078ec0ff */
[----:B------:R-:W-:Y:S01]  /*0780*/  IMAD.IADD R199, R3, 0x1, R2 ;  /* 0x0000000103c77824 */ /* 0x000fe200078e0202 */
[----:B------:R-:W-:Y:S01]  /*0790*/  SHF.R.S32.HI R0, RZ, 0x1, R9 ;  /* 0x00000001ff007819 */ /* 0x000fe20000011409 */
[C---:B------:R-:W-:Y:S01]  /*07a0*/  IMAD.SHL.U32 R2, R11.reuse, 0x8, RZ ;  /* 0x000000080b027824 */ /* 0x040fe200078e00ff */
[----:B------:R-:W-:Y:S01]  /*07b0*/  LOP3.LUT R4, R4, 0x1c0, RZ, 0xc0, !PT ;  /* 0x000001c004047812 */ /* 0x000fe200078ec0ff */
[----:B------:R-:W-:Y:S01]  /*07c0*/  IMAD.SHL.U32 R6, R11, 0x10, RZ ;  /* 0x000000100b067824 */ /* 0x000fe200078e00ff */
[C---:B------:R-:W-:Y:S01]  /*07d0*/  LOP3.LUT P1, RZ, R0.reuse, 0x2, RZ, 0xc0, !PT ;  /* 0x0000000200ff7812 */ /* 0x040fe2000782c0ff */
[----:B------:R-:W-:Y:S01]  /*07e0*/  IMAD.SHL.U32 R3, R0, 0x40, RZ ;  /* 0x0000004000037824 */ /* 0x000fe200078e00ff */
[----:B------:R-:W-:Y:S01]  /*07f0*/  LOP3.LUT R8, R2, 0x8, RZ, 0xc0, !PT ;  /* 0x0000000802087812 */ /* 0x000fe200078ec0ff */
[----:B------:R-:W-:Y:S01]  /*0800*/  IMAD.SHL.U32 R2, R16, 0x40, RZ ;  /* 0x0000004010027824 */ /* 0x000fe200078e00ff */
[----:B------:R-:W-:Y:S01]  /*0810*/  SHF.R.U32.HI R168, RZ, 0x3, R4 ;  /* 0x00000003ffa87819 */ /* 0x000fe20000011604 */
[----:B------:R-:W-:Y:S01]  /*0820*/  IMAD.SHL.U32 R199, R199, 0x2, RZ ;  /* 0x00000002c7c77824 */ /* 0x000fe200078e00ff */
[----:B------:R-:W-:Y:S01]  /*0830*/  LOP3.LUT R3, R3, 0xc0, RZ, 0xc0, !PT ;  /* 0x000000c003037812 */ /* 0x000fe200078ec0ff */
[----:B------:R-:W-:Y:S01]  /*0840*/  IMAD.SHL.U32 R0, R18, 0x20, RZ ;  /* 0x0000002012007824 */ /* 0x000fe200078e00ff */
[----:B------:R-:W-:Y:S01]  /*0850*/  LOP3.LUT R168, R168, R4, R8, 0x1e, !PT ;  /* 0x00000004a8a87212 */ /* 0x000fe200078e1e08 */
[----:B------:R-:W-:Y:S01]  /*0860*/  IMAD R5, R11, 0x200, R5 ;  /* 0x000002000b057824 */ /* 0x000fe200078e0205 */
[----:B------:R-:W-:Y:S01]  /*0870*/  SHF.R.U32.HI R9, RZ, 0x3, R3 ;  /* 0x00000003ff097819 */ /* 0x000fe20000011603 */
[----:B------:R-:W-:Y:S01]  /*0880*/  IMAD R4, R241, 0x200, R0 ;  /* 0x00000200f1047824 */ /* 0x000fe200078e0200 */
[----:B------:R-:W-:Y:S01]  /*0890*/  LOP3.LUT R2, R2, 0xc0, RZ, 0xc0, !PT ;  /* 0x000000c002027812 */ /* 0x000fe200078ec0ff */
[----:B------:R-:W-:Y:S01]  /*08a0*/  IMAD.U32 R168, R19, 0x200, R168 ;  /* 0x0000020013a87824 */ /* 0x000fe200078e00a8 */
[----:B------:R-:W-:Y:S01]  /*08b0*/  LOP3.LUT R9, R9, R3, R7, 0x1e, !PT ;  /* 0x0000000309097212 */ /* 0x000fe200078e1e07 */
[----:B------:R-:W-:Y:S01]  /*08c0*/  IMAD.SHL.U32 R165, R165, 0x2, RZ ;  /* 0x00000002a5a57824 */ /* 0x000fe200078e00ff */
[----:B------:R-:W-:-:S02]  /*08d0*/  LOP3.LUT R10, R7, 0x10, R6, 0xf8, !PT ;  /* 0x00000010070a7812 */ /* 0x000fc400078ef806 */
[----:B------:R-:W-:Y:S01]  /*08e0*/  LOP3.LUT P6, RZ, R12, 0x4, RZ, 0xc0, !PT ;  /* 0x000000040cff7812 */ /* 0x000fe200078cc0ff */
[----:B------:R-:W-:Y:S01]  /*08f0*/  IMAD.IADD R9, R9, 0x1, R13 ;  /* 0x0000000109097824 */ /* 0x000fe200078e020d */
[----:B------:R-:W-:Y:S02]  /*0900*/  SHF.R.U32.HI R6, RZ, 0x3, R2 ;  /* 0x00000003ff067819 */ /* 0x000fe40000011602 */
[----:B------:R-:W-:Y:S02]  /*0910*/  SEL R169, R172, 0xffffffe0, !P5 ;  /* 0xffffffe0aca97807 */ /* 0x000fe40006800000 */
[----:B------:R-:W-:Y:S02]  /*0920*/  LEA R168, R168, 0x15000, 0x1 ;  /* 0x00015000a8a87811 */ /* 0x000fe400078e08ff */
[----:B------:R-:W-:Y:S02]  /*0930*/  LOP3.LUT R3, R6, R2, R8, 0x1e, !PT ;  /* 0x0000000206037212 */ /* 0x000fe400078e1e08 */
[----:B------:R-:W-:Y:S01]  /*0940*/  SEL R196, R196, 0x10, !P3 ;  /* 0x00000010c4c47807 */ /* 0x000fe20005800000 */
[----:B------:R-:W-:Y:S01]  /*0950*/  IMAD.IADD R169, R168, 0x1, R169 ;  /* 0x00000001a8a97824 */ /* 0x000fe200078e02a9 */
[----:B------:R-:W-:Y:S01]  /*0960*/  SEL R170, R170, 0xffffffc0, !P6 ;  /* 0xffffffc0aaaa7807 */ /* 0x000fe20007000000 */
[----:B------:R-:W-:Y:S01]  /*0970*/  IMAD.IADD R174, R4, 0x1, R3 ;  /* 0x0000000104ae7824 */ /* 0x000fe200078e0203 */
[C---:B------:R-:W-:Y:S01]  /*0980*/  IADD3 R197, R199.reuse, 0x20, RZ ;  /* 0x00000020c7c57810 */ /* 0x040fe20007ffe0ff */
[----:B------:R-:W-:Y:S01]  /*0990*/  IMAD.IADD R198, R199, 0x1, R196 ;  /* 0x00000001c7c67824 */ /* 0x000fe200078e02c4 */
[----:B------:R-:W-:Y:S01]  /*09a0*/  LOP3.LUT R2, R6, R10, R2, 0x1e, !PT ;  /* 0x0000000a06027212 */ /* 0x000fe200078e1e02 */
[----:B------:R-:W-:Y:S01]  /*09b0*/  IMAD.IADD R171, R168, 0x1, R170 ;  /* 0x00000001a8ab7824 */ /* 0x000fe200078e02aa */
[----:B------:R-:W-:Y:S01]  /*09c0*/  SEL R166, R172, 0xffffffe0, !P4 ;  /* 0xffffffe0aca67807 */ /* 0x000fe20006000000 */
[----:B------:R-:W-:Y:S01]  /*09d0*/  IMAD.SHL.U32 R3, R5, 0x2, RZ ;  /* 0x0000000205037824 */ /* 0x000fe200078e00ff */
[----:B------:R-:W-:Y:S01]  /*09e0*/  LEA R234, R9, 0x9000, 0x1 ;  /* 0x0000900009ea7811 */ /* 0x000fe200078e08ff */
[----:B------:R-:W-:Y:S01]  /*09f0*/  IMAD.IADD R173, R0, 0x1, R2 ;  /* 0x0000000100ad7824 */ /* 0x000fe200078e0202 */
[----:B------:R-:W-:Y:S01]  /*0a00*/  @P2 IADD3 R197, R199, -0x20, RZ ;  /* 0xffffffe0c7c52810 */ /* 0x000fe20007ffe0ff */
[----:B------:R-:W-:Y:S01]  /*0a10*/  IMAD.IADD R166, R165, 0x1, R166 ;  /* 0x00000001a5a67824 */ /* 0x000fe200078e02a6 */
[----:B------:R-:W-:Y:S01]  /*0a20*/  LOP3.LUT P0, RZ, R16, 0x2, RZ, 0xc0, !PT ;  /* 0x0000000210ff7812 */ /* 0x000fe2000780c0ff */
[----:B------:R-:W-:Y:S01]  /*0a30*/  IMAD.IADD R170, R169, 0x1, R170 ;  /* 0x00000001a9aa7824 */ /* 0x000fe200078e02aa */
[----:B------:R-:W-:Y:S01]  /*0a40*/  IADD3 R235, R234, 0x20, RZ ;  /* 0x00000020eaeb7810 */ /* 0x000fe20007ffe0ff */
[----:B------:R-:W-:Y:S01]  /*0a50*/  IMAD.IADD R196, R196, 0x1, R197 ;  /* 0x00000001c4c47824 */ /* 0x000fe200078e02c5 */
[----:B------:R-:W-:-:S02]  /*0a60*/  SEL R172, R172, 0xffffffe0, !P0 ;  /* 0xffffffe0acac7807 */ /* 0x000fc40004000000 */
[----:B------:R-:W-:Y:S02]  /*0a70*/  @P1 IADD3 R235, R234, -0x20, RZ ;  /* 0xffffffe0eaeb1810 */ /* 0x000fe40007ffe0ff */
.L_x_953:
[----:B-1-3--:R-:W1:Y:S01]  /*0a80*/  S2R R33, SR_CTAID.Y ;  /* 0x0000000000217919 */ /* 0x00ae620000002600 */
[----:B--2---:R-:W2:Y:S01]  /*0a90*/  LDC.U8 R0, c[0x0][0x312] ;  /* 0x0000c480ff007b82 */ /* 0x004ea20000000000 */
[----:B------:R-:W-:Y:S02]  /*0aa0*/  ISETP.NE.U32.AND P2, PT, RZ, c[0x0][0x240], PT ;  /* 0x00009000ff007a0c */ /* 0x000fe40003f45070 */
[----:B------:R-:W-:Y:S02]  /*0ab0*/  ISETP.NE.U32.AND P3, PT, RZ, c[0x0][0x250], PT ;  /* 0x00009400ff007a0c */ /* 0x000fe40003f65070 */
[----:B------:R-:W-:Y:S02]  /*0ac0*/  ISETP.NE.AND.EX P2, PT, RZ, c[0x0][0x244], PT, P2 ;  /* 0x00009100ff007a0c */ /* 0x000fe40003f45320 */
[----:B------:R-:W-:Y:S02]  /*0ad0*/  ISETP.NE.AND.EX P3, PT, RZ, c[0x0][0x254], PT, P3 ;  /* 0x00009500ff007a0c */ /* 0x000fe40003f65330 */
[----:B------:R-:W-:Y:S01]  /*0ae0*/  ISETP.EQ.U32.AND P5, PT, RZ, c[0x0][0x248], PT ;  /* 0x00009200ff007a0c */ /* 0x000fe20003fa2070 */
[----:B-1----:R-:W-:Y:S01]  /*0af0*/  IMAD.SHL.U32 R9, R33, 0x4, RZ ;  /* 0x0000000421097824 */ /* 0x002fe200078e00ff */
[----:B----4-:R-:W-:-:S02]  /*0b00*/  SHF.R.S32.HI R30, RZ, 0x1f, R33 ;  /* 0x0000001fff1e7819 */ /* 0x010fc40000011421 */
[----:B--2---:R-:W-:Y:S01]  /*0b10*/  ISETP.NE.AND P4, PT, R0, RZ, PT ;  /* 0x000000ff0000720c */ /* 0x004fe20003f85270 */
[----:B------:R-:W-:Y:S01]  /*0b20*/  IMAD.MOV.U32 R0, RZ, RZ, -0x1 ;  /* 0xffffffffff007424 */ /* 0x000fe200078e00ff */
[----:B------:R-:W-:Y:S02]  /*0b30*/  SHF.L.U64.HI R8, R33, 0x2, R30 ;  /* 0x0000000221087819 */ /* 0x000fe4000001021e */
[C---:B------:R-:W-:Y:S02]  /*0b40*/  IADD3 R4, P0, R9.reuse, c[0x0][0x240], RZ ;  /* 0x0000900009047a10 */ /* 0x040fe40007f1e0ff */
[----:B------:R-:W-:Y:S02]  /*0b50*/  ISETP.EQ.OR.EX P5, PT, RZ, c[0x0][0x24c], !P4, P5 ;  /* 0x00009300ff007a0c */ /* 0x000fe400067a2750 */
[----:B------:R-:W-:Y:S02]  /*0b60*/  IADD3.X R5, R8, c[0x0][0x244], RZ, P0, !PT ;  /* 0x0000910008057a10 */ /* 0x000fe400007fe4ff */
[----:B------:R-:W-:-:S03]  /*0b70*/  @P3 IADD3 R6, P0, R9, c[0x0][0x250], RZ ;  /* 0x0000940009063a10 */ /* 0x000fc60007f1e0ff */
[----:B------:R1:W2:Y:S04]  /*0b80*/  @P2 LDG.E R0, [R4.64] ;  /* 0x0000000604002981 */ /* 0x0002a8000c1e1900 */
[----:B------:R1:W2:Y:S01]  /*0b90*/  @P2 LDG.E R2, [R4.64+0x4] ;  /* 0x0000040604022981 */ /* 0x0002a2000c1e1900 */
[----:B------:R-:W-:Y:S01]  /*0ba0*/  IMAD.MOV.U32 R232, RZ, RZ, RZ ;  /* 0x000000ffffe87224 */ /* 0x000fe200078e00ff */
[----:B------:R-:W-:Y:S01]  /*0bb0*/  @P3 IADD3.X R7, R8, c[0x0][0x254], RZ, P0, !PT ;  /* 0x0000950008073a10 */ /* 0x000fe200007fe4ff */
[----:B------:R-:W-:-:S04]  /*0bc0*/  IMAD.MOV.U32 R244, RZ, RZ, -0x1 ;  /* 0xfffffffffff47424 */ /* 0x000fc800078e00ff */
[----:B-----5:R3:W5:Y:S01]  /*0bd0*/  @P3 LDG.E R232, [R6.64] ;  /* 0x0000000606e83981 */ /* 0x020762000c1e1900 */
        /* <DEDUP_REMOVED lines=12> */
.L_x_910:
        /* <DEDUP_REMOVED lines=13> */
[C---:B------:R-:W-:Y:S01]  /*0d70*/  IADD3 R2, R212.reuse, 0x80, R17 ;  /* 0x00000080d4027810 */ /* 0x040fe20007ffe011 */
[----:B------:R-:W-:Y:S01]  /*0d80*/  IMAD.WIDE.U32 R10, R33, c[0x0][0x178], RZ ;  /* 0x00005e00210a7a25 */ /* 0x000fe200078e00ff */
[----:B------:R-:W-:Y:S02]  /*0d90*/  IADD3 R4, R212, 0x3f, RZ ;  /* 0x0000003fd4047810 */ /* 0x000fe40007ffe0ff */
[----:B------:R-:W-:Y:S02]  /*0da0*/  IADD3 R2, R2, c[0x0][0x2e4], -R193 ;  /* 0x0000b90002027a10 */ /* 0x000fe40007ffe8c1 */
[----:B------:R-:W-:Y:S02]  /*0db0*/  ISETP.NE.AND P0, PT, R244, -0x1, PT ;  /* 0xfffffffff400780c */ /* 0x000fe40003f05270 */
[----:B------:R-:W-:Y:S02]  /*0dc0*/  IADD3 R2, R2, 0x3f, RZ ;  /* 0x0000003f02027810 */ /* 0x000fe40007ffe0ff */
[----:B------:R-:W-:-:S02]  /*0dd0*/  SHF.R.S32.HI R5, RZ, 0x1f, R4 ;  /* 0x0000001fff057819 */ /* 0x000fc40000011404 */
[----:B------:R-:W-:Y:S02]  /*0de0*/  SHF.R.S32.HI R6, RZ, 0x1f, R2 ;  /* 0x0000001fff067819 */ /* 0x000fe40000011402 */
[----:B------:R-:W-:Y:S02]  /*0df0*/  LEA.HI R4, R5, R4, RZ, 0x6 ;  /* 0x0000000405047211 */ /* 0x000fe400078f30ff */
[----:B------:R-:W-:Y:S01]  /*0e00*/  LEA.HI R2, R6, R2, RZ, 0x6 ;  /* 0x0000000206027211 */ /* 0x000fe200078f30ff */
[----:B------:R-:W-:Y:S01]  /*0e10*/  IMAD R6, R30, c[0x0][0x178], RZ ;  /* 0x00005e001e067a24 */ /* 0x000fe200078e02ff */
[C---:B------:R-:W-:Y:S02]  /*0e20*/  ISETP.NE.AND P1, PT, R0.reuse, -0x1, PT ;  /* 0xffffffff0000780c */ /* 0x040fe40003f25270 */
[----:B------:R-:W-:Y:S01]  /*0e30*/  SHF.R.S32.HI R8, RZ, 0x6, R4 ;  /* 0x00000006ff087819 */ /* 0x000fe20000011404 */
[----:B------:R-:W-:Y:S01]  /*0e40*/  IMAD R4, R33, c[0x0][0x17c], R6 ;  /* 0x00005f0021047a24 */ /* 0x000fe200078e0206 */
[----:B------:R-:W-:Y:S01]  /*0e50*/  SHF.R.S32.HI R5, RZ, 0x6, R2 ;  /* 0x00000006ff057819 */ /* 0x000fe20000011402 */
[----:B------:R-:W-:-:S03]  /*0e60*/  IMAD.WIDE.U32 R6, R0, c[0x0][0x190], RZ ;  /* 0x0000640000067a25 */ /* 0x000fc600078e00ff */
[----:B------:R-:W-:Y:S01]  /*0e70*/  IMNMX R192, R8, R5, PT ;  /* 0x0000000508c07217 */ /* 0x000fe20003800200 */
[----:B------:R-:W-:Y:S01]  /*0e80*/  @P0 IMAD.IADD R2, R232, 0x1, R244 ;  /* 0x00000001e8020824 */ /* 0x000fe200078e02f4 */
[----:B------:R-:W-:Y:S01]  /*0e90*/  SEL R27, R10, R6, !P1 ;  /* 0x000000060a1b7207 */ /* 0x000fe20004800000 */
[----:B------:R-:W-:Y:S01]  /*0ea0*/  IMAD.IADD R24, R11, 0x1, R4 ;  /* 0x000000010b187824 */ /* 0x000fe200078e0204 */
[----:B------:R-:W-:Y:S01]  /*0eb0*/  LEA R10, R192, 0xffffffc0, 0x6 ;  /* 0xffffffc0c00a7811 */ /* 0x000fe200078e30ff */
[----:B------:R-:W-:Y:S02]  /*0ec0*/  IMAD R8, R0, c[0x0][0x194], RZ ;  /* 0x0000650000087a24 */ /* 0x000fe400078e02ff */
[----:B------:R-:W-:Y:S01]  /*0ed0*/  @P0 IMAD.WIDE.U32 R4, R2, c[0x0][0x198], RZ ;  /* 0x0000660002040a25 */ /* 0x000fe200078e00ff */
[----:B------:R-:W-:-:S03]  /*0ee0*/  SHF.R.S32.HI R19, RZ, 0x1f, R10 ;  /* 0x0000001fff137819 */ /* 0x000fc6000001140a */
[----:B------:R-:W-:Y:S02]  /*0ef0*/  @P1 IMAD.IADD R24, R7, 0x1, R8 ;  /* 0x0000000107181824 */ /* 0x000fe400078e0208 */
        /* <DEDUP_REMOVED lines=13> */
.L_x_912:
        /* <DEDUP_REMOVED lines=15> */
.L_x_913:
        /* <DEDUP_REMOVED lines=39> */
[----:B------:R-:W-:-:S03]  /*1330*/  IMAD R8, R23, R20, RZ ;  /* 0x0000001417087224 */ /* 0x000fc600078e02ff */
[----:B------:R-:W-:Y:S01]  /*1340*/  IADD3 R5, R21, R5, RZ ;  /* 0x0000000515057210 */ /* 0x000fe20007ffe0ff */
[----:B------:R-:W-:-:S04]  /*1350*/  IMAD.WIDE.U32 R20, R22, R20, RZ ;  /* 0x0000001416147225 */ /* 0x000fc800078e00ff */
[----:B------:R-:W-:Y:S01]  /*1360*/  IMAD R8, R22, R5, R8 ;  /* 0x0000000516087224 */ /* 0x000fe200078e0208 */
[----:B------:R-:W-:Y:S01]  /*1370*/  SEL R5, R6, RZ, P2 ;  /* 0x000000ff06057207 */ /* 0x000fe20001000000 */
[-C--:B------:R-:W-:Y:S01]  /*1380*/  IMAD.WIDE.U32 R6, R22, R0.reuse, RZ ;  /* 0x0000000016067225 */ /* 0x080fe200078e00ff */
[----:B------:R-:W-:Y:S02]  /*1390*/  @!P5 IADD3 R4, R4, -R11, RZ ;  /* 0x8000000b0404d210 */ /* 0x000fe40007ffe0ff */
[----:B------:R-:W-:Y:S02]  /*13a0*/  IADD3 R5, P2, R10, R5, RZ ;  /* 0x000000050a057210 */ /* 0x000fe40007f5e0ff */
[----:B------:R-:W-:Y:S01]  /*13b0*/  ISETP.GE.U32.AND P6, PT, R4, R11, PT ;  /* 0x0000000b0400720c */ /* 0x000fe20003fc6070 */
[----:B------:R-:W-:Y:S01]  /*13c0*/  IMAD R11, R23, R0, RZ ;  /* 0x00000000170b7224 */ /* 0x000fe200078e02ff */
[----:B------:R-:W-:Y:S01]  /*13d0*/  @!P5 IADD3 R2, R2, 0x1, RZ ;  /* 0x000000010202d810 */ /* 0x000fe20007ffe0ff */
[----:B------:R-:W-:Y:S01]  /*13e0*/  IMAD.X R9, R19, 0x1, R9, P2 ;  /* 0x0000000113097824 */ /* 0x000fe200010e0609 */
[----:B------:R-:W-:Y:S01]  /*13f0*/  ISETP.NE.AND P2, PT, RZ, c[0x0][0x1c8], PT ;  /* 0x00007200ff007a0c */ /* 0x000fe20003f45270 */
[----:B------:R-:W-:Y:S01]  /*1400*/  IMAD R15, R23, R5, RZ ;  /* 0x00000005170f7224 */ /* 0x000fe200078e02ff */
[----:B------:R-:W-:Y:S01]  /*1410*/  SEL R16, R20, R6, !P1 ;  /* 0x0000000614107207 */ /* 0x000fe20004800000 */
[----:B------:R-:W-:Y:S01]  /*1420*/  @P3 IMAD R6, R33, c[0x0][0x214], RZ ;  /* 0x0000850021063a24 */ /* 0x000fe200078e02ff */
[----:B------:R-:W-:Y:S01]  /*1430*/  IADD3 R13, R21, R8, RZ ;  /* 0x00000008150d7210 */ /* 0x000fe20007ffe0ff */
[----:B------:R-:W-:Y:S01]  /*1440*/  IMAD R9, R22, R9, R15 ;  /* 0x0000000916097224 */ /* 0x000fe200078e020f */
[----:B------:R-:W-:Y:S01]  /*1450*/  @P1 IADD3 R13, R7, R11, RZ ;  /* 0x0000000b070d1210 */ /* 0x000fe20007ffe0ff */
[----:B----4-:R-:W-:Y:S01]  /*1460*/  IMAD.WIDE.U32 R20, R18, c[0x0][0x3d8], RZ ;  /* 0x0000f60012147a25 */ /* 0x010fe200078e00ff */
[----:B------:R-:W-:-:S02]  /*1470*/  @P3 SEL R6, R6, R0, !P1 ;  /* 0x0000000006063207 */ /* 0x000fc40004800000 */
[----:B------:R-:W-:Y:S01]  /*1480*/  @P6 IADD3 R2, R2, 0x1, RZ ;  /* 0x0000000102026810 */ /* 0x000fe20007ffe0ff */
[----:B------:R-:W-:Y:S01]  /*1490*/  IMAD R7, R18, c[0x0][0x3dc], R21 ;  /* 0x0000f70012077a24 */ /* 0x000fe200078e0215 */
[----:B-----5:R-:W-:Y:S01]  /*14a0*/  ISETP.NE.AND P5, PT, R32, RZ, PT ;  /* 0x000000ff2000720c */ /* 0x020fe20003fa5270 */
[----:B------:R-:W-:Y:S01]  /*14b0*/  IMAD.WIDE.U32 R4, R22, R5, RZ ;  /* 0x0000000516047225 */ /* 0x000fe200078e00ff */
[----:B------:R-:W-:Y:S02]  /*14c0*/  SHF.R.S32.HI R21, RZ, 0x1f, R17 ;  /* 0x0000001fff157819 */ /* 0x000fe40000011411 */
[----:B------:R-:W-:Y:S01]  /*14d0*/  SEL R18, R7, RZ, P5 ;  /* 0x000000ff07127207 */ /* 0x000fe20002800000 */
[----:B------:R-:W-:Y:S01]  /*14e0*/  IMAD.MOV.U32 R15, RZ, RZ, R2 ;  /* 0x000000ffff0f7224 */ /* 0x000fe200078e0002 */
[----:B------:R-:W-:Y:S01]  /*14f0*/  SEL R20, R20, RZ, P5 ;  /* 0x000000ff14147207 */ /* 0x000fe20002800000 */
[--C-:B------:R-:W-:Y:S01]  /*1500*/  @!P3 IMAD R8, R33, c[0x0][0x1c0], R34.reuse ;  /* 0x000070002108ba24 */ /* 0x100fe200078e0222 */
[----:B------:R-:W-:Y:S01]  /*1510*/  SHF.R.S32.HI R32, RZ, 0x1f, R34 ;  /* 0x0000001fff207819 */ /* 0x000fe20000011422 */
[C---:B------:R-:W-:Y:S01]  /*1520*/  IMAD R11, R34.reuse, c[0x0][0x22c], RZ ;  /* 0x00008b00220b7a24 */ /* 0x040fe200078e02ff */
[----:B------:R-:W-:Y:S01]  /*1530*/  @!P4 IADD3 R15, -R15, RZ, RZ ;  /* 0x000000ff0f0fc210 */ /* 0x000fe20007ffe1ff */
[----:B------:R-:W-:Y:S01]  /*1540*/  @P3 IMAD R6, R34, c[0x0][0x234], R6 ;  /* 0x00008d0022063a24 */ /* 0x000fe200078e0206 */
[----:B------:R-:W-:Y:S01]  /*1550*/  @!P2 LOP3.LUT R15, RZ, c[0x0][0x1c8], RZ, 0x33, !PT ;  /* 0x00007200ff0faa12 */ /* 0x000fe200078e33ff */
[----:B------:R-:W-:Y:S01]  /*1560*/  @!P3 IMAD R6, R8, c[0x0][0x214], RZ ;  /* 0x000085000806ba24 */ /* 0x000fe200078e02ff */
[----:B------:R-:W-:-:S02]  /*1570*/  SHF.R.S32.HI R8, RZ, 0x1f, R11 ;  /* 0x0000001fff087819 */ /* 0x000fc4000001140b */
        /* <DEDUP_REMOVED lines=10> */
.L_x_914:
[----:B------:R-:W-:-:S04]  /*1620*/  IMAD R0, R33, c[0x0][0x1c0], R34 ;  /* 0x0000700021007a24 */ /* 0x000fc800078e0222 */
[----:B------:R-:W-:Y:S02]  /*1630*/  IMAD R0, R0, c[0x0][0x224], RZ ;  /* 0x0000890000007a24 */ /* 0x000fe400078e02ff */
.L_x_915:
[----:B------:R-:W1:Y:S01]  /*1640*/  S2R R23, SR_TID.X ;  /* 0x0000000000177919 */ /* 0x000e620000002100 */
[----:B------:R-:W-:Y:S01]  /*1650*/  IMAD R31, R31, c[0x0][0x1c0], RZ ;  /* 0x000070001f1f7a24 */ /* 0x000fe200078e02ff */
[----:B------:R-:W-:Y:S01]  /*1660*/  SHF.R.S32.HI R201, RZ, 0x1f, R200 ;  /* 0x0000001fffc97819 */ /* 0x000fe200000114c8 */
[----:B------:R-:W-:Y:S01]  /*1670*/  IMAD.IADD R210, R10, 0x1, R6 ;  /* 0x000000010ad27824 */ /* 0x000fe200078e0206 */
[----:B------:R-:W-:Y:S01]  /*1680*/  BSSY B1, `(.L_x_911) ;  /* 0x000080b000017945 */ /* 0x000fe20003800000 */
[----:B------:R-:W-:Y:S02]  /*1690*/  IMAD.SHL.U32 R2, R31, 0x40, RZ ;  /* 0x000000401f027824 */ /* 0x000fe400078e00ff */
[----:B------:R-:W-:-:S03]  /*16a0*/  IMAD.MOV.U32 R211, RZ, RZ, 0x4 ;  /* 0x00000004ffd37424 */ /* 0x000fc600078e00ff */
[----:B------:R-:W-:Y:S02]  /*16b0*/  IADD3 R4, P2, P1, R4, R2, R11 ;  /* 0x0000000204047210 */ /* 0x000fe4000795e00b */
[----:B------:R-:W-:-:S04]  /*16c0*/  SHF.R.S32.HI R2, RZ, 0x1f, R2 ;  /* 0x0000001fff027819 */ /* 0x000fc80000011402 */
[----:B------:R-:W-:Y:S01]  /*16d0*/  IADD3.X R11, R7, R2, R8, P2, P1 ;  /* 0x00000002070b7210 */ /* 0x000fe200017e2408 */
[----:B------:R-:W-:Y:S01]  /*16e0*/  IMAD.IADD R2, R10, 0x1, R0 ;  /* 0x000000010a027824 */ /* 0x000fe200078e0200 */
[----:B------:R-:W-:Y:S01]  /*16f0*/  IADD3 R16, P2, P1, R20, R4, R16 ;  /* 0x0000000414107210 */ /* 0x000fe2000795e010 */
[----:B------:R-:W-:Y:S01]  /*1700*/  IMAD R0, R19, c[0x0][0x370], RZ ;  /* 0x0000dc0013007a24 */ /* 0x000fe200078e02ff */
[----:B------:R-:W-:Y:S01]  /*1710*/  IADD3 R4, P3, R200, R12, RZ ;  /* 0x0000000cc8047210 */ /* 0x000fe20007f7e0ff */
[----:B------:R-:W-:Y:S01]  /*1720*/  IMAD.WIDE R8, R2, R211, c[0x0][0x3c8] ;  /* 0x0000f20002087625 */ /* 0x000fe200078e02d3 */
[----:B------:R-:W-:Y:S02]  /*1730*/  SHF.R.S32.HI R20, RZ, 0x1f, R231 ;  /* 0x0000001fff147819 */ /* 0x000fe400000114e7 */
[----:B-1----:R-:W-:Y:S01]  /*1740*/  SHF.R.S32.HI R7, RZ, 0x1f, R23 ;  /* 0x0000001fff077819 */ /* 0x002fe20000011417 */
[----:B------:R-:W-:Y:S01]  /*1750*/  IMAD.X R5, R201, 0x1, R14, P3 ;  /* 0x00000001c9057824 */ /* 0x000fe200018e060e */
[----:B------:R-:W-:Y:S01]  /*1760*/  IADD3 R6, P3, R231, R10, RZ ;  /* 0x0000000ae7067210 */ /* 0x000fe20007f7e0ff */
[C---:B------:R-:W-:Y:S01]  /*1770*/  IMAD R0, R10.reuse, c[0x0][0x374], R0 ;  /* 0x0000dd000a007a24 */ /* 0x040fe200078e0200 */
[----:B------:R-:W-:Y:S01]  /*1780*/  LEA.HI R7, R7, R23, RZ, 0x5 ;  /* 0x0000001707077211 */ /* 0x000fe200078f28ff */
[----:B------:R-:W-:Y:S01]  /*1790*/  IMAD.WIDE.U32 R4, R10, c[0x0][0x370], R4 ;  /* 0x0000dc000a047a25 */ /* 0x000fe200078e0004 */
[----:B------:R-:W-:-:S02]  /*17a0*/  IADD3.X R11, R18, R11, R13, P2, P1 ;  /* 0x0000000b120b7210 */ /* 0x000fc400017e240d */
[----:B------:R-:W-:Y:S01]  /*17b0*/  LOP3.LUT R2, R7, 0xffffffe0, RZ, 0xc0, !PT ;  /* 0xffffffe007027812 */ /* 0x000fe200078ec0ff */
[----:B------:R-:W-:Y:S01]  /*17c0*/  IMAD.IADD R5, R5, 0x1, R0 ;  /* 0x0000000105057824 */ /* 0x000fe200078e0200 */
[----:B------:R-:W-:Y:S01]  /*17d0*/  IADD3 R14, R200, 0x20, RZ ;  /* 0x00000020c80e7810 */ /* 0x000fe20007ffe0ff */
[----:B------:R-:W-:Y:S02]  /*17e0*/  IMAD.X R0, R20, 0x1, R19, P3 ;  /* 0x0000000114007824 */ /* 0x000fe400018e0613 */
[----:B------:R-:W-:Y:S02]  /*17f0*/  IMAD.MOV.U32 R220, RZ, RZ, R8 ;  /* 0x000000ffffdc7224 */ /* 0x000fe400078e0008 */
[----:B------:R-:W-:Y:S01]  /*1800*/  IMAD R8, R0, c[0x0][0x190], RZ ;  /* 0x0000640000087a24 */ /* 0x000fe200078e02ff */
[----:B------:R-:W-:Y:S01]  /*1810*/  SHF.R.S32.HI R0, RZ, 0x5, R7 ;  /* 0x00000005ff007819 */ /* 0x000fe20000011407 */
[----:B------:R-:W-:Y:S01]  /*1820*/  IMAD.IADD R18, R23, 0x1, -R2 ;  /* 0x0000000117127824 */ /* 0x000fe200078e0a02 */
[----:B------:R-:W-:Y:S01]  /*1830*/  IADD3 R2, -R193, R212, R17 ;  /* 0x000000d4c1027210 */ /* 0x000fe20007ffe111 */
[----:B------:R-:W-:-:S02]  /*1840*/  IMAD R12, R6, c[0x0][0x194], R8 ;  /* 0x00006500060c7a24 */ /* 0x000fc400078e0208 */
[----:B------:R-:W-:Y:S01]  /*1850*/  IMAD.WIDE.U32 R6, R6, c[0x0][0x190], R200 ;  /* 0x0000640006067a25 */ /* 0x000fe200078e00c8 */
[----:B------:R-:W-:-:S03]  /*1860*/  IADD3 R2, R2, -c[0x0][0x2e8], RZ ;  /* 0x8000ba0002027a10 */ /* 0x000fc60007ffe0ff */
[----:B------:R-:W-:Y:S01]  /*1870*/  IMAD.MOV.U32 R219, RZ, RZ, R9 ;  /* 0x000000ffffdb7224 */ /* 0x000fe200078e0009 */
[----:B------:R-:W-:Y:S01]  /*1880*/  SHF.R.S32.HI R9, RZ, 0x1f, R2 ;  /* 0x0000001fff097819 */ /* 0x000fe20000011402 */
[----:B------:R-:W-:Y:S01]  /*1890*/  IMAD R13, R32, c[0x0][0x1a8], RZ ;  /* 0x00006a00200d7a24 */ /* 0x000fe200078e02ff */
[----:B------:R-:W-:Y:S01]  /*18a0*/  IADD3 R6, P2, R27, R6, RZ ;  /* 0x000000061b067210 */ /* 0x000fe20007f5e0ff */
[----:B------:R-:W-:Y:S01]  /*18b0*/  IMAD R0, R0, R31, R18 ;  /* 0x0000001f00007224 */ /* 0x000fe200078e0212 */
[----:B------:R-:W-:Y:S01]  /*18c0*/  LEA.HI R2, R9, R2, RZ, 0x6 ;  /* 0x0000000209027211 */ /* 0x000fe200078f30ff */
[----:B------:R-:W-:Y:S01]  /*18d0*/  IMAD R9, R34, c[0x0][0x1ac], R13 ;  /* 0x00006b0022097a24 */ /* 0x000fe200078e020d */
[----:B------:R-:W-:Y:S01]  /*18e0*/  IADD3.X R7, R24, R7, R12, P2, !PT ;  /* 0x0000000718077210 */ /* 0x000fe200017fe40c */
[----:B------:R-:W-:Y:S01]  /*18f0*/  IMAD R10, R32, c[0x0][0x378], RZ ;  /* 0x0000de00200a7a24 */ /* 0x000fe200078e02ff */
[----:B------:R-:W-:Y:S01]  /*1900*/  SHF.R.S32.HI R2, RZ, 0x6, R2 ;  /* 0x00000006ff027819 */ /* 0x000fe20000011402 */
[----:B------:R-:W-:Y:S01]  /*1910*/  IMAD.WIDE.U32 R4, R34, c[0x0][0x378], R4 ;  /* 0x0000de0022047a25 */ /* 0x000fe200078e0004 */
[----:B------:R-:W-:-:S02]  /*1920*/  IADD3 R8, P1, R0, R16, RZ ;  /* 0x0000001000087210 */ /* 0x000fc40007f3e0ff */
[----:B------:R-:W-:Y:S01]  /*1930*/  IMNMX R229, RZ, R2, !PT ;  /* 0x00000002ffe57217 */ /* 0x000fe20007800200 */
[----:B------:R-:W-:Y:S01]  /*1940*/  IMAD.WIDE.U32 R6, R34, c[0x0][0x1a8], R6 ;  /* 0x00006a0022067a25 */ /* 0x000fe200078e0006 */
[----:B------:R-:W-:Y:S02]  /*1950*/  LEA.HI.X.SX32 R179, R0, R11, 0x1, P1 ;  /* 0x0000000b00b37211 */ /* 0x000fe400008f0eff */
[----:B------:R-:W-:Y:S01]  /*1960*/  LEA R180, P1, R8, c[0x0][0x350], 0x2 ;  /* 0x0000d40008b47a11 */ /* 0x000fe200078210ff */
[----:B------:R-:W-:Y:S01]  /*1970*/  IMAD.IADD R2, R7, 0x1, R9 ;  /* 0x0000000107027824 */ /* 0x000fe200078e0209 */
[----:B------:R-:W-:Y:S01]  /*1980*/  LEA R205, P3, R6, c[0x0][0x160], 0x1 ;  /* 0x0000580006cd7a11 */ /* 0x000fe200078608ff */
[----:B------:R-:W-:Y:S01]  /*1990*/  IMAD R10, R34, c[0x0][0x37c], R10 ;  /* 0x0000df00220a7a24 */ /* 0x000fe200078e020a */
[----:B------:R-:W-:Y:S01]  /*19a0*/  LEA.HI.X R179, R8, c[0x0][0x354], R179, 0x2, P1 ;  /* 0x0000d50008b37a11 */ /* 0x000fe200008f14b3 */
[----:B------:R-:W-:Y:S01]  /*19b0*/  IMAD R0, R20, c[0x0][0x370], RZ ;  /* 0x0000dc0014007a24 */ /* 0x000fe200078e02ff */
[----:B------:R-:W-:Y:S01]  /*19c0*/  LEA.HI.X R203, R6, c[0x0][0x164], R2, 0x1, P3 ;  /* 0x0000590006cb7a11 */ /* 0x000fe200018f0c02 */
[----:B------:R-:W-:Y:S01]  /*19d0*/  IMAD.IADD R5, R5, 0x1, R10 ;  /* 0x0000000105057824 */ /* 0x000fe200078e020a */
[C---:B------:R-:W-:Y:S01]  /*19e0*/  ISETP.GT.AND P3, PT, R192.reuse, R229, PT ;  /* 0x000000e5c000720c */ /* 0x040fe20003f64270 */
[C---:B------:R-:W-:Y:S01]  /*19f0*/  IMAD R0, R231.reuse, c[0x0][0x374], R0 ;  /* 0x0000dd00e7007a24 */ /* 0x040fe200078e0200 */
[----:B------:R-:W-:Y:S01]  /*1a00*/  IADD3 R192, R192, -0x1, RZ ;  /* 0xffffffffc0c07810 */ /* 0x000fe20007ffe0ff */
[----:B------:R-:W-:Y:S01]  /*1a10*/  IMAD.WIDE.U32 R4, R231, c[0x0][0x370], R4 ;  /* 0x0000dc00e7047a25 */ /* 0x000fe200078e0004 */
[----:B------:R-:W-:-:S03]  /*1a20*/  IADD3 R16, R200, 0x40, RZ ;  /* 0x00000040c8107810 */ /* 0x000fc60007ffe0ff */
[----:B------:R-:W-:Y:S01]  /*1a30*/  IMAD.IADD R0, R5, 0x1, R0 ;  /* 0x0000000105007824 */ /* 0x000fe200078e0200 */
[----:B------:R-:W-:Y:S01]  /*1a40*/  LEA R204, P2, R4, c[0x0][0x330], 0x1 ;  /* 0x0000cc0004cc7a11 */ /* 0x000fe200078408ff */
[----:B------:R-:W-:-:S03]  /*1a50*/  IMAD.WIDE R210, R210, R211, c[0x0][0x200] ;  /* 0x00008000d2d27625 */ /* 0x000fc600078e02d3 */
[----:B------:R-:W-:Y:S01]  /*1a60*/  LEA.HI.X R202, R4, c[0x0][0x334], R0, 0x1, P2 ;  /* 0x0000cd0004ca7a11 */ /* 0x000fe200010f0c00 */
[----:B------:R-:W-:Y:S05]  /*1a70*/  @P3 BRA `(.L_x_916) ;  /* 0x000007a000003947 */ /* 0x000fea0003800000 */
        /* <DEDUP_REMOVED lines=15> */
.L_x_917:
        /* <DEDUP_REMOVED lines=15> */
.L_x_918:
[----:B------:R-:W-:Y:S01]  /*1c60*/  IMAD R10, R221, -0x80, R193 ;  /* 0xffffff80dd0a7824 */ /* 0x000fe200078e02c1 */
[----:B------:R-:W-:Y:S01]  /*1c70*/  BSSY B0, `(.L_x_919) ;  /* 0x000001a000007945 */ /* 0x000fe20003800000 */
[----:B------:R-:W-:Y:S02]  /*1c80*/  IMAD R0, R21, c[0x0][0x3a0], RZ ;  /* 0x0000e80015007a24 */ /* 0x000fe400078e02ff */
[----:B------:R-:W-:Y:S01]  /*1c90*/  IMAD.WIDE.U32 R4, R17, c[0x0][0x3a0], R200 ;  /* 0x0000e80011047a25 */ /* 0x000fe200078e00c8 */
[----:B------:R-:W-:-:S03]  /*1ca0*/  ISETP.GE.AND P4, PT, R231, R10, PT ;  /* 0x0000000ae700720c */ /* 0x000fc60003f86270 */
[----:B------:R-:W-:Y:S01]  /*1cb0*/  IMAD R0, R17, c[0x0][0x3a4], R0 ;  /* 0x0000e90011007a24 */ /* 0x000fe200078e0200 */
[----:B------:R-:W-:Y:S01]  /*1cc0*/  IADD3 R6, P0, R6, R4, RZ ;  /* 0x0000000406067210 */ /* 0x000fe20007f1e0ff */
        /* <DEDUP_REMOVED lines=20> */
.L_x_920:
[----:B------:R-:W-:Y:S05]  /*1e10*/  BSYNC B0 ;  /* 0x0000000000007941 */ /* 0x000fea0003800000 */
.L_x_919:
        /* <DEDUP_REMOVED lines=19> */
.L_x_922:
[----:B------:R-:W-:Y:S05]  /*1f50*/  BSYNC B0 ;  /* 0x0000000000007941 */ /* 0x000fea0003800000 */
.L_x_921:
[----:B-1----:R-:W-:Y:S01]  /*1f60*/  IMAD.WIDE.U32 R4, R17, c[0x0][0x3a8], R200 ;  /* 0x0000ea0011047a25 */ /* 0x002fe200078e00c8 */
[----:B------:R-:W-:Y:S03]  /*1f70*/  BSSY B0, `(.L_x_923) ;  /* 0x0000018000007945 */ /* 0x000fe60003800000 */
[----:B------:R-:W-:Y:S01]  /*1f80*/  IMAD R0, R21, c[0x0][0x3a8], RZ ;  /* 0x0000ea0015007a24 */ /* 0x000fe200078e02ff */
[----:B------:R-:W-:Y:S01]  /*1f90*/  IADD3 R6, P0, R11, R4, RZ ;  /* 0x000000040b067210 */ /* 0x000fe20007f1e0ff */
[----:B------:R-:W-:-:S02]  /*1fa0*/  IMAD R2, R32, c[0x0][0x3c0], RZ ;  /* 0x0000f00020027a24 */ /* 0x000fc400078e02ff */
[----:B------:R-:W-:Y:S02]  /*1fb0*/  IMAD R0, R17, c[0x0][0x3ac], R0 ;  /* 0x0000eb0011007a24 */ /* 0x000fe400078e0200 */
[----:B------:R-:W-:-:S03]  /*1fc0*/  IMAD R2, R34, c[0x0][0x3c4], R2 ;  /* 0x0000f10022027a24 */ /* 0x000fc600078e0202 */
[----:B------:R-:W-:-:S05]  /*1fd0*/  IADD3.X R7, R12, R5, R0, P0, !PT ;  /* 0x000000050c077210 */ /* 0x000fca00007fe400 */
        /* <DEDUP_REMOVED lines=17> */
.L_x_924:
[----:B------:R-:W-:Y:S05]  /*20f0*/  BSYNC B0 ;  /* 0x0000000000007941 */ /* 0x000fea0003800000 */
.L_x_923:
[----:B------:R-:W-:Y:S05]  /*2100*/  @P3 BRA `(.L_x_925) ;  /* 0x0000762000003947 */ /* 0x000fea0003800000 */
[----:B------:R-:W-:Y:S01]  /*2110*/  IADD3 R0, P0, R231, 0x40, RZ ;  /* 0x00000040e7007810 */ /* 0x000fe20007f1e0ff */
[----:B------:R-:W-:Y:S01]  /*2120*/  IMAD.MOV.U32 R7, RZ, RZ, R2 ;  /* 0x000000ffff077224 */ /* 0x000fe200078e0002 */
[----:B------:R-:W-:-:S03]  /*2130*/  ISETP.GE.AND P1, PT, R200, c[0x0][0x220], PT ;  /* 0x00008800c8007a0c */ /* 0x000fc60003f26270 */
        /* <DEDUP_REMOVED lines=14> */
.L_x_916:
[----:B------:R-:W-:Y:S01]  /*2220*/  @P5 BAR.SYNC.DEFER_BLOCKING 0x0 ;  /* 0x0000000000005b1d */ /* 0x000fe20000010000 */
[C---:B------:R-:W-:Y:S01]  /*2230*/  IMAD R2, R192.reuse, -0x40, R212 ;  /* 0xffffffc0c0027824 */ /* 0x040fe200078e02d4 */
[----:B------:R-:W-:Y:S01]  /*2240*/  LEA.HI R4, R192, R192, RZ, 0x1 ;  /* 0x000000c0c0047211 */ /* 0x000fe200078f08ff */
[----:B------:R-:W-:-:S03]  /*2250*/  IMAD.SHL.U32 R0, R239, 0x2, RZ ;  /* 0x00000002ef007824 */ /* 0x000fc600078e00ff */
[----:B------:R-:W-:Y:S01]  /*2260*/  ISETP.GE.AND P0, PT, R231, R2, PT ;  /* 0x00000002e700720c */ /* 0x000fe20003f06270 */
[----:B------:R-:W-:Y:S01]  /*2270*/  BSSY B0, `(.L_x_926) ;  /* 0x0000025000007945 */ /* 0x000fe20003800000 */
[----:B------:R-:W-:-:S05]  /*2280*/  LOP3.LUT R4, R4, 0xfffffffe, RZ, 0xc0, !PT ;  /* 0xfffffffe04047812 */ /* 0x000fca00078ec0ff */
[----:B------:R-:W-:-:S05]  /*2290*/  IMAD.IADD R4, R192, 0x1, -R4 ;  /* 0x00000001c0047824 */ /* 0x000fca00078e0a04 */
[----:B------:R-:W-:Y:S01]  /*22a0*/  ISETP.NE.AND P6, PT, R4, 0x1, PT ;  /* 0x000000010400780c */ /* 0x000fe20003fc5270 */
        /* <DEDUP_REMOVED lines=33> */
.L_x_927:
[----:B------:R-:W-:Y:S05]  /*24c0*/  BSYNC B0 ;  /* 0x0000000000007941 */ /* 0x000fea0003800000 */
.L_x_926:
        /* <DEDUP_REMOVED lines=18> */
.L_x_929:
        /* <DEDUP_REMOVED lines=34> */
.L_x_930:
[----:B------:R-:W-:Y:S05]  /*2810*/  BSYNC B0 ;  /* 0x0000000000007941 */ /* 0x000fea0003800000 */
.L_x_928:
        /* <DEDUP_REMOVED lines=68> */
.L_x_932:
[----:B--2---:R-:W-:Y:S05]  /*2c60*/  BSYNC B0 ;  /* 0x0000000000007941 */ /* 0x004fea0003800000 */
.L_x_931:
        /* <DEDUP_REMOVED lines=39> */
.L_x_934:
[----:B------:R-:W-:Y:S05]  /*2ee0*/  BSYNC B0 ;  /* 0x0000000000007941 */ /* 0x000fea0003800000 */
.L_x_933:
        /* <DEDUP_REMOVED lines=49> */
.L_x_936:
[----:B------:R-:W-:Y:S05]  /*3200*/  BSYNC B0 ;  /* 0x0000000000007941 */ /* 0x000fea0003800000 */
.L_x_935:
        /* <DEDUP_REMOVED lines=36> */
.L_x_938:
[----:B------:R-:W-:Y:S05]  /*3450*/  BSYNC B0 ;  /* 0x0000000000007941 */ /* 0x000fea0003800000 */
.L_x_937:
[----:B------:R-:W-:Y:S01]  /*3460*/  IMAD.MOV.U32 R194, RZ, RZ, c[0x0][0x308] ;  /* 0x0000c200ffc27624 */ /* 0x000fe200078e00ff */
[----:B------:R-:W0:Y:S01]  /*3470*/  LDGDEPBAR ;  /* 0x00000000000079af */ /* 0x000e220000000000 */
[----:B------:R-:W-:-:S05]  /*3480*/  IMAD.MOV.U32 R195, RZ, RZ, c[0x0][0x30c] ;  /* 0x0000c300ffc37624 */ /* 0x000fca00078e00ff */
[----:B--23--:R3:W2:Y:S04]  /*3490*/  LDG.E.64 R4, [R194.64+0x8] ;  /* 0x00000806c2047981 */ /* 0x00c6a8000c1e1b00 */
[----:B---3--:R-:W3:Y:S01]  /*34a0*/  LDG.E.64 R194, [R194.64] ;  /* 0x00000006c2c27981 */ /* 0x008ee2000c1e1b00 */
[----:B-1--4-:R-:W-:Y:S01]  /*34b0*/  IMAD R0, R33, c[0x0][0x1c0], R34 ;  /* 0x0000700021007a24 */ /* 0x012fe200078e0222 */
[----:B------:R-:W-:Y:S01]  /*34c0*/  SHF.R.S32.HI R2, RZ, 0x1f, R18 ;  /* 0x0000001fff027819 */ /* 0x000fe20000011412 */
[----:B------:R-:W-:Y:S01]  /*34d0*/  IMAD.IADD R17, R17, 0x1, R212 ;  /* 0x0000000111117824 */ /* 0x000fe200078e02d4 */
[----:B------:R-:W-:Y:S01]  /*34e0*/  MOV R206, R191 ;  /* 0x000000bf00ce7202 */ /* 0x000fe20000000f00 */
[----:B------:R-:W-:Y:S01]  /*34f0*/  IMAD.MOV.U32 R213, RZ, RZ, c[0x0][0x2e4] ;  /* 0x0000b900ffd57624 */ /* 0x000fe200078e00ff */
[----:B------:R-:W-:Y:S01]  /*3500*/  SHF.L.U32 R0, R0, 0x5, RZ ;  /* 0x0000000500007819 */ /* 0x000fe200000006ff */
[----:B------:R-:W-:Y:S01]  /*3510*/  CS2R R126, SRZ ;  /* 0x00000000007e7805 */ /* 0x000fe2000001ff00 */
[----:B------:R-:W-:Y:S01]  /*3520*/  IADD3 R17, -R193, 0x80, R17 ;  /* 0x00000080c1117810 */ /* 0x000fe20007ffe111 */
        /* <DEDUP_REMOVED lines=47> */
[----:B------:R-:W-:-:S02]  /*3820*/  IADD3 R236, R17, -c[0x0][0x2e8], RZ ;  /* 0x8000ba0011ec7a10 */ /* 0x000fc40007ffe0ff */
[----:B--2---:R-:W-:Y:S02]  /*3830*/  IADD3 R233, P1, P0, R0, R4, R18 ;  /* 0x0000000400e97210 */ /* 0x004fe4000783e012 */
[----:B------:R-:W-:-:S04]  /*3840*/  SHF.R.S32.HI R0, RZ, 0x1f, R0 ;  /* 0x0000001fff007819 */ /* 0x000fc80000011400 */
[----:B------:R-:W-:Y:S02]  /*3850*/  IADD3.X R228, R0, R5, R2, P1, P0 ;  /* 0x0000000500e47210 */ /* 0x000fe40000fe0402 */
[----:B------:R-:W-:Y:S02]  /*3860*/  IADD3 R0, R173, 0x1800, RZ ;  /* 0x00001800ad007810 */ /* 0x000fe40007ffe0ff */
[----:B------:R-:W-:Y:S02]  /*3870*/  IADD3 R2, R174, 0x1800, RZ ;  /* 0x00001800ae027810 */ /* 0x000fe40007ffe0ff */
[----:B------:R-:W-:Y:S02]  /*3880*/  SEL R0, R0, R173, !P6 ;  /* 0x000000ad00007207 */ /* 0x000fe40007000000 */
[----:B------:R-:W-:-:S03]  /*3890*/  SEL R2, R2, R174, !P6 ;  /* 0x000000ae02027207 */ /* 0x000fc60007000000 */
[----:B------:R-:W-:Y:S01]  /*38a0*/  IMAD.SHL.U32 R164, R0, 0x2, RZ ;  /* 0x0000000200a47824 */ /* 0x000fe200078e00ff */
[----:B------:R-:W-:Y:S01]  /*38b0*/  MOV R0, c[0x0][0x22c] ;  /* 0x00008b0000007a02 */ /* 0x000fe20000000f00 */
[----:B------:R-:W-:-:S04]  /*38c0*/  IMAD.SHL.U32 R167, R2, 0x2, RZ ;  /* 0x0000000202a77824 */ /* 0x000fc800078e00ff */
[----:B------:R-:W-:Y:S01]  /*38d0*/  IMAD R0, R0, c[0x0][0x1c0], RZ ;  /* 0x0000700000007a24 */ /* 0x000fe200078e02ff */
[----:B---3--:R-:W-:-:S03]  /*38e0*/  LOP3.LUT R228, R228, R194, RZ, 0x3c, !PT ;  /* 0x000000c2e4e47212 */ /* 0x008fc600078e3cff */
[C---:B------:R-:W-:Y:S01]  /*38f0*/  IMAD.SHL.U32 R240, R0.reuse, 0x10, RZ ;  /* 0x0000001000f07824 */ /* 0x040fe200078e00ff */
[C---:B------:R-:W-:Y:S01]  /*3900*/  SHF.L.U32 R249, R0.reuse, 0x5, RZ ;  /* 0x0000000500f97819 */ /* 0x040fe200000006ff */
[C---:B------:R-:W-:Y:S02]  /*3910*/  IMAD.SHL.U32 R218, R0.reuse, 0x8, RZ ;  /* 0x0000000800da7824 */ /* 0x040fe400078e00ff */
[----:B------:R-:W-:Y:S01]  /*3920*/  IMAD.U32 R246, R0, -0x40, RZ ;  /* 0xffffffc000f67824 */ /* 0x000fe200078e00ff */
[----:B------:R-:W-:Y:S01]  /*3930*/  IADD3 R242, R240, 0x40, RZ ;  /* 0x00000040f0f27810 */ /* 0x000fe20007ffe0ff */
[----:B------:R-:W-:Y:S01]  /*3940*/  IMAD R250, R0, 0x18, RZ ;  /* 0x0000001800fa7824 */ /* 0x000fe200078e02ff */
[----:B------:R-:W-:Y:S01]  /*3950*/  IADD3 R243, R240, 0x20, RZ ;  /* 0x00000020f0f37810 */ /* 0x000fe20007ffe0ff */
[----:B------:R-:W-:Y:S02]  /*3960*/  IMAD R248, R0, 0x28, RZ ;  /* 0x0000002800f87824 */ /* 0x000fe400078e02ff */
[C---:B------:R-:W-:Y:S01]  /*3970*/  IMAD.IADD R237, R218.reuse, 0x1, R242 ;  /* 0x00000001daed7824 */ /* 0x040fe200078e02f2 */
[----:B------:R-:W-:Y:S01]  /*3980*/  IADD3 R238, R218, R243, RZ ;  /* 0x000000f3daee7210 */ /* 0x000fe20007ffe0ff */
[----:B------:R-:W-:-:S02]  /*3990*/  IMAD R247, R0, 0x30, RZ ;  /* 0x0000003000f77824 */ /* 0x000fc400078e02ff */
[----:B------:R-:W-:Y:S01]  /*39a0*/  IMAD R245, R0, 0x38, RZ ;  /* 0x0000003800f57824 */ /* 0x000fe200078e02ff */
[C---:B------:R-:W-:Y:S01]  /*39b0*/  IADD3 R251, R218.reuse, R237, RZ ;  /* 0x000000eddafb7210 */ /* 0x040fe20007ffe0ff */
[----:B------:R-:W-:-:S04]  /*39c0*/  IMAD.IADD R252, R218, 0x1, R238 ;  /* 0x00000001dafc7824 */ /* 0x000fc800078e02ee */
[C---:B------:R-:W-:Y:S01]  /*39d0*/  IMAD.IADD R223, R218.reuse, 0x1, R251 ;  /* 0x00000001dadf7824 */ /* 0x040fe200078e02fb */
[----:B------:R-:W-:-:S04]  /*39e0*/  IADD3 R225, R218, R252, RZ ;  /* 0x000000fcdae17210 */ /* 0x000fc80007ffe0ff */
[C---:B------:R-:W-:Y:S01]  /*39f0*/  IADD3 R222, R218.reuse, R223, RZ ;  /* 0x000000dfdade7210 */ /* 0x040fe20007ffe0ff */
[----:B------:R-:W-:-:S03]  /*3a00*/  IMAD.IADD R224, R218, 0x1, R225 ;  /* 0x00000001dae07824 */ /* 0x000fc600078e02e1 */
[C---:B------:R-:W-:Y:S01]  /*3a10*/  IADD3 R226, R218.reuse, R222, RZ ;  /* 0x000000dedae27210 */ /* 0x040fe20007ffe0ff */
[----:B------:R-:W-:Y:S02]  /*3a20*/  IMAD.IADD R227, R218, 0x1, R224 ;  /* 0x00000001dae37824 */ /* 0x000fe400078e02e0 */
.L_x_943:
[----:B------:R-:W0:Y:S01]  /*3a30*/  LDGDEPBAR ;  /* 0x00000000000079af */ /* 0x000e220000000000 */
[----:B------:R-:W-:Y:S01]  /*3a40*/  IMAD.MOV.U32 R4, RZ, RZ, R220 ;  /* 0x000000ffff047224 */ /* 0x000fe200078e00dc */
[----:B------:R-:W-:Y:S01]  /*3a50*/  IADD3 R0, R172, R167, RZ ;  /* 0x000000a7ac007210 */ /* 0x000fe20007ffe0ff */
[----:B------:R-:W-:Y:S01]  /*3a60*/  IMAD.MOV.U32 R5, RZ, RZ, R219 ;  /* 0x000000ffff057224 */ /* 0x000fe200078e00db */
[----:B------:R-:W-:Y:S01]  /*3a70*/  MOV R209, R179 ;  /* 0x000000b300d17202 */ /* 0x000fe20000000f00 */
[----:B------:R-:W-:Y:S01]  /*3a80*/  IMAD.MOV.U32 R208, RZ, RZ, R180 ;  /* 0x000000ffffd07224 */ /* 0x000fe200078e00b4 */
[C---:B------:R-:W-:Y:S04]  /*3a90*/  LEA R4, P0, R207.reuse, R4, 0x2 ;  /* 0x00000004cf047211 */ /* 0x040fe800078010ff */
[----:B------:R-:W-:Y:S01]  /*3aa0*/  LEA.HI.X.SX32 R5, R207, R5, 0x2, P0 ;  /* 0x00000005cf057211 */ /* 0x000fe200000f16ff */
[----:B------:R-:W-:Y:S04]  /*3ab0*/  DEPBAR.LE SB0, 0x0 ;  /* 0x000080000000791a */ /* 0x000fe80000000000 */
[----:B------:R-:W-:Y:S06]  /*3ac0*/  BAR.SYNC.DEFER_BLOCKING 0x0 ;  /* 0x0000000000007b1d */ /* 0x000fec0000010000 */
[----:B------:R-:W-:Y:S05]  /*3ad0*/  LDSM.16.M88.4 R32, [R167] ;  /* 0x00000000a720783b */ /* 0x000fea0000000200 */
[----:B------:R-:W1:Y:S05]  /*3ae0*/  LDSM.16.M88.4 R16, [R165+0x9000] ;  /* 0x00900000a510783b */ /* 0x000e6a0000000200 */
[----:B------:R-:W2:Y:S05]  /*3af0*/  LDSM.16.M88.4 R28, [R167+0x800] ;  /* 0x00080000a71c783b */ /* 0x000eaa0000000200 */
[----:B-----5:R1:W5:Y:S05]  /*3b00*/  LDG.E R178, [R4.64] ;  /* 0x0000000604b27981 */ /* 0x02036a000c1e1900 */
[----:B------:R1:W5:Y:S05]  /*3b10*/  LDG.E R177, [R4.64+0x20] ;  /* 0x0000200604b17981 */ /* 0x00036a000c1e1900 */
[----:B------:R1:W5:Y:S05]  /*3b20*/  LDG.E R176, [R4.64+0x80] ;  /* 0x0000800604b07981 */ /* 0x00036a000c1e1900 */
[----:B------:R1:W5:Y:S05]  /*3b30*/  LDG.E R175, [R4.64+0xa0] ;  /* 0x0000a00604af7981 */ /* 0x00036a000c1e1900 */
[----:B------:R-:W3:Y:S05]  /*3b40*/  LDSM.16.M88.4 R132, [R165+0x9400] ;  /* 0x00940000a584783b */ /* 0x000eea0000000200 */
[----:B------:R-:W-:Y:S05]  /*3b50*/  LDSM.16.M88.4 R136, [R0] ;  /* 0x000000000088783b */ /* 0x000fea0000000200 */
[----:B------:R-:W4:Y:S05]  /*3b60*/  LDSM.16.M88.4 R140, [R166+0x9000] ;  /* 0x00900000a68c783b */ /* 0x000f2a0000000200 */
[----:B------:R-:W4:Y:S01]  /*3b70*/  LDSM.16.M88.4 R144, [R0+0x800] ;  /* 0x000800000090783b */ /* 0x000f220000000200 */
[-C--:B-1----:R-:W-:Y:S04]  /*3b80*/  HMMA.16816.F32.BF16 R4, R32, R16.reuse, RZ ;  /* 0x000000102004723c */ /* 0x082fe800000418ff */
[----:B------:R-:W1:Y:S05]  /*3b90*/  LDSM.16.M88.4 R148, [R166+0x9400] ;  /* 0x00940000a694783b */ /* 0x000e6a0000000200 */
[----:B------:R-:W-:Y:S01]  /*3ba0*/  LDSM.16.M88.4 R152, [R165+0xb000] ;  /* 0x00b00000a598783b */ /* 0x000fe20000000200 */
[C---:B--2---:R-:W-:Y:S04]  /*3bb0*/  HMMA.16816.F32.BF16 R8, R28.reuse, R16, RZ ;  /* 0x000000101c08723c */ /* 0x044fe800000418ff */
[----:B------:R-:W-:Y:S04]  /*3bc0*/  LDSM.16.M88.4 R156, [R167+0x1800] ;  /* 0x00180000a79c783b */ /* 0x000fe80000000200 */
[-C--:B------:R-:W-:Y:S01]  /*3bd0*/  HMMA.16816.F32.BF16 R12, R28, R18.reuse, RZ ;  /* 0x000000121c0c723c */ /* 0x080fe200000418ff */
[----:B------:R-:W-:Y:S07]  /*3be0*/  LDSM.16.M88.4 R160, [R165+0xb400] ;  /* 0x00b40000a5a0783b */ /* 0x000fee0000000200 */
[C---:B------:R-:W-:Y:S08]  /*3bf0*/  HMMA.16816.F32.BF16 R16, R32.reuse, R18, RZ ;  /* 0x000000122010723c */ /* 0x040ff000000418ff */
[-C--:B---3--:R-:W-:Y:S08]  /*3c00*/  HMMA.16816.F32.BF16 R20, R32, R132.reuse, RZ ;  /* 0x000000842014723c */ /* 0x088ff000000418ff */
[C---:B------:R-:W-:Y:S08]  /*3c10*/  HMMA.16816.F32.BF16 R24, R28.reuse, R132, RZ ;  /* 0x000000841c18723c */ /* 0x040ff000000418ff */
[-C--:B------:R-:W-:Y:S08]  /*3c20*/  HMMA.16816.F32.BF16 R28, R28, R134.reuse, RZ ;  /* 0x000000861c1c723c */ /* 0x080ff000000418ff */
[----:B------:R-:W-:Y:S01]  /*3c30*/  HMMA.16816.F32.BF16 R32, R32, R134, RZ ;  /* 0x000000862020723c */ /* 0x000fe200000418ff */
[----:B------:R-:W2:Y:S07]  /*3c40*/  LDSM.16.M88.4 R132, [R167+0x1000] ;  /* 0x00100000a784783b */ /* 0x000eae0000000200 */
        /* <DEDUP_REMOVED lines=8> */
[----:B------:R-:W-:Y:S07]  /*3cd0*/  LDSM.16.M88.4 R144, [R0+0x1800] ;  /* 0x001800000090783b */ /* 0x000fee0000000200 */
[----:B------:R-:W-:Y:S01]  /*3ce0*/  HMMA.16816.F32.BF16 R32, R136, R150, R32 ;  /* 0x000000968820723c */ /* 0x000fe20000041820 */
[----:B------:R-:W1:Y:S05]  /*3cf0*/  LDSM.16.M88.4 R136, [R0+0x1000] ;  /* 0x001000000088783b */ /* 0x000e6a0000000200 */
[----:B------:R-:W3:Y:S02]  /*3d00*/  LDSM.16.M88.4 R148, [R166+0xb400] ;  /* 0x00b40000a694783b */ /* 0x000ee40000000200 */
[-C--:B--2---:R-:W-:Y:S08]  /*3d10*/  HMMA.16816.F32.BF16 R4, R132, R152.reuse, R4 ;  /* 0x000000988404723c */ /* 0x084ff00000041804 */
        /* <DEDUP_REMOVED lines=9> */
[----:B------:R-:W2:Y:S05]  /*3db0*/  LDSM.16.M88.4 R132, [R167+0x2000] ;  /* 0x00200000a784783b */ /* 0x000eaa0000000200 */
[----:B------:R-:W4:Y:S02]  /*3dc0*/  LDSM.16.M88.4 R160, [R165+0xd400] ;  /* 0x00d40000a5a0783b */ /* 0x000f240000000200 */
[-C--:B-1----:R-:W-:Y:S08]  /*3dd0*/  HMMA.16816.F32.BF16 R4, R136, R140.reuse, R4 ;  /* 0x0000008c8804723c */ /* 0x082ff00000041804 */
[C---:B------:R-:W-:Y:S08]  /*3de0*/  HMMA.16816.F32.BF16 R8, R144.reuse, R140, R8 ;  /* 0x0000008c9008723c */ /* 0x040ff00000041808 */
        /* <DEDUP_REMOVED lines=8> */
[----:B------:R1:W3:Y:S05]  /*3e70*/  LDSM.16.M88.4 R136, [R0+0x2000] ;  /* 0x002000000088783b */ /* 0x0002ea0000000200 */
[----:B------:R-:W3:Y:S02]  /*3e80*/  LDSM.16.M88.4 R148, [R166+0xd400] ;  /* 0x00d40000a694783b */ /* 0x000ee40000000200 */
[-C--:B--2---:R-:W-:Y:S08]  /*3e90*/  HMMA.16816.F32.BF16 R4, R132, R152.reuse, R4 ;  /* 0x000000988404723c */ /* 0x084ff00000041804 */
[C---:B------:R-:W-:Y:S08]  /*3ea0*/  HMMA.16816.F32.BF16 R8, R156.reuse, R152, R8 ;  /* 0x000000989c08723c */ /* 0x040ff00000041808 */
[-C--:B------:R-:W-:Y:S04]  /*3eb0*/  HMMA.16816.F32.BF16 R12, R156, R154.reuse, R12 ;  /* 0x0000009a9c0c723c */ /* 0x080fe8000004180c */
[----:B-1----:R-:W-:Y:S04]  /*3ec0*/  IMAD.SHL.U32 R0, R192, 0x40, RZ ;  /* 0x00000040c0007824 */ /* 0x002fe800078e00ff */
[C---:B------:R-:W-:Y:S04]  /*3ed0*/  HMMA.16816.F32.BF16 R16, R132.reuse, R154, R16 ;  /* 0x0000009a8410723c */ /* 0x040fe80000041810 */
[----:B------:R-:W-:Y:S04]  /*3ee0*/  ISETP.GE.AND P0, PT, R0, R236, PT ;  /* 0x000000ec0000720c */ /* 0x000fe80003f06270 */
[-C--:B----4-:R-:W-:Y:S08]  /*3ef0*/  HMMA.16816.F32.BF16 R20, R132, R160.reuse, R20 ;  /* 0x000000a08414723c */ /* 0x090ff00000041814 */
[C---:B------:R-:W-:Y:S08]  /*3f00*/  HMMA.16816.F32.BF16 R24, R156.reuse, R160, R24 ;  /* 0x000000a09c18723c */ /* 0x040ff00000041818 */
[-C--:B------:R-:W-:Y:S08]  /*3f10*/  HMMA.16816.F32.BF16 R28, R156, R162.reuse, R28 ;  /* 0x000000a29c1c723c */ /* 0x080ff0000004181c */
[----:B------:R-:W-:Y:S08]  /*3f20*/  HMMA.16816.F32.BF16 R32, R132, R162, R32 ;  /* 0x000000a28420723c */ /* 0x000ff00000041820 */
[-C--:B---3--:R-:W-:Y:S08]  /*3f30*/  HMMA.16816.F32.BF16 R4, R136, R140.reuse, R4 ;  /* 0x0000008c8804723c */ /* 0x088ff00000041804 */
[C---:B------:R-:W-:Y:S08]  /*3f40*/  HMMA.16816.F32.BF16 R8, R144.reuse, R140, R8 ;  /* 0x0000008c9008723c */ /* 0x040ff00000041808 */
[-C--:B------:R-:W-:Y:S08]  /*3f50*/  HMMA.16816.F32.BF16 R12, R144, R142.reuse, R12 ;  /* 0x0000008e900c723c */ /* 0x080ff0000004180c */
[C---:B------:R-:W-:Y:S08]  /*3f60*/  HMMA.16816.F32.BF16 R16, R136.reuse, R142, R16 ;  /* 0x0000008e8810723c */ /* 0x040ff00000041810 */
[-C--:B------:R-:W-:Y:S08]  /*3f70*/  HMMA.16816.F32.BF16 R20, R136, R148.reuse, R20 ;  /* 0x000000948814723c */ /* 0x080ff00000041814 */
[C---:B------:R-:W-:Y:S08]  /*3f80*/  HMMA.16816.F32.BF16 R24, R144.reuse, R148, R24 ;  /* 0x000000949018723c */ /* 0x040ff00000041818 */
[-C--:B------:R-:W-:Y:S07]  /*3f90*/  HMMA.16816.F32.BF16 R28, R144, R150.reuse, R28 ;  /* 0x00000096901c723c */ /* 0x080fee000004181c */
[----:B------:R-:W-:Y:S01]  /*3fa0*/  MOV R145, c[0x0][0x2e4] ;  /* 0x0000b90000917a02 */ /* 0x000fe20000000f00 */
[----:B------:R-:W-:Y:S01]  /*3fb0*/  HMMA.16816.F32.BF16 R32, R136, R150, R32 ;  /* 0x000000968820723c */ /* 0x000fe20000041820 */
[----:B------:R-:W-:-:S07]  /*3fc0*/  @!P0 BRA `(.L_x_939) ;  /* 0x000000a000008947 */ /* 0x000fce0003800000 */
[----:B------:R-:W-:Y:S01]  /*3fd0*/  IADD3 R134, R0, 0x40, RZ ;  /* 0x0000004000867810 */ /* 0x000fe20007ffe0ff */
[----:B------:R-:W-:Y:S02]  /*3fe0*/  IMAD.SHL.U32 R2, R221, 0x80, RZ ;  /* 0x00000080dd027824 */ /* 0x000fe400078e00ff */
[----:B------:R-:W-:Y:S02]  /*3ff0*/  IMAD.MOV.U32 R145, RZ, RZ, R213 ;  /* 0x000000ffff917224 */ /* 0x000fe400078e00d5 */
[C---:B------:R-:W-:Y:S01]  /*4000*/  IMAD.IADD R132, R2.reuse, 0x1, R212 ;  /* 0x0000000102847824 */ /* 0x040fe200078e02d4 */
[----:B------:R-:W-:Y:S04]  /*4010*/  IADD3 R133, R2, 0x80, RZ ;  /* 0x0000008002857810 */ /* 0x000fe80007ffe0ff */
[----:B------:R-:W-:Y:S02]  /*4020*/  IADD3 R2, R213, R132, -R193 ;  /* 0x00000084d5027210 */ /* 0x000fe40007ffe8c1 */
[----:B------:R-:W-:Y:S02]  /*4030*/  ISETP.LT.AND P0, PT, R133, R193, PT ;  /* 0x000000c18500720c */ /* 0x000fe40003f01270 */
[----:B------:R-:W-:Y:S11]  /*4040*/  ISETP.GE.AND P1, PT, R134, R2, PT ;  /* 0x000000028600720c */ /* 0x000ff60003f26270 */
[----:B------:R-:W-:Y:S02]  /*4050*/  @!UPT UIADD3 URZ, URZ, URZ, URZ ;  /* 0x0000003f3f3ff290 */ /* 0x000fe4000fffe03f */
[----:B------:R-:W-:-:S05]  /*4060*/  @!P1 BRA P0, `(.L_x_940) ;  /* 0x0000084000009947 */ /* 0x000fca0000000000 */
.L_x_939:
[----:B------:R-:W-:Y:S01]  /*4070*/  IADD3 R2, R193, 0x1, -R212 ;  /* 0x00000001c1027810 */ /* 0x000fe20007ffe8d4 */
[----:B------:R-:W1:Y:S01]  /*4080*/  S2R R132, SR_TID.X ;  /* 0x0000000000847919 */ /* 0x000e620000002100 */
[----:B------:R-:W-:Y:S02]  /*4090*/  IMAD.SHL.U32 R137, R230, 0x20, RZ ;  /* 0x00000020e6897824 */ /* 0x000fe400078e00ff */
[----:B------:R-:W-:Y:S01]  /*40a0*/  IADD3 R2, R2, c[0x0][0x2e8], RZ ;  /* 0x0000ba0002027a10 */ /* 0x000fe20007ffe0ff */
[----:B------:R-:W-:Y:S02]  /*40b0*/  IMAD.IADD R0, R207, 0x1, R0 ;  /* 0x00000001cf007824 */ /* 0x000fe400078e0200 */
[----:B------:R-:W-:Y:S02]  /*40c0*/  IMAD.MOV.U32 R213, RZ, RZ, R145 ;  /* 0x000000ffffd57224 */ /* 0x000fe400078e0091 */
[C---:B------:R-:W-:Y:S01]  /*40d0*/  IMAD.IADD R141, R0.reuse, 0x1, R2 ;  /* 0x00000001008d7824 */ /* 0x040fe200078e0202 */
[C---:B------:R-:W-:Y:S02]  /*40e0*/  IADD3 R135, R0.reuse, 0x8, RZ ;  /* 0x0000000800877810 */ /* 0x040fe40007ffe0ff */
[C---:B------:R-:W-:Y:S02]  /*40f0*/  IADD3 R134, R0.reuse, 0x20, RZ ;  /* 0x0000002000867810 */ /* 0x040fe40007ffe0ff */
[----:B------:R-:W-:Y:S03]  /*4100*/  IADD3 R133, R0, 0x28, RZ ;  /* 0x0000002800857810 */ /* 0x000fe60007ffe0ff */
[----:B------:R-:W-:Y:S02]  /*4110*/  IMAD.IADD R139, R2, 0x1, R134 ;  /* 0x00000001028b7824 */ /* 0x000fe400078e0286 */
[----:B-1----:R-:W-:Y:S05]  /*4120*/  IMAD.SHL.U32 R132, R132, 0x2, RZ ;  /* 0x0000000284847824 */ /* 0x002fea00078e00ff */
[----:B------:R-:W-:Y:S02]  /*4130*/  LOP3.LUT R137, R137, 0x6, R132, 0xf8, !PT ;  /* 0x0000000689897812 */ /* 0x000fe400078ef884 */
[-C--:B------:R-:W-:Y:S05]  /*4140*/  IADD3 R132, -R145, R193.reuse, -R212 ;  /* 0x000000c191847210 */ /* 0x080fea0007ffe9d4 */
[----:B------:R-:W-:Y:S02]  /*4150*/  IMAD.IADD R138, R0, 0x1, R132 ;  /* 0x00000001008a7824 */ /* 0x000fe400078e0284 */
[C---:B------:R-:W-:Y:S02]  /*4160*/  IMAD.IADD R136, R132.reuse, 0x1, R135 ;  /* 0x0000000184887824 */ /* 0x040fe400078e0287 */
[C---:B------:R-:W-:Y:S01]  /*4170*/  IMAD.IADD R140, R132.reuse, 0x1, R134 ;  /* 0x00000001848c7824 */ /* 0x040fe200078e0286 */
[----:B------:R-:W-:Y:S01]  /*4180*/  IMNMX R138, RZ, R138, !PT ;  /* 0x0000008aff8a7217 */ /* 0x000fe20007800200 */
[----:B------:R-:W-:Y:S01]  /*4190*/  IMAD.IADD R132, R132, 0x1, R133 ;  /* 0x0000000184847824 */ /* 0x000fe200078e0285 */
[----:B------:R-:W-:Y:S01]  /*41a0*/  IMNMX R136, RZ, R136, !PT ;  /* 0x00000088ff887217 */ /* 0x000fe20007800200 */
[C---:B------:R-:W-:Y:S01]  /*41b0*/  IMAD.IADD R135, R2.reuse, 0x1, R135 ;  /* 0x0000000102877824 */ /* 0x040fe200078e0287 */
[----:B------:R-:W-:Y:S01]  /*41c0*/  IMNMX R134, RZ, R140, !PT ;  /* 0x0000008cff867217 */ /* 0x000fe20007800200 */
[----:B------:R-:W-:Y:S01]  /*41d0*/  IMAD.IADD R2, R2, 0x1, R133 ;  /* 0x0000000102027824 */ /* 0x000fe200078e0285 */
[----:B------:R-:W-:Y:S01]  /*41e0*/  IMNMX R132, RZ, R132, !PT ;  /* 0x00000084ff847217 */ /* 0x000fe20007800200 */
[----:B------:R-:W-:Y:S01]  /*41f0*/  IMAD R0, R221, 0x80, R137 ;  /* 0x00000080dd007824 */ /* 0x000fe200078e0289 */
[-C--:B------:R-:W-:Y:S02]  /*4200*/  IMNMX R137, R141, R193.reuse, PT ;  /* 0x000000c18d897217 */ /* 0x080fe40003800200 */
[-C--:B------:R-:W-:Y:S02]  /*4210*/  IMNMX R135, R135, R193.reuse, PT ;  /* 0x000000c187877217 */ /* 0x080fe40003800200 */
[-C--:B------:R-:W-:Y:S02]  /*4220*/  IMNMX R133, R139, R193.reuse, PT ;  /* 0x000000c18b857217 */ /* 0x080fe40003800200 */
[----:B------:R-:W-:Y:S02]  /*4230*/  IMNMX R2, R2, R193, PT ;  /* 0x000000c102027217 */ /* 0x000fe40003800200 */
[C---:B------:R-:W-:Y:S02]  /*4240*/  ISETP.GE.AND P3, PT, R0.reuse, R138, PT ;  /* 0x0000008a0000720c */ /* 0x040fe40003f66270 */
[C---:B------:R-:W-:Y:S02]  /*4250*/  ISETP.GE.AND P2, PT, R0.reuse, R136, PT ;  /* 0x000000880000720c */ /* 0x040fe40003f46270 */
[C---:B------:R-:W-:Y:S02]  /*4260*/  ISETP.GE.AND P1, PT, R0.reuse, R134, PT ;  /* 0x000000860000720c */ /* 0x040fe40003f26270 */
[C---:B------:R-:W-:Y:S02]  /*4270*/  ISETP.GE.AND P0, PT, R0.reuse, R132, PT ;  /* 0x000000840000720c */ /* 0x040fe40003f06270 */
[C---:B------:R-:W-:Y:S02]  /*4280*/  IADD3 R144, R0.reuse, 0x1, RZ ;  /* 0x0000000100907810 */ /* 0x040fe40007ffe0ff */
[C---:B------:R-:W-:Y:S02]  /*4290*/  IADD3 R143, R0.reuse, 0x8, RZ ;  /* 0x00000008008f7810 */ /* 0x040fe40007ffe0ff */
[C---:B------:R-:W-:Y:S02]  /*42a0*/  IADD3 R142, R0.reuse, 0x9, RZ ;  /* 0x00000009008e7810 */ /* 0x040fe40007ffe0ff */
[C---:B------:R-:W-:Y:S02]  /*42b0*/  IADD3 R141, R0.reuse, 0x10, RZ ;  /* 0x00000010008d7810 */ /* 0x040fe40007ffe0ff */
[C---:B------:R-:W-:Y:S02]  /*42c0*/  IADD3 R140, R0.reuse, 0x11, RZ ;  /* 0x00000011008c7810 */ /* 0x040fe40007ffe0ff */
[C---:B------:R-:W-:Y:S02]  /*42d0*/  IADD3 R139, R0.reuse, 0x18, RZ ;  /* 0x00000018008b7810 */ /* 0x040fe40007ffe0ff */
[C---:B------:R-:W-:Y:S02]  /*42e0*/  ISETP.GE.OR P3, PT, R0.reuse, R137, !P3 ;  /* 0x000000890000720c */ /* 0x040fe40005f66670 */
[C---:B------:R-:W-:Y:S02]  /*42f0*/  ISETP.GE.OR P2, PT, R0.reuse, R135, !P2 ;  /* 0x000000870000720c */ /* 0x040fe40005746670 */
[C---:B------:R-:W-:Y:S02]  /*4300*/  ISETP.GE.OR P1, PT, R0.reuse, R133, !P1 ;  /* 0x000000850000720c */ /* 0x040fe40004f26670 */
[C---:B------:R-:W-:Y:S02]  /*4310*/  ISETP.GE.OR P0, PT, R0.reuse, R2, !P0 ;  /* 0x000000020000720c */ /* 0x040fe40004706670 */
[----:B------:R-:W-:Y:S02]  /*4320*/  IADD3 R0, R0, 0x19, RZ ;  /* 0x0000001900007810 */ /* 0x000fe40007ffe0ff */
[-C--:B------:R-:W-:Y:S02]  /*4330*/  ISETP.GE.AND P6, PT, R144, R138.reuse, PT ;  /* 0x0000008a9000720c */ /* 0x080fe40003fc6270 */
[-C--:B------:R-:W-:Y:S02]  /*4340*/  ISETP.GE.AND P5, PT, R143, R138.reuse, PT ;  /* 0x0000008a8f00720c */ /* 0x080fe40003fa6270 */
        /* <DEDUP_REMOVED lines=86> */
.L_x_940:
[C---:B------:R-:W-:Y:S01]  /*48b0*/  FSETP.NEU.FTZ.AND P0, PT, R216.reuse, -INF , PT ;  /* 0xff800000d800780b */ /* 0x040fe20003f1d000 */
[----:B------:R-:W-:Y:S01]  /*48c0*/  FMUL.FTZ R132, R216, 1.4426950216293334961 ;  /* 0x3fb8aa3bd8847820 */ /* 0x000fe20000410000 */
[----:B------:R-:W-:Y:S01]  /*48d0*/  ULDC.U8 UR4, c[0x0][0x2d8] ;  /* 0x0000b60000047ab9 */ /* 0x000fe20000000000 */
[C---:B------:R-:W-:Y:S02]  /*48e0*/  FMUL.FTZ R0, R217.reuse, 1.4426950216293334961 ;  /* 0x3fb8aa3bd9007820 */ /* 0x040fe40000410000 */
[----:B------:R-:W-:Y:S01]  /*48f0*/  FMUL.FTZ R2, R214, 1.4426950216293334961 ;  /* 0x3fb8aa3bd6027820 */ /* 0x000fe20000410000 */
        /* <DEDUP_REMOVED lines=8> */
[----:B------:R-:W-:Y:S03]  /*4980*/  FFMA.FTZ R157, R21, c[0x0][0x23c], -R132 ;  /* 0x00008f00159d7a23 */ /* 0x000fe60000010884 */
[----:B------:R-:W-:Y:S10]  /*4990*/  MUFU.EX2 R184, R33 ;  /* 0x0000002100b87308 */ /* 0x000ff40000000800 */
[----:B------:R2:W-:Y:S01]  /*49a0*/  MUFU.EX2 R182, R16 ;  /* 0x0000001000b67308 */ /* 0x0005e20000000800 */
[----:B-1----:R-:W-:Y:S01]  /*49b0*/  FSEL R32, R0, RZ, P0 ;  /* 0x000000ff00207208 */ /* 0x002fe20000000000 */
[----:B------:R-:W-:Y:S01]  /*49c0*/  FMUL.FTZ R0, R215, 1.4426950216293334961 ;  /* 0x3fb8aa3bd7007820 */ /* 0x000fe20000410000 */
[----:B------:R-:W-:Y:S03]  /*49d0*/  FSETP.NEU.FTZ.AND P0, PT, R214, -INF , PT ;  /* 0xff800000d600780b */ /* 0x000fe60003f1d000 */
[--C-:B------:R-:W-:Y:S01]  /*49e0*/  FFMA.FTZ R19, R19, c[0x0][0x23c], -R32.reuse ;  /* 0x00008f0013137a23 */ /* 0x100fe20000010820 */
[----:B------:R-:W-:Y:S01]  /*49f0*/  FSEL R2, R2, RZ, P0 ;  /* 0x000000ff02027208 */ /* 0x000fe20000000000 */
[--C-:B------:R-:W-:Y:S01]  /*4a00*/  FFMA.FTZ R18, R18, c[0x0][0x23c], -R32.reuse ;  /* 0x00008f0012127a23 */ /* 0x100fe20000010820 */
[----:B------:R-:W-:Y:S01]  /*4a10*/  FSETP.NEU.FTZ.AND P0, PT, R215, -INF , PT ;  /* 0xff800000d700780b */ /* 0x000fe20003f1d000 */
[----:B------:R-:W-:Y:S01]  /*4a20*/  MUFU.EX2 R183, R19 ;  /* 0x0000001300b77308 */ /* 0x000fe20000000800 */
[----:B------:R-:W-:Y:S02]  /*4a30*/  FFMA.FTZ R7, R7, c[0x0][0x23c], -R32 ;  /* 0x00008f0007077a23 */ /* 0x000fe40000010820 */
[----:B------:R-:W-:Y:S01]  /*4a40*/  FSEL R0, R0, RZ, P0 ;  /* 0x000000ff00007208 */ /* 0x000fe20000000000 */
[----:B------:R-:W-:Y:S02]  /*4a50*/  FFMA.FTZ R12, R12, c[0x0][0x23c], -R2 ;  /* 0x00008f000c0c7a23 */ /* 0x000fe40000010802 */
[----:B------:R-:W-:Y:S02]  /*4a60*/  FFMA.FTZ R22, R22, c[0x0][0x23c], -R32 ;  /* 0x00008f0016167a23 */ /* 0x000fe40000010820 */
[----:B------:R-:W-:Y:S02]  /*4a70*/  FFMA.FTZ R15, R15, c[0x0][0x23c], -R0 ;  /* 0x00008f000f0f7a23 */ /* 0x000fe40000010800 */
[----:B------:R1:W-:Y:S01]  /*4a80*/  MUFU.EX2 R160, R4 ;  /* 0x0000000400a07308 */ /* 0x0003e20000000800 */
[----:B--2---:R-:W-:Y:S02]  /*4a90*/  IMAD R16, R192, 0x4, R241 ;  /* 0x00000004c0107824 */ /* 0x004fe400078e02f1 */
[--C-:B------:R-:W-:Y:S02]  /*4aa0*/  FFMA.FTZ R23, R23, c[0x0][0x23c], -R32.reuse ;  /* 0x00008f0017177a23 */ /* 0x100fe40000010820 */
[--C-:B------:R-:W-:Y:S02]  /*4ab0*/  FFMA.FTZ R35, R35, c[0x0][0x23c], -R32.reuse ;  /* 0x00008f0023237a23 */ /* 0x100fe40000010820 */
[--C-:B------:R-:W-:Y:S02]  /*4ac0*/  FFMA.FTZ R34, R34, c[0x0][0x23c], -R32.reuse ;  /* 0x00008f0022227a23 */ /* 0x100fe40000010820 */
[----:B------:R-:W-:Y:S01]  /*4ad0*/  FFMA.FTZ R32, R6, c[0x0][0x23c], -R32 ;  /* 0x00008f0006207a23 */ /* 0x000fe20000010820 */
[----:B------:R-:W-:Y:S01]  /*4ae0*/  IADD3 R6, R16, 0x2, RZ ;  /* 0x0000000210067810 */ /* 0x000fe20007ffe0ff */
[----:B------:R2:W-:Y:S01]  /*4af0*/  MUFU.EX2 R180, R18 ;  /* 0x0000001200b47308 */ /* 0x0005e20000000800 */
[--C-:B------:R-:W-:Y:S02]  /*4b00*/  FFMA.FTZ R21, R8, c[0x0][0x23c], -R2.reuse ;  /* 0x00008f0008157a23 */ /* 0x100fe40000010802 */
[--C-:B------:R-:W-:Y:S02]  /*4b10*/  FFMA.FTZ R145, R9, c[0x0][0x23c], -R2.reuse ;  /* 0x00008f0009917a23 */ /* 0x100fe40000010802 */
[----:B------:R-:W-:Y:S02]  /*4b20*/  FFMA.FTZ R150, R13, c[0x0][0x23c], -R2 ;  /* 0x00008f000d967a23 */ /* 0x000fe40000010802 */
[--C-:B------:R-:W-:Y:S02]  /*4b30*/  FFMA.FTZ R11, R11, c[0x0][0x23c], -R0.reuse ;  /* 0x00008f000b0b7a23 */ /* 0x100fe40000010800 */
[----:B------:R-:W-:Y:S01]  /*4b40*/  FFMA.FTZ R149, R10, c[0x0][0x23c], -R0 ;  /* 0x00008f000a957a23 */ /* 0x000fe20000010800 */
[----:B------:R3:W-:Y:S01]  /*4b50*/  MUFU.EX2 R162, R7 ;  /* 0x0000000700a27308 */ /* 0x0007e20000000800 */
[----:B------:R-:W-:Y:S02]  /*4b60*/  FFMA.FTZ R28, R28, c[0x0][0x23c], -R2 ;  /* 0x00008f001c1c7a23 */ /* 0x000fe40000010802 */
[----:B-1----:R-:W-:Y:S02]  /*4b70*/  IMAD R4, R221, 0x4, R230 ;  /* 0x00000004dd047824 */ /* 0x002fe400078e02e6 */
[----:B------:R-:W-:Y:S02]  /*4b80*/  FFMA.FTZ R31, R31, c[0x0][0x23c], -R0 ;  /* 0x00008f001f1f7a23 */ /* 0x000fe40000010800 */
[--C-:B------:R-:W-:Y:S02]  /*4b90*/  FFMA.FTZ R24, R24, c[0x0][0x23c], -R2.reuse ;  /* 0x00008f0018187a23 */ /* 0x100fe40000010802 */
[--C-:B------:R-:W-:Y:S01]  /*4ba0*/  FFMA.FTZ R25, R25, c[0x0][0x23c], -R2.reuse ;  /* 0x00008f0019197a23 */ /* 0x100fe20000010802 */
[----:B------:R1:W-:Y:S01]  /*4bb0*/  MUFU.EX2 R179, R12 ;  /* 0x0000000c00b37308 */ /* 0x0003e20000000800 */
[----:B------:R-:W-:Y:S02]  /*4bc0*/  FFMA.FTZ R2, R29, c[0x0][0x23c], -R2 ;  /* 0x00008f001d027a23 */ /* 0x000fe40000010802 */
[--C-:B------:R-:W-:Y:S02]  /*4bd0*/  FFMA.FTZ R27, R27, c[0x0][0x23c], -R0.reuse ;  /* 0x00008f001b1b7a23 */ /* 0x100fe40000010800 */
[----:B--2---:R-:W-:Y:S04]  /*4be0*/  IMAD.WIDE.U32 R18, R233, -0x2daee0ad, RZ ;  /* 0xd2511f53e9127825 */ /* 0x004fe800078e00ff */
[----:B------:R-:W-:Y:S01]  /*4bf0*/  FFMA.FTZ R26, R26, c[0x0][0x23c], -R0 ;  /* 0x00008f001a1a7a23 */ /* 0x000fe20000010800 */
[----:B------:R-:W-:Y:S01]  /*4c00*/  LOP3.LUT R4, R19, R195, R4, 0x96, !PT ;  /* 0x000000c313047212 */ /* 0x000fe200078e9604 */
[----:B------:R2:W-:Y:S01]  /*4c10*/  MUFU.EX2 R163, R15 ;  /* 0x0000000f00a37308 */ /* 0x0005e20000000800 */
[--C-:B------:R-:W-:Y:S01]  /*4c20*/  FFMA.FTZ R19, R17, c[0x0][0x23c], -R132.reuse ;  /* 0x00008f0011137a23 */ /* 0x100fe20000010884 */
[----:B---3--:R-:W-:Y:S01]  /*4c30*/  IADD3 R7, R195, -0x4498517b, RZ ;  /* 0xbb67ae85c3077810 */ /* 0x008fe20007ffe0ff */
[----:B------:R-:W-:Y:S03]  /*4c40*/  IMAD.WIDE.U32 R16, R16, -0x326172a9, RZ ;  /* 0xcd9e8d5710107825 */ /* 0x000fe600078e00ff */
[----:B------:R-:W-:Y:S01]  /*4c50*/  LOP3.LUT R18, R18, R7, RZ, 0x3c, !PT ;  /* 0x0000000712127212 */ /* 0x000fe200078e3cff */
[----:B------:R-:W-:Y:S01]  /*4c60*/  FFMA.FTZ R132, R5, c[0x0][0x23c], -R132 ;  /* 0x00008f0005847a23 */ /* 0x000fe20000010884 */
[----:B------:R-:W-:Y:S02]  /*4c70*/  LOP3.LUT R8, R17, R228, RZ, 0x3c, !PT ;  /* 0x000000e411087212 */ /* 0x000fe400078e3cff */
[----:B------:R3:W-:Y:S01]  /*4c80*/  MUFU.EX2 R185, R20 ;  /* 0x0000001400b97308 */ /* 0x0007e20000000800 */
[----:B------:R-:W-:Y:S01]  /*4c90*/  IMAD.WIDE.U32 R4, R4, -0x326172a9, RZ ;  /* 0xcd9e8d5704047825 */ /* 0x000fe200078e00ff */
[----:B-1----:R-:W-:Y:S03]  /*4ca0*/  IADD3 R12, R194, -0x61c88647, RZ ;  /* 0x9e3779b9c20c7810 */ /* 0x002fe60007ffe0ff */
[----:B------:R-:W-:Y:S01]  /*4cb0*/  IMAD.WIDE.U32 R6, R6, -0x326172a9, RZ ;  /* 0xcd9e8d5706067825 */ /* 0x000fe200078e00ff */
[C-C-:B------:R-:W-:Y:S03]  /*4cc0*/  LOP3.LUT R16, R5.reuse, R16, R12.reuse, 0x96, !PT ;  /* 0x0000001005107212 */ /* 0x140fe600078e960c */
[----:B------:R-:W-:Y:S01]  /*4cd0*/  IMAD.WIDE.U32 R8, R8, -0x2daee0ad, RZ ;  /* 0xd2511f5308087825 */ /* 0x000fe200078e00ff */
[----:B------:R-:W-:Y:S01]  /*4ce0*/  LOP3.LUT R12, R5, R6, R12, 0x96, !PT ;  /* 0x00000006050c7212 */ /* 0x000fe200078e960c */
[----:B------:R1:W-:Y:S01]  /*4cf0*/  MUFU.EX2 R181, R22 ;  /* 0x0000001600b57308 */ /* 0x0003e20000000800 */
[----:B------:R-:W-:Y:S01]  /*4d00*/  LOP3.LUT R6, R7, R228, RZ, 0x3c, !PT ;  /* 0x000000e407067212 */ /* 0x000fe200078e3cff */
[----:B------:R-:W-:Y:S01]  /*4d10*/  IMAD.WIDE.U32 R16, R16, -0x2daee0ad, RZ ;  /* 0xd2511f5310107825 */ /* 0x000fe200078e00ff */
[----:B--2---:R-:W-:Y:S03]  /*4d20*/  IADD3 R15, R194, 0x3c6ef372, RZ ;  /* 0x3c6ef372c20f7810 */ /* 0x004fe60007ffe0ff */
[----:B------:R-:W-:Y:S01]  /*4d30*/  IMAD.WIDE.U32 R6, R6, -0x2daee0ad, RZ ;  /* 0xd2511f5306067825 */ /* 0x000fe200078e00ff */
[----:B------:R-:W-:Y:S02]  /*4d40*/  LOP3.LUT R15, R4, R15, RZ, 0x3c, !PT ;  /* 0x0000000f040f7212 */ /* 0x000fe400078e3cff */
[C---:B------:R-:W-:Y:S01]  /*4d50*/  LOP3.LUT R4, R18.reuse, R9, RZ, 0x3c, !PT ;  /* 0x0000000912047212 */ /* 0x040fe200078e3cff */
[----:B------:R2:W-:Y:S01]  /*4d60*/  MUFU.EX2 R186, R23 ;  /* 0x0000001700ba7308 */ /* 0x0005e20000000800 */
[----:B------:R-:W-:Y:S01]  /*4d70*/  LOP3.LUT R5, R18, R7, RZ, 0x3c, !PT ;  /* 0x0000000712057212 */ /* 0x000fe200078e3cff */
[----:B------:R-:W-:Y:S01]  /*4d80*/  IMAD.WIDE.U32 R12, R12, -0x2daee0ad, RZ ;  /* 0xd2511f530c0c7825 */ /* 0x000fe200078e00ff */
[----:B---3--:R-:W-:Y:S02]  /*4d90*/  IADD3 R20, R195, 0x76cf5d0a, RZ ;  /* 0x76cf5d0ac3147810 */ /* 0x008fe40007ffe0ff */
[----:B------:R-:W-:Y:S05]  /*4da0*/  IADD3 R18, R194, -0x255992d5, RZ ;  /* 0xdaa66d2bc2127810 */ /* 0x000fea0007ffe0ff */
[----:B------:R3:W-:Y:S01]  /*4db0*/  MUFU.EX2 R161, R19 ;  /* 0x0000001300a17308 */ /* 0x0007e20000000800 */
[----:B-1----:R-:W-:Y:S01]  /*4dc0*/  LOP3.LUT R22, R17, R8, R20, 0x96, !PT ;  /* 0x0000000811167212 */ /* 0x002fe200078e9614 */
[----:B------:R-:W-:Y:S01]  /*4dd0*/  FFMA.FTZ R17, R14, c[0x0][0x23c], -R0 ;  /* 0x00008f000e117a23 */ /* 0x000fe20000010800 */
[----:B------:R-:W-:Y:S01]  /*4de0*/  LOP3.LUT R8, R13, R6, R20, 0x96, !PT ;  /* 0x000000060d087212 */ /* 0x000fe200078e9614 */
[----:B------:R-:W-:Y:S01]  /*4df0*/  IMAD.WIDE.U32 R6, R4, -0x326172a9, RZ ;  /* 0xcd9e8d5704067825 */ /* 0x000fe200078e00ff */
[----:B------:R-:W-:Y:S05]  /*4e00*/  IADD3 R14, R195, -0x126145ec, RZ ;  /* 0xed9eba14c30e7810 */ /* 0x000fea0007ffe0ff */
[----:B------:R1:W-:Y:S01]  /*4e10*/  MUFU.EX2 R158, R21 ;  /* 0x00000015009e7308 */ /* 0x0003e20000000800 */
[----:B------:R-:W-:Y:S01]  /*4e20*/  IMAD.WIDE.U32 R4, R5, -0x326172a9, RZ ;  /* 0xcd9e8d5705047825 */ /* 0x000fe200078e00ff */
[C---:B------:R-:W-:Y:S03]  /*4e30*/  LOP3.LUT R7, R15.reuse, R7, RZ, 0x3c, !PT ;  /* 0x000000070f077212 */ /* 0x040fe600078e3cff */
[----:B--2---:R-:W-:Y:S01]  /*4e40*/  IMAD.WIDE.U32 R22, R22, -0x326172a9, RZ ;  /* 0xcd9e8d5716167825 */ /* 0x004fe200078e00ff */
[----:B------:R-:W-:Y:S03]  /*4e50*/  LOP3.LUT R5, R15, R5, RZ, 0x3c, !PT ;  /* 0x000000050f057212 */ /* 0x000fe600078e3cff */
[----:B------:R-:W-:Y:S01]  /*4e60*/  IMAD.WIDE.U32 R8, R8, -0x326172a9, RZ ;  /* 0xcd9e8d5708087825 */ /* 0x000fe200078e00ff */
[----:B------:R2:W-:Y:S01]  /*4e70*/  MUFU.EX2 R156, R11 ;  /* 0x0000000b009c7308 */ /* 0x0005e20000000800 */
[--C-:B------:R-:W-:Y:S02]  /*4e80*/  LOP3.LUT R20, R23, R6, R18.reuse, 0x96, !PT ;  /* 0x0000000617147212 */ /* 0x100fe400078e9612 */
[----:B------:R-:W-:Y:S01]  /*4e90*/  IMAD.WIDE.U32 R6, R7, -0x2daee0ad, RZ ;  /* 0xd2511f5307067825 */ /* 0x000fe200078e00ff */
[----:B------:R-:W-:Y:S02]  /*4ea0*/  LOP3.LUT R18, R9, R4, R18, 0x96, !PT ;  /* 0x0000000409127212 */ /* 0x000fe400078e9612 */
[----:B------:R-:W-:Y:S01]  /*4eb0*/  IADD3 R9, R195, 0x32370b8f, RZ ;  /* 0x32370b8fc3097810 */ /* 0x000fe20007ffe0ff */
[----:B------:R-:W-:Y:S03]  /*4ec0*/  IMAD.WIDE.U32 R4, R5, -0x2daee0ad, RZ ;  /* 0xd2511f5305047825 */ /* 0x000fe600078e00ff */
[--C-:B------:R-:W-:Y:S01]  /*4ed0*/  LOP3.LUT R7, R7, R16, R9.reuse, 0x96, !PT ;  /* 0x0000001007077212 */ /* 0x100fe200078e9609 */
[----:B---3--:R-:W-:Y:S01]  /*4ee0*/  IMAD.WIDE.U32 R18, R18, -0x2daee0ad, RZ ;  /* 0xd2511f5312127825 */ /* 0x008fe200078e00ff */
[----:B------:R-:W-:Y:S01]  /*4ef0*/  LOP3.LUT R5, R5, R12, R9, 0x96, !PT ;  /* 0x0000000c05057212 */ /* 0x000fe200078e9609 */
[----:B------:R3:W-:Y:S01]  /*4f00*/  MUFU.EX2 R154, R17 ;  /* 0x00000011009a7308 */ /* 0x0007e20000000800 */
[----:B------:R-:W-:Y:S01]  /*4f10*/  IADD3 R9, R194, 0x78dde6e4, RZ ;  /* 0x78dde6e4c2097810 */ /* 0x000fe20007ffe0ff */
[----:B-1----:R-:W-:Y:S01]  /*4f20*/  IMAD.WIDE.U32 R20, R20, -0x2daee0ad, RZ ;  /* 0xd2511f5314147825 */ /* 0x002fe200078e00ff */
[----:B------:R-:W-:Y:S03]  /*4f30*/  IADD3 R16, R194, 0x1715609d, RZ ;  /* 0x1715609dc2107810 */ /* 0x000fe60007ffe0ff */
[----:B------:R-:W-:Y:S01]  /*4f40*/  FFMA.FTZ R0, R30, c[0x0][0x23c], -R0 ;  /* 0x00008f001e007a23 */ /* 0x000fe20000010800 */
[--C-:B------:R-:W-:Y:S01]  /*4f50*/  LOP3.LUT R12, R21, R6, R14.reuse, 0x96, !PT ;  /* 0x00000006150c7212 */ /* 0x100fe200078e960e */
[----:B------:R-:W-:Y:S01]  /*4f60*/  IMAD.WIDE.U32 R6, R7, -0x326172a9, RZ ;  /* 0xcd9e8d5707067825 */ /* 0x000fe200078e00ff */
[----:B------:R-:W-:Y:S01]  /*4f70*/  LOP3.LUT R14, R19, R4, R14, 0x96, !PT ;  /* 0x00000004130e7212 */ /* 0x000fe200078e960e */
[----:B------:R-:W-:Y:S02]  /*4f80*/  MUFU.EX2 R190, R35 ;  /* 0x0000002300be7308 */ /* 0x000fe40000000800 */
[----:B------:R-:W-:Y:S01]  /*4f90*/  IMAD.WIDE.U32 R4, R5, -0x326172a9, RZ ;  /* 0xcd9e8d5705047825 */ /* 0x000fe200078e00ff */
[--C-:B------:R-:W-:Y:S03]  /*4fa0*/  LOP3.LUT R10, R7, R22, R9.reuse, 0x96, !PT ;  /* 0x00000016070a7212 */ /* 0x100fe600078e9609 */
[----:B------:R-:W-:Y:S01]  /*4fb0*/  IMAD.WIDE.U32 R12, R12, -0x326172a9, RZ ;  /* 0xcd9e8d570c0c7825 */ /* 0x000fe200078e00ff */
[----:B------:R-:W-:Y:S03]  /*4fc0*/  LOP3.LUT R8, R5, R8, R9, 0x96, !PT ;  /* 0x0000000805087212 */ /* 0x000fe600078e9609 */
[----:B------:R-:W-:Y:S01]  /*4fd0*/  IMAD.WIDE.U32 R14, R14, -0x326172a9, RZ ;  /* 0xcd9e8d570e0e7825 */ /* 0x000fe200078e00ff */
[--C-:B------:R-:W-:Y:S01]  /*4fe0*/  LOP3.LUT R6, R13, R6, R16.reuse, 0x96, !PT ;  /* 0x000000060d067212 */ /* 0x100fe200078e9610 */
[----:B------:R-:W-:Y:S01]  /*4ff0*/  MUFU.EX2 R187, R34 ;  /* 0x0000002200bb7308 */ /* 0x000fe20000000800 */
[----:B------:R-:W-:Y:S01]  /*5000*/  IADD3 R13, R195, -0x56f99767, RZ ;  /* 0xa9066899c30d7810 */ /* 0x000fe20007ffe0ff */
[----:B--2---:R-:W-:Y:S01]  /*5010*/  IMAD.WIDE.U32 R10, R10, -0x2daee0ad, RZ ;  /* 0xd2511f530a0a7825 */ /* 0x004fe200078e00ff */
[----:B------:R-:W-:Y:S02]  /*5020*/  LOP3.LUT R4, R15, R4, R16, 0x96, !PT ;  /* 0x000000040f047212 */ /* 0x000fe400078e9610 */
[----:B------:R-:W-:Y:S01]  /*5030*/  IADD3 R15, R195, 0x646e171e, RZ ;  /* 0x646e171ec30f7810 */ /* 0x000fe20007ffe0ff */
[----:B------:R-:W-:Y:S01]  /*5040*/  IMAD.WIDE.U32 R8, R8, -0x2daee0ad, RZ ;  /* 0xd2511f5308087825 */ /* 0x000fe200078e00ff */
[--C-:B------:R-:W-:Y:S03]  /*5050*/  LOP3.LUT R20, R11, R20, R13.reuse, 0x96, !PT ;  /* 0x000000140b147212 */ /* 0x100fe600078e960d */
[----:B------:R-:W-:Y:S01]  /*5060*/  IMAD.WIDE.U32 R6, R6, -0x2daee0ad, RZ ;  /* 0xd2511f5306067825 */ /* 0x000fe200078e00ff */
[----:B------:R-:W-:Y:S01]  /*5070*/  LOP3.LUT R18, R9, R18, R13, 0x96, !PT ;  /* 0x0000001209127212 */ /* 0x000fe200078e960d */
[----:B------:R-:W-:Y:S02]  /*5080*/  MUFU.EX2 R188, R28 ;  /* 0x0000001c00bc7308 */ /* 0x000fe40000000800 */
[----:B------:R-:W-:Y:S01]  /*5090*/  IMAD.WIDE.U32 R4, R4, -0x2daee0ad, RZ ;  /* 0xd2511f5304047825 */ /* 0x000fe200078e00ff */
[--C-:B------:R-:W-:Y:S02]  /*50a0*/  SHF.R.U32.HI R16, RZ, 0x10, R6.reuse ;  /* 0x00000010ff107819 */ /* 0x100fe40000011606 */
[C---:B------:R-:W-:Y:S02]  /*50b0*/  LOP3.LUT R19, R6.reuse, 0xffff, RZ, 0xc0, !PT ;  /* 0x0000ffff06137812 */ /* 0x040fe400078ec0ff */
[--C-:B------:R-:W-:Y:S02]  /*50c0*/  LOP3.LUT R9, R5, R8, R15.reuse, 0x96, !PT ;  /* 0x0000000805097212 */ /* 0x100fe400078e960f */
[----:B------:R-:W-:Y:S01]  /*50d0*/  LOP3.LUT R10, R7, R10, R15, 0x96, !PT ;  /* 0x0000000a070a7212 */ /* 0x000fe200078e960f */
[----:B------:R-:W-:Y:S01]  /*50e0*/  MUFU.EX2 R159, R32 ;  /* 0x00000020009f7308 */ /* 0x000fe20000000800 */
[----:B------:R-:W-:Y:S02]  /*50f0*/  LOP3.LUT R13, R6, 0xff, RZ, 0xc0, !PT ;  /* 0x000000ff060d7812 */ /* 0x000fe400078ec0ff */
[----:B------:R-:W-:Y:S01]  /*5100*/  SHF.R.U32.HI R8, RZ, 0x18, R6 ;  /* 0x00000018ff087819 */ /* 0x000fe20000011606 */
[----:B------:R-:W-:Y:S01]  /*5110*/  IMAD.WIDE.U32 R6, R20, -0x326172a9, RZ ;  /* 0xcd9e8d5714067825 */ /* 0x000fe200078e00ff */
[----:B------:R-:W-:Y:S02]  /*5120*/  IADD3 R20, R194, -0x4ab325aa, RZ ;  /* 0xb54cda56c2147810 */ /* 0x000fe40007ffe0ff */
[----:B------:R-:W-:Y:S02]  /*5130*/  ISETP.LE.U32.AND P4, PT, R13, UR4, PT ;  /* 0x000000040d007c0c */ /* 0x000fe4000bf83070 */
[----:B------:R-:W-:Y:S01]  /*5140*/  LOP3.LUT R11, R4, 0xff, RZ, 0xc0, !PT ;  /* 0x000000ff040b7812 */ /* 0x000fe200078ec0ff */
[----:B------:R-:W-:Y:S01]  /*5150*/  MUFU.EX2 R157, R157 ;  /* 0x0000009d009d7308 */ /* 0x000fe20000000800 */
[----:B------:R-:W-:Y:S02]  /*5160*/  ISETP.LE.U32.AND P1, PT, R8, UR4, PT ;  /* 0x0000000408007c0c */ /* 0x000fe4000bf23070 */
[----:B------:R-:W-:Y:S02]  /*5170*/  LOP3.LUT R8, R7, R12, R20, 0x96, !PT ;  /* 0x0000000c07087212 */ /* 0x000fe400078e9614 */
[----:B------:R-:W-:Y:S02]  /*5180*/  LOP3.LUT R12, R6, 0xff, RZ, 0xc0, !PT ;  /* 0x000000ff060c7812 */ /* 0x000fe400078ec0ff */
[----:B------:R-:W-:Y:S02]  /*5190*/  ISETP.LE.U32.AND P5, PT, R11, UR4, PT ;  /* 0x000000040b007c0c */ /* 0x000fe4000bfa3070 */
[----:B------:R-:W-:Y:S01]  /*51a0*/  SHF.R.U32.HI R11, RZ, 0x18, R6 ;  /* 0x00000018ff0b7819 */ /* 0x000fe20000011606 */
[----:B------:R-:W-:Y:S01]  /*51b0*/  MUFU.EX2 R147, R2 ;  /* 0x0000000200937308 */ /* 0x000fe20000000800 */
[----:B------:R-:W-:Y:S02]  /*51c0*/  ISETP.LE.U32.AND P2, PT, R12, UR4, PT ;  /* 0x000000040c007c0c */ /* 0x000fe4000bf43070 */
[--C-:B------:R-:W-:Y:S02]  /*51d0*/  SHF.R.U32.HI R15, RZ, 0x18, R4.reuse ;  /* 0x00000018ff0f7819 */ /* 0x100fe40000011604 */
[----:B------:R-:W-:Y:S02]  /*51e0*/  SHF.R.U32.HI R21, RZ, 0x10, R4 ;  /* 0x00000010ff157819 */ /* 0x000fe40000011604 */
[----:B------:R-:W-:Y:S01]  /*51f0*/  LOP3.LUT R22, R4, 0xffff, RZ, 0xc0, !PT ;  /* 0x0000ffff04167812 */ /* 0x000fe200078ec0ff */
[----:B------:R-:W-:Y:S01]  /*5200*/  IMAD.WIDE.U32 R4, R18, -0x326172a9, RZ ;  /* 0xcd9e8d5712047825 */ /* 0x000fe200078e00ff */
[----:B------:R-:W-:Y:S01]  /*5210*/  ISETP.LE.U32.AND P6, PT, R11, UR4, PT ;  /* 0x000000040b007c0c */ /* 0x000fe2000bfc3070 */
[----:B------:R-:W-:Y:S01]  /*5220*/  MUFU.EX2 R149, R149 ;  /* 0x0000009500957308 */ /* 0x000fe20000000800 */
[----:B------:R-:W-:Y:S02]  /*5230*/  SHF.R.U32.HI R11, RZ, 0x18, R10 ;  /* 0x00000018ff0b7819 */ /* 0x000fe4000001160a */
[----:B---3--:R-:W-:Y:S02]  /*5240*/  LOP3.LUT R17, R6, 0xffff, RZ, 0xc0, !PT ;  /* 0x0000ffff06117812 */ /* 0x008fe400078ec0ff */
[----:B------:R-:W-:Y:S02]  /*5250*/  LOP3.LUT R7, R10, 0xff, RZ, 0xc0, !PT ;  /* 0x000000ff0a077812 */ /* 0x000fe400078ec0ff */
[----:B------:R-:W-:Y:S02]  /*5260*/  SHF.R.U32.HI R13, RZ, 0x10, R6 ;  /* 0x00000010ff0d7819 */ /* 0x000fe40000011606 */
[----:B------:R-:W-:Y:S01]  /*5270*/  LOP3.LUT R6, R5, R14, R20, 0x96, !PT ;  /* 0x0000000e05067212 */ /* 0x000fe200078e9614 */
[----:B------:R-:W-:Y:S01]  /*5280*/  MUFU.EX2 R151, R132 ;  /* 0x0000008400977308 */ /* 0x000fe20000000800 */
[----:B------:R-:W-:Y:S02]  /*5290*/  ISETP.LE.U32.AND P3, PT, R7, UR4, PT ;  /* 0x0000000407007c0c */ /* 0x000fe4000bf63070 */
[----:B------:R-:W-:Y:S02]  /*52a0*/  LOP3.LUT R7, R16, 0xff, RZ, 0xc0, !PT ;  /* 0x000000ff10077812 */ /* 0x000fe400078ec0ff */
[----:B------:R-:W-:Y:S02]  /*52b0*/  ISETP.LE.U32.AND P0, PT, R15, UR4, PT ;  /* 0x000000040f007c0c */ /* 0x000fe4000bf03070 */
[--C-:B------:R-:W-:Y:S02]  /*52c0*/  SHF.R.U32.HI R12, RZ, 0x18, R4.reuse ;  /* 0x00000018ff0c7819 */ /* 0x100fe40000011604 */
[----:B------:R-:W-:Y:S01]  /*52d0*/  SHF.R.U32.HI R14, RZ, 0x10, R4 ;  /* 0x00000010ff0e7819 */ /* 0x000fe20000011604 */
[----:B------:R-:W-:Y:S01]  /*52e0*/  MUFU.EX2 R145, R145 ;  /* 0x0000009100917308 */ /* 0x000fe20000000800 */
[----:B------:R-:W-:Y:S02]  /*52f0*/  LOP3.LUT R15, R4, 0xffff, RZ, 0xc0, !PT ;  /* 0x0000ffff040f7812 */ /* 0x000fe400078ec0ff */
[----:B------:R-:W-:Y:S07]  /*5300*/  SHF.R.U32.HI R5, RZ, 0x18, R9 ;  /* 0x00000018ff057819 */ /* 0x000fee0000011609 */
[----:B------:R-:W-:Y:S10]  /*5310*/  MUFU.EX2 R144, R0 ;  /* 0x0000000000907308 */ /* 0x000ff40000000800 */
[----:B------:R-:W-:Y:S10]  /*5320*/  MUFU.EX2 R150, R150 ;  /* 0x0000009600967308 */ /* 0x000ff40000000800 */
[----:B------:R-:W-:Y:S10]  /*5330*/  MUFU.EX2 R153, R24 ;  /* 0x0000001800997308 */ /* 0x000ff40000000800 */
[----:B------:R-:W-:Y:S10]  /*5340*/  MUFU.EX2 R152, R27 ;  /* 0x0000001b00987308 */ /* 0x000ff40000000800 */
[----:B------:R-:W-:Y:S10]  /*5350*/  MUFU.EX2 R148, R25 ;  /* 0x0000001900947308 */ /* 0x000ff40000000800 */
[----:B------:R-:W-:Y:S10]  /*5360*/  MUFU.EX2 R146, R26 ;  /* 0x0000001a00927308 */ /* 0x000ff40000000800 */
[----:B------:R-:W1:Y:S02]  /*5370*/  MUFU.EX2 R155, R31 ;  /* 0x0000001f009b7308 */ /* 0x000e640000000800 */
[----:B-1----:R-:W-:Y:S02]  /*5380*/  @!P0 FADD.FTZ R155, -R155, -RZ ;  /* 0x800000ff9b9b8221 */ /* 0x002fe40000010100 */
[----:B------:R-:W-:Y:S01]  /*5390*/  @!P4 FADD.FTZ R189, -R189, -RZ ;  /* 0x800000ffbdbdc221 */ /* 0x000fe20000010100 */
[----:B------:R-:W-:Y:S01]  /*53a0*/  ISETP.LE.U32.AND P4, PT, R11, UR4, PT ;  /* 0x000000040b007c0c */ /* 0x000fe2000bf83070 */
[----:B------:R-:W-:Y:S01]  /*53b0*/  @!P1 FADD.FTZ R190, -R190, -RZ ;  /* 0x800000ffbebe9221 */ /* 0x000fe20000010100 */
[----:B------:R-:W-:Y:S01]  /*53c0*/  LOP3.LUT R11, R4, 0xff, RZ, 0xc0, !PT ;  /* 0x000000ff040b7812 */ /* 0x000fe200078ec0ff */
[----:B------:R-:W-:Y:S01]  /*53d0*/  @!P2 FADD.FTZ R182, -R182, -RZ ;  /* 0x800000ffb6b6a221 */ /* 0x000fe20000010100 */
[----:B------:R-:W-:Y:S01]  /*53e0*/  SHF.R.U32.HI R4, RZ, 0x18, R8 ;  /* 0x00000018ff047819 */ /* 0x000fe20000011608 */
[----:B------:R-:W-:Y:S01]  /*53f0*/  @!P6 FADD.FTZ R183, -R183, -RZ ;  /* 0x800000ffb7b7e221 */ /* 0x000fe20000010100 */
[----:B------:R-:W-:Y:S01]  /*5400*/  ISETP.LE.U32.AND P1, PT, R7, UR4, PT ;  /* 0x0000000407007c0c */ /* 0x000fe2000bf23070 */
[----:B------:R-:W-:Y:S01]  /*5410*/  @!P3 FADD.FTZ R185, -R185, -RZ ;  /* 0x800000ffb9b9b221 */ /* 0x000fe20000010100 */
[----:B------:R-:W-:Y:S01]  /*5420*/  ISETP.LE.U32.AND P2, PT, R4, UR4, PT ;  /* 0x0000000404007c0c */ /* 0x000fe2000bf43070 */
[----:B------:R-:W-:Y:S01]  /*5430*/  @!P5 FADD.FTZ R188, -R188, -RZ ;  /* 0x800000ffbcbcd221 */ /* 0x000fe20000010100 */
        /* <DEDUP_REMOVED lines=9> */
[----:B------:R-:W-:Y:S02]  /*54d0*/  SHF.R.U32.HI R4, RZ, 0x10, R10 ;  /* 0x00000010ff047819 */ /* 0x000fe4000001160a */
[----:B------:R-:W-:Y:S01]  /*54e0*/  ISETP.LE.U32.AND P1, PT, R11, UR4, PT ;  /* 0x000000040b007c0c */ /* 0x000fe2000bf23070 */
[----:B------:R-:W-:Y:S01]  /*54f0*/  @!P3 FADD.FTZ R152, -R152, -RZ ;  /* 0x800000ff9898b221 */ /* 0x000fe20000010100 */
[----:B------:R-:W-:Y:S01]  /*5500*/  LOP3.LUT R4, R4, 0xff, RZ, 0xc0, !PT ;  /* 0x000000ff04047812 */ /* 0x000fe200078ec0ff */
[----:B------:R-:W-:Y:S01]  /*5510*/  @!P6 FADD.FTZ R160, -R160, -RZ ;  /* 0x800000ffa0a0e221 */ /* 0x000fe20000010100 */
[----:B------:R-:W-:Y:S02]  /*5520*/  ISETP.LE.U32.AND P2, PT, R12, UR4, PT ;  /* 0x000000040c007c0c */ /* 0x000fe4000bf43070 */
[----:B------:R-:W-:Y:S02]  /*5530*/  LOP3.LUT R7, R9, 0xff, RZ, 0xc0, !PT ;  /* 0x000000ff09077812 */ /* 0x000fe400078ec0ff */
[----:B------:R-:W-:Y:S01]  /*5540*/  ISETP.LE.U32.AND P6, PT, R4, UR4, PT ;  /* 0x0000000404007c0c */ /* 0x000fe2000bfc3070 */
[----:B------:R-:W-:Y:S01]  /*5550*/  @!P4 FADD.FTZ R180, -R180, -RZ ;  /* 0x800000ffb4b4c221 */ /* 0x000fe20000010100 */
[----:B------:R-:W-:Y:S02]  /*5560*/  LOP3.LUT R4, R5, 0xffff, RZ, 0xc0, !PT ;  /* 0x0000ffff05047812 */ /* 0x000fe400078ec0ff */
[----:B------:R-:W-:Y:S01]  /*5570*/  SHF.R.U32.HI R5, RZ, 0x10, R8 ;  /* 0x00000010ff057819 */ /* 0x000fe20000011608 */
[----:B------:R-:W-:Y:S01]  /*5580*/  @!P1 FADD.FTZ R179, -R179, -RZ ;  /* 0x800000ffb3b39221 */ /* 0x000fe20000010100 */
[----:B------:R-:W-:Y:S02]  /*5590*/  ISETP.LE.U32.AND P5, PT, R7, UR4, PT ;  /* 0x0000000407007c0c */ /* 0x000fe4000bfa3070 */
[----:B------:R-:W-:Y:S01]  /*55a0*/  SHF.R.U32.HI R7, RZ, 0x8, R17 ;  /* 0x00000008ff077819 */ /* 0x000fe20000011611 */
[----:B------:R-:W-:Y:S01]  /*55b0*/  @!P2 FADD.FTZ R163, -R163, -RZ ;  /* 0x800000ffa3a3a221 */ /* 0x000fe20000010100 */
[----:B------:R-:W-:Y:S02]  /*55c0*/  ISETP.LE.U32.AND P4, PT, R4, UR4, PT ;  /* 0x0000000404007c0c */ /* 0x000fe4000bf83070 */
[----:B------:R-:W-:Y:S01]  /*55d0*/  LOP3.LUT R4, R5, 0xff, RZ, 0xc0, !PT ;  /* 0x000000ff05047812 */ /* 0x000fe200078ec0ff */
[----:B------:R-:W-:Y:S01]  /*55e0*/  @!P6 FADD.FTZ R181, -R181, -RZ ;  /* 0x800000ffb5b5e221 */ /* 0x000fe20000010100 */
[----:B------:R-:W-:Y:S02]  /*55f0*/  LOP3.LUT R5, R7, 0xffff, RZ, 0xc0, !PT ;  /* 0x0000ffff07057812 */ /* 0x000fe400078ec0ff */
[----:B------:R-:W-:Y:S02]  /*5600*/  ISETP.LE.U32.AND P1, PT, R4, UR4, PT ;  /* 0x0000000404007c0c */ /* 0x000fe4000bf23070 */
[----:B------:R-:W-:Y:S01]  /*5610*/  LOP3.LUT R4, R6, 0xff, RZ, 0xc0, !PT ;  /* 0x000000ff06047812 */ /* 0x000fe200078ec0ff */
[----:B------:R-:W-:Y:S01]  /*5620*/  @!P5 FADD.FTZ R153, -R153, -RZ ;  /* 0x800000ff9999d221 */ /* 0x000fe20000010100 */
[----:B------:R-:W-:Y:S02]  /*5630*/  ISETP.LE.U32.AND P2, PT, R5, UR4, PT ;  /* 0x0000000405007c0c */ /* 0x000fe4000bf43070 */
[----:B------:R-:W-:Y:S01]  /*5640*/  ISETP.LE.U32.AND P6, PT, R4, UR4, PT ;  /* 0x0000000404007c0c */ /* 0x000fe2000bfc3070 */
[----:B------:R-:W-:Y:S01]  /*5650*/  @!P4 FADD.FTZ R184, -R184, -RZ ;  /* 0x800000ffb8b8c221 */ /* 0x000fe20000010100 */
[----:B------:R-:W-:Y:S02]  /*5660*/  SHF.R.U32.HI R5, RZ, 0x18, R6 ;  /* 0x00000018ff057819 */ /* 0x000fe40000011606 */
        /* <DEDUP_REMOVED lines=66> */
[----:B------:R-:W-:Y:S02]  /*5a90*/  FSETP.GE.FTZ.AND P4, PT, R184, RZ, PT ;  /* 0x000000ffb800720b */ /* 0x000fe40003f96000 */
[----:B------:R-:W-:Y:S02]  /*5aa0*/  ISETP.GT.AND P6, PT, R192, R229, PT ;  /* 0x000000e5c000720c */ /* 0x000fe40003fc4270 */
[----:B------:R-:W-:Y:S02]  /*5ab0*/  FSETP.GE.FTZ.AND P5, PT, R189, RZ, PT ;  /* 0x000000ffbd00720b */ /* 0x000fe40003fb6000 */
        /* <DEDUP_REMOVED lines=16> */
[----:B------:R2:W-:Y:S04]  /*5bc0*/  STS [R196+0x1a400], R2 ;  /* 0x01a40002c4007388 */ /* 0x0005e80000000800 */
[----:B------:R-:W-:Y:S01]  /*5bd0*/  LDSM.16.M88.4 R16, [R165+0xf000] ;  /* 0x00f00000a510783b */ /* 0x000fe20000000200 */
[----:B-1----:R-:W-:Y:S07]  /*5be0*/  IMAD.SHL.U32 R0, R174, 0x2, RZ ;  /* 0x00000002ae007824 */ /* 0x002fee00078e00ff */
[----:B------:R-:W-:Y:S08]  /*5bf0*/  LDSM.16.M88.4 R132, [R165+0xf400] ;  /* 0x00f40000a584783b */ /* 0x000ff00000000200 */
[----:B------:R-:W1:Y:S01]  /*5c00*/  LDSM.16.M88.4 R32, [R0+0x6000] ;  /* 0x006000000020783b */ /* 0x000e620000000200 */
[----:B--2---:R-:W-:Y:S07]  /*5c10*/  IMAD.IADD R2, R0, 0x1, R172 ;  /* 0x0000000100027824 */ /* 0x004fee00078e02ac */
[----:B------:R-:W2:Y:S08]  /*5c20*/  LDSM.16.M88.4 R28, [R0+0x6800] ;  /* 0x00680000001c783b */ /* 0x000eb00000000200 */
[----:B------:R-:W-:Y:S08]  /*5c30*/  LDSM.16.M88.4 R136, [R2+0x6000] ;  /* 0x006000000288783b */ /* 0x000ff00000000200 */
[----:B------:R-:W-:Y:S01]  /*5c40*/  LDSM.16.M88.4 R140, [R2+0x6800] ;  /* 0x00680000028c783b */ /* 0x000fe20000000200 */
[-C--:B-1----:R-:W-:Y:S08]  /*5c50*/  HMMA.16816.F32.BF16 R4, R32, R16.reuse, RZ ;  /* 0x000000102004723c */ /* 0x082ff000000418ff */
[C---:B--2---:R-:W-:Y:S08]  /*5c60*/  HMMA.16816.F32.BF16 R8, R28.reuse, R16, RZ ;  /* 0x000000101c08723c */ /* 0x044ff000000418ff */
[-C--:B------:R-:W-:Y:S08]  /*5c70*/  HMMA.16816.F32.BF16 R12, R28, R18.reuse, RZ ;  /* 0x000000121c0c723c */ /* 0x080ff000000418ff */
[C---:B------:R-:W-:Y:S08]  /*5c80*/  HMMA.16816.F32.BF16 R16, R32.reuse, R18, RZ ;  /* 0x000000122010723c */ /* 0x040ff000000418ff */
[-C--:B------:R-:W-:Y:S08]  /*5c90*/  HMMA.16816.F32.BF16 R20, R32, R132.reuse, RZ ;  /* 0x000000842014723c */ /* 0x080ff000000418ff */
[C---:B------:R-:W-:Y:S08]  /*5ca0*/  HMMA.16816.F32.BF16 R24, R28.reuse, R132, RZ ;  /* 0x000000841c18723c */ /* 0x040ff000000418ff */
[-C--:B------:R-:W-:Y:S08]  /*5cb0*/  HMMA.16816.F32.BF16 R28, R28, R134.reuse, RZ ;  /* 0x000000861c1c723c */ /* 0x080ff000000418ff */
[----:B------:R-:W-:Y:S01]  /*5cc0*/  HMMA.16816.F32.BF16 R32, R32, R134, RZ ;  /* 0x000000862020723c */ /* 0x000fe200000418ff */
[----:B------:R-:W1:Y:S07]  /*5cd0*/  LDSM.16.M88.4 R132, [R166+0xf000] ;  /* 0x00f00000a684783b */ /* 0x000e6e0000000200 */
[-C--:B-1----:R-:W-:Y:S08]  /*5ce0*/  HMMA.16816.F32.BF16 R4, R136, R132.reuse, R4 ;  /* 0x000000848804723c */ /* 0x082ff00000041804 */
[C---:B------:R-:W-:Y:S08]  /*5cf0*/  HMMA.16816.F32.BF16 R8, R140.reuse, R132, R8 ;  /* 0x000000848c08723c */ /* 0x040ff00000041808 */
        /* <DEDUP_REMOVED lines=8> */
[----:B------:R-:W-:Y:S08]  /*5d80*/  LDSM.16.M88.4 R132, [R0+0x7000] ;  /* 0x007000000084783b */ /* 0x000ff00000000200 */
[----:B------:R-:W1:Y:S02]  /*5d90*/  LDSM.16.M88.4 R136, [R165+0x11000] ;  /* 0x01100000a588783b */ /* 0x000e640000000200 */
        /* <DEDUP_REMOVED lines=39> */
[C---:B-----5:R-:W-:Y:S01]  /*6010*/  FADD.FTZ R0, -R178.reuse, R4 ;  /* 0x00000004b2007221 */ /* 0x060fe20000010100 */
[C---:B------:R-:W-:Y:S01]  /*6020*/  HMMA.16816.F32.BF16 R16, R140.reuse, R134, R16 ;  /* 0x000000868c10723c */ /* 0x040fe20000041810 */
[----:B------:R-:W1:Y:S02]  /*6030*/  LDSM.16.M88.4 R132, [R166+0x13400] ;  /* 0x01340000a684783b */ /* 0x000e640000000200 */
[----:B------:R-:W-:Y:S01]  /*6040*/  FADD.FTZ R5, -R178, R5 ;  /* 0x00000005b2057221 */ /* 0x000fe20000010100 */
[-C--:B------:R-:W-:Y:S01]  /*6050*/  FSEL R0, R0, R178.reuse, P0 ;  /* 0x000000b200007208 */ /* 0x080fe20000000000 */
[C---:B------:R-:W-:Y:S01]  /*6060*/  FADD.FTZ R7, -R177.reuse, R7 ;  /* 0x00000007b1077221 */ /* 0x040fe20000010100 */
[----:B------:R-:W-:Y:S01]  /*6070*/  FSETP.GE.FTZ.AND P0, PT, R162, RZ, PT ;  /* 0x000000ffa200720b */ /* 0x000fe20003f16000 */
[----:B------:R-:W-:Y:S01]  /*6080*/  FADD.FTZ R6, -R177, R6 ;  /* 0x00000006b1067221 */ /* 0x000fe20000010100 */
[----:B------:R-:W-:Y:S01]  /*6090*/  FSEL R5, R5, R178, P2 ;  /* 0x000000b205057208 */ /* 0x000fe20001000000 */
[----:B------:R-:W-:Y:S01]  /*60a0*/  FADD.FTZ R11, -R175, R11 ;  /* 0x0000000baf0b7221 */ /* 0x000fe20000010100 */
[----:B------:R-:W-:Y:S02]  /*60b0*/  FSETP.GE.FTZ.AND P2, PT, R145, RZ, PT ;  /* 0x000000ff9100720b */ /* 0x000fe40003f56000 */
[----:B------:R-:W-:Y:S01]  /*60c0*/  FADD.FTZ R10, -R175, R10 ;  /* 0x0000000aaf0a7221 */ /* 0x000fe20000010100 */
[-C--:B------:R-:W-:Y:S01]  /*60d0*/  FSEL R7, R7, R177.reuse, P0 ;  /* 0x000000b107077208 */ /* 0x080fe20000000000 */
[----:B------:R-:W-:Y:S01]  /*60e0*/  FADD.FTZ R8, -R176, R8 ;  /* 0x00000008b0087221 */ /* 0x000fe20000010100 */
[----:B------:R-:W-:Y:S01]  /*60f0*/  FSETP.GE.FTZ.AND P0, PT, R156, RZ, PT ;  /* 0x000000ff9c00720b */ /* 0x000fe20003f16000 */
[----:B------:R-:W-:Y:S01]  /*6100*/  FADD.FTZ R9, -R176, R9 ;  /* 0x00000009b0097221 */ /* 0x000fe20000010100 */
[----:B------:R-:W-:Y:S01]  /*6110*/  FSEL R6, R6, R177, P1 ;  /* 0x000000b106067208 */ /* 0x000fe20000800000 */
[----:B------:R-:W-:Y:S01]  /*6120*/  FMUL.FTZ R160, R160, R0 ;  /* 0x00000000a0a07220 */ /* 0x000fe20000410000 */
[----:B------:R-:W-:Y:S01]  /*6130*/  FSETP.GE.FTZ.AND P1, PT, R149, RZ, PT ;  /* 0x000000ff9500720b */ /* 0x000fe20003f36000 */
[----:B------:R-:W-:Y:S01]  /*6140*/  FADD.FTZ R0, -R175, R15 ;  /* 0x0000000faf007221 */ /* 0x000fe20000010100 */
[----:B------:R-:W-:Y:S01]  /*6150*/  FSEL R11, R11, R175, P0 ;  /* 0x000000af0b0b7208 */ /* 0x000fe20000000000 */
[----:B------:R-:W-:Y:S01]  /*6160*/  FADD.FTZ R2, -R175, R14 ;  /* 0x0000000eaf027221 */ /* 0x000fe20000010100 */
[----:B------:R-:W-:Y:S01]  /*6170*/  FSETP.GE.FTZ.AND P0, PT, R163, RZ, PT ;  /* 0x000000ffa300720b */ /* 0x000fe20003f16000 */
[----:B------:R-:W-:Y:S01]  /*6180*/  FMUL.FTZ R151, R151, R5 ;  /* 0x0000000597977220 */ /* 0x000fe20000410000 */
        /* <DEDUP_REMOVED lines=13> */
[----:B------:R-:W-:Y:S01]  /*6260*/  FMUL.FTZ R149, R149, R10 ;  /* 0x0000000a95957220 */ /* 0x000fe20000410000 */
[----:B------:R-:W-:Y:S01]  /*6270*/  FSEL R2, R2, R175, P1 ;  /* 0x000000af02027208 */ /* 0x000fe20000800000 */
[----:B------:R-:W-:Y:S01]  /*6280*/  FMUL.FTZ R156, R156, R11 ;  /* 0x0000000b9c9c7220 */ /* 0x000fe20000410000 */
[-C--:B-1----:R-:W-:Y:S01]  /*6290*/  HMMA.16816.F32.BF16 R20, R140, R132.reuse, R20 ;  /* 0x000000848c14723c */ /* 0x082fe20000041814 */
[----:B------:R-:W-:Y:S01]  /*62a0*/  FMUL.FTZ R163, R163, R0 ;  /* 0x00000000a3a37220 */ /* 0x000fe20000410000 */
[----:B------:R-:W-:Y:S01]  /*62b0*/  FSETP.GE.FTZ.AND P0, PT, R182, RZ, PT ;  /* 0x000000ffb600720b */ /* 0x000fe20003f16000 */
[----:B------:R-:W-:Y:S01]  /*62c0*/  FMUL.FTZ R154, R154, R2 ;  /* 0x000000029a9a7220 */ /* 0x000fe20000410000 */
[----:B------:R-:W-:Y:S01]  /*62d0*/  FSEL R5, R5, R176, P3 ;  /* 0x000000b005057208 */ /* 0x000fe20001800000 */
[----:B------:R-:W-:Y:S01]  /*62e0*/  FMUL.FTZ R159, R159, R6 ;  /* 0x000000069f9f7220 */ /* 0x000fe20000410000 */
[----:B------:R-:W-:Y:S01]  /*62f0*/  FSETP.GE.FTZ.AND P1, PT, R180, RZ, PT ;  /* 0x000000ffb400720b */ /* 0x000fe20003f36000 */
[----:B------:R-:W-:Y:S01]  /*6300*/  FMUL.FTZ R162, R162, R7 ;  /* 0x00000007a2a27220 */ /* 0x000fe20000410000 */
[C---:B------:R-:W-:Y:S01]  /*6310*/  HMMA.16816.F32.BF16 R24, R136.reuse, R132, R24 ;  /* 0x000000848818723c */ /* 0x040fe20000041818 */
[----:B------:R-:W-:Y:S01]  /*6320*/  FMUL.FTZ R179, R179, R5 ;  /* 0x00000005b3b37220 */ /* 0x000fe20000410000 */
[----:B------:R-:W-:Y:S02]  /*6330*/  FSETP.GE.FTZ.AND P3, PT, R187, RZ, PT ;  /* 0x000000ffbb00720b */ /* 0x000fe40003f76000 */
[----:B------:R-:W-:Y:S01]  /*6340*/  FMUL.FTZ R158, R158, R8 ;  /* 0x000000089e9e7220 */ /* 0x000fe20000410000 */
[----:B------:R-:W-:Y:S01]  /*6350*/  FSEL R4, R4, R176, P2 ;  /* 0x000000b004047208 */ /* 0x000fe20001000000 */
[----:B------:R-:W-:Y:S01]  /*6360*/  FMUL.FTZ R145, R145, R9 ;  /* 0x0000000991917220 */ /* 0x000fe20000410000 */
[----:B------:R-:W-:Y:S01]  /*6370*/  FSETP.GE.FTZ.AND P2, PT, R161, RZ, PT ;  /* 0x000000ffa100720b */ /* 0x000fe20003f56000 */
[-C--:B------:R-:W-:Y:S01]  /*6380*/  HMMA.16816.F32.BF16 R28, R136, R134.reuse, R28 ;  /* 0x00000086881c723c */ /* 0x080fe2000004181c */
[----:B------:R-:W-:Y:S02]  /*6390*/  FSEL R0, R16, R178, P0 ;  /* 0x000000b210007208 */ /* 0x000fe40000000000 */
[----:B------:R-:W-:Y:S01]  /*63a0*/  FSETP.GE.FTZ.AND P0, PT, R183, RZ, PT ;  /* 0x000000ffb700720b */ /* 0x000fe20003f16000 */
[----:B------:R-:W-:Y:S01]  /*63b0*/  FMUL.FTZ R150, R150, R4 ;  /* 0x0000000496967220 */ /* 0x000fe20000410000 */
[-C--:B------:R-:W-:Y:S01]  /*63c0*/  FSEL R2, R18, R177.reuse, P1 ;  /* 0x000000b112027208 */ /* 0x080fe20000800000 */
[----:B------:R-:W-:Y:S01]  /*63d0*/  FMUL.FTZ R13, R182, R0 ;  /* 0x00000000b60d7220 */ /* 0x000fe20000410000 */
[----:B------:R-:W-:Y:S01]  /*63e0*/  FSETP.GE.FTZ.AND P1, PT, R157, RZ, PT ;  /* 0x000000ff9d00720b */ /* 0x000fe20003f36000 */
[C---:B------:R-:W-:Y:S01]  /*63f0*/  FADD.FTZ R21, -R178.reuse, R21 ;  /* 0x00000015b2157221 */ /* 0x040fe20000010100 */
[-C--:B------:R-:W-:Y:S01]  /*6400*/  FSEL R4, R17, R178.reuse, P2 ;  /* 0x000000b211047208 */ /* 0x080fe20001000000 */
[----:B------:R-:W-:Y:S01]  /*6410*/  HMMA.16816.F32.BF16 R32, R140, R134, R32 ;  /* 0x000000868c20723c */ /* 0x000fe20000041820 */
        /* <DEDUP_REMOVED lines=8> */
[----:B------:R-:W-:Y:S02]  /*64a0*/  FSEL R2, R21, R178, P1 ;  /* 0x000000b215027208 */ /* 0x000fe40000800000 */
[----:B------:R-:W-:Y:S01]  /*64b0*/  FSETP.GE.FTZ.AND P2, PT, R186, RZ, PT ;  /* 0x000000ffba00720b */ /* 0x000fe20003f56000 */
[----:B------:R-:W-:Y:S01]  /*64c0*/  FMUL.FTZ R10, R183, R0 ;  /* 0x00000000b70a7220 */ /* 0x000fe20000410000 */
[-C--:B------:R-:W-:Y:S01]  /*64d0*/  FSEL R0, R22, R177.reuse, P0 ;  /* 0x000000b116007208 */ /* 0x080fe20000000000 */
[----:B------:R-:W-:Y:S01]  /*64e0*/  FADD.FTZ R24, -R176, R24 ;  /* 0x00000018b0187221 */ /* 0x000fe20000010100 */
[----:B------:R-:W-:Y:S01]  /*64f0*/  FSETP.GE.FTZ.AND P1, PT, R153, RZ, PT ;  /* 0x000000ff9900720b */ /* 0x000fe20003f36000 */
[----:B------:R-:W-:Y:S01]  /*6500*/  FMUL.FTZ R11, R161, R4 ;  /* 0x00000004a10b7220 */ /* 0x000fe20000410000 */
[----:B------:R-:W-:Y:S01]  /*6510*/  FSETP.GE.FTZ.AND P0, PT, R148, RZ, PT ;  /* 0x000000ff9400720b */ /* 0x000fe20003f16000 */
[----:B------:R-:W-:Y:S02]  /*6520*/  FADD.FTZ R4, -R176, R25 ;  /* 0x00000019b0047221 */ /* 0x000fe40000010100 */
[----:B------:R-:W-:Y:S02]  /*6530*/  FADD.FTZ R26, -R175, R26 ;  /* 0x0000001aaf1a7221 */ /* 0x000fe40000010100 */
[----:B------:R-:W-:Y:S01]  /*6540*/  FMUL.FTZ R21, R157, R2 ;  /* 0x000000029d157220 */ /* 0x000fe20000410000 */
[----:B------:R-:W-:Y:S01]  /*6550*/  FSEL R2, R23, R177, P2 ;  /* 0x000000b117027208 */ /* 0x000fe20001000000 */
[----:B------:R-:W-:Y:S01]  /*6560*/  FADD.FTZ R27, -R175, R27 ;  /* 0x0000001baf1b7221 */ /* 0x000fe20000010100 */
[----:B------:R-:W-:Y:S01]  /*6570*/  FSETP.GE.FTZ.AND P2, PT, R146, RZ, PT ;  /* 0x000000ff9200720b */ /* 0x000fe20003f56000 */
[----:B------:R-:W-:Y:S01]  /*6580*/  FMUL.FTZ R20, R181, R0 ;  /* 0x00000000b5147220 */ /* 0x000fe20000410000 */
[----:B------:R-:W-:Y:S01]  /*6590*/  FSEL R0, R24, R176, P1 ;  /* 0x000000b018007208 */ /* 0x000fe20000800000 */
[----:B------:R-:W-:Y:S01]  /*65a0*/  FADD.FTZ R28, -R176, R28 ;  /* 0x0000001cb01c7221 */ /* 0x000fe20000010100 */
[----:B------:R-:W-:Y:S01]  /*65b0*/  FSETP.GE.FTZ.AND P1, PT, R147, RZ, PT ;  /* 0x000000ff9300720b */ /* 0x000fe20003f36000 */
[----:B------:R-:W-:Y:S01]  /*65c0*/  FMUL.FTZ R19, R186, R2 ;  /* 0x00000002ba137220 */ /* 0x000fe20000410000 */
[----:B------:R-:W-:Y:S01]  /*65d0*/  FSEL R4, R4, R176, P0 ;  /* 0x000000b004047208 */ /* 0x000fe20000000000 */
[----:B------:R-:W-:Y:S01]  /*65e0*/  FMUL.FTZ R153, R153, R0 ;  /* 0x0000000099997220 */ /* 0x000fe20000410000 */
[----:B------:R-:W-:Y:S01]  /*65f0*/  FSETP.GE.FTZ.AND P0, PT, R152, RZ, PT ;  /* 0x000000ff9800720b */ /* 0x000fe20003f16000 */
[----:B------:R-:W-:Y:S01]  /*6600*/  FMUL.FTZ R22, R185, R5 ;  /* 0x00000005b9167220 */ /* 0x000fe20000410000 */
[-C--:B------:R-:W-:Y:S01]  /*6610*/  FSEL R2, R26, R175.reuse, P2 ;  /* 0x000000af1a027208 */ /* 0x080fe20001000000 */
        /* <DEDUP_REMOVED lines=12> */
[----:B------:R-:W-:Y:S01]  /*66e0*/  @P1 FADD.FTZ R176, -R176, R29 ;  /* 0x0000001db0b01221 */ /* 0x000fe20000010100 */
[----:B------:R-:W-:Y:S01]  /*66f0*/  FSETP.GE.FTZ.AND P1, PT, R144, RZ, PT ;  /* 0x000000ff9000720b */ /* 0x000fe20003f36000 */
[----:B------:R-:W-:Y:S01]  /*6700*/  @P4 FADD.FTZ R178, -R178, R33 ;  /* 0x00000021b2b24221 */ /* 0x000fe20000010100 */
[----:B------:R-:W-:Y:S01]  /*6710*/  FSEL R0, R0, R177, P3 ;  /* 0x000000b100007208 */ /* 0x000fe20001800000 */
[----:B------:R-:W-:Y:S01]  /*6720*/  FMUL.FTZ R28, R188, R28 ;  /* 0x0000001cbc1c7220 */ /* 0x000fe20000410000 */
[----:B------:R-:W-:Y:S01]  /*6730*/  FSEL R4, R4, R175, P1 ;  /* 0x000000af04047208 */ /* 0x000fe20000800000 */
[----:B------:R-:W-:Y:S01]  /*6740*/  @P0 FADD.FTZ R175, -R175, R31 ;  /* 0x0000001fafaf0221 */ /* 0x000fe20000010100 */
[----:B------:R-:W-:Y:S01]  /*6750*/  IADD3 R181, R200, 0x40, RZ ;  /* 0x00000040c8b57810 */ /* 0x000fe20007ffe0ff */
[----:B------:R-:W-:Y:S02]  /*6760*/  FMUL.FTZ R17, R189, R2 ;  /* 0x00000002bd117220 */ /* 0x000fe40000410000 */
[----:B------:R-:W-:Y:S02]  /*6770*/  @P2 FADD.FTZ R177, -R177, R35 ;  /* 0x00000023b1b12221 */ /* 0x000fe40000010100 */
[----:B------:R-:W-:Y:S02]  /*6780*/  FMUL.FTZ R18, R144, R4 ;  /* 0x0000000490127220 */ /* 0x000fe40000410000 */
[----:B------:R-:W-:Y:S02]  /*6790*/  FMUL.FTZ R16, R187, R0 ;  /* 0x00000000bb107220 */ /* 0x000fe40000410000 */
[----:B------:R-:W-:Y:S02]  /*67a0*/  FMUL.FTZ R176, R147, R176 ;  /* 0x000000b093b07220 */ /* 0x000fe40000410000 */
[----:B------:R-:W-:Y:S02]  /*67b0*/  FMUL.FTZ R175, R155, R175 ;  /* 0x000000af9baf7220 */ /* 0x000fe40000410000 */
[----:B------:R-:W-:Y:S01]  /*67c0*/  FMUL.FTZ R2, R184, R178 ;  /* 0x000000b2b8027220 */ /* 0x000fe20000410000 */
[----:B------:R-:W-:Y:S01]  /*67d0*/  IADD3 R178, R200, 0x20, RZ ;  /* 0x00000020c8b27810 */ /* 0x000fe20007ffe0ff */
[----:B------:R-:W-:Y:S01]  /*67e0*/  FMUL.FTZ R177, R190, R177 ;  /* 0x000000b1beb17220 */ /* 0x000fe20000410000 */
        /* <DEDUP_REMOVED lines=47> */
.L_x_941:
        /* <DEDUP_REMOVED lines=9> */
[----:B-1----:R-:W-:Y:S01]  /*6b70*/  F2FP.BF16.PACK_AB R9, R150, R179 ;  /* 0x000000b39609723e */ /* 0x002fe200000010ff */
        /* <DEDUP_REMOVED lines=127> */
.L_x_942:
[----:B------:R-:W-:Y:S01]  /*7370*/  LDSM.16.M88.4 R24, [R168] ;  /* 0x00000000a818783b */ /* 0x000fe20000000200 */
[C---:B------:R-:W-:Y:S03]  /*7380*/  LEA R180, P0, R246.reuse, R208, 0x2 ;  /* 0x000000d0f6b47211 */ /* 0x040fe600078010ff */
[----:B-1----:R-:W1:Y:S01]  /*7390*/  LDSM.16.MT88.4 R8, [R0+0x9000] ;  /* 0x009000000008783b */ /* 0x002e620000004200 */
[----:B------:R-:W-:Y:S03]  /*73a0*/  LEA.HI.X.SX32 R179, R246, R209, 0x2, P0 ;  /* 0x000000d1f6b37211 */ /* 0x000fe600000f16ff */
[----:B------:R-:W2:Y:S04]  /*73b0*/  LDSM.16.MT88.4 R16, [R0+0xb000] ;  /* 0x00b000000010783b */ /* 0x000ea80000004200 */
[----:B------:R-:W3:Y:S04]  /*73c0*/  LDSM.16.MT88.4 R28, [R0+0xd000] ;  /* 0x00d00000001c783b */ /* 0x000ee80000004200 */
[----:B------:R-:W-:Y:S04]  /*73d0*/  LDSM.16.M88.4 R32, [R169] ;  /* 0x00000000a920783b */ /* 0x000fe80000000200 */
[----:B------:R-:W4:Y:S04]  /*73e0*/  LDSM.16.MT88.4 R132, [R0+0x9400] ;  /* 0x009400000084783b */ /* 0x000f280000004200 */
[----:B------:R-:W3:Y:S04]  /*73f0*/  LDSM.16.MT88.4 R136, [R0+0xb400] ;  /* 0x00b400000088783b */ /* 0x000ee80000004200 */
[----:B------:R-:W3:Y:S04]  /*7400*/  LDSM.16.MT88.4 R140, [R0+0xd400] ;  /* 0x00d40000008c783b */ /* 0x000ee80000004200 */
[----:B------:R-:W-:Y:S04]  /*7410*/  LDSM.16.M88.4 R144, [R171] ;  /* 0x00000000ab90783b */ /* 0x000fe80000000200 */
[----:B------:R-:W3:Y:S04]  /*7420*/  LDSM.16.MT88.4 R148, [R0+0x9800] ;  /* 0x009800000094783b */ /* 0x000ee80000004200 */
[----:B------:R-:W4:Y:S01]  /*7430*/  LDSM.16.MT88.4 R152, [R0+0xb800] ;  /* 0x00b800000098783b */ /* 0x000f220000004200 */
[C---:B-1----:R-:W-:Y:S03]  /*7440*/  HMMA.16816.F32.BF16 R4, R24.reuse, R8, RZ ;  /* 0x000000081804723c */ /* 0x042fe600000418ff */
[----:B------:R-:W-:Y:S05]  /*7450*/  LDSM.16.MT88.4 R156, [R0+0xbc00] ;  /* 0x00bc0000009c783b */ /* 0x000fea0000004200 */
        /* <DEDUP_REMOVED lines=59> */
[----:B---3--:R-:W-:Y:S04]  /*7810*/  LOP3.LUT R0, R192, 0x1, RZ, 0xc0, !PT ;  /* 0x00000001c0007812 */ /* 0x008fe800078ec0ff */
        /* <DEDUP_REMOVED lines=40> */
[CC--:B--2---:R-:W-:Y:S03]  /*7aa0*/  LEA R8, P2, R225.reuse, R28.reuse, 0x2 ;  /* 0x0000001ce1087211 */ /* 0x0c4fe600078410ff */
[----:B------:R1:W-:Y:S04]  /*7ab0*/  RED.E.ADD.F32.FTZ.RN.STRONG.GPU [R6.64], R11 ;  /* 0x0000000b0600798e */ /* 0x0003e8000c10e786 */
[----:B------:R2:W-:Y:S04]  /*7ac0*/  RED.E.ADD.F32.FTZ.RN.STRONG.GPU [R28.64+0x80], R12 ;  /* 0x0000800c1c00798e */ /* 0x0005e8000c10e786 */
[----:B------:R2:W-:Y:S01]  /*7ad0*/  RED.E.ADD.F32.FTZ.RN.STRONG.GPU [R30.64+0x80], R13 ;  /* 0x0000800d1e00798e */ /* 0x0005e2000c10e786 */
[CC--:B---3--:R-:W-:Y:S02]  /*7ae0*/  LEA R32, P1, R238.reuse, R28.reuse, 0x2 ;  /* 0x0000001cee207211 */ /* 0x0c8fe400078210ff */
[-C--:B------:R-:W-:Y:S02]  /*7af0*/  LEA.HI.X.SX32 R9, R225, R29.reuse, 0x2, P2 ;  /* 0x0000001de1097211 */ /* 0x080fe400010f16ff */
[CC--:B----4-:R-:W-:Y:S02]  /*7b00*/  LEA R4, P0, R243.reuse, R28.reuse, 0x2 ;  /* 0x0000001cf3047211 */ /* 0x0d0fe400078010ff */
[-C--:B------:R-:W-:Y:S02]  /*7b10*/  LEA.HI.X.SX32 R33, R238, R29.reuse, 0x2, P1 ;  /* 0x0000001dee217211 */ /* 0x080fe400008f16ff */
[-C--:B------:R-:W-:Y:S02]  /*7b20*/  LEA.HI.X.SX32 R5, R243, R29.reuse, 0x2, P0 ;  /* 0x0000001df3057211 */ /* 0x080fe400000f16ff */
[-C--:B------:R-:W-:Y:S02]  /*7b30*/  LEA R10, P0, R252, R28.reuse, 0x2 ;  /* 0x0000001cfc0a7211 */ /* 0x080fe400078010ff */
[-C--:B-1----:R-:W-:Y:S01]  /*7b40*/  LEA R6, P1, R224, R28.reuse, 0x2 ;  /* 0x0000001ce0067211 */ /* 0x082fe200078210ff */
[----:B------:R1:W-:Y:S01]  /*7b50*/  RED.E.ADD.F32.FTZ.RN.STRONG.GPU [R4.64], R14 ;  /* 0x0000000e0400798e */ /* 0x0003e2000c10e786 */
[-C--:B------:R-:W-:Y:S02]  /*7b60*/  LEA.HI.X.SX32 R11, R252, R29.reuse, 0x2, P0 ;  /* 0x0000001dfc0b7211 */ /* 0x080fe400000f16ff */
[-C--:B------:R-:W-:Y:S01]  /*7b70*/  LEA.HI.X.SX32 R7, R224, R29.reuse, 0x2, P1 ;  /* 0x0000001de0077211 */ /* 0x080fe200008f16ff */
[----:B------:R3:W-:Y:S01]  /*7b80*/  RED.E.ADD.F32.FTZ.RN.STRONG.GPU [R32.64], R15 ;  /* 0x0000000f2000798e */ /* 0x0007e2000c10e786 */
[CC--:B--2---:R-:W-:Y:S03]  /*7b90*/  LEA R12, P4, R237.reuse, R28.reuse, 0x2 ;  /* 0x0000001ced0c7211 */ /* 0x0c4fe600078810ff */
[----:B------:R2:W-:Y:S01]  /*7ba0*/  RED.E.ADD.F32.FTZ.RN.STRONG.GPU [R10.64], R16 ;  /* 0x000000100a00798e */ /* 0x0005e2000c10e786 */
[-C--:B------:R-:W-:Y:S03]  /*7bb0*/  LEA.HI.X.SX32 R13, R237, R29.reuse, 0x2, P4 ;  /* 0x0000001ded0d7211 */ /* 0x080fe600020f16ff */
[----:B------:R4:W-:Y:S04]  /*7bc0*/  RED.E.ADD.F32.FTZ.RN.STRONG.GPU [R8.64], R17 ;  /* 0x000000110800798e */ /* 0x0009e8000c10e786 */
[----:B------:R4:W-:Y:S04]  /*7bd0*/  RED.E.ADD.F32.FTZ.RN.STRONG.GPU [R6.64], R18 ;  /* 0x000000120600798e */ /* 0x0009e8000c10e786 */
[----:B------:R-:W-:Y:S01]  /*7be0*/  LDSM.16.MT88.4 R32, [R3+0x15800] ;  /* 0x015800000320783b */ /* 0x000fe20000004200 */
[CC--:B-1----:R-:W-:Y:S02]  /*7bf0*/  LEA R4, P0, R227.reuse, R28.reuse, 0x2 ;  /* 0x0000001ce3047211 */ /* 0x0c2fe400078010ff */
[CC--:B------:R-:W-:Y:S02]  /*7c00*/  LEA R14, P5, R242.reuse, R28.reuse, 0x2 ;  /* 0x0000001cf20e7211 */ /* 0x0c0fe400078a10ff */
[-C--:B------:R-:W-:Y:S02]  /*7c10*/  LEA.HI.X.SX32 R5, R227, R29.reuse, 0x2, P0 ;  /* 0x0000001de3057211 */ /* 0x080fe400000f16ff */
[-C--:B---3--:R-:W-:Y:S02]  /*7c20*/  LEA.HI.X.SX32 R15, R242, R29.reuse, 0x2, P5 ;  /* 0x0000001df20f7211 */ /* 0x088fe400028f16ff */
[-C--:B--2---:R-:W-:Y:S01]  /*7c30*/  LEA R10, P3, R251, R28.reuse, 0x2 ;  /* 0x0000001cfb0a7211 */ /* 0x084fe200078610ff */
[----:B------:R1:W-:Y:S01]  /*7c40*/  RED.E.ADD.F32.FTZ.RN.STRONG.GPU [R4.64], R19 ;  /* 0x000000130400798e */ /* 0x0003e2000c10e786 */
[-C--:B----4-:R-:W-:Y:S03]  /*7c50*/  LEA R8, P2, R223, R28.reuse, 0x2 ;  /* 0x0000001cdf087211 */ /* 0x090fe600078410ff */
[----:B------:R-:W-:Y:S01]  /*7c60*/  RED.E.ADD.F32.FTZ.RN.STRONG.GPU [R28.64+0x100], R20 ;  /* 0x000100141c00798e */ /* 0x000fe2000c10e786 */
[-C--:B------:R-:W-:Y:S02]  /*7c70*/  LEA.HI.X.SX32 R11, R251, R29.reuse, 0x2, P3 ;  /* 0x0000001dfb0b7211 */ /* 0x080fe400018f16ff */
[CC--:B------:R-:W-:Y:S01]  /*7c80*/  LEA R6, P1, R222.reuse, R28.reuse, 0x2 ;  /* 0x0000001cde067211 */ /* 0x0c0fe200078210ff */
[----:B------:R-:W-:Y:S01]  /*7c90*/  RED.E.ADD.F32.FTZ.RN.STRONG.GPU [R30.64+0x100], R21 ;  /* 0x000100151e00798e */ /* 0x000fe2000c10e786 */
[-C--:B------:R-:W-:Y:S02]  /*7ca0*/  LEA.HI.X.SX32 R9, R223, R29.reuse, 0x2, P2 ;  /* 0x0000001ddf097211 */ /* 0x080fe400010f16ff */
[----:B------:R-:W-:Y:S01]  /*7cb0*/  LEA.HI.X.SX32 R7, R222, R29, 0x2, P1 ;  /* 0x0000001dde077211 */ /* 0x000fe200008f16ff */
[----:B------:R-:W-:Y:S01]  /*7cc0*/  RED.E.ADD.F32.FTZ.RN.STRONG.GPU [R14.64], R22 ;  /* 0x000000160e00798e */ /* 0x000fe2000c10e786 */
[----:B------:R-:W-:Y:S02]  /*7cd0*/  ISETP.GT.AND P3, PT, R192, R229, PT ;  /* 0x000000e5c000720c */ /* 0x000fe40003f64270 */
[----:B------:R-:W-:Y:S01]  /*7ce0*/  @P6 IADD3 R220, P1, R220, -0x100, RZ ;  /* 0xffffff00dcdc6810 */ /* 0x000fe20007f3e0ff */
[----:B------:R-:W-:Y:S03]  /*7cf0*/  RED.E.ADD.F32.FTZ.RN.STRONG.GPU [R12.64], R23 ;  /* 0x000000170c00798e */ /* 0x000fe6000c10e786 */
[----:B------:R-:W-:Y:S01]  /*7d00*/  @P6 IADD3.X R219, R219, -0x1, RZ, P1, !PT ;  /* 0xffffffffdbdb6810 */ /* 0x000fe20000ffe4ff */
[----:B------:R-:W-:Y:S04]  /*7d10*/  RED.E.ADD.F32.FTZ.RN.STRONG.GPU [R10.64], R24 ;  /* 0x000000180a00798e */ /* 0x000fe8000c10e786 */
        /* <DEDUP_REMOVED lines=291> */
.L_x_944:
        /* <DEDUP_REMOVED lines=15> */
.L_x_945:
        /* <DEDUP_REMOVED lines=47> */
.L_x_947:
[----:B------:R-:W-:Y:S05]  /*9330*/  BSYNC B0 ;  /* 0x0000000000007941 */ /* 0x000fea0003800000 */
.L_x_946:
        /* <DEDUP_REMOVED lines=20> */
.L_x_949:
[----:B------:R-:W-:Y:S05]  /*9480*/  BSYNC B0 ;  /* 0x0000000000007941 */ /* 0x000fea0003800000 */
.L_x_948:
        /* <DEDUP_REMOVED lines=25> */
.L_x_951:
[----:B------:R-:W-:Y:S05]  /*9620*/  BSYNC B0 ;  /* 0x0000000000007941 */ /* 0x000fea0003800000 */
.L_x_950:
[----:B------:R-:W-:Y:S05]  /*9630*/  @P3 BRA `(.L_x_925) ;  /* 0x000000f000003947 */ /* 0x000fea0003800000 */
[----:B------:R-:W-:Y:S01]  /*9640*/  IADD3 R0, P0, R231, 0x40, RZ ;  /* 0x00000040e7007810 */ /* 0x000fe20007f1e0ff */
[----:B------:R-:W-:Y:S01]  /*9650*/  IMAD.MOV.U32 R7, RZ, RZ, R2 ;  /* 0x000000ffff077224 */ /* 0x000fe200078e0002 */
[----:B------:R-:W-:-:S02]  /*9660*/  ISETP.GE.AND P1, PT, R178, c[0x0][0x220], PT ;  /* 0x00008800b2007a0c */ /* 0x000fc40003f26270 */
[----:B------:R-:W-:Y:S01]  /*9670*/  ISETP.GE.AND P2, PT, R200, c[0x0][0x220], PT ;  /* 0x00008800c8007a0c */ /* 0x000fe20003f46270 */
        /* <DEDUP_REMOVED lines=11> */
.L_x_925:
[----:B------:R-:W-:Y:S05]  /*9730*/  BSYNC B1 ;  /* 0x0000000000017941 */ /* 0x000fea0003800000 */
.L_x_911:
        /* <DEDUP_REMOVED lines=9> */
.L_x_952:
[----:B------:R-:W-:Y:S05]  /*97d0*/  EXIT ;  /* 0x000000000000794d */ /* 0x000fea0003800000 */
.L_x_954:
        /* <DEDUP_REMOVED lines=10> */
.L_x_1303:


//--------------------- .text._ZN5flash44flash_bwd_dq_dk_dv_loop_seqk_parallel_kernelI23Flash_bwd_kernel_traitsILi96ELi64ELi128ELi8ELi2ELi4ELi4ELb0ELb0EN7cutlass10bfloat16_tE19Flash_kernel_traitsILi96ELi64ELi128ELi8ES3_EELb0ELb0ELb1ELb0ELb0ELb0ELb1EEEvNS_16Flash_bwd_paramsE --------------------------
	.section	.text._ZN5flash44flash_bwd_dq_dk_dv_loop_seqk_parallel_kernelI23Flash_bwd_kernel_traitsILi96ELi64ELi128ELi8ELi2ELi4ELi4ELb0ELb0EN7cutlass10bfloat16_tE19Flash_kernel_traitsILi96ELi64ELi128ELi8ES3_EELb0ELb0ELb1ELb0ELb0ELb0ELb1EEEvNS_16Flash_bwd_paramsE,"ax",@progbits
	.sectioninfo	@"SHI_REGISTERS=255"
	.align	128
        .global         _ZN5flash44flash_bwd_dq_dk_dv_loop_seqk_parallel_kernelI23Flash_bwd_kernel_traitsILi96ELi64ELi128ELi8ELi2ELi4ELi4ELb0ELb0EN7cutlass10bfloat16_tE19Flash_kernel_traitsILi96ELi64ELi128ELi8ES3_EELb0ELb0ELb1ELb0ELb0ELb0ELb1EEEvNS_16Flash_bwd_paramsE
        .type           _ZN5flash44flash_bwd_dq_dk_dv_loop_seqk_parallel_kernelI23Flash_bwd_kernel_traitsILi96ELi64ELi128ELi8ELi2ELi4ELi4ELb0ELb0EN7cutlass10bfloat16_tE19Flash_kernel_traitsILi96ELi64ELi128ELi8ES3_EELb0ELb0ELb1ELb0ELb0ELb0ELb1EEEvNS_16Flash_bwd_paramsE,@function
        .size           _ZN5flash44flash_bwd_dq_dk_dv_loop_seqk_parallel_kernelI23Flash_bwd_kernel_traitsILi96ELi64ELi128ELi8ELi2ELi4ELi4ELb0ELb0EN7cutlass10bfloat16_tE19Flash_kernel_traitsILi96ELi64ELi128ELi8ES3_EELb0ELb0ELb1ELb0ELb0ELb0ELb1EEEvNS_16Flash_bwd_paramsE,(.L_x_1304 - _ZN5flash44flash_bwd_dq_dk_dv_loop_seqk_parallel_kernelI23Flash_bwd_kernel_traitsILi96ELi64ELi128ELi8ELi2ELi4ELi4ELb0ELb0EN7cutlass10bfloat16_tE19Flash_kernel_traitsILi96ELi64ELi128ELi8ES3_EELb0ELb0ELb1ELb0ELb0ELb0ELb1EEEvNS_16Flash_bwd_paramsE)
        .other          _ZN5flash44flash_bwd_dq_dk_dv_loop_seqk_parallel_kernelI23Flash_bwd_kernel_traitsILi96ELi64ELi128ELi8ELi2ELi4ELi4ELb0ELb0EN7cutlass10bfloat16_tE19Flash_kernel_traitsILi96ELi64ELi128ELi8ES3_EELb0ELb0ELb1ELb0ELb0ELb0ELb1EEEvNS_16Flash_bwd_paramsE,@"STO_CUDA_ENTRY STV_DEFAULT"
_ZN5flash44flash_bwd_dq_dk_dv_loop_seqk_parallel_kernelI23Flash_bwd_kernel_traitsILi96ELi64ELi128ELi8ELi2ELi4ELi4ELb0ELb0EN7cutlass10bfloat16_tE19Flash_kernel_traitsILi96ELi64ELi128ELi8ES3_EELb0ELb0ELb1ELb0ELb0ELb0ELb1EEEvNS_16Flash_bwd_paramsE:
.text._ZN5flash44flash_bwd_dq_dk_dv_loop_seqk_parallel_kernelI23Flash_bwd_kernel_traitsILi96ELi64ELi128ELi8ELi2ELi4ELi4ELb0ELb0EN7cutlass10bfloat16_tE19Flash_kernel_traitsILi96ELi64ELi128ELi8ES3_EELb0ELb0ELb1ELb0ELb0ELb0ELb1EEEvNS_16Flash_bwd_paramsE:
        /* <DEDUP_REMOVED lines=35> */
[----:B------:R-:W-:Y:S01]  /*0230*/  SHF.R.S32.HI R2, RZ, 0x4, R10 ;  /* 0x00000004ff027819 */ /* 0x000fe2000001140a */
[----:B---3--:R-:W-:Y:S01]  /*0240*/  UIMAD UR51, UR40, UR50, URZ ;  /* 0x00000032283372a4 */ /* 0x008fe2000f8e023f */
[C---:B------:R-:W-:Y:S01]  /*0250*/  LEA.HI R11, R21.reuse, R22, RZ, 0x5 ;  /* 0x00000016150b7211 */ /* 0x040fe200078f28ff */
[----:B------:R-:W-:Y:S01]  /*0260*/  UIMAD UR50, UR50, UR12, URZ ;  /* 0x0000000c323272a4 */ /* 0x000fe2000f8e023f */
[----:B------:R-:W-:Y:S01]  /*0270*/  LEA.HI R0, R10, R2, RZ, 0x1 ;  /* 0x000000020a007211 */ /* 0x000fe200078f08ff */
[----:B------:R-:W-:Y:S01]  /*0280*/  ULDC UR13, c[0x0][0x1c0] ;  /* 0x00007000000d7ab9 */ /* 0x000fe20000000800 */
[----:B------:R-:W-:Y:S01]  /*0290*/  LEA.HI R16, R21, R22, RZ, 0x3 ;  /* 0x0000001615107211 */ /* 0x000fe200078f18ff */
[----:B------:R-:W-:Y:S01]  /*02a0*/  ULDC UR11, c[0x0][0x1c0] ;  /* 0x00007000000b7ab9 */ /* 0x000fe20000000800 */
[----:B------:R-:W-:Y:S01]  /*02b0*/  LOP3.LUT R0, R0, 0xfffffffe, RZ, 0xc0, !PT ;  /* 0xfffffffe00007812 */ /* 0x000fe200078ec0ff */
[----:B------:R-:W-:Y:S01]  /*02c0*/  UIMAD UR56, UR7, UR36, URZ ;  /* 0x00000024073872a4 */ /* 0x000fe2000f8e023f */
[----:B------:R-:W-:Y:S01]  /*02d0*/  LOP3.LUT R6, R3, 0xfffffffc, RZ, 0xc0, !PT ;  /* 0xfffffffc03067812 */ /* 0x000fe200078ec0ff */
[----:B------:R-:W-:Y:S01]  /*02e0*/  UIMAD UR6, UR36, UR11, UR40 ;  /* 0x0000000b240672a4 */ /* 0x000fe2000f8e0228 */
[----:B------:R-:W-:Y:S01]  /*02f0*/  LOP3.LUT R4, R11, 0xffffffe0, RZ, 0xc0, !PT ;  /* 0xffffffe00b047812 */ /* 0x000fe200078ec0ff */
[----:B------:R-:W-:Y:S01]  /*0300*/  IMAD.IADD R15, R2, 0x1, -R0 ;  /* 0x00000001020f7824 */ /* 0x000fe200078e0a00 */
[--C-:B------:R-:W-:Y:S01]  /*0310*/  SHF.R.S32.HI R0, RZ, 0x2, R3.reuse ;  /* 0x00000002ff007819 */ /* 0x100fe20000011403 */
[C---:B------:R-:W-:Y:S01]  /*0320*/  IMAD.IADD R18, R22.reuse, 0x1, -R6 ;  /* 0x0000000116127824 */ /* 0x040fe200078e0a06 */
[----:B------:R-:W-:Y:S01]  /*0330*/  SHF.R.S32.HI R2, RZ, 0x1f, R3 ;  /* 0x0000001fff027819 */ /* 0x000fe20000011403 */
[----:B------:R-:W-:Y:S01]  /*0340*/  IMAD.IADD R4, R22, 0x1, -R4 ;  /* 0x0000000116047824 */ /* 0x000fe200078e0a04 */
[----:B------:R-:W-:Y:S01]  /*0350*/  SHF.R.S32.HI R5, RZ, 0x3, R16 ;  /* 0x00000003ff057819 */ /* 0x000fe20000011410 */
[----:B------:R-:W-:Y:S01]  /*0360*/  IMAD.SHL.U32 R204, R18, 0x8, RZ ;  /* 0x0000000812cc7824 */ /* 0x000fe200078e00ff */
[-C--:B------:R-:W-:Y:S01]  /*0370*/  LEA.HI R3, R3, R0.reuse, RZ, 0x1 ;  /* 0x0000000003037211 */ /* 0x080fe200078f08ff */
[----:B------:R-:W-:Y:S01]  /*0380*/  @!UP5 UIMAD UR7, UR36, UR13, UR40 ;  /* 0x0000000d2407d2a4 */ /* 0x000fe2000f8e0228 */
[----:B------:R-:W-:Y:S01]  /*0390*/  LEA.HI R2, R2, R0, RZ, 0x3 ;  /* 0x0000000002027211 */ /* 0x000fe200078f18ff */
[----:B------:R-:W-:Y:S01]  /*03a0*/  IMAD.SHL.U32 R5, R5, 0x40, RZ ;  /* 0x0000004005057824 */ /* 0x000fe200078e00ff */
[----:B------:R-:W-:Y:S01]  /*03b0*/  LOP3.LUT R3, R3, 0x7fffffe, RZ, 0xc0, !PT ;  /* 0x07fffffe03037812 */ /* 0x000fe200078ec0ff */
[----:B------:R-:W-:Y:S01]  /*03c0*/  USHF.L.U32 UR45, UR50, 0x6, URZ ;  /* 0x00000006322d7899 */ /* 0x000fe2000800063f */
[----:B------:R-:W-:Y:S01]  /*03d0*/  LOP3.LUT R2, R2, 0xfffffff8, RZ, 0xc0, !PT ;  /* 0xfffffff802027812 */ /* 0x000fe200078ec0ff */
[----:B------:R-:W-:Y:S01]  /*03e0*/  ULDC UR53, c[0x0][0x214] ;  /* 0x0000850000357ab9 */ /* 0x000fe20000000800 */
[----:B------:R-:W-:Y:S01]  /*03f0*/  SHF.R.S32.HI R6, RZ, 0x1f, R4 ;  /* 0x0000001fff067819 */ /* 0x000fe20000011404 */
[C---:B------:R-:W-:Y:S01]  /*0400*/  IMAD.IADD R7, R0.reuse, 0x1, -R3 ;  /* 0x0000000100077824 */ /* 0x040fe200078e0a03 */
[----:B------:R-:W-:Y:S01]  /*0410*/  ULDC UR60, c[0x0][0x1c8] ;  /* 0x00007200003c7ab9 */ /* 0x000fe20000000800 */
[----:B------:R-:W-:Y:S01]  /*0420*/  IMAD.IADD R8, R0, 0x1, -R2 ;  /* 0x0000000100087824 */ /* 0x000fe200078e0a02 */
[----:B------:R-:W-:Y:S01]  /*0430*/  LOP3.LUT R0, R5, 0xc0, RZ, 0xc0, !PT ;  /* 0x000000c005007812 */ /* 0x000fe200078ec0ff */
[----:B------:R-:W-:Y:S01]  /*0440*/  ULDC.U8 UR10, c[0x0][0x3d0] ;  /* 0x0000f400000a7ab9 */ /* 0x000fe20000000000 */
[----:B------:R-:W-:Y:S01]  /*0450*/  LEA.HI R23, R6, R4, RZ, 0x2 ;  /* 0x0000000406177211 */ /* 0x000fe200078f10ff */
[----:B------:R-:W-:Y:S01]  /*0460*/  ULDC UR54, c[0x0][0x224] ;  /* 0x0000890000367ab9 */ /* 0x000fe20000000800 */
[----:B------:R-:W-:Y:S01]  /*0470*/  SHF.R.U32.HI R4, RZ, 0x3, R0 ;  /* 0x00000003ff047819 */ /* 0x000fe20000011600 */
[----:B------:R-:W-:Y:S01]  /*0480*/  @UP5 UIMAD UR58, UR36, UR53, URZ ;  /* 0x00000035243a52a4 */ /* 0x000fe2000f8e023f */
[----:B------:R-:W-:Y:S01]  /*0490*/  LOP3.LUT R3, R0, 0x18, R204, 0xf8, !PT ;  /* 0x0000001800037812 */ /* 0x000fe200078ef8cc */
[----:B------:R-:W-:Y:S01]  /*04a0*/  ULDC.64 UR4, c[0x0][0x118] ;  /* 0x0000460000047ab9 */ /* 0x000fe20000000a00 */
[--C-:B------:R-:W-:Y:S01]  /*04b0*/  SHF.R.S32.HI R2, RZ, 0x5, R11.reuse ;  /* 0x00000005ff027819 */ /* 0x100fe2000001140b */
[----:B------:R-:W-:Y:S01]  /*04c0*/  ULDC UR44, c[0x0][0x2e8] ;  /* 0x0000ba00002c7ab9 */ /* 0x000fe20000000800 */
        /* <DEDUP_REMOVED lines=9> */
[----:B------:R-:W-:Y:S01]  /*0560*/  UIMAD.WIDE.U32 UR46, UR38, UR48, URZ ;  /* 0x00000030262e72a5 */ /* 0x000fe2000f8e003f */
[----:B------:R-:W-:Y:S01]  /*0570*/  LOP3.LUT R5, R3, 0xfffffffe, RZ, 0xc0, !PT ;  /* 0xfffffffe03057812 */ /* 0x000fe200078ec0ff */
[----:B------:R-:W-:Y:S01]  /*0580*/  UIMAD UR55, UR39, UR48, URZ ;  /* 0x00000030273772a4 */ /* 0x000fe2000f8e023f */
[----:B------:R-:W-:Y:S01]  /*0590*/  LOP3.LUT R3, R0, 0xfffffffc, RZ, 0xc0, !PT ;  /* 0xfffffffc00037812 */ /* 0x000fe200078ec0ff */
[----:B------:R-:W-:Y:S01]  /*05a0*/  IMAD.IADD R0, R22, 0x1, -R4 ;  /* 0x0000000116007824 */ /* 0x000fe200078e0a04 */
[----:B------:R-:W-:Y:S01]  /*05b0*/  LEA.HI R10, R21, R22, RZ, 0x6 ;  /* 0x00000016150a7211 */ /* 0x000fe200078f30ff */
[----:B------:R-:W-:Y:S01]  /*05c0*/  IMAD.IADD R17, R2, 0x1, -R5 ;  /* 0x0000000102117824 */ /* 0x000fe200078e0a05 */
[----:B------:R-:W-:Y:S01]  /*05d0*/  LOP3.LUT P2, RZ, R8, 0x2, RZ, 0xc0, !PT ;  /* 0x0000000208ff7812 */ /* 0x000fe2000784c0ff */
[----:B------:R-:W-:Y:S01]  /*05e0*/  IMAD.IADD R11, R2, 0x1, -R3 ;  /* 0x00000001020b7824 */ /* 0x000fe200078e0a03 */
[----:B------:R-:W-:Y:S01]  /*05f0*/  SHF.R.S32.HI R4, RZ, 0x1f, R0 ;  /* 0x0000001fff047819 */ /* 0x000fe20000011400 */
[----:B------:R-:W-:Y:S01]  /*0600*/  USHF.R.S32.HI UR57, URZ, 0x1f, UR51 ;  /* 0x0000001f3f397899 */ /* 0x000fe20008011433 */
[----:B------:R-:W-:Y:S01]  /*0610*/  LOP3.LUT R3, R16, 0xfffffff8, RZ, 0xc0, !PT ;  /* 0xfffffff810037812 */ /* 0x000fe200078ec0ff */
[----:B------:R-:W-:Y:S01]  /*0620*/  UIMAD UR54, UR6, UR54, URZ ;  /* 0x00000036063672a4 */ /* 0x000fe2000f8e023f */
[-C--:B------:R-:W-:Y:S01]  /*0630*/  LEA.HI R2, R0, R0.reuse, RZ, 0x1 ;  /* 0x0000000000027211 */ /* 0x080fe200078f08ff */
[----:B------:R-:W-:Y:S01]  /*0640*/  @!UP5 UIMAD UR53, UR7, UR53, URZ ;  /* 0x000000350735d2a4 */ /* 0x000fe2000f8e023f */
[----:B------:R-:W-:Y:S01]  /*0650*/  LEA.HI R12, R4, R0, RZ, 0x3 ;  /* 0x00000000040c7211 */ /* 0x000fe200078f18ff */
[----:B------:R-:W-:Y:S01]  /*0660*/  IMAD.IADD R3, R22, 0x1, -R3 ;  /* 0x0000000116037824 */ /* 0x000fe200078e0a03 */
[----:B------:R-:W-:Y:S01]  /*0670*/  LOP3.LUT R5, R2, 0x7fffffe, RZ, 0xc0, !PT ;  /* 0x07fffffe02057812 */ /* 0x000fe200078ec0ff */
[----:B------:R-:W-:Y:S01]  /*0680*/  USHF.R.S32.HI UR52, URZ, 0x1f, UR45 ;  /* 0x0000001f3f347899 */ /* 0x000fe2000801142d */
[----:B------:R-:W-:Y:S01]  /*0690*/  LOP3.LUT R4, R12, 0xfffffff8, RZ, 0xc0, !PT ;  /* 0xfffffff80c047812 */ /* 0x000fe200078ec0ff */
[----:B------:R-:W-:Y:S01]  /*06a0*/  UMOV UR43, 0xffffd000 ;  /* 0xffffd000002b7882 */ /* 0x000fe20000000000 */
        /* <DEDUP_REMOVED lines=10> */
[----:B------:R1:W-:Y:S01]  /*0750*/  STL [R1], R4 ;  /* 0x0000000401007387 */ /* 0x0003e20000100800 */
[----:B------:R-:W-:Y:S01]  /*0760*/  IMAD R0, R10, 0x4, R15 ;  /* 0x000000040a007824 */ /* 0x000fe200078e020f */
[----:B------:R-:W-:Y:S01]  /*0770*/  LOP3.LUT P6, RZ, R14, 0x4, RZ, 0xc0, !PT ;  /* 0x000000040eff7812 */ /* 0x000fe200078cc0ff */
[----:B------:R-:W-:Y:S01]  /*0780*/  IMAD.SHL.U32 R3, R3, 0x40, RZ ;  /* 0x0000004003037824 */ /* 0x000fe200078e00ff */
[----:B------:R-:W-:Y:S01]  /*0790*/  SEL R177, R180, 0xffffffe0, !P5 ;  /* 0xffffffe0b4b17807 */ /* 0x000fe20006800000 */
[----:B------:R-:W-:Y:S01]  /*07a0*/  IMAD R19, R0, 0x8, R5 ;  /* 0x0000000800137824 */ /* 0x000fe200078e0205 */
[----:B------:R-:W-:-:S02]  /*07b0*/  SHF.R.S32.HI R5, RZ, 0x1, R2 ;  /* 0x00000001ff057819 */ /* 0x000fc40000011402 */
[----:B------:R-:W-:Y:S02]  /*07c0*/  SHF.R.S32.HI R2, RZ, 0x1f, R2 ;  /* 0x0000001fff027819 */ /* 0x000fe40000011402 */
[----:B------:R-:W-:Y:S01]  /*07d0*/  SHF.R.S32.HI R0, RZ, 0x1, R6 ;  /* 0x00000001ff007819 */ /* 0x000fe20000011406 */
[----:B------:R-:W-:Y:S01]  /*07e0*/  IMAD.SHL.U32 R6, R18, 0x2, RZ ;  /* 0x0000000212067824 */ /* 0x000fe200078e00ff */
[----:B------:R-:W-:Y:S02]  /*07f0*/  SEL R178, R178, 0x40, P6 ;  /* 0x00000040b2b27807 */ /* 0x000fe40003000000 */
[----:B------:R-:W-:-:S04]  /*0800*/  LOP3.LUT P4, RZ, R0, 0x2, RZ, 0xc0, !PT ;  /* 0x0000000200ff7812 */ /* 0x000fc8000788c0ff */
        /* <DEDUP_REMOVED lines=25> */
[----:B------:R-:W-:Y:S01]  /*09a0*/  IMAD.IADD R7, R8, 0x1, -R0 ;  /* 0x0000000108077824 */ /* 0x000fe200078e0a00 */
[----:B------:R-:W-:Y:S01]  /*09b0*/  SEL R200, R200, 0x10, !P3 ;  /* 0x00000010c8c87807 */ /* 0x000fe20005800000 */
[----:B------:R-:W-:Y:S01]  /*09c0*/  IMAD.SHL.U32 R0, R10, 0x20, RZ ;  /* 0x000000200a007824 */ /* 0x000fe200078e00ff */
[----:B------:R-:W-:Y:S01]  /*09d0*/  LOP3.LUT P0, RZ, R13, 0x2, RZ, 0xc0, !PT ;  /* 0x000000020dff7812 */ /* 0x000fe2000780c0ff */
[----:B------:R-:W-:-:S02]  /*09e0*/  IMAD R12, R3, 0x8, R20 ;  /* 0x00000008030c7824 */ /* 0x000fc400078e0214 */
[C---:B------:R-:W-:Y:S01]  /*09f0*/  IMAD R176, R11.reuse, 0x2, R3 ;  /* 0x000000020bb07824 */ /* 0x040fe200078e0203 */
[----:B------:R-:W-:Y:S02]  /*0a00*/  LOP3.LUT R8, R0, 0x6, R22, 0xf8, !PT ;  /* 0x0000000600087812 */ /* 0x000fe400078ef816 */
[----:B------:R-:W-:Y:S01]  /*0a10*/  LOP3.LUT R5, R2, 0x20, R0, 0xf8, !PT ;  /* 0x0000002002057812 */ /* 0x000fe200078ef800 */
[----:B------:R-:W-:Y:S01]  /*0a20*/  IMAD R0, R11, 0x200, R6 ;  /* 0x000002000b007824 */ /* 0x000fe200078e0206 */
[----:B------:R-:W-:Y:S01]  /*0a30*/  SHF.R.U32.HI R2, RZ, 0x3, R2 ;  /* 0x00000003ff027819 */ /* 0x000fe20000011602 */
[----:B------:R1:W-:Y:S01]  /*0a40*/  STL [R1+0x4], R8 ;  /* 0x0000040801007387 */ /* 0x0003e20000100800 */
[----:B------:R-:W-:Y:S01]  /*0a50*/  SEL R180, R180, 0xffffffe0, !P0 ;  /* 0xffffffe0b4b47807 */ /* 0x000fe20004000000 */
        /* <DEDUP_REMOVED lines=15> */
[----:B------:R-:W-:Y:S01]  /*0b50*/  IMAD R5, R15, 0x200, R16 ;  /* 0x000002000f057824 */ /* 0x000fe200078e0210 */
[----:B------:R-:W-:Y:S01]  /*0b60*/  LOP3.LUT R8, R3, R0, R2, 0x1e, !PT ;  /* 0x0000000003087212 */ /* 0x000fe200078e1e02 */
[----:B------:R-:W-:Y:S01]  /*0b70*/  IMAD.SHL.U32 R0, R14, 0x40, RZ ;  /* 0x000000400e007824 */ /* 0x000fe200078e00ff */
[----:B------:R-:W-:Y:S01]  /*0b80*/  LOP3.LUT R7, R2, 0x10, R4, 0xf8, !PT ;  /* 0x0000001002077812 */ /* 0x000fe200078ef804 */
[----:B------:R-:W-:-:S02]  /*0b90*/  IMAD.SHL.U32 R2, R13, 0x40, RZ ;  /* 0x000000400d027824 */ /* 0x000fc400078e00ff */
[----:B------:R-:W-:Y:S01]  /*0ba0*/  IMAD.SHL.U32 R3, R15, 0x8, RZ ;  /* 0x000000080f037824 */ /* 0x000fe200078e00ff */
[----:B------:R-:W-:Y:S01]  /*0bb0*/  LOP3.LUT R0, R0, 0x1c0, RZ, 0xc0, !PT ;  /* 0x000001c000007812 */ /* 0x000fe200078ec0ff */
[----:B------:R-:W-:Y:S01]  /*0bc0*/  IMAD.SHL.U32 R203, R203, 0x2, RZ ;  /* 0x00000002cbcb7824 */ /* 0x000fe200078e00ff */
[----:B------:R-:W-:Y:S01]  /*0bd0*/  LOP3.LUT R2, R2, 0xc0, RZ, 0xc0, !PT ;  /* 0x000000c002027812 */ /* 0x000fe200078ec0ff */
[----:B------:R-:W-:Y:S01]  /*0be0*/  IMAD.IADD R8, R8, 0x1, R10 ;  /* 0x0000000108087824 */ /* 0x000fe200078e020a */
[----:B------:R-:W-:Y:S01]  /*0bf0*/  LOP3.LUT R3, R3, 0x8, RZ, 0xc0, !PT ;  /* 0x0000000803037812 */ /* 0x000fe200078ec0ff */
[C---:B------:R-:W-:Y:S01]  /*0c00*/  IMAD.IADD R202, R203.reuse, 0x1, R200 ;  /* 0x00000001cbca7824 */ /* 0x040fe200078e02c8 */
[----:B------:R-:W-:Y:S02]  /*0c10*/  SHF.R.U32.HI R6, RZ, 0x3, R0 ;  /* 0x00000003ff067819 */ /* 0x000fe40000011600 */
        /* <DEDUP_REMOVED lines=18> */
[----:B------:R-:W-:Y:S01]  /*0d40*/  IMAD.IADD R182, R4, 0x1, R3 ;  /* 0x0000000104b67824 */ /* 0x000fe200078e0203 */
[C---:B------:R-:W-:Y:S01]  /*0d50*/  IADD3 R250, R249.reuse, 0x20, RZ ;  /* 0x00000020f9fa7810 */ /* 0x040fe20007ffe0ff */
[----:B------:R-:W-:Y:S01]  /*0d60*/  IMAD.IADD R179, R176, 0x1, R178 ;  /* 0x00000001b0b37824 */ /* 0x000fe200078e02b2 */
[----:B------:R-:W-:Y:S01]  /*0d70*/  SHF.R.S32.HI R2, RZ, 0x1f, R0 ;  /* 0x0000001fff027819 */ /* 0x000fe20000011400 */
[----:B------:R-:W-:Y:S01]  /*0d80*/  IMAD.U32 R7, RZ, RZ, UR8 ;  /* 0x00000008ff077e24 */ /* 0x000fe2000f8e00ff */
[----:B------:R-:W-:Y:S01]  /*0d90*/  @P1 IADD3 R250, R249, -0x20, RZ ;  /* 0xffffffe0f9fa1810 */ /* 0x000fe20007ffe0ff */
[----:B------:R-:W-:Y:S01]  /*0da0*/  IMAD.SHL.U32 R3, R5, 0x2, RZ ;  /* 0x0000000205037824 */ /* 0x000fe200078e00ff */
[C---:B------:R-:W-:Y:S01]  /*0db0*/  SHF.L.U64.HI R2, R0.reuse, 0x2, R2 ;  /* 0x0000000200027819 */ /* 0x040fe20000010202 */
[----:B------:R-:W-:-:S02]  /*0dc0*/  IMAD.SHL.U32 R0, R0, 0x4, RZ ;  /* 0x0000000400007824 */ /* 0x000fc400078e00ff */
[----:B------:R-:W-:Y:S02]  /*0dd0*/  IMAD.IADD R200, R200, 0x1, R201 ;  /* 0x00000001c8c87824 */ /* 0x000fe400078e02c9 */
[----:B------:R-:W-:Y:S02]  /*0de0*/  IMAD.IADD R178, R177, 0x1, R178 ;  /* 0x00000001b1b27824 */ /* 0x000fe400078e02b2 */
.L_x_998:
[----:B------:R-:W-:Y:S02]  /*0df0*/  ULDC.64 UR6, c[0x0][0x240] ;  /* 0x0000900000067ab9 */ /* 0x000fe40000000a00 */
[----:B------:R-:W-:Y:S02]  /*0e00*/  UISETP.NE.U32.AND UP1, UPT, URZ, UR6, UPT ;  /* 0x000000063f00728c */ /* 0x000fe4000bf25070 */
[----:B------:R-:W-:Y:S02]  /*0e10*/  USHF.L.U32 UR13, UR36, 0x2, URZ ;  /* 0x00000002240d7899 */ /* 0x000fe4000800063f */
[----:B------:R-:W-:Y:S02]  /*0e20*/  USHF.R.S32.HI UR42, URZ, 0x1f, UR36 ;  /* 0x0000001f3f2a7899 */ /* 0x000fe40008011424 */
[----:B------:R-:W-:-:S02]  /*0e30*/  UISETP.NE.AND.EX UP1, UPT, URZ, UR7, UPT, UP1 ;  /* 0x000000073f00728c */ /* 0x000fc4000bf25310 */
[----:B------:R-:W-:Y:S02]  /*0e40*/  ULDC.64 UR10, c[0x0][0x250] ;  /* 0x00009400000a7ab9 */ /* 0x000fe40000000a00 */
[----:B------:R-:W-:Y:S02]  /*0e50*/  UISETP.NE.U32.AND UP3, UPT, URZ, UR10, UPT ;  /* 0x0000000a3f00728c */ /* 0x000fe4000bf65070 */
[----:B------:R-:W-:Y:S01]  /*0e60*/  USHF.L.U64.HI UR12, UR36, 0x2, UR42 ;  /* 0x00000002240c7899 */ /* 0x000fe2000801022a */
[----:B------:R-:W-:Y:S01]  /*0e70*/  PLOP3.LUT P2, PT, PT, PT, UP1, 0x80, 0x0 ;  /* 0x000000000000781c */ /* 0x000fe20003f4f018 */
[----:B------:R-:W-:Y:S02]  /*0e80*/  UIADD3 UR6, UP0, UR13, UR6, URZ ;  /* 0x000000060d067290 */ /* 0x000fe4000ff1e03f */
[----:B------:R-:W-:Y:S02]  /*0e90*/  UISETP.NE.AND.EX UP3, UPT, URZ, UR11, UPT, UP3 ;  /* 0x0000000b3f00728c */ /* 0x000fe4000bf65330 */
[----:B------:R-:W-:-:S02]  /*0ea0*/  UIADD3.X UR7, UR12, UR7, URZ, UP0, !UPT ;  /* 0x000000070c077290 */ /* 0x000fc400087fe43f */
[----:B-123--:R-:W-:Y:S01]  /*0eb0*/  IMAD.U32 R4, RZ, RZ, UR6 ;  /* 0x00000006ff047e24 */ /* 0x00efe2000f8e00ff */
[----:B------:R-:W-:Y:S01]  /*0ec0*/  ULDC.U8 UR14, c[0x0][0x312] ;  /* 0x0000c480000e7ab9 */ /* 0x000fe20000000000 */
[----:B------:R-:W-:Y:S01]  /*0ed0*/  PLOP3.LUT P0, PT, PT, PT, UP3, 0x80, 0x0 ;  /* 0x000000000000781c */ /* 0x000fe20003f0f038 */
[----:B------:R-:W-:Y:S01]  /*0ee0*/  ULDC.64 UR8, c[0x0][0x248] ;  /* 0x0000920000087ab9 */ /* 0x000fe20000000a00 */
[----:B------:R-:W-:Y:S01]  /*0ef0*/  IMAD.U32 R5, RZ, RZ, UR7 ;  /* 0x00000007ff057e24 */ /* 0x000fe2000f8e00ff */
[----:B------:R-:W-:Y:S02]  /*0f00*/  UISETP.NE.AND UP4, UPT, UR14, URZ, UPT ;  /* 0x0000003f0e00728c */ /* 0x000fe4000bf85270 */
[----:B------:R-:W-:Y:S02]  /*0f10*/  @UP3 UIADD3 UR6, UP0, UR13, UR10, URZ ;  /* 0x0000000a0d063290 */ /* 0x000fe4000ff1e03f */
[----:B------:R1:W2:Y:S01]  /*0f20*/  @P2 LDG.E R8, [R4.64] ;  /* 0x0000000404082981 */ /* 0x0002a2000c1e1900 */
[----:B------:R-:W-:-:S02]  /*0f30*/  UISETP.EQ.U32.AND UP2, UPT, URZ, UR8, UPT ;  /* 0x000000083f00728c */ /* 0x000fc4000bf42070 */
        /* <DEDUP_REMOVED lines=32> */
.L_x_955:
        /* <DEDUP_REMOVED lines=67> */
.L_x_957:
        /* <DEDUP_REMOVED lines=18> */
.L_x_958:
        /* <DEDUP_REMOVED lines=40> */
[----:B------:R-:W-:Y:S02]  /*1910*/  ULDC UR12, c[0x0][0x234] ;  /* 0x00008d00000c7ab9 */ /* 0x000fe40000000800 */
[----:B------:R-:W-:-:S02]  /*1920*/  UIADD3 UR8, UP1, UR18, UR8, URZ ;  /* 0x0000000812087290 */ /* 0x000fc4000ff3e03f */
[----:B------:R-:W-:Y:S01]  /*1930*/  USEL UR13, UR13, URZ, UP6 ;  /* 0x0000003f0d0d7287 */ /* 0x000fe2000b000000 */
        /* <DEDUP_REMOVED lines=28> */
.L_x_959:
[----:B------:R-:W-:Y:S02]  /*1b00*/  UMOV UR12, UR54 ;  /* 0x00000036000c7c82 */ /* 0x000fe40008000000 */
.L_x_960:
[----:B------:R-:W1:Y:S01]  /*1b10*/  S2R R10, SR_TID.X ;  /* 0x00000000000a7919 */ /* 0x000e620000002100 */
[----:B------:R-:W-:Y:S01]  /*1b20*/  UIADD3 UR8, UP4, UP3, UR8, UR45, UR51 ;  /* 0x0000002d08087290 */ /* 0x000fe2000fb9e033 */
[----:B------:R-:W-:Y:S01]  /*1b30*/  SHF.R.S32.HI R205, RZ, 0x1f, R204 ;  /* 0x0000001fffcd7819 */ /* 0x000fe200000114cc */
[----:B------:R-:W-:Y:S01]  /*1b40*/  IMAD.U32 R9, RZ, RZ, UR18 ;  /* 0x00000012ff097e24 */ /* 0x000fe2000f8e00ff */
[----:B------:R-:W-:Y:S01]  /*1b50*/  BSSY B1, `(.L_x_956) ;  /* 0x00007fb000017945 */ /* 0x000fe20003800000 */
[----:B------:R-:W-:Y:S01]  /*1b60*/  UIADD3 UR32, UP2, UP1, UR15, UR8, UR22 ;  /* 0x000000080f207290 */ /* 0x000fe2000f95e016 */
[C---:B------:R-:W-:Y:S01]  /*1b70*/  IADD3 R14, R204.reuse, 0x20, RZ ;  /* 0x00000020cc0e7810 */ /* 0x040fe20007ffe0ff */
[----:B------:R-:W-:Y:S01]  /*1b80*/  UIADD3.X UR7, UR10, UR52, UR57, UP4, UP3 ;  /* 0x000000340a077290 */ /* 0x000fe2000a7e6439 */
[----:B------:R-:W-:Y:S01]  /*1b90*/  IADD3 R16, R204, 0x40, RZ ;  /* 0x00000040cc107810 */ /* 0x000fe20007ffe0ff */
[----:B------:R-:W-:-:S02]  /*1ba0*/  ULDC.64 UR8, c[0x0][0x1a8] ;  /* 0x00006a0000087ab9 */ /* 0x000fc40000000a00 */
[----:B------:R-:W-:Y:S02]  /*1bb0*/  UIADD3.X UR30, UR13, UR7, UR14, UP2, UP1 ;  /* 0x000000070d1e7290 */ /* 0x000fe400097e240e */
[----:B------:R-:W-:Y:S02]  /*1bc0*/  UIMAD UR7, UR61, UR8, URZ ;  /* 0x000000083d0772a4 */ /* 0x000fe4000f8e023f */
[----:B------:R-:W-:Y:S02]  /*1bd0*/  UMOV UR14, 0x4 ;  /* 0x00000004000e7882 */ /* 0x000fe40000000000 */
        /* <DEDUP_REMOVED lines=12> */
[----:B------:R-:W-:Y:S01]  /*1ca0*/  ULDC.64 UR12, c[0x0][0x3c8] ;  /* 0x0000f200000c7ab9 */ /* 0x000fe20000000a00 */
[----:B------:R-:W-:Y:S01]  /*1cb0*/  IADD3 R0, P0, R2, UR18, RZ ;  /* 0x0000001202007c10 */ /* 0x000fe2000ff1e0ff */
[----:B------:R-:W-:-:S02]  /*1cc0*/  UIMAD.WIDE UR8, UR8, UR14, UR12 ;  /* 0x0000000e080872a5 */ /* 0x000fc4000f8e020c */
[----:B------:R-:W-:Y:S01]  /*1cd0*/  UIADD3 UR7, -UR6, UR11, UR21 ;  /* 0x0000000b06077290 */ /* 0x000fe2000fffe115 */
[----:B------:R-:W-:Y:S01]  /*1ce0*/  IADD3.X R7, R20, UR34, RZ, P0, !PT ;  /* 0x0000002214077c10 */ /* 0x000fe200087fe4ff */
[----:B------:R-:W-:Y:S01]  /*1cf0*/  IMAD.WIDE.U32 R4, R0, c[0x0][0x190], R204 ;  /* 0x0000640000047a25 */ /* 0x000fe200078e00cc */
[----:B------:R-:W-:Y:S02]  /*1d00*/  ULDC UR34, c[0x0][0x2e8] ;  /* 0x0000ba0000227ab9 */ /* 0x000fe40000000800 */
[----:B------:R-:W-:Y:S01]  /*1d10*/  UIADD3 UR7, UR7, -UR34, URZ ;  /* 0x8000002207077290 */ /* 0x000fe2000fffe03f */
[----:B------:R-:W-:Y:S01]  /*1d20*/  IMAD R7, R7, c[0x0][0x190], RZ ;  /* 0x0000640007077a24 */ /* 0x000fe200078e02ff */
[----:B------:R-:W-:Y:S01]  /*1d30*/  IADD3 R6, P0, R4, UR41, RZ ;  /* 0x0000002904067c10 */ /* 0x000fe2000ff1e0ff */
[----:B------:R-:W-:Y:S02]  /*1d40*/  UMOV UR16, UR8 ;  /* 0x0000000800107c82 */ /* 0x000fe40008000000 */
[----:B------:R-:W-:Y:S01]  /*1d50*/  IMAD R0, R0, c[0x0][0x194], R7 ;  /* 0x0000650000007a24 */ /* 0x000fe200078e0207 */
[----:B------:R-:W-:-:S02]  /*1d60*/  UIADD3 UR8, UR18, UR17, URZ ;  /* 0x0000001112087290 */ /* 0x000fc4000fffe03f */
[----:B------:R-:W-:Y:S02]  /*1d70*/  USHF.R.S32.HI UR17, URZ, 0x1f, UR7 ;  /* 0x0000001f3f117899 */ /* 0x000fe40008011407 */
[----:B------:R-:W-:Y:S01]  /*1d80*/  IADD3.X R7, R5, UR37, R0, P0, !PT ;  /* 0x0000002505077c10 */ /* 0x000fe200087fe400 */
[----:B------:R-:W-:Y:S01]  /*1d90*/  ULDC.64 UR12, c[0x0][0x200] ;  /* 0x00008000000c7ab9 */ /* 0x000fe20000000a00 */
[----:B------:R-:W-:Y:S01]  /*1da0*/  LEA.HI R0, R8, R10, RZ, 0x5 ;  /* 0x0000000a08007211 */ /* 0x000fe200078f28ff */
[----:B------:R-:W-:Y:S01]  /*1db0*/  ULEA.HI UR17, UR17, UR7, URZ, 0x6 ;  /* 0x0000000711117291 */ /* 0x000fe2000f8f303f */
[----:B------:R-:W-:Y:S01]  /*1dc0*/  IADD3 R4, P0, R204, UR31, RZ ;  /* 0x0000001fcc047c10 */ /* 0x000fe2000ff1e0ff */
[----:B------:R-:W-:Y:S01]  /*1dd0*/  UMOV UR15, UR9 ;  /* 0x00000009000f7c82 */ /* 0x000fe20008000000 */
[----:B------:R-:W-:Y:S01]  /*1de0*/  LOP3.LUT R8, R0, 0xffffffe0, RZ, 0xc0, !PT ;  /* 0xffffffe000087812 */ /* 0x000fe200078ec0ff */
[----:B------:R-:W-:Y:S01]  /*1df0*/  USHF.R.S32.HI UR17, URZ, 0x6, UR17 ;  /* 0x000000063f117899 */ /* 0x000fe20008011411 */
[----:B------:R-:W-:Y:S01]  /*1e00*/  SHF.R.S32.HI R0, RZ, 0x5, R0 ;  /* 0x00000005ff007819 */ /* 0x000fe20000011400 */
[----:B------:R-:W-:Y:S01]  /*1e10*/  UIMAD.WIDE UR8, UR8, UR14, UR12 ;  /* 0x0000000e080872a5 */ /* 0x000fe2000f8e020c */
[----:B------:R-:W-:Y:S01]  /*1e20*/  IADD3.X R5, R205, UR33, RZ, P0, !PT ;  /* 0x00000021cd057c10 */ /* 0x000fe200087fe4ff */
[----:B------:R-:W-:Y:S01]  /*1e30*/  IMAD.IADD R8, R10, 0x1, -R8 ;  /* 0x000000010a087824 */ /* 0x000fe200078e0a08 */
[----:B------:R-:W-:-:S02]  /*1e40*/  UISETP.LT.AND UP1, UPT, URZ, UR17, UPT ;  /* 0x000000113f00728c */ /* 0x000fc4000bf21270 */
[----:B------:R-:W-:Y:S01]  /*1e50*/  UIADD3 UR7, UR35, -0x1, URZ ;  /* 0xffffffff23077890 */ /* 0x000fe2000fffe03f */
[----:B------:R-:W-:Y:S01]  /*1e60*/  IMAD R0, R0, UR50, R8 ;  /* 0x0000003200007c24 */ /* 0x000fe2000f8e0208 */
[----:B------:R-:W-:Y:S01]  /*1e70*/  USEL UR17, URZ, UR17, !UP1 ;  /* 0x000000113f117287 */ /* 0x000fe2000c800000 */
[----:B------:R-:W-:Y:S01]  /*1e80*/  IMAD.WIDE.U32 R4, R9, c[0x0][0x370], R4 ;  /* 0x0000dc0009047a25 */ /* 0x000fe200078e0004 */
[----:B------:R-:W-:Y:S02]  /*1e90*/  UMOV UR14, UR8 ;  /* 0x00000008000e7c82 */ /* 0x000fe40008000000 */
[C---:B------:R-:W-:Y:S01]  /*1ea0*/  IADD3 R8, P0, R0.reuse, UR32, RZ ;  /* 0x0000002000087c10 */ /* 0x040fe2000ff1e0ff */
[----:B------:R-:W-:Y:S01]  /*1eb0*/  UISETP.GT.AND UP1, UPT, UR35, UR17, UPT ;  /* 0x000000112300728c */ /* 0x000fe2000bf24270 */
[----:B------:R-:W-:Y:S01]  /*1ec0*/  IADD3 R5, R5, UR10, RZ ;  /* 0x0000000a05057c10 */ /* 0x000fe2000fffe0ff */
[----:B------:R-:W-:Y:S01]  /*1ed0*/  UMOV UR13, UR9 ;  /* 0x00000009000d7c82 */ /* 0x000fe20008000000 */
[----:B------:R-:W-:Y:S01]  /*1ee0*/  LEA.HI.X.SX32 R198, R0, UR30, 0x1, P0 ;  /* 0x0000001e00c67c11 */ /* 0x000fe200080f0eff */
[----:B------:R-:W-:Y:S01]  /*1ef0*/  IMAD.U32 R0, RZ, RZ, UR40 ;  /* 0x00000028ff007e24 */ /* 0x000fe2000f8e00ff */
[----:B------:R-:W-:-:S02]  /*1f00*/  LEA R199, P2, R8, c[0x0][0x350], 0x2 ;  /* 0x0000d40008c77a11 */ /* 0x000fc400078410ff */
[----:B------:R-:W-:Y:S01]  /*1f10*/  PLOP3.LUT P0, PT, PT, PT, UP1, 0x80, 0x0 ;  /* 0x000000000000781c */ /* 0x000fe20003f0f018 */
[----:B------:R-:W-:Y:S01]  /*1f20*/  IMAD.WIDE.U32 R4, R0, c[0x0][0x378], R4 ;  /* 0x0000de0000047a25 */ /* 0x000fe200078e0004 */
[----:B------:R-:W-:-:S03]  /*1f30*/  LEA.HI.X R198, R8, c[0x0][0x354], R198, 0x2, P2 ;  /* 0x0000d50008c67a11 */ /* 0x000fc600010f14c6 */
        /* <DEDUP_REMOVED lines=30> */
.L_x_962:
        /* <DEDUP_REMOVED lines=18> */
.L_x_963:
        /* <DEDUP_REMOVED lines=32> */
.L_x_965:
[----:B------:R-:W-:Y:S05]  /*2440*/  BSYNC B0 ;  /* 0x0000000000007941 */ /* 0x000fea0003800000 */
.L_x_964:
        /* <DEDUP_REMOVED lines=19> */
.L_x_967:
[----:B------:R-:W-:Y:S05]  /*2580*/  BSYNC B0 ;  /* 0x0000000000007941 */ /* 0x000fea0003800000 */
.L_x_966:
        /* <DEDUP_REMOVED lines=29> */
.L_x_969:
[----:B------:R-:W-:Y:S05]  /*2760*/  BSYNC B0 ;  /* 0x0000000000007941 */ /* 0x000fea0003800000 */
.L_x_968:
        /* <DEDUP_REMOVED lines=18> */
.L_x_961:
[----:B------:R-:W2:Y:S01]  /*2890*/  LDL R8, [R1] ;  /* 0x0000000001087983 */ /* 0x000ea20000100800 */
[----:B------:R-:W-:Y:S01]  /*28a0*/  PLOP3.LUT P0, PT, PT, PT, UP6, 0x80, 0x0 ;  /* 0x000000000000781c */ /* 0x000fe20003f0f068 */
[----:B------:R-:W-:Y:S01]  /*28b0*/  ULEA.HI UR8, UR7, UR7, URZ, 0x1 ;  /* 0x0000000707087291 */ /* 0x000fe2000f8f083f */
[----:B------:R-:W-:Y:S03]  /*28c0*/  BSSY B0, `(.L_x_971) ;  /* 0x0000029000007945 */ /* 0x000fe60003800000 */
[----:B------:R-:W-:-:S04]  /*28d0*/  ULOP3.LUT UR8, UR8, 0xfffffffe, URZ, 0xc0, !UPT ;  /* 0xfffffffe08087892 */ /* 0x000fc8000f8ec03f */
[----:B------:R-:W-:-:S04]  /*28e0*/  UIADD3 UR8, UR7, -UR8, URZ ;  /* 0x8000000807087290 */ /* 0x000fc8000fffe03f */
[----:B------:R-:W-:Y:S02]  /*28f0*/  UISETP.NE.AND UP0, UPT, UR8, 0x1, UPT ;  /* 0x000000010800788c */ /* 0x000fe4000bf05270 */
[----:B------:R-:W-:Y:S01]  /*2900*/  UIMAD UR8, UR7, -0x40, UR11 ;  /* 0xffffffc0070878a4 */ /* 0x000fe2000f8e020b */
[----:B------:R-:W-:Y:S05]  /*2910*/  @P0 BAR.SYNC.DEFER_BLOCKING 0x0 ;  /* 0x0000000000000b1d */ /* 0x000fea0000010000 */
[----:B------:R-:W-:Y:S01]  /*2920*/  ISETP.GE.AND P1, PT, R2, UR8, PT ;  /* 0x0000000802007c0c */ /* 0x000fe2000bf26270 */
[----:B--2---:R-:W-:-:S12]  /*2930*/  IMAD.SHL.U32 R0, R8, 0x2, RZ ;  /* 0x0000000208007824 */ /* 0x004fd800078e00ff */
        /* <DEDUP_REMOVED lines=33> */
.L_x_972:
[----:B------:R-:W-:Y:S05]  /*2b50*/  BSYNC B0 ;  /* 0x0000000000007941 */ /* 0x000fea0003800000 */
.L_x_971:
        /* <DEDUP_REMOVED lines=19> */
.L_x_974:
        /* <DEDUP_REMOVED lines=34> */
.L_x_975:
[----:B------:R-:W-:Y:S05]  /*2eb0*/  BSYNC B0 ;  /* 0x0000000000007941 */ /* 0x000fea0003800000 */
.L_x_973:
[C---:B--2---:R-:W-:Y:S01]  /*2ec0*/  IADD3 R5, R248.reuse, 0x28, RZ ;  /* 0x00000028f8057810 */ /* 0x044fe20007ffe0ff */
[----:B------:R-:W-:Y:S01]  /*2ed0*/  IMAD.MOV.U32 R239, RZ, RZ, 0x7f800000 ;  /* 0x7f800000ffef7424 */ /* 0x000fe200078e00ff */
[C---:B------:R-:W-:Y:S01]  /*2ee0*/  IADD3 R4, R248.reuse, 0x20, RZ ;  /* 0x00000020f8047810 */ /* 0x040fe20007ffe0ff */
[----:B------:R-:W-:Y:S01]  /*2ef0*/  ULDC.64 UR22, c[0x0][0x198] ;  /* 0x0000660000167ab9 */ /* 0x000fe20000000a00 */
[C---:B------:R-:W-:Y:S01]  /*2f00*/  ISETP.GE.AND P3, PT, R5.reuse, UR8, PT ;  /* 0x0000000805007c0c */ /* 0x040fe2000bf66270 */
[----:B------:R-:W-:Y:S01]  /*2f10*/  IMAD.MOV.U32 R240, RZ, RZ, 0x7f800000 ;  /* 0x7f800000fff07424 */ /* 0x000fe200078e00ff */
[----:B------:R-:W-:Y:S01]  /*2f20*/  IADD3 R6, R248, 0x8, RZ ;  /* 0x00000008f8067810 */ /* 0x000fe20007ffe0ff */
[----:B------:R-:W-:Y:S01]  /*2f30*/  IMAD.MOV.U32 R237, RZ, RZ, 0x7f800000 ;  /* 0x7f800000ffed7424 */ /* 0x000fe200078e00ff */
[----:B------:R-:W-:Y:S01]  /*2f40*/  ISETP.GE.AND P4, PT, R4, UR8, PT ;  /* 0x0000000804007c0c */ /* 0x000fe2000bf86270 */
[C---:B------:R-:W-:Y:S01]  /*2f50*/  IMAD.SHL.U32 R4, R248.reuse, 0x4, RZ ;  /* 0x00000004f8047824 */ /* 0x040fe200078e00ff */
[----:B------:R-:W-:Y:S01]  /*2f60*/  ISETP.GE.AND P6, PT, R248, UR8, PT ;  /* 0x00000008f8007c0c */ /* 0x000fe2000bfc6270 */
[----:B------:R-:W-:Y:S01]  /*2f70*/  UIMAD UR9, UR24, UR22, URZ ;  /* 0x00000016180972a4 */ /* 0x000fe2000f8e023f */
[----:B------:R-:W-:Y:S01]  /*2f80*/  SHF.R.S32.HI R19, RZ, 0x1f, R248 ;  /* 0x0000001fff137819 */ /* 0x000fe200000114f8 */
[----:B------:R-:W-:Y:S01]  /*2f90*/  IMAD.MOV.U32 R238, RZ, RZ, 0x7f800000 ;  /* 0x7f800000ffee7424 */ /* 0x000fe200078e00ff */
[----:B------:R-:W-:Y:S01]  /*2fa0*/  ISETP.GE.AND P5, PT, R6, UR8, PT ;  /* 0x0000000806007c0c */ /* 0x000fe2000bfa6270 */
[----:B------:R-:W-:Y:S01]  /*2fb0*/  IMAD.U32 R17, RZ, RZ, UR21 ;  /* 0x00000015ff117e24 */ /* 0x000fe2000f8e00ff */
[----:B------:R-:W-:Y:S01]  /*2fc0*/  SHF.R.S32.HI R7, RZ, 0x1f, R5 ;  /* 0x0000001fff077819 */ /* 0x000fe20000011405 */
[----:B------:R-:W-:Y:S01]  /*2fd0*/  UIMAD UR9, UR21, UR23, UR9 ;  /* 0x00000017150972a4 */ /* 0x000fe2000f8e0209 */
[----:B------:R-:W-:-:S02]  /*2fe0*/  @!P3 LEA R6, P1, R5, UR14, 0x2 ;  /* 0x0000000e0506bc11 */ /* 0x000fc4000f8210ff */
[----:B------:R-:W-:Y:S02]  /*2ff0*/  IADD3 R4, P2, R4, UR14, RZ ;  /* 0x0000000e04047c10 */ /* 0x000fe4000ff5e0ff */
[----:B------:R-:W-:Y:S01]  /*3000*/  SHF.L.U64.HI R8, R248, 0x2, R19 ;  /* 0x00000002f8087819 */ /* 0x000fe20000010213 */
[----:B------:R-:W-:Y:S01]  /*3010*/  UIMAD UR8, UR19, -0x80, UR6 ;  /* 0xffffff80130878a4 */ /* 0x000fe2000f8e0206 */
[----:B------:R-:W-:Y:S01]  /*3020*/  @!P3 LEA.HI.X R7, R5, UR13, R7, 0x2, P1 ;  /* 0x0000000d0507bc11 */ /* 0x000fe200088f1407 */
[----:B------:R-:W-:Y:S01]  /*3030*/  IMAD.U32 R9, RZ, RZ, UR9 ;  /* 0x00000009ff097e24 */ /* 0x000fe2000f8e00ff */
        /* <DEDUP_REMOVED lines=13> */
[----:B------:R-:W-:-:S03]  /*3110*/  IMAD R4, R18, c[0x0][0x1b0], RZ ;  /* 0x00006c0012047a24 */ /* 0x000fc600078e02ff */
[----:B------:R-:W-:Y:S01]  /*3120*/  IADD3.X R7, R5, UR28, R9, P1, !PT ;  /* 0x0000001c05077c10 */ /* 0x000fe20008ffe409 */
[C---:B------:R-:W-:Y:S01]  /*3130*/  IMAD R4, R15.reuse, c[0x0][0x1b4], R4 ;  /* 0x00006d000f047a24 */ /* 0x040fe200078e0204 */
[----:B------:R-:W-:Y:S03]  /*3140*/  BSSY B0, `(.L_x_976) ;  /* 0x0000025000007945 */ /* 0x000fe60003800000 */
[----:B------:R-:W-:-:S04]  /*3150*/  IMAD.WIDE.U32 R6, R15, c[0x0][0x1b0], R6 ;  /* 0x00006c000f067a25 */ /* 0x000fc800078e0006 */
[----:B------:R-:W-:Y:S01]  /*3160*/  IMAD.IADD R13, R7, 0x1, R4 ;  /* 0x00000001070d7824 */ /* 0x000fe200078e0204 */
        /* <DEDUP_REMOVED lines=34> */
.L_x_977:
[----:B------:R-:W-:Y:S05]  /*3390*/  BSYNC B0 ;  /* 0x0000000000007941 */ /* 0x000fea0003800000 */
.L_x_976:
        /* <DEDUP_REMOVED lines=39> */
.L_x_979:
[----:B------:R-:W-:Y:S05]  /*3610*/  BSYNC B0 ;  /* 0x0000000000007941 */ /* 0x000fea0003800000 */
.L_x_978:
        /* <DEDUP_REMOVED lines=51> */
.L_x_981:
[----:B------:R-:W-:Y:S05]  /*3950*/  BSYNC B0 ;  /* 0x0000000000007941 */ /* 0x000fea0003800000 */
.L_x_980:
        /* <DEDUP_REMOVED lines=37> */
.L_x_983:
[----:B------:R-:W-:Y:S05]  /*3bb0*/  BSYNC B0 ;  /* 0x0000000000007941 */ /* 0x000fea0003800000 */
.L_x_982:
[----:B-1234-:R-:W-:Y:S01]  /*3bc0*/  IADD3 R0, R182, 0x1800, RZ ;  /* 0x00001800b6007810 */ /* 0x01efe20007ffe0ff */
[----:B------:R-:W0:Y:S01]  /*3bd0*/  LDGDEPBAR ;  /* 0x00000000000079af */ /* 0x000e220000000000 */
[----:B------:R-:W-:Y:S01]  /*3be0*/  IADD3 R2, R181, 0x1800, RZ ;  /* 0x00001800b5027810 */ /* 0x000fe20007ffe0ff */
[----:B------:R-:W-:Y:S01]  /*3bf0*/  UIADD3 UR8, UR21, UR11, URZ ;  /* 0x0000000b15087290 */ /* 0x000fe2000fffe03f */
[----:B------:R-:W-:Y:S01]  /*3c00*/  SEL R0, R0, R182, !P0 ;  /* 0x000000b600007207 */ /* 0x000fe20004000000 */
[----:B------:R-:W-:Y:S01]  /*3c10*/  IMAD.MOV.U32 R226, RZ, RZ, R187 ;  /* 0x000000ffffe27224 */ /* 0x000fe200078e00bb */
[----:B------:R-:W-:Y:S01]  /*3c20*/  SEL R2, R2, R181, !P0 ;  /* 0x000000b502027207 */ /* 0x000fe20004000000 */
[----:B------:R-:W-:Y:S01]  /*3c30*/  UIADD3 UR8, -UR6, 0x80, UR8 ;  /* 0x0000008006087890 */ /* 0x000fe2000fffe108 */
[----:B------:R-:W-:Y:S01]  /*3c40*/  CS2R R126, SRZ ;  /* 0x00000000007e7805 */ /* 0x000fe2000001ff00 */
[----:B------:R-:W-:Y:S01]  /*3c50*/  IMAD.SHL.U32 R175, R0, 0x2, RZ ;  /* 0x0000000200af7824 */ /* 0x000fe200078e00ff */
[----:B------:R-:W-:Y:S01]  /*3c60*/  SHF.L.U32 R172, R2, 0x1, RZ ;  /* 0x0000000102ac7819 */ /* 0x000fe200000006ff */
[----:B------:R-:W-:Y:S01]  /*3c70*/  IMAD.MOV.U32 R0, RZ, RZ, c[0x0][0x22c] ;  /* 0x00008b00ff007624 */ /* 0x000fe200078e00ff */
[----:B------:R-:W-:Y:S01]  /*3c80*/  CS2R R124, SRZ ;  /* 0x00000000007c7805 */ /* 0x000fe2000001ff00 */
[----:B------:R-:W-:Y:S01]  /*3c90*/  CS2R R130, SRZ ;  /* 0x0000000000827805 */ /* 0x000fe2000001ff00 */
[----:B------:R-:W-:Y:S01]  /*3ca0*/  CS2R R128, SRZ ;  /* 0x0000000000807805 */ /* 0x000fe2000001ff00 */
[----:B------:R-:W-:Y:S01]  /*3cb0*/  IMAD R0, R0, c[0x0][0x1c0], RZ ;  /* 0x0000700000007a24 */ /* 0x000fe200078e02ff */
[----:B------:R-:W-:Y:S01]  /*3cc0*/  CS2R R122, SRZ ;  /* 0x00000000007a7805 */ /* 0x000fe2000001ff00 */
[----:B------:R-:W-:Y:S01]  /*3cd0*/  CS2R R120, SRZ ;  /* 0x0000000000787805 */ /* 0x000fe2000001ff00 */
[----:B------:R-:W-:Y:S01]  /*3ce0*/  CS2R R118, SRZ ;  /* 0x0000000000767805 */ /* 0x000fe2000001ff00 */
[C---:B------:R-:W-:Y:S01]  /*3cf0*/  IMAD.SHL.U32 R5, R0.reuse, 0x10, RZ ;  /* 0x0000001000057824 */ /* 0x040fe200078e00ff */
[----:B------:R-:W-:Y:S01]  /*3d00*/  SHF.L.U32 R241, R0, 0x3, RZ ;  /* 0x0000000300f17819 */ /* 0x000fe200000006ff */
[----:B------:R-:W-:Y:S01]  /*3d10*/  CS2R R116, SRZ ;  /* 0x0000000000747805 */ /* 0x000fe2000001ff00 */
[----:B------:R-:W-:Y:S01]  /*3d20*/  CS2R R110, SRZ ;  /* 0x00000000006e7805 */ /* 0x000fe2000001ff00 */
[----:B------:R-:W-:Y:S01]  /*3d30*/  CS2R R108, SRZ ;  /* 0x00000000006c7805 */ /* 0x000fe2000001ff00 */
[C---:B------:R-:W-:Y:S01]  /*3d40*/  IADD3 R4, R5.reuse, 0x20, RZ ;  /* 0x0000002005047810 */ /* 0x040fe20007ffe0ff */
[----:B------:R-:W-:Y:S01]  /*3d50*/  CS2R R114, SRZ ;  /* 0x0000000000727805 */ /* 0x000fe2000001ff00 */
[----:B------:R-:W-:Y:S01]  /*3d60*/  IADD3 R0, R5, 0x40, RZ ;  /* 0x0000004005007810 */ /* 0x000fe20007ffe0ff */
[----:B------:R-:W-:Y:S01]  /*3d70*/  CS2R R112, SRZ ;  /* 0x0000000000707805 */ /* 0x000fe2000001ff00 */
[----:B------:R-:W-:Y:S01]  /*3d80*/  CS2R R106, SRZ ;  /* 0x00000000006a7805 */ /* 0x000fe2000001ff00 */
[C---:B------:R-:W-:Y:S01]  /*3d90*/  IMAD.IADD R2, R241.reuse, 0x1, R4 ;  /* 0x00000001f1027824 */ /* 0x040fe200078e0204 */
[----:B------:R-:W-:Y:S01]  /*3da0*/  CS2R R104, SRZ ;  /* 0x0000000000687805 */ /* 0x000fe2000001ff00 */
[C---:B------:R-:W-:Y:S01]  /*3db0*/  IMAD.IADD R0, R241.reuse, 0x1, R0 ;  /* 0x00000001f1007824 */ /* 0x040fe200078e0200 */
[----:B------:R-:W-:Y:S01]  /*3dc0*/  CS2R R102, SRZ ;  /* 0x0000000000667805 */ /* 0x000fe2000001ff00 */
[C---:B------:R-:W-:Y:S01]  /*3dd0*/  IMAD.IADD R4, R241.reuse, 0x1, R2 ;  /* 0x00000001f1047824 */ /* 0x040fe200078e0202 */
[----:B------:R-:W-:Y:S01]  /*3de0*/  CS2R R100, SRZ ;  /* 0x0000000000647805 */ /* 0x000fe2000001ff00 */
[----:B------:R-:W-:Y:S01]  /*3df0*/  CS2R R94, SRZ ;  /* 0x00000000005e7805 */ /* 0x000fe2000001ff00 */
[C---:B------:R-:W-:Y:S01]  /*3e00*/  IADD3 R2, R241.reuse, R0, RZ ;  /* 0x00000000f1027210 */ /* 0x040fe20007ffe0ff */
        /* <DEDUP_REMOVED lines=36> */
[C---:B------:R-:W-:Y:S01]  /*4050*/  IMAD.IADD R247, R241.reuse, 0x1, R244 ;  /* 0x00000001f1f77824 */ /* 0x040fe200078e02f4 */
[----:B------:R-:W-:Y:S01]  /*4060*/  SHF.L.U32 R251, R248, 0x2, RZ ;  /* 0x00000002f8fb7819 */ /* 0x000fe200000006ff */
[----:B------:R-:W-:Y:S01]  /*4070*/  ULDC UR9, c[0x0][0x2e8] ;  /* 0x0000ba0000097ab9 */ /* 0x000fe20000000800 */
[----:B------:R-:W-:Y:S01]  /*4080*/  IADD3 R246, R241, R242, RZ ;  /* 0x000000f2f1f67210 */ /* 0x000fe20007ffe0ff */
[----:B------:R-:W-:-:S02]  /*4090*/  UIADD3 UR18, UR8, -UR9, URZ ;  /* 0x8000000908127290 */ /* 0x000fc4000fffe03f */
[----:B------:R-:W-:Y:S02]  /*40a0*/  ULDC UR12, c[0x0][0x2e4] ;  /* 0x0000b900000c7ab9 */ /* 0x000fe40000000800 */
.L_x_988:
[----:B------:R-:W0:Y:S01]  /*40b0*/  LDGDEPBAR ;  /* 0x00000000000079af */ /* 0x000e220000000000 */
[----:B------:R-:W-:Y:S01]  /*40c0*/  IADD3 R0, R180, R175, RZ ;  /* 0x000000afb4007210 */ /* 0x000fe20007ffe0ff */
[----:B------:R-:W-:Y:S01]  /*40d0*/  USHF.L.U32 UR8, UR7, 0x6, URZ ;  /* 0x0000000607087899 */ /* 0x000fe2000800063f */
[----:B------:R-:W-:Y:S01]  /*40e0*/  MOV R214, R199 ;  /* 0x000000c700d67202 */ /* 0x000fe20000000f00 */
[----:B------:R-:W-:Y:S01]  /*40f0*/  ULDC UR10, c[0x0][0x2e4] ;  /* 0x0000b900000a7ab9 */ /* 0x000fe20000000800 */
[----:B------:R-:W-:Y:S01]  /*4100*/  MOV R215, R198 ;  /* 0x000000c600d77202 */ /* 0x000fe20000000f00 */
[----:B------:R-:W-:Y:S01]  /*4110*/  UISETP.GE.AND UP0, UPT, UR8, UR18, UPT ;  /* 0x000000120800728c */ /* 0x000fe2000bf06270 */
        /* <DEDUP_REMOVED lines=30> */
[C---:B------:R-:W-:Y:S07]  /*4300*/  HMMA.16816.F32.BF16 R24, R144.reuse, R148, R24 ;  /* 0x000000949018723c */ /* 0x040fee0000041818 */
[----:B------:R-:W-:Y:S01]  /*4310*/  IADD3 R148, P0, R251, UR16, RZ ;  /* 0x00000010fb947c10 */ /* 0x000fe2000ff1e0ff */
[-C--:B------:R-:W-:Y:S01]  /*4320*/  HMMA.16816.F32.BF16 R28, R144, R150.reuse, R28 ;  /* 0x00000096901c723c */ /* 0x080fe2000004181c */
[----:B------:R-:W-:Y:S03]  /*4330*/  LDSM.16.M88.4 R144, [R173+0xb400] ;  /* 0x00b40000ad90783b */ /* 0x000fe60000000200 */
[----:B------:R-:W-:Y:S02]  /*4340*/  IADD3.X R149, R252, UR15, RZ, P0, !PT ;  /* 0x0000000ffc957c10 */ /* 0x000fe400087fe4ff */
[----:B------:R-:W-:Y:S02]  /*4350*/  PLOP3.LUT P0, PT, PT, PT, UP0, 0x80, 0x0 ;  /* 0x000000000000781c */ /* 0x000fe40003f0f008 */
[----:B------:R-:W-:Y:S01]  /*4360*/  HMMA.16816.F32.BF16 R32, R136, R150, R32 ;  /* 0x000000968820723c */ /* 0x000fe20000041820 */
[----:B------:R-:W2:Y:S07]  /*4370*/  LDSM.16.M88.4 R136, [R0+0x1800] ;  /* 0x001800000088783b */ /* 0x000eae0000000200 */
[-C--:B------:R-:W-:Y:S01]  /*4380*/  HMMA.16816.F32.BF16 R4, R152, R156.reuse, R4 ;  /* 0x0000009c9804723c */ /* 0x080fe20000041804 */
[----:B-----5:R4:W5:Y:S04]  /*4390*/  LDG.E R185, [R148.64] ;  /* 0x0000000494b97981 */ /* 0x020968000c1e1900 */
[----:B------:R4:W5:Y:S03]  /*43a0*/  LDG.E R186, [R148.64+0x20] ;  /* 0x0000200494ba7981 */ /* 0x000966000c1e1900 */
[C---:B---3--:R-:W-:Y:S01]  /*43b0*/  HMMA.16816.F32.BF16 R8, R132.reuse, R156, R8 ;  /* 0x0000009c8408723c */ /* 0x048fe20000041808 */
[----:B------:R4:W5:Y:S04]  /*43c0*/  LDG.E R184, [R148.64+0x80] ;  /* 0x0000800494b87981 */ /* 0x000968000c1e1900 */
[----:B------:R4:W5:Y:S03]  /*43d0*/  LDG.E R183, [R148.64+0xa0] ;  /* 0x0000a00494b77981 */ /* 0x000966000c1e1900 */
[-C--:B------:R-:W-:Y:S08]  /*43e0*/  HMMA.16816.F32.BF16 R12, R132, R158.reuse, R12 ;  /* 0x0000009e840c723c */ /* 0x080ff0000004180c */
[C---:B------:R-:W-:Y:S01]  /*43f0*/  HMMA.16816.F32.BF16 R16, R152.reuse, R158, R16 ;  /* 0x0000009e9810723c */ /* 0x040fe20000041810 */
[----:B------:R-:W-:Y:S07]  /*4400*/  LDSM.16.M88.4 R156, [R173+0xd000] ;  /* 0x00d00000ad9c783b */ /* 0x000fee0000000200 */
[-C--:B-1----:R-:W-:Y:S01]  /*4410*/  HMMA.16816.F32.BF16 R20, R152, R140.reuse, R20 ;  /* 0x0000008c9814723c */ /* 0x082fe20000041814 */
[----:B----4-:R-:W1:Y:S07]  /*4420*/  LDSM.16.M88.4 R148, [R175+0x2000] ;  /* 0x00200000af94783b */ /* 0x010e6e0000000200 */
[C---:B------:R-:W-:Y:S08]  /*4430*/  HMMA.16816.F32.BF16 R24, R132.reuse, R140, R24 ;  /* 0x0000008c8418723c */ /* 0x040ff00000041818 */
[-C--:B------:R-:W-:Y:S01]  /*4440*/  HMMA.16816.F32.BF16 R28, R132, R142.reuse, R28 ;  /* 0x0000008e841c723c */ /* 0x080fe2000004181c */
[----:B------:R-:W3:Y:S07]  /*4450*/  LDSM.16.M88.4 R132, [R175+0x2800] ;  /* 0x00280000af84783b */ /* 0x000eee0000000200 */
[----:B------:R-:W-:Y:S01]  /*4460*/  HMMA.16816.F32.BF16 R32, R152, R142, R32 ;  /* 0x0000008e9820723c */ /* 0x000fe20000041820 */
[----:B------:R-:W4:Y:S07]  /*4470*/  LDSM.16.M88.4 R140, [R174+0xd400] ;  /* 0x00d40000ae8c783b */ /* 0x000f2e0000000200 */
[-C--:B------:R-:W-:Y:S01]  /*4480*/  HMMA.16816.F32.BF16 R4, R160, R164.reuse, R4 ;  /* 0x000000a4a004723c */ /* 0x080fe20000041804 */
[----:B------:R-:W1:Y:S07]  /*4490*/  LDSM.16.M88.4 R152, [R0+0x2000] ;  /* 0x002000000098783b */ /* 0x000e6e0000000200 */
[C---:B--2---:R-:W-:Y:S08]  /*44a0*/  HMMA.16816.F32.BF16 R8, R136.reuse, R164, R8 ;  /* 0x000000a48808723c */ /* 0x044ff00000041808 */
[-C--:B------:R-:W-:Y:S08]  /*44b0*/  HMMA.16816.F32.BF16 R12, R136, R166.reuse, R12 ;  /* 0x000000a6880c723c */ /* 0x080ff0000004180c */
[C---:B------:R-:W-:Y:S08]  /*44c0*/  HMMA.16816.F32.BF16 R16, R160.reuse, R166, R16 ;  /* 0x000000a6a010723c */ /* 0x040ff00000041810 */
[-C--:B------:R-:W-:Y:S08]  /*44d0*/  HMMA.16816.F32.BF16 R20, R160, R144.reuse, R20 ;  /* 0x00000090a014723c */ /* 0x080ff00000041814 */
[C---:B------:R-:W-:Y:S08]  /*44e0*/  HMMA.16816.F32.BF16 R24, R136.reuse, R144, R24 ;  /* 0x000000908818723c */ /* 0x040ff00000041818 */
[-C--:B------:R-:W-:Y:S01]  /*44f0*/  HMMA.16816.F32.BF16 R28, R136, R146.reuse, R28 ;  /* 0x00000092881c723c */ /* 0x080fe2000004181c */
[----:B------:R-:W2:Y:S07]  /*4500*/  LDSM.16.M88.4 R136, [R0+0x2800] ;  /* 0x002800000088783b */ /* 0x000eae0000000200 */
[----:B------:R-:W-:Y:S08]  /*4510*/  HMMA.16816.F32.BF16 R32, R160, R146, R32 ;  /* 0x00000092a020723c */ /* 0x000ff00000041820 */
[-C--:B-1----:R-:W-:Y:S08]  /*4520*/  HMMA.16816.F32.BF16 R4, R148, R168.reuse, R4 ;  /* 0x000000a89404723c */ /* 0x082ff00000041804 */
[C---:B---3--:R-:W-:Y:S08]  /*4530*/  HMMA.16816.F32.BF16 R8, R132.reuse, R168, R8 ;  /* 0x000000a88408723c */ /* 0x048ff00000041808 */
[-C--:B------:R-:W-:Y:S08]  /*4540*/  HMMA.16816.F32.BF16 R12, R132, R170.reuse, R12 ;  /* 0x000000aa840c723c */ /* 0x080ff0000004180c */
[C---:B------:R-:W-:Y:S08]  /*4550*/  HMMA.16816.F32.BF16 R16, R148.reuse, R170, R16 ;  /* 0x000000aa9410723c */ /* 0x040ff00000041810 */
[-C--:B----4-:R-:W-:Y:S08]  /*4560*/  HMMA.16816.F32.BF16 R20, R148, R140.reuse, R20 ;  /* 0x0000008c9414723c */ /* 0x090ff00000041814 */
[C---:B------:R-:W-:Y:S08]  /*4570*/  HMMA.16816.F32.BF16 R24, R132.reuse, R140, R24 ;  /* 0x0000008c8418723c */ /* 0x040ff00000041818 */
[-C--:B------:R-:W-:Y:S08]  /*4580*/  HMMA.16816.F32.BF16 R28, R132, R142.reuse, R28 ;  /* 0x0000008e841c723c */ /* 0x080ff0000004181c */
[----:B------:R-:W-:Y:S08]  /*4590*/  HMMA.16816.F32.BF16 R32, R148, R142, R32 ;  /* 0x0000008e9420723c */ /* 0x000ff00000041820 */
[-C--:B------:R-:W-:Y:S08]  /*45a0*/  HMMA.16816.F32.BF16 R4, R152, R156.reuse, R4 ;  /* 0x0000009c9804723c */ /* 0x080ff00000041804 */
[C---:B--2---:R-:W-:Y:S08]  /*45b0*/  HMMA.16816.F32.BF16 R8, R136.reuse, R156, R8 ;  /* 0x0000009c8808723c */ /* 0x044ff00000041808 */
        /* <DEDUP_REMOVED lines=14> */
[----:B------:R-:W3:Y:S01]  /*46a0*/  MUFU.TANH R147, R6 ;  /* 0x0000000600937308 */ /* 0x000ee20000002400 */
[----:B------:R-:W-:Y:S02]  /*46b0*/  FMUL.FTZ R14, R14, c[0x0][0x2ec] ;  /* 0x0000bb000e0e7a20 */ /* 0x000fe40000410000 */
[----:B------:R-:W-:Y:S02]  /*46c0*/  FMUL.FTZ R15, R15, c[0x0][0x2ec] ;  /* 0x0000bb000f0f7a20 */ /* 0x000fe40000410000 */
[----:B------:R-:W-:Y:S02]  /*46d0*/  FMUL.FTZ R16, R16, c[0x0][0x2ec] ;  /* 0x0000bb0010107a20 */ /* 0x000fe40000410000 */
[----:B------:R-:W-:Y:S02]  /*46e0*/  FMUL.FTZ R17, R17, c[0x0][0x2ec] ;  /* 0x0000bb0011117a20 */ /* 0x000fe40000410000 */
[----:B------:R-:W-:Y:S01]  /*46f0*/  FMUL.FTZ R18, R18, c[0x0][0x2ec] ;  /* 0x0000bb0012127a20 */ /* 0x000fe20000410000 */
[----:B------:R4:W1:Y:S01]  /*4700*/  MUFU.TANH R146, R7 ;  /* 0x0000000700927308 */ /* 0x0008620000002400 */
[----:B------:R-:W-:Y:S09]  /*4710*/  FMUL.FTZ R19, R19, c[0x0][0x2ec] ;  /* 0x0000bb0013137a20 */ /* 0x000ff20000410000 */
[----:B------:R1:W1:Y:S10]  /*4720*/  MUFU.TANH R160, R8 ;  /* 0x0000000800a07308 */ /* 0x0002740000002400 */
[----:B------:R1:W1:Y:S01]  /*4730*/  MUFU.TANH R157, R9 ;  /* 0x00000009009d7308 */ /* 0x0002620000002400 */
[----:B----4-:R-:W4:Y:S09]  /*4740*/  LDSM.16.M88.4 R4, [R173+0xd400] ;  /* 0x00d40000ad04783b */ /* 0x010f320000000200 */
[----:B------:R1:W1:Y:S10]  /*4750*/  MUFU.TANH R156, R10 ;  /* 0x0000000a009c7308 */ /* 0x0002740000002400 */
[----:B------:R1:W1:Y:S10]  /*4760*/  MUFU.TANH R150, R11 ;  /* 0x0000000b00967308 */ /* 0x0002740000002400 */
[----:B------:R1:W1:Y:S10]  /*4770*/  MUFU.TANH R162, R12 ;  /* 0x0000000c00a27308 */ /* 0x0002740000002400 */
[----:B------:R1:W1:Y:S01]  /*4780*/  MUFU.TANH R161, R13 ;  /* 0x0000000d00a17308 */ /* 0x0002620000002400 */
[-C--:B----4-:R-:W-:Y:S09]  /*4790*/  HMMA.16816.F32.BF16 R20, R152, R4.reuse, R20 ;  /* 0x000000049814723c */ /* 0x090ff20000041814 */
[----:B------:R4:W1:Y:S01]  /*47a0*/  MUFU.TANH R159, R14 ;  /* 0x0000000e009f7308 */ /* 0x0008620000002400 */
[C---:B------:R-:W-:Y:S09]  /*47b0*/  HMMA.16816.F32.BF16 R24, R136.reuse, R4, R24 ;  /* 0x000000048818723c */ /* 0x040ff20000041818 */
[----:B------:R4:W1:Y:S01]  /*47c0*/  MUFU.TANH R158, R15 ;  /* 0x0000000f009e7308 */ /* 0x0008620000002400 */
[-C--:B------:R-:W-:Y:S04]  /*47d0*/  HMMA.16816.F32.BF16 R28, R136, R6.reuse, R28 ;  /* 0x00000006881c723c */ /* 0x080fe8000004181c */
[----:B------:R-:W-:Y:S04]  /*47e0*/  FMUL.FTZ R20, R20, c[0x0][0x2ec] ;  /* 0x0000bb0014147a20 */ /* 0x000fe80000410000 */
[----:B------:R-:W-:Y:S01]  /*47f0*/  HMMA.16816.F32.BF16 R32, R152, R6, R32 ;  /* 0x000000069820723c */ /* 0x000fe20000041820 */
[----:B------:R4:W1:Y:S03]  /*4800*/  MUFU.TANH R166, R16 ;  /* 0x0000001000a67308 */ /* 0x0008660000002400 */
[----:B------:R-:W-:Y:S02]  /*4810*/  FMUL.FTZ R21, R21, c[0x0][0x2ec] ;  /* 0x0000bb0015157a20 */ /* 0x000fe40000410000 */
[----:B------:R-:W-:Y:S02]  /*4820*/  FMUL.FTZ R22, R22, c[0x0][0x2ec] ;  /* 0x0000bb0016167a20 */ /* 0x000fe40000410000 */
[----:B------:R-:W-:Y:S03]  /*4830*/  FMUL.FTZ R23, R23, c[0x0][0x2ec] ;  /* 0x0000bb0017177a20 */ /* 0x000fe60000410000 */
        /* <DEDUP_REMOVED lines=14> */
[----:B------:R-:W-:Y:S07]  /*4920*/  FMUL.FTZ R35, R35, c[0x0][0x2ec] ;  /* 0x0000bb0023237a20 */ /* 0x000fee0000410000 */
        /* <DEDUP_REMOVED lines=17> */
[----:B-123--:R-:W-:Y:S01]  /*4a40*/  MOV R12, R155 ;  /* 0x0000009b000c7202 */ /* 0x00efe20000000f00 */
[----:B------:R-:W-:Y:S01]  /*4a50*/  USHF.L.U32 UR9, UR19, 0x7, URZ ;  /* 0x0000000713097899 */ /* 0x000fe2000800063f */
[----:B----4-:R-:W-:Y:S01]  /*4a60*/  MOV R19, R188 ;  /* 0x000000bc00137202 */ /* 0x010fe20000000f00 */
        /* <DEDUP_REMOVED lines=24> */
[----:B------:R-:W-:Y:S01]  /*4bf0*/  UIADD3 UR9, UR9, UR11, URZ ;  /* 0x0000000b09097290 */ /* 0x000fe2000fffe03f */
[----:B------:R-:W-:Y:S01]  /*4c00*/  MOV R21, R157 ;  /* 0x0000009d00157202 */ /* 0x000fe20000000f00 */
[----:B------:R-:W-:Y:S01]  /*4c10*/  IMAD.MOV.U32 R13, RZ, RZ, R156 ;  /* 0x000000ffff0d7224 */ /* 0x000fe200078e009c */
[----:B------:R-:W-:Y:S01]  /*4c20*/  MOV R20, R146 ;  /* 0x0000009200147202 */ /* 0x000fe20000000f00 */
[----:B------:R-:W-:Y:S01]  /*4c30*/  UIADD3 UR9, UR12, UR9, -UR6 ;  /* 0x000000090c097290 */ /* 0x000fe2000fffe806 */
[----:B------:R-:W-:Y:S01]  /*4c40*/  IMAD.U32 R0, RZ, RZ, UR10 ;  /* 0x0000000aff007e24 */ /* 0x000fe2000f8e00ff */
[----:B------:R-:W-:Y:S01]  /*4c50*/  UIADD3 UR10, UR8, 0x40, URZ ;  /* 0x00000040080a7890 */ /* 0x000fe2000fffe03f */
[----:B------:R-:W-:Y:S01]  /*4c60*/  MOV R29, R148 ;  /* 0x00000094001d7202 */ /* 0x000fe20000000f00 */
[----:B------:R-:W-:Y:S02]  /*4c70*/  IMAD.MOV.U32 R24, RZ, RZ, R160 ;  /* 0x000000ffff187224 */ /* 0x000fe400078e00a0 */
[----:B------:R-:W-:Y:S01]  /*4c80*/  UISETP.GE.AND UP0, UPT, UR10, UR9, UPT ;  /* 0x000000090a00728c */ /* 0x000fe2000bf06270 */
[----:B------:R-:W-:Y:S01]  /*4c90*/  ISETP.LT.AND P0, PT, R0, UR6, PT ;  /* 0x0000000600007c0c */ /* 0x000fe2000bf01270 */
[----:B------:R-:W-:Y:S01]  /*4ca0*/  IMAD.MOV.U32 R30, RZ, RZ, R147 ;  /* 0x000000ffff1e7224 */ /* 0x000fe200078e0093 */
[----:B------:R-:W-:Y:S01]  /*4cb0*/  UMOV UR10, UR12 ;  /* 0x0000000c000a7c82 */ /* 0x000fe20008000000 */
[----:B------:R-:W-:Y:S02]  /*4cc0*/  IMAD.MOV.U32 R33, RZ, RZ, R149 ;  /* 0x000000ffff217224 */ /* 0x000fe400078e0095 */
[----:B------:R-:W-:Y:S11]  /*4cd0*/  PLOP3.LUT P1, PT, PT, PT, UP0, 0x80, 0x0 ;  /* 0x000000000000781c */ /* 0x000ff60003f2f008 */
[----:B------:R-:W-:Y:S02]  /*4ce0*/  @!UPT UIADD3 URZ, URZ, URZ, URZ ;  /* 0x0000003f3f3ff290 */ /* 0x000fe4000fffe03f */
[----:B------:R-:W-:-:S05]  /*4cf0*/  @!P1 BRA P0, `(.L_x_985) ;  /* 0x0000082000009947 */ /* 0x000fca0000000000 */
.L_x_984:
[----:B-123--:R-:W-:Y:S01]  /*4d00*/  IADD3 R13, R248, UR8, RZ ;  /* 0x00000008f80d7c10 */ /* 0x00efe2000fffe0ff */
[----:B------:R-:W2:Y:S01]  /*4d10*/  LDL R4, [R1+0x4] ;  /* 0x0000040001047983 */ /* 0x000ea20000100800 */
[----:B------:R-:W-:Y:S01]  /*4d20*/  UIADD3 UR9, -UR10, UR6, -UR11 ;  /* 0x000000060a097290 */ /* 0x000fe2000fffe90b */
[----:B------:R-:W-:Y:S01]  /*4d30*/  IMAD.U32 R0, RZ, RZ, UR19 ;  /* 0x00000013ff007e24 */ /* 0x000fe2000f8e00ff */
[----:B------:R-:W-:Y:S04]  /*4d40*/  UIADD3 UR12, UR6, 0x1, -UR11 ;  /* 0x00000001060c7890 */ /* 0x000fe8000fffe80b */
[C---:B------:R-:W-:Y:S01]  /*4d50*/  IADD3 R2, R13.reuse, UR9, RZ ;  /* 0x000000090d027c10 */ /* 0x040fe2000fffe0ff */
[----:B------:R-:W-:Y:S03]  /*4d60*/  UIADD3 UR8, UR12, UR44, URZ ;  /* 0x0000002c0c087290 */ /* 0x000fe6000fffe03f */
[----:B------:R-:W-:Y:S01]  /*4d70*/  IMNMX R2, RZ, R2, !PT ;  /* 0x00000002ff027217 */ /* 0x000fe20007800200 */
[----:B------:R-:W-:Y:S02]  /*4d80*/  UMOV UR12, UR10 ;  /* 0x0000000a000c7c82 */ /* 0x000fe40008000000 */
[----:B------:R-:W-:Y:S04]  /*4d90*/  IADD3 R5, R13, UR8, RZ ;  /* 0x000000080d057c10 */ /* 0x000fe8000fffe0ff */
[----:B------:R-:W-:Y:S01]  /*4da0*/  IMNMX R5, R5, UR6, PT ;  /* 0x0000000605057c17 */ /* 0x000fe2000b800200 */
[----:B--2---:R-:W-:Y:S01]  /*4db0*/  IMAD R0, R0, 0x80, R4 ;  /* 0x0000008000007824 */ /* 0x004fe200078e0204 */
[----:B------:R-:W-:Y:S04]  /*4dc0*/  IADD3 R4, R13, 0x8, RZ ;  /* 0x000000080d047810 */ /* 0x000fe80007ffe0ff */
[C---:B------:R-:W-:Y:S02]  /*4dd0*/  IADD3 R12, R0.reuse, 0x1, RZ ;  /* 0x00000001000c7810 */ /* 0x040fe40007ffe0ff */
[CC--:B------:R-:W-:Y:S02]  /*4de0*/  ISETP.GE.AND P3, PT, R0.reuse, R2.reuse, PT ;  /* 0x000000020000720c */ /* 0x0c0fe40003f66270 */
[C---:B------:R-:W-:Y:S02]  /*4df0*/  IADD3 R11, R0.reuse, 0x8, RZ ;  /* 0x00000008000b7810 */ /* 0x040fe40007ffe0ff */
[C---:B------:R-:W-:Y:S02]  /*4e00*/  IADD3 R10, R0.reuse, 0x9, RZ ;  /* 0x00000009000a7810 */ /* 0x040fe40007ffe0ff */
[C---:B------:R-:W-:Y:S02]  /*4e10*/  IADD3 R9, R0.reuse, 0x10, RZ ;  /* 0x0000001000097810 */ /* 0x040fe40007ffe0ff */
[C---:B------:R-:W-:Y:S02]  /*4e20*/  IADD3 R8, R0.reuse, 0x11, RZ ;  /* 0x0000001100087810 */ /* 0x040fe40007ffe0ff */
[C---:B------:R-:W-:Y:S02]  /*4e30*/  IADD3 R7, R0.reuse, 0x18, RZ ;  /* 0x0000001800077810 */ /* 0x040fe40007ffe0ff */
[----:B------:R-:W-:Y:S02]  /*4e40*/  IADD3 R6, R0, 0x19, RZ ;  /* 0x0000001900067810 */ /* 0x000fe40007ffe0ff */
[----:B----4-:R-:W-:Y:S02]  /*4e50*/  IADD3 R14, R4, UR9, RZ ;  /* 0x00000009040e7c10 */ /* 0x010fe4000fffe0ff */
[-C--:B------:R-:W-:Y:S02]  /*4e60*/  ISETP.GE.AND P2, PT, R12, R2.reuse, PT ;  /* 0x000000020c00720c */ /* 0x080fe40003f46270 */
[-C--:B------:R-:W-:Y:S02]  /*4e70*/  ISETP.GE.OR P3, PT, R0, R5.reuse, !P3 ;  /* 0x000000050000720c */ /* 0x080fe40005f66670 */
        /* <DEDUP_REMOVED lines=12> */
[----:B------:R-:W-:Y:S02]  /*4f40*/  ISETP.GE.AND P2, PT, R0, R4, PT ;  /* 0x000000040000720c */ /* 0x000fe40003f46270 */
[-C--:B------:R-:W-:Y:S02]  /*4f50*/  ISETP.GE.OR P1, PT, R11, R5.reuse, !P1 ;  /* 0x000000050b00720c */ /* 0x080fe40004f26670 */
[-C--:B------:R-:W-:Y:S02]  /*4f60*/  ISETP.GE.OR P0, PT, R10, R5.reuse, !P0 ;  /* 0x000000050a00720c */ /* 0x080fe40004706670 */
[-C--:B------:R-:W-:Y:S02]  /*4f70*/  ISETP.GE.OR P6, PT, R9, R5.reuse, !P6 ;  /* 0x000000050900720c */ /* 0x080fe400077c6670 */
[-C--:B------:R-:W-:Y:S02]  /*4f80*/  ISETP.GE.OR P5, PT, R8, R5.reuse, !P5 ;  /* 0x000000050800720c */ /* 0x080fe40006fa6670 */
[-C--:B------:R-:W-:Y:S02]  /*4f90*/  ISETP.GE.OR P4, PT, R7, R5.reuse, !P4 ;  /* 0x000000050700720c */ /* 0x080fe40006786670 */
[----:B------:R-:W-:Y:S02]  /*4fa0*/  ISETP.GE.OR P3, PT, R6, R5, !P3 ;  /* 0x000000050600720c */ /* 0x000fe40005f66670 */
        /* <DEDUP_REMOVED lines=24> */
[----:B------:R-:W-:Y:S02]  /*5130*/  IADD3 R13, R13, 0x28, RZ ;  /* 0x000000280d0d7810 */ /* 0x000fe40007ffe0ff */
[----:B------:R-:W-:Y:S02]  /*5140*/  IADD3 R5, R4, UR8, RZ ;  /* 0x0000000804057c10 */ /* 0x000fe4000fffe0ff */
[----:B------:R-:W-:Y:S02]  /*5150*/  IMNMX R2, RZ, R2, !PT ;  /* 0x00000002ff027217 */ /* 0x000fe40007800200 */
[----:B------:R-:W-:Y:S02]  /*5160*/  IADD3 R4, R13, UR9, RZ ;  /* 0x000000090d047c10 */ /* 0x000fe4000fffe0ff */
[----:B------:R-:W-:Y:S02]  /*5170*/  IMNMX R5, R5, UR6, PT ;  /* 0x0000000605057c17 */ /* 0x000fe4000b800200 */
        /* <DEDUP_REMOVED lines=58> */
.L_x_985:
[C---:B------:R-:W-:Y:S01]  /*5520*/  FMUL.FTZ R5, R239.reuse, 1.4426950216293334961 ;  /* 0x3fb8aa3bef057820 */ /* 0x040fe20000410000 */
[----:B------:R-:W-:Y:S01]  /*5530*/  FSETP.NEU.FTZ.AND P0, PT, R239, -INF , PT ;  /* 0xff800000ef00780b */ /* 0x000fe20003f1d000 */
[C---:B------:R-:W-:Y:S01]  /*5540*/  FMUL.FTZ R4, R240.reuse, 1.4426950216293334961 ;  /* 0x3fb8aa3bf0047820 */ /* 0x040fe20000410000 */
[----:B------:R-:W-:Y:S01]  /*5550*/  UISETP.GT.AND UP3, UPT, UR7, UR17, UPT ;  /* 0x000000110700728c */ /* 0x000fe2000bf64270 */
[----:B------:R-:W-:Y:S01]  /*5560*/  FMUL.FTZ R2, R237, 1.4426950216293334961 ;  /* 0x3fb8aa3bed027820 */ /* 0x000fe20000410000 */
[----:B------:R-:W-:Y:S02]  /*5570*/  FSEL R5, R5, RZ, P0 ;  /* 0x000000ff05057208 */ /* 0x000fe40000000000 */
[----:B------:R-:W-:Y:S03]  /*5580*/  FSETP.NEU.FTZ.AND P0, PT, R240, -INF , PT ;  /* 0xff800000f000780b */ /* 0x000fe60003f1d000 */
[--C-:B------:R-:W-:Y:S01]  /*5590*/  FFMA.FTZ R0, R33, c[0x0][0x23c], -R5.reuse ;  /* 0x00008f0021007a23 */ /* 0x100fe20000010805 */
[----:B------:R-:W-:Y:S02]  /*55a0*/  FSEL R4, R4, RZ, P0 ;  /* 0x000000ff04047208 */ /* 0x000fe40000000000 */
[----:B------:R-:W-:Y:S01]  /*55b0*/  FSETP.NEU.FTZ.AND P0, PT, R237, -INF , PT ;  /* 0xff800000ed00780b */ /* 0x000fe20003f1d000 */
[----:B------:R1:W-:Y:S03]  /*55c0*/  MUFU.EX2 R154, R0 ;  /* 0x00000000009a7308 */ /* 0x0003e60000000800 */
[----:B------:R-:W-:Y:S02]  /*55d0*/  FSEL R2, R2, RZ, P0 ;  /* 0x000000ff02027208 */ /* 0x000fe40000000000 */
[----:B------:R-:W-:Y:S01]  /*55e0*/  FSETP.NEU.FTZ.AND P0, PT, R238, -INF , PT ;  /* 0xff800000ee00780b */ /* 0x000fe20003f1d000 */
[--C-:B-1----:R-:W-:Y:S04]  /*55f0*/  FFMA.FTZ R0, R29, c[0x0][0x23c], -R5.reuse ;  /* 0x00008f001d007a23 */ /* 0x102fe80000010805 */
[----:B------:R1:W-:Y:S02]  /*5600*/  MUFU.EX2 R145, R0 ;  /* 0x0000000000917308 */ /* 0x0003e40000000800 */
[--C-:B-1----:R-:W-:Y:S08]  /*5610*/  FFMA.FTZ R0, R30, c[0x0][0x23c], -R4.reuse ;  /* 0x00008f001e007a23 */ /* 0x102ff00000010804 */
[----:B------:R1:W-:Y:S02]  /*5620*/  MUFU.EX2 R144, R0 ;  /* 0x0000000000907308 */ /* 0x0003e40000000800 */
[--C-:B-1----:R-:W-:Y:S02]  /*5630*/  FFMA.FTZ R0, R20, c[0x0][0x23c], -R4.reuse ;  /* 0x00008f0014007a23 */ /* 0x102fe40000010804 */
[----:B------:R-:W-:Y:S06]  /*5640*/  FMUL.FTZ R20, R238, 1.4426950216293334961 ;  /* 0x3fb8aa3bee147820 */ /* 0x000fec0000410000 */
        /* <DEDUP_REMOVED lines=18> */
[----:B------:R-:W3:Y:S01]  /*5770*/  MUFU.EX2 R152, R13 ;  /* 0x0000000d00987308 */ /* 0x000ee20000000800 */
        /* <DEDUP_REMOVED lines=15> */
[----:B------:R1:W1:Y:S02]  /*5870*/  MUFU.EX2 R216, R6 ;  /* 0x0000000600d87308 */ /* 0x0002640000000800 */
[--C-:B-1----:R-:W-:Y:S02]  /*5880*/  FFMA.FTZ R6, R132, c[0x0][0x23c], -R5.reuse ;  /* 0x00008f0084067a23 */ /* 0x102fe40000010805 */
[----:B------:R-:W-:Y:S06]  /*5890*/  FFMA.FTZ R5, R133, c[0x0][0x23c], -R5 ;  /* 0x00008f0085057a23 */ /* 0x000fec0000010805 */
[----:B------:R1:W-:Y:S10]  /*58a0*/  MUFU.EX2 R236, R6 ;  /* 0x0000000600ec7308 */ /* 0x0003f40000000800 */
[----:B------:R2:W2:Y:S01]  /*58b0*/  MUFU.EX2 R235, R5 ;  /* 0x0000000500eb7308 */ /* 0x0004a20000000800 */
[----:B-1----:R-:W-:Y:S09]  /*58c0*/  FFMA.FTZ R6, R16, c[0x0][0x23c], -R2 ;  /* 0x00008f0010067a23 */ /* 0x002ff20000010802 */
[----:B------:R-:W-:Y:S01]  /*58d0*/  MUFU.EX2 R228, R6 ;  /* 0x0000000600e47308 */ /* 0x000fe20000000800 */
[--C-:B--2---:R-:W-:Y:S02]  /*58e0*/  FFMA.FTZ R5, R27, c[0x0][0x23c], -R4.reuse ;  /* 0x00008f001b057a23 */ /* 0x104fe40000010804 */
[----:B------:R-:W-:Y:S07]  /*58f0*/  FFMA.FTZ R4, R28, c[0x0][0x23c], -R4 ;  /* 0x00008f001c047a23 */ /* 0x000fee0000010804 */
[----:B------:R-:W-:Y:S10]  /*5900*/  MUFU.EX2 R234, R5 ;  /* 0x0000000500ea7308 */ /* 0x000ff40000000800 */
[----:B------:R1:W2:Y:S02]  /*5910*/  MUFU.EX2 R233, R4 ;  /* 0x0000000400e97308 */ /* 0x0002a40000000800 */
[----:B-1----:R-:W-:Y:S01]  /*5920*/  FFMA.FTZ R4, R17, c[0x0][0x23c], -R2 ;  /* 0x00008f0011047a23 */ /* 0x002fe20000010802 */
[----:B------:R-:W-:Y:S02]  /*5930*/  F2FP.BF16.PACK_AB R6, R153, R198 ;  /* 0x000000c69906723e */ /* 0x000fe400000010ff */
[----:B---3--:R-:W-:Y:S05]  /*5940*/  F2FP.BF16.PACK_AB R5, R151, R152 ;  /* 0x000000989705723e */ /* 0x008fea00000010ff */
[----:B------:R1:W3:Y:S02]  /*5950*/  MUFU.EX2 R227, R4 ;  /* 0x0000000400e37308 */ /* 0x0002e40000000800 */
        /* <DEDUP_REMOVED lines=8> */
[----:B-1----:R-:W-:Y:S05]  /*59e0*/  F2FP.BF16.PACK_AB R4, R145, R154 ;  /* 0x0000009a9104723e */ /* 0x002fea00000010ff */
[----:B------:R1:W-:Y:S01]  /*59f0*/  STS [R203+0x19000], R4 ;  /* 0x01900004cb007388 */ /* 0x0003e20000000800 */
[--C-:B--2---:R-:W-:Y:S02]  /*5a00*/  FFMA.FTZ R2, R11, c[0x0][0x23c], -R0.reuse ;  /* 0x00008f000b027a23 */ /* 0x104fe40000010800 */
[----:B------:R-:W-:Y:S02]  /*5a10*/  FFMA.FTZ R0, R12, c[0x0][0x23c], -R0 ;  /* 0x00008f000c007a23 */ /* 0x000fe40000010800 */
[----:B------:R2:W-:Y:S10]  /*5a20*/  MUFU.EX2 R230, R2 ;  /* 0x0000000200e67308 */ /* 0x0005f40000000800 */
[----:B------:R4:W3:Y:S01]  /*5a30*/  MUFU.EX2 R229, R0 ;  /* 0x0000000000e57308 */ /* 0x0008e20000000800 */
[----:B-1----:R-:W-:Y:S02]  /*5a40*/  F2FP.BF16.PACK_AB R4, R222, R223 ;  /* 0x000000dfde04723e */ /* 0x002fe400000010ff */
[----:B--2---:R-:W-:Y:S05]  /*5a50*/  F2FP.BF16.PACK_AB R2, R199, R144 ;  /* 0x00000090c702723e */ /* 0x004fea00000010ff */
[----:B------:R1:W-:Y:S04]  /*5a60*/  STS [R203+0x19400], R2 ;  /* 0x01940002cb007388 */ /* 0x0003e80000000800 */
[----:B------:R2:W-:Y:S01]  /*5a70*/  STS [R202+0x19000], R4 ;  /* 0x01900004ca007388 */ /* 0x0005e20000000800 */
[----:B----4-:R-:W-:Y:S02]  /*5a80*/  F2FP.BF16.PACK_AB R0, R212, R213 ;  /* 0x000000d5d400723e */ /* 0x010fe400000010ff */
        /* <DEDUP_REMOVED lines=13> */
[----:B------:R4:W-:Y:S04]  /*5b60*/  STS [R200+0x19000], R2 ;  /* 0x01900002c8007388 */ /* 0x0009e80000000800 */
[----:B------:R4:W-:Y:S01]  /*5b70*/  STS [R200+0x19400], R0 ;  /* 0x01940000c8007388 */ /* 0x0009e20000000800 */
[----:B-1----:R-:W-:Y:S02]  /*5b80*/  F2FP.BF16.PACK_AB R6, R227, R228 ;  /* 0x000000e4e306723e */ /* 0x002fe400000010ff */
[----:B--2---:R-:W-:Y:S03]  /*5b90*/  F2FP.BF16.PACK_AB R5, R224, R225 ;  /* 0x000000e1e005723e */ /* 0x004fe600000010ff */
[----:B------:R-:W-:Y:S01]  /*5ba0*/  STS [R201+0x1a000], R6 ;  /* 0x01a00006c9007388 */ /* 0x000fe20000000800 */
[----:B---3--:R-:W-:Y:S03]  /*5bb0*/  F2FP.BF16.PACK_AB R4, R231, R232 ;  /* 0x000000e8e704723e */ /* 0x008fe600000010ff */
[----:B------:R-:W-:Y:S01]  /*5bc0*/  STS [R201+0x1a400], R5 ;  /* 0x01a40005c9007388 */ /* 0x000fe20000000800 */
[----:B----4-:R-:W-:Y:S03]  /*5bd0*/  F2FP.BF16.PACK_AB R2, R229, R230 ;  /* 0x000000e6e502723e */ /* 0x010fe600000010ff */
[----:B------:R-:W-:Y:S01]  /*5be0*/  STS [R200+0x1a000], R4 ;  /* 0x01a00004c8007388 */ /* 0x000fe20000000800 */
[----:B------:R-:W-:Y:S03]  /*5bf0*/  SHF.L.U32 R0, R182, 0x1, RZ ;  /* 0x00000001b6007819 */ /* 0x000fe600000006ff */
[----:B------:R1:W-:Y:S04]  /*5c00*/  STS [R200+0x1a400], R2 ;  /* 0x01a40002c8007388 */ /* 0x0003e80000000800 */
[----:B------:R-:W-:Y:S08]  /*5c10*/  LDSM.16.M88.4 R32, [R0+0x6000] ;  /* 0x006000000020783b */ /* 0x000ff00000000200 */
[----:B------:R-:W2:Y:S08]  /*5c20*/  LDSM.16.M88.4 R16, [R174+0xf000] ;  /* 0x00f00000ae10783b */ /* 0x000eb00000000200 */
[----:B------:R-:W3:Y:S01]  /*5c30*/  LDSM.16.M88.4 R28, [R0+0x6800] ;  /* 0x00680000001c783b */ /* 0x000ee20000000200 */
[----:B-1----:R-:W-:Y:S07]  /*5c40*/  IADD3 R2, R0, R180, RZ ;  /* 0x000000b400027210 */ /* 0x002fee0007ffe0ff */
[----:B------:R-:W1:Y:S08]  /*5c50*/  LDSM.16.M88.4 R132, [R174+0xf400] ;  /* 0x00f40000ae84783b */ /* 0x000e700000000200 */
[----:B------:R-:W-:Y:S08]  /*5c60*/  LDSM.16.M88.4 R136, [R2+0x6000] ;  /* 0x006000000288783b */ /* 0x000ff00000000200 */
[----:B------:R-:W-:Y:S01]  /*5c70*/  LDSM.16.M88.4 R140, [R2+0x6800] ;  /* 0x00680000028c783b */ /* 0x000fe20000000200 */
[-C--:B--2---:R-:W-:Y:S08]  /*5c80*/  HMMA.16816.F32.BF16 R4, R32, R16.reuse, RZ ;  /* 0x000000102004723c */ /* 0x084ff000000418ff */
[C---:B---3--:R-:W-:Y:S08]  /*5c90*/  HMMA.16816.F32.BF16 R8, R28.reuse, R16, RZ ;  /* 0x000000101c08723c */ /* 0x048ff000000418ff */
[-C--:B------:R-:W-:Y:S08]  /*5ca0*/  HMMA.16816.F32.BF16 R12, R28, R18.reuse, RZ ;  /* 0x000000121c0c723c */ /* 0x080ff000000418ff */
[C---:B------:R-:W-:Y:S08]  /*5cb0*/  HMMA.16816.F32.BF16 R16, R32.reuse, R18, RZ ;  /* 0x000000122010723c */ /* 0x040ff000000418ff */
[-C--:B-1----:R-:W-:Y:S08]  /*5cc0*/  HMMA.16816.F32.BF16 R20, R32, R132.reuse, RZ ;  /* 0x000000842014723c */ /* 0x082ff000000418ff */
        /* <DEDUP_REMOVED lines=52> */
[----:B--2---:R-:W-:Y:S04]  /*6010*/  FFMA.FTZ R2, -R147, R147, 1 ;  /* 0x3f80000093027423 */ /* 0x004fe80000010193 */
[----:B------:R-:W-:Y:S01]  /*6020*/  FMUL.FTZ R2, R2, c[0x0][0x2ec] ;  /* 0x0000bb0002027a20 */ /* 0x000fe20000410000 */
[-C--:B-1----:R-:W-:Y:S08]  /*6030*/  HMMA.16816.F32.BF16 R4, R140, R132.reuse, R4 ;  /* 0x000000848c04723c */ /* 0x082ff00000041804 */
[C---:B---3--:R-:W-:Y:S08]  /*6040*/  HMMA.16816.F32.BF16 R8, R136.reuse, R132, R8 ;  /* 0x000000848808723c */ /* 0x048ff00000041808 */
[-C--:B------:R-:W-:Y:S08]  /*6050*/  HMMA.16816.F32.BF16 R12, R136, R134.reuse, R12 ;  /* 0x00000086880c723c */ /* 0x080ff0000004180c */
[C---:B-----5:R-:W-:Y:S01]  /*6060*/  FADD.FTZ R4, -R185.reuse, R4 ;  /* 0x00000004b9047221 */ /* 0x060fe20000010100 */
[C---:B------:R-:W-:Y:S04]  /*6070*/  HMMA.16816.F32.BF16 R16, R140.reuse, R134, R16 ;  /* 0x000000868c10723c */ /* 0x040fe80000041810 */
[----:B------:R-:W-:Y:S02]  /*6080*/  FADD.FTZ R5, -R185, R5 ;  /* 0x00000005b9057221 */ /* 0x000fe40000010100 */
[----:B------:R-:W-:Y:S02]  /*6090*/  FADD.FTZ R6, -R186, R6 ;  /* 0x00000006ba067221 */ /* 0x000fe40000010100 */
[----:B------:R-:W-:Y:S04]  /*60a0*/  FMUL.FTZ R154, R154, R4 ;  /* 0x000000049a9a7220 */ /* 0x000fe80000410000 */
[----:B------:R-:W-:Y:S02]  /*60b0*/  FADD.FTZ R0, -R186, R7 ;  /* 0x00000007ba007221 */ /* 0x000fe40000010100 */
[----:B------:R-:W-:Y:S02]  /*60c0*/  FMUL.FTZ R145, R145, R5 ;  /* 0x0000000591917220 */ /* 0x000fe40000410000 */
[----:B------:R-:W-:Y:S02]  /*60d0*/  FMUL.FTZ R144, R144, R6 ;  /* 0x0000000690907220 */ /* 0x000fe40000410000 */
[----:B------:R-:W-:Y:S01]  /*60e0*/  FMUL.FTZ R133, R199, R0 ;  /* 0x00000000c7857220 */ /* 0x000fe20000410000 */
[----:B------:R-:W1:Y:S01]  /*60f0*/  LDSM.16.M88.4 R4, [R173+0x13400] ;  /* 0x01340000ad04783b */ /* 0x000e620000000200 */
[----:B------:R-:W-:Y:S02]  /*6100*/  FADD.FTZ R9, -R184, R9 ;  /* 0x00000009b8097221 */ /* 0x000fe40000010100 */
[----:B------:R-:W-:Y:S02]  /*6110*/  FFMA.FTZ R0, -R146, R146, 1 ;  /* 0x3f80000092007423 */ /* 0x000fe40000010192 */
[----:B------:R-:W-:Y:S02]  /*6120*/  FADD.FTZ R11, -R183, R11 ;  /* 0x0000000bb70b7221 */ /* 0x000fe40000010100 */
[----:B------:R-:W-:Y:S02]  /*6130*/  FMUL.FTZ R134, R153, R9 ;  /* 0x0000000999867220 */ /* 0x000fe40000410000 */
[----:B------:R-:W-:Y:S02]  /*6140*/  FFMA.FTZ R9, -R149, R149, 1 ;  /* 0x3f80000095097423 */ /* 0x000fe40000010195 */
[----:B------:R-:W-:Y:S02]  /*6150*/  FMUL.FTZ R0, R0, c[0x0][0x2ec] ;  /* 0x0000bb0000007a20 */ /* 0x000fe40000410000 */
[----:B------:R-:W-:Y:S02]  /*6160*/  FADD.FTZ R10, -R183, R10 ;  /* 0x0000000ab70a7221 */ /* 0x000fe40000010100 */
[----:B------:R-:W-:Y:S02]  /*6170*/  FMUL.FTZ R11, R151, R11 ;  /* 0x0000000b970b7220 */ /* 0x000fe40000410000 */
[----:B------:R-:W-:Y:S02]  /*6180*/  FMUL.FTZ R9, R9, c[0x0][0x2ec] ;  /* 0x0000bb0009097a20 */ /* 0x000fe40000410000 */
[----:B------:R-:W-:Y:S02]  /*6190*/  FMUL.FTZ R151, R133, R0 ;  /* 0x0000000085977220 */ /* 0x000fe40000410000 */
[----:B------:R-:W-:Y:S02]  /*61a0*/  FFMA.FTZ R0, -R160, R160, 1 ;  /* 0x3f800000a0007423 */ /* 0x000fe400000101a0 */
[----:B------:R-:W-:Y:S02]  /*61b0*/  FMUL.FTZ R10, R152, R10 ;  /* 0x0000000a980a7220 */ /* 0x000fe40000410000 */
[----:B------:R-:W-:Y:S02]  /*61c0*/  FMUL.FTZ R154, R154, R9 ;  /* 0x000000099a9a7220 */ /* 0x000fe40000410000 */
[----:B------:R-:W-:Y:S02]  /*61d0*/  FMUL.FTZ R152, R144, R2 ;  /* 0x0000000290987220 */ /* 0x000fe40000410000 */
[----:B------:R-:W-:Y:S02]  /*61e0*/  FMUL.FTZ R9, R0, c[0x0][0x2ec] ;  /* 0x0000bb0000097a20 */ /* 0x000fe40000410000 */
[----:B------:R-:W-:Y:S02]  /*61f0*/  FFMA.FTZ R2, -R156, R156, 1 ;  /* 0x3f8000009c027423 */ /* 0x000fe4000001019c */
[----:B------:R-:W-:Y:S02]  /*6200*/  FFMA.FTZ R0, -R150, R150, 1 ;  /* 0x3f80000096007423 */ /* 0x000fe40000010196 */
[----:B------:R-:W-:Y:S02]  /*6210*/  FADD.FTZ R8, -R184, R8 ;  /* 0x00000008b8087221 */ /* 0x000fe40000010100 */
[----:B------:R-:W-:Y:S02]  /*6220*/  FMUL.FTZ R2, R2, c[0x0][0x2ec] ;  /* 0x0000bb0002027a20 */ /* 0x000fe40000410000 */
[----:B------:R-:W-:Y:S01]  /*6230*/  FMUL.FTZ R0, R0, c[0x0][0x2ec] ;  /* 0x0000bb0000007a20 */ /* 0x000fe20000410000 */
[-C--:B-1----:R-:W-:Y:S03]  /*6240*/  HMMA.16816.F32.BF16 R20, R140, R4.reuse, R20 ;  /* 0x000000048c14723c */ /* 0x082fe60000041814 */
[----:B------:R-:W-:Y:S02]  /*6250*/  FMUL.FTZ R132, R198, R8 ;  /* 0x00000008c6847220 */ /* 0x000fe40000410000 */
[----:B------:R-:W-:Y:S02]  /*6260*/  FFMA.FTZ R8, -R148, R148, 1 ;  /* 0x3f80000094087423 */ /* 0x000fe40000010194 */
[C---:B------:R-:W-:Y:S01]  /*6270*/  FADD.FTZ R12, -R184.reuse, R12 ;  /* 0x0000000cb80c7221 */ /* 0x040fe20000010100 */
[C---:B------:R-:W-:Y:S04]  /*6280*/  HMMA.16816.F32.BF16 R24, R136.reuse, R4, R24 ;  /* 0x000000048818723c */ /* 0x040fe80000041818 */
[----:B------:R-:W-:Y:S02]  /*6290*/  FADD.FTZ R13, -R184, R13 ;  /* 0x0000000db80d7221 */ /* 0x000fe40000010100 */
[C---:B------:R-:W-:Y:S02]  /*62a0*/  FADD.FTZ R14, -R183.reuse, R14 ;  /* 0x0000000eb70e7221 */ /* 0x040fe40000010100 */
[----:B------:R-:W-:Y:S01]  /*62b0*/  FADD.FTZ R15, -R183, R15 ;  /* 0x0000000fb70f7221 */ /* 0x000fe20000010100 */
[-C--:B------:R-:W-:Y:S03]  /*62c0*/  HMMA.16816.F32.BF16 R28, R136, R6.reuse, R28 ;  /* 0x00000006881c723c */ /* 0x080fe6000004181c */
[----:B------:R-:W-:Y:S02]  /*62d0*/  FMUL.FTZ R149, R10, R2 ;  /* 0x000000020a957220 */ /* 0x000fe40000410000 */
[----:B------:R-:W-:Y:S02]  /*62e0*/  FMUL.FTZ R148, R11, R0 ;  /* 0x000000000b947220 */ /* 0x000fe40000410000 */
[----:B------:R-:W-:Y:S01]  /*62f0*/  FFMA.FTZ R5, -R162, R162, 1 ;  /* 0x3f800000a2057423 */ /* 0x000fe200000101a2 */
[----:B------:R-:W-:Y:S04]  /*6300*/  HMMA.16816.F32.BF16 R32, R140, R6, R32 ;  /* 0x000000068c20723c */ /* 0x000fe80000041820 */
[----:B------:R-:W-:Y:S02]  /*6310*/  FFMA.FTZ R4, -R161, R161, 1 ;  /* 0x3f800000a1047423 */ /* 0x000fe400000101a1 */
[----:B------:R-:W-:Y:S02]  /*6320*/  FFMA.FTZ R2, -R159, R159, 1 ;  /* 0x3f8000009f027423 */ /* 0x000fe4000001019f */
[----:B------:R-:W-:Y:S04]  /*6330*/  FFMA.FTZ R0, -R158, R158, 1 ;  /* 0x3f8000009e007423 */ /* 0x000fe8000001019e */
        /* <DEDUP_REMOVED lines=18> */
[----:B------:R-:W-:Y:S02]  /*6460*/  FFMA.FTZ R5, -R166, R166, 1 ;  /* 0x3f800000a6057423 */ /* 0x000fe400000101a6 */
[----:B------:R-:W-:Y:S01]  /*6470*/  FFMA.FTZ R4, -R165, R165, 1 ;  /* 0x3f800000a5047423 */ /* 0x000fe200000101a5 */
[----:B------:R-:W-:Y:S01]  /*6480*/  IADD3 R165, R204, 0x20, RZ ;  /* 0x00000020cca57810 */ /* 0x000fe20007ffe0ff */
[----:B------:R-:W-:Y:S01]  /*6490*/  FFMA.FTZ R2, -R164, R164, 1 ;  /* 0x3f800000a4027423 */ /* 0x000fe200000101a4 */
[----:B------:R-:W-:Y:S01]  /*64a0*/  IADD3 R164, R204, 0x40, RZ ;  /* 0x00000040cca47810 */ /* 0x000fe20007ffe0ff */
[----:B------:R-:W-:Y:S02]  /*64b0*/  FFMA.FTZ R0, -R163, R163, 1 ;  /* 0x3f800000a3007423 */ /* 0x000fe400000101a3 */
[----:B------:R-:W-:Y:S02]  /*64c0*/  FMUL.FTZ R150, R132, R9 ;  /* 0x0000000984967220 */ /* 0x000fe40000410000 */
        /* <DEDUP_REMOVED lines=8> */
[----:B------:R-:W-:Y:S02]  /*6550*/  FFMA.FTZ R8, -R157, R157, 1 ;  /* 0x3f8000009d087423 */ /* 0x000fe4000001019d */
        /* <DEDUP_REMOVED lines=95> */
[C---:B------:R-:W-:Y:S02]  /*6b50*/  LEA R208, P4, R0.reuse, R208, 0x1 ;  /* 0x000000d000d07211 */ /* 0x040fe400078808ff */
[----:B------:R-:W-:Y:S02]  /*6b60*/  SHF.R.S32.HI R2, RZ, 0x1f, R0 ;  /* 0x0000001fff027819 */ /* 0x000fe40000011400 */
[----:B------:R-:W-:Y:S01]  /*6b70*/  IADD3 R187, R187, UR8, RZ ;  /* 0x00000008bbbb7c10 */ /* 0x000fe2000fffe0ff */
[----:B------:R-:W-:Y:S01]  /*6b80*/  @!P3 IMAD.MOV.U32 R4, RZ, RZ, R208 ;  /* 0x000000ffff04b224 */ /* 0x000fe200078e00d0 */
[----:B------:R-:W-:Y:S02]  /*6b90*/  LEA.HI.X R206, R0, R206, R2, 0x1, P4 ;  /* 0x000000ce00ce7211 */ /* 0x000fe400020f0c02 */
        /* <DEDUP_REMOVED lines=35> */
.L_x_986:
[----:B------:R-:W-:Y:S01]  /*6dd0*/  F2FP.BF16.PACK_AB R15, R153, R154 ;  /* 0x0000009a990f723e */ /* 0x000fe200000010ff */
[----:B------:R-:W2:Y:S01]  /*6de0*/  LDL R140, [R1] ;  /* 0x00000000018c7983 */ /* 0x000ea20000100800 */
        /* <DEDUP_REMOVED lines=136> */
.L_x_987:
[----:B------:R-:W-:Y:S01]  /*7670*/  LDSM.16.M88.4 R24, [R176] ;  /* 0x00000000b018783b */ /* 0x000fe20000000200 */
[C---:B------:R-:W-:Y:S01]  /*7680*/  IADD3 R163, R248.reuse, -0x40, RZ ;  /* 0xffffffc0f8a37810 */ /* 0x040fe20007ffe0ff */
[----:B------:R-:W-:Y:S01]  /*7690*/  IMAD.MOV.U32 R166, RZ, RZ, c[0x0][0x22c] ;  /* 0x00008b00ffa67624 */ /* 0x000fe200078e00ff */
[C---:B------:R-:W-:Y:S01]  /*76a0*/  IADD3 R161, R248.reuse, -0x40, RZ ;  /* 0xffffffc0f8a17810 */ /* 0x040fe20007ffe0ff */
[----:B------:R-:W-:Y:S01]  /*76b0*/  IMAD.MOV.U32 R2, RZ, RZ, c[0x0][0x22c] ;  /* 0x00008b00ff027624 */ /* 0x000fe200078e00ff */
[----:B-1----:R-:W1:Y:S01]  /*76c0*/  LDSM.16.MT88.4 R8, [R0+0x9000] ;  /* 0x009000000008783b */ /* 0x002e620000004200 */
[----:B------:R-:W-:Y:S01]  /*76d0*/  IMAD.SHL.U32 R163, R163, 0x4, RZ ;  /* 0x00000004a3a37824 */ /* 0x000fe200078e00ff */
[----:B------:R-:W-:Y:S01]  /*76e0*/  IADD3 R162, R248, -0x40, RZ ;  /* 0xffffffc0f8a27810 */ /* 0x000fe20007ffe0ff */
[----:B------:R-:W-:Y:S01]  /*76f0*/  IMAD R166, R166, c[0x0][0x1c0], RZ ;  /* 0x00007000a6a67a24 */ /* 0x000fe200078e02ff */
[----:B------:R-:W-:Y:S01]  /*7700*/  ULOP3.LUT UR8, UR7, 0x1, URZ, 0xc0, !UPT ;  /* 0x0000000107087892 */ /* 0x000fe2000f8ec03f */
[----:B------:R-:W2:Y:S01]  /*7710*/  LDSM.16.MT88.4 R16, [R0+0xb000] ;  /* 0x00b000000010783b */ /* 0x000ea20000004200 */
[----:B------:R-:W-:Y:S01]  /*7720*/  SHF.R.S32.HI R162, RZ, 0x1f, R162 ;  /* 0x0000001fffa27819 */ /* 0x000fe200000114a2 */
[----:B------:R-:W-:Y:S01]  /*7730*/  IMAD.SHL.U32 R166, R166, 0x20, RZ ;  /* 0x00000020a6a67824 */ /* 0x000fe200078e00ff */
[----:B------:R-:W-:Y:S01]  /*7740*/  UISETP.NE.U32.AND UP0, UPT, UR8, 0x1, UPT ;  /* 0x000000010800788c */ /* 0x000fe2000bf05070 */
[----:B------:R-:W-:Y:S01]  /*7750*/  IMAD R2, R2, c[0x0][0x1c0], RZ ;  /* 0x0000700002027a24 */ /* 0x000fe200078e02ff */
[----:B------:R-:W3:Y:S01]  /*7760*/  LDSM.16.MT88.4 R28, [R0+0xd000] ;  /* 0x00d00000001c783b */ /* 0x000ee20000004200 */
[----:B------:R-:W-:Y:S01]  /*7770*/  SHF.L.U64.HI R161, R161, 0x2, R162 ;  /* 0x00000002a1a17819 */ /* 0x000fe200000102a2 */
[----:B------:R-:W-:Y:S01]  /*7780*/  IMAD.MOV.U32 R162, RZ, RZ, c[0x0][0x22c] ;  /* 0x00008b00ffa27624 */ /* 0x000fe200078e00ff */
[----:B------:R-:W-:Y:S01]  /*7790*/  UISETP.GT.AND UP2, UPT, UR7, UR17, UPT ;  /* 0x000000110700728c */ /* 0x000fe2000bf44270 */
[----:B------:R-:W-:Y:S01]  /*77a0*/  IMAD.U32 R2, R2, -0x40, RZ ;  /* 0xffffffc002027824 */ /* 0x000fe200078e00ff */
[----:B------:R-:W-:Y:S01]  /*77b0*/  LDSM.16.M88.4 R32, [R177] ;  /* 0x00000000b120783b */ /* 0x000fe20000000200 */
[----:B------:R-:W-:Y:S01]  /*77c0*/  IMAD R162, R162, c[0x0][0x1c0], RZ ;  /* 0x00007000a2a27a24 */ /* 0x000fe200078e02ff */
[----:B------:R-:W-:Y:S02]  /*77d0*/  UIADD3 UR7, UR7, -0x1, URZ ;  /* 0xffffffff07077890 */ /* 0x000fe4000fffe03f */
[----:B------:R-:W-:Y:S01]  /*77e0*/  LEA R199, P1, R2, R214, 0x2 ;  /* 0x000000d602c77211 */ /* 0x000fe200078210ff */
[----:B------:R-:W4:Y:S01]  /*77f0*/  LDSM.16.MT88.4 R132, [R0+0x9400] ;  /* 0x009400000084783b */ /* 0x000f220000004200 */
[----:B------:R-:W-:Y:S02]  /*7800*/  IMAD R162, R162, 0x38, RZ ;  /* 0x00000038a2a27824 */ /* 0x000fe400078e02ff */
[----:B------:R-:W-:Y:S01]  /*7810*/  LEA.HI.X.SX32 R198, R2, R215, 0x2, P1 ;  /* 0x000000d702c67211 */ /* 0x000fe200008f16ff */
[----:B------:R-:W-:Y:S01]  /*7820*/  IMAD.MOV.U32 R2, RZ, RZ, c[0x0][0x22c] ;  /* 0x00008b00ff027624 */ /* 0x000fe200078e00ff */
[----:B------:R-:W3:Y:S03]  /*7830*/  LDSM.16.MT88.4 R136, [R0+0xb400] ;  /* 0x00b400000088783b */ /* 0x000ee60000004200 */
[----:B------:R-:W-:Y:S02]  /*7840*/  IMAD R2, R2, c[0x0][0x1c0], RZ ;  /* 0x0000700002027a24 */ /* 0x000fe400078e02ff */
[----:B------:R-:W3:Y:S02]  /*7850*/  LDSM.16.MT88.4 R140, [R0+0xd400] ;  /* 0x00d40000008c783b */ /* 0x000ee40000004200 */
[----:B------:R-:W-:Y:S03]  /*7860*/  IMAD.SHL.U32 R2, R2, 0x10, RZ ;  /* 0x0000001002027824 */ /* 0x000fe600078e00ff */
[----:B------:R-:W-:Y:S01]  /*7870*/  LDSM.16.M88.4 R144, [R179] ;  /* 0x00000000b390783b */ /* 0x000fe20000000200 */
[C---:B-1----:R-:W-:Y:S04]  /*7880*/  HMMA.16816.F32.BF16 R4, R24.reuse, R8, RZ ;  /* 0x000000081804723c */ /* 0x042fe800000418ff */
[----:B------:R-:W1:Y:S05]  /*7890*/  LDSM.16.MT88.4 R148, [R0+0x9800] ;  /* 0x009800000094783b */ /* 0x000e6a0000004200 */
[----:B------:R-:W1:Y:S01]  /*78a0*/  LDSM.16.MT88.4 R152, [R0+0xb800] ;  /* 0x00b800000098783b */ /* 0x000e620000004200 */
[C---:B------:R-:W-:Y:S04]  /*78b0*/  HMMA.16816.F32.BF16 R8, R24.reuse, R10, RZ ;  /* 0x0000000a1808723c */ /* 0x040fe800000418ff */
[----:B------:R-:W-:Y:S04]  /*78c0*/  LDSM.16.MT88.4 R156, [R0+0xbc00] ;  /* 0x00bc0000009c783b */ /* 0x000fe80000004200 */
[C---:B--2---:R-:W-:Y:S08]  /*78d0*/  HMMA.16816.F32.BF16 R12, R24.reuse, R16, RZ ;  /* 0x00000010180c723c */ /* 0x044ff000000418ff */
[C---:B------:R-:W-:Y:S08]  /*78e0*/  HMMA.16816.F32.BF16 R16, R24.reuse, R18, RZ ;  /* 0x000000121810723c */ /* 0x040ff000000418ff */
[C---:B---3--:R-:W-:Y:S08]  /*78f0*/  HMMA.16816.F32.BF16 R20, R24.reuse, R28, RZ ;  /* 0x0000001c1814723c */ /* 0x048ff000000418ff */
[----:B------:R-:W-:Y:S01]  /*7900*/  HMMA.16816.F32.BF16 R24, R24, R30, RZ ;  /* 0x0000001e1818723c */ /* 0x000fe200000418ff */
[----:B------:R-:W2:Y:S07]  /*7910*/  LDSM.16.MT88.4 R28, [R0+0xd800] ;  /* 0x00d80000001c783b */ /* 0x000eae0000004200 */
[C---:B----4-:R-:W-:Y:S08]  /*7920*/  HMMA.16816.F32.BF16 R4, R32.reuse, R132, R4 ;  /* 0x000000842004723c */ /* 0x050ff00000041804 */
[C---:B------:R-:W-:Y:S01]  /*7930*/  HMMA.16816.F32.BF16 R8, R32.reuse, R134, R8 ;  /* 0x000000862008723c */ /* 0x040fe20000041808 */
[----:B------:R-:W-:Y:S07]  /*7940*/  LDSM.16.M88.4 R132, [R178] ;  /* 0x00000000b284783b */ /* 0x000fee0000000200 */
[C---:B------:R-:W-:Y:S08]  /*7950*/  HMMA.16816.F32.BF16 R12, R32.reuse, R136, R12 ;  /* 0x00000088200c723c */ /* 0x040ff0000004180c */
[C---:B------:R-:W-:Y:S01]  /*7960*/  HMMA.16816.F32.BF16 R16, R32.reuse, R138, R16 ;  /* 0x0000008a2010723c */ /* 0x040fe20000041810 */
[----:B------:R-:W3:Y:S07]  /*7970*/  LDSM.16.MT88.4 R136, [R0+0x9c00] ;  /* 0x009c00000088783b */ /* 0x000eee0000004200 */
[C---:B------:R-:W-:Y:S08]  /*7980*/  HMMA.16816.F32.BF16 R20, R32.reuse, R140, R20 ;  /* 0x0000008c2014723c */ /* 0x040ff00000041814 */
[----:B------:R-:W-:Y:S01]  /*7990*/  HMMA.16816.F32.BF16 R24, R32, R142, R24 ;  /* 0x0000008e2018723c */ /* 0x000fe20000041818 */
[----:B------:R-:W4:Y:S05]  /*79a0*/  LDSM.16.MT88.4 R32, [R0+0xdc00] ;  /* 0x00dc00000020783b */ /* 0x000f2a0000004200 */
[----:B------:R-:W-:Y:S02]  /*79b0*/  LDSM.16.M88.4 R140, [R176+0x2000] ;  /* 0x00200000b08c783b */ /* 0x000fe40000000200 */
        /* <DEDUP_REMOVED lines=8> */
[----:B------:R-:W2:Y:S05]  /*7a40*/  LDSM.16.MT88.4 R28, [R0+0xe000] ;  /* 0x00e00000001c783b */ /* 0x000eaa0000004200 */
[----:B------:R-:W-:Y:S02]  /*7a50*/  LDSM.16.MT88.4 R144, [R0+0xa400] ;  /* 0x00a400000090783b */ /* 0x000fe40000004200 */
[C---:B---3--:R-:W-:Y:S08]  /*7a60*/  HMMA.16816.F32.BF16 R4, R132.reuse, R136, R4 ;  /* 0x000000888404723c */ /* 0x048ff00000041804 */
[C---:B------:R-:W-:Y:S01]  /*7a70*/  HMMA.16816.F32.BF16 R8, R132.reuse, R138, R8 ;  /* 0x0000008a8408723c */ /* 0x040fe20000041808 */
[----:B------:R-:W3:Y:S07]  /*7a80*/  LDSM.16.M88.4 R136, [R177+0x2000] ;  /* 0x00200000b188783b */ /* 0x000eee0000000200 */
[C---:B------:R-:W-:Y:S08]  /*7a90*/  HMMA.16816.F32.BF16 R12, R132.reuse, R156, R12 ;  /* 0x0000009c840c723c */ /* 0x040ff0000004180c */
[C---:B------:R-:W-:Y:S01]  /*7aa0*/  HMMA.16816.F32.BF16 R16, R132.reuse, R158, R16 ;  /* 0x0000009e8410723c */ /* 0x040fe20000041810 */
[----:B------:R-:W2:Y:S07]  /*7ab0*/  LDSM.16.MT88.4 R156, [R0+0xc400] ;  /* 0x00c40000009c783b */ /* 0x000eae0000004200 */
[C---:B----4-:R-:W-:Y:S08]  /*7ac0*/  HMMA.16816.F32.BF16 R20, R132.reuse, R32, R20 ;  /* 0x000000208414723c */ /* 0x050ff00000041814 */
        /* <DEDUP_REMOVED lines=12> */
[----:B------:R-:W-:Y:S02]  /*7b90*/  LDSM.16.M88.4 R140, [R178+0x2000] ;  /* 0x00200000b28c783b */ /* 0x000fe40000000200 */
[C---:B---3--:R-:W-:Y:S08]  /*7ba0*/  HMMA.16816.F32.BF16 R4, R136.reuse, R144, R4 ;  /* 0x000000908804723c */ /* 0x048ff00000041804 */
[C---:B------:R-:W-:Y:S01]  /*7bb0*/  HMMA.16816.F32.BF16 R8, R136.reuse, R146, R8 ;  /* 0x000000928808723c */ /* 0x040fe20000041808 */
[----:B------:R-:W3:Y:S07]  /*7bc0*/  LDSM.16.MT88.4 R144, [R0+0xac00] ;  /* 0x00ac00000090783b */ /* 0x000eee0000004200 */
[C---:B------:R-:W-:Y:S08]  /*7bd0*/  HMMA.16816.F32.BF16 R12, R136.reuse, R156, R12 ;  /* 0x0000009c880c723c */ /* 0x040ff0000004180c */
[C---:B------:R-:W-:Y:S01]  /*7be0*/  HMMA.16816.F32.BF16 R16, R136.reuse, R158, R16 ;  /* 0x0000009e8810723c */ /* 0x040fe20000041810 */
[----:B------:R-:W2:Y:S07]  /*7bf0*/  LDSM.16.MT88.4 R156, [R0+0xcc00] ;  /* 0x00cc0000009c783b */ /* 0x000eae0000004200 */
[C---:B----4-:R-:W-:Y:S08]  /*7c00*/  HMMA.16816.F32.BF16 R20, R136.reuse, R32, R20 ;  /* 0x000000208814723c */ /* 0x050ff00000041814 */
[----:B------:R-:W-:Y:S01]  /*7c10*/  HMMA.16816.F32.BF16 R24, R136, R34, R24 ;  /* 0x000000228818723c */ /* 0x000fe20000041818 */
[----:B------:R-:W4:Y:S07]  /*7c20*/  LDSM.16.MT88.4 R32, [R0+0xec00] ;  /* 0x00ec00000020783b */ /* 0x000f2e0000004200 */
        /* <DEDUP_REMOVED lines=8> */
[----:B------:R-:W-:Y:S01]  /*7cb0*/  @P0 IADD3 R30, P2, R163, UR14, RZ ;  /* 0x0000000ea31e0c10 */ /* 0x000fe2000ff5e0ff */
        /* <DEDUP_REMOVED lines=10> */
[----:B------:R-:W-:Y:S01]  /*7d60*/  IMAD R161, R161, c[0x0][0x1c0], RZ ;  /* 0x00007000a1a17a24 */ /* 0x000fe200078e02ff */
[----:B------:R1:W5:Y:S01]  /*7d70*/  @P0 LDG.E R240, [R30.64+0x20] ;  /* 0x000020041ef00981 */ /* 0x000362000c1e1900 */
[C---:B------:R-:W-:Y:S04]  /*7d80*/  HMMA.16816.F32.BF16 R12, R140.reuse, R156, R12 ;  /* 0x0000009c8c0c723c */ /* 0x040fe8000004180c */
[----:B------:R1:W5:Y:S01]  /*7d90*/  @P0 LDG.E R237, [R30.64+0x80] ;  /* 0x000080041eed0981 */ /* 0x000362000c1e1900 */
[----:B------:R-:W-:Y:S03]  /*7da0*/  IMAD R161, R161, 0x18, RZ ;  /* 0x00000018a1a17824 */ /* 0x000fe600078e02ff */
[C---:B------:R-:W-:Y:S01]  /*7db0*/  HMMA.16816.F32.BF16 R16, R140.reuse, R158, R16 ;  /* 0x0000009e8c10723c */ /* 0x040fe20000041810 */
[----:B------:R1:W5:Y:S03]  /*7dc0*/  @P0 LDG.E R238, [R30.64+0xa0] ;  /* 0x0000a0041eee0981 */ /* 0x000366000c1e1900 */
[CC--:B------:R-:W-:Y:S02]  /*7dd0*/  LEA R134, P0, R2.reuse, R28.reuse, 0x2 ;  /* 0x0000001c02867211 */ /* 0x0c0fe400078010ff */
[----:B------:R2:W-:Y:S02]  /*7de0*/  RED.E.ADD.F32.FTZ.RN.STRONG.GPU [R28.64], R4 ;  /* 0x000000041c00798e */ /* 0x0005e4000c10e784 */
[C---:B----4-:R-:W-:Y:S04]  /*7df0*/  HMMA.16816.F32.BF16 R20, R140.reuse, R32, R20 ;  /* 0x000000208c14723c */ /* 0x050fe80000041814 */
[-C--:B------:R-:W-:Y:S03]  /*7e00*/  LEA.HI.X.SX32 R135, R2, R29.reuse, 0x2, P0 ;  /* 0x0000001d02877211 */ /* 0x080fe600000f16ff */
        /* <DEDUP_REMOVED lines=10> */
[-C--:B------:R-:W-:Y:S02]  /*7eb0*/  LEA.HI.X.SX32 R35, R166, R29.reuse, 0x2, P0 ;  /* 0x0000001da6237211 */ /* 0x080fe400000f16ff */
[----:B------:R-:W-:Y:S01]  /*7ec0*/  IMAD R161, R161, c[0x0][0x1c0], RZ ;  /* 0x00007000a1a17a24 */ /* 0x000fe200078e02ff */
[-C--:B-1----:R-:W-:Y:S01]  /*7ed0*/  LEA R30, P2, R163, R28.reuse, 0x2 ;  /* 0x0000001ca31e7211 */ /* 0x082fe200078410ff */
[----:B------:R1:W-:Y:S02]  /*7ee0*/  RED.E.ADD.F32.FTZ.RN.STRONG.GPU [R132.64], R7 ;  /* 0x000000078400798e */ /* 0x0003e4000c10e784 */
[----:B------:R-:W-:Y:S01]  /*7ef0*/  IMAD R161, R161, 0x30, RZ ;  /* 0x00000030a1a17824 */ /* 0x000fe200078e02ff */
[-C--:B------:R-:W-:Y:S02]  /*7f00*/  LEA.HI.X.SX32 R31, R163, R29.reuse, 0x2, P2 ;  /* 0x0000001da31f7211 */ /* 0x080fe400010f16ff */
[----:B------:R1:W-:Y:S02]  /*7f10*/  RED.E.ADD.F32.FTZ.RN.STRONG.GPU [R34.64], R8 ;  /* 0x000000082200798e */ /* 0x0003e4000c10e784 */
[CC--:B--2---:R-:W-:Y:S03]  /*7f20*/  LEA R4, P1, R161.reuse, R28.reuse, 0x2 ;  /* 0x0000001ca1047211 */ /* 0x0c4fe600078210ff */
[----:B------:R2:W-:Y:S01]  /*7f30*/  RED.E.ADD.F32.FTZ.RN.STRONG.GPU [R30.64], R9 ;  /* 0x000000091e00798e */ /* 0x0005e2000c10e784 */
[-C--:B---3--:R-:W-:Y:S01]  /*7f40*/  LEA.HI.X.SX32 R5, R161, R29.reuse, 0x2, P1 ;  /* 0x0000001da1057211 */ /* 0x088fe200008f16ff */
[----:B------:R-:W-:Y:S04]  /*7f50*/  IMAD.MOV.U32 R161, RZ, RZ, c[0x0][0x22c] ;  /* 0x00008b00ffa17624 */ /* 0x000fe800078e00ff */
[----:B------:R3:W-:Y:S01]  /*7f60*/  RED.E.ADD.F32.FTZ.RN.STRONG.GPU [R4.64], R10 ;  /* 0x0000000a0400798e */ /* 0x0007e2000c10e784 */
[CC--:B----4-:R-:W-:Y:S01]  /*7f70*/  LEA R6, P0, R162.reuse, R28.reuse, 0x2 ;  /* 0x0000001ca2067211 */ /* 0x0d0fe200078010ff */
[----:B------:R-:W-:Y:S03]  /*7f80*/  IMAD R161, R161, c[0x0][0x1c0], RZ ;  /* 0x00007000a1a17a24 */ /* 0x000fe600078e02ff */
[-C--:B-1----:R-:W-:Y:S01]  /*7f90*/  LEA.HI.X.SX32 R7, R162, R29.reuse, 0x2, P0 ;  /* 0x0000001da2077211 */ /* 0x082fe200000f16ff */
[----:B------:R-:W-:Y:S01]  /*7fa0*/  IMAD.SHL.U32 R161, R161, 0x10, RZ ;  /* 0x00000010a1a17824 */ /* 0x000fe200078e00ff */
[----:B------:R-:W-:Y:S03]  /*7fb0*/  IADD3 R132, R2, 0x40, RZ ;  /* 0x0000004002847810 */ /* 0x000fe60007ffe0ff */
[----:B------:R1:W-:Y:S01]  /*7fc0*/  RED.E.ADD.F32.FTZ.RN.STRONG.GPU [R6.64], R11 ;  /* 0x0000000b0600798e */ /* 0x0003e2000c10e784 */
[C---:B------:R-:W-:Y:S02]  /*7fd0*/  IADD3 R137, R161.reuse, 0x20, RZ ;  /* 0x00000020a1897810 */ /* 0x040fe40007ffe0ff */
[C---:B------:R-:W-:Y:S02]  /*7fe0*/  IADD3 R136, R161.reuse, 0x20, RZ ;  /* 0x00000020a1887810 */ /* 0x040fe40007ffe0ff */
[----:B------:R4:W-:Y:S01]  /*7ff0*/  RED.E.ADD.F32.FTZ.RN.STRONG.GPU [R28.64+0x80], R12 ;  /* 0x0000800c1c00798e */ /* 0x0009e2000c10e784 */
[----:B------:R-:W-:Y:S02]  /*8000*/  IADD3 R0, R161, 0x20, RZ ;  /* 0x00000020a1007810 */ /* 0x000fe40007ffe0ff */
[----:B------:R-:W-:Y:S01]  /*8010*/  IMAD.IADD R136, R241, 0x1, R136 ;  /* 0x00000001f1887824 */ /* 0x000fe200078e0288 */
[-C--:B------:R-:W-:Y:S01]  /*8020*/  LEA R8, P2, R245, R28.reuse, 0x2 ;  /* 0x0000001cf5087211 */ /* 0x080fe200078410ff */
[----:B------:R4:W-:Y:S01]  /*8030*/  RED.E.ADD.F32.FTZ.RN.STRONG.GPU [R32.64+0x80], R13 ;  /* 0x0000800d2000798e */ /* 0x0009e2000c10e784 */
[C---:B------:R-:W-:Y:S02]  /*8040*/  IMAD.IADD R0, R241.reuse, 0x1, R0 ;  /* 0x00000001f1007824 */ /* 0x040fe400078e0200 */
[CC--:B--2---:R-:W-:Y:S02]  /*8050*/  LEA R30, P1, R136.reuse, R28.reuse, 0x2 ;  /* 0x0000001c881e7211 */ /* 0x0c4fe400078210ff */
[----:B------:R-:W-:Y:S01]  /*8060*/  IMAD.IADD R0, R241, 0x1, R0 ;  /* 0x00000001f1007824 */ /* 0x000fe200078e0200 */
[-C--:B------:R-:W-:Y:S02]  /*8070*/  LEA.HI.X.SX32 R9, R245, R29.reuse, 0x2, P2 ;  /* 0x0000001df5097211 */ /* 0x080fe400010f16ff */
[CC--:B---3--:R-:W-:Y:S02]  /*8080*/  LEA R4, P0, R137.reuse, R28.reuse, 0x2 ;  /* 0x0000001c89047211 */ /* 0x0c8fe400078010ff */
[-C--:B------:R-:W-:Y:S02]  /*8090*/  LEA.HI.X.SX32 R31, R136, R29.reuse, 0x2, P1 ;  /* 0x0000001d881f7211 */ /* 0x080fe400008f16ff */
[-C--:B------:R-:W-:Y:S02]  /*80a0*/  LEA.HI.X.SX32 R5, R137, R29.reuse, 0x2, P0 ;  /* 0x0000001d89057211 */ /* 0x080fe400000f16ff */
[-C--:B------:R-:W-:Y:S01]  /*80b0*/  LEA R10, P0, R0, R28.reuse, 0x2 ;  /* 0x0000001c000a7211 */ /* 0x080fe200078010ff */
[----:B------:R-:W-:Y:S01]  /*80c0*/  LDSM.16.MT88.4 R136, [R3+0x18800] ;  /* 0x018800000388783b */ /* 0x000fe20000004200 */
[-C--:B-1----:R-:W-:Y:S02]  /*80d0*/  LEA R6, P1, R244, R28.reuse, 0x2 ;  /* 0x0000001cf4067211 */ /* 0x082fe400078210ff */
[-C--:B------:R-:W-:Y:S02]  /*80e0*/  LEA.HI.X.SX32 R11, R0, R29.reuse, 0x2, P0 ;  /* 0x0000001d000b7211 */ /* 0x080fe400000f16ff */
[----:B------:R1:W-:Y:S01]  /*80f0*/  RED.E.ADD.F32.FTZ.RN.STRONG.GPU [R4.64], R14 ;  /* 0x0000000e0400798e */ /* 0x0003e2000c10e784 */
[-C--:B------:R-:W-:Y:S02]  /*8100*/  LEA.HI.X.SX32 R7, R244, R29.reuse, 0x2, P1 ;  /* 0x0000001df4077211 */ /* 0x080fe400008f16ff */
[C---:B------:R-:W-:Y:S02]  /*8110*/  IADD3 R0, R2.reuse, 0x40, RZ ;  /* 0x0000004002007810 */ /* 0x040fe40007ffe0ff */
[----:B------:R2:W-:Y:S01]  /*8120*/  RED.E.ADD.F32.FTZ.RN.STRONG.GPU [R30.64], R15 ;  /* 0x0000000f1e00798e */ /* 0x0005e2000c10e784 */
[----:B------:R-:W-:Y:S02]  /*8130*/  IADD3 R2, R2, 0x40, RZ ;  /* 0x0000004002027810 */ /* 0x000fe40007ffe0ff */
[C---:B------:R-:W-:Y:S02]  /*8140*/  IMAD.IADD R0, R241.reuse, 0x1, R0 ;  /* 0x00000001f1007824 */ /* 0x040fe400078e0200 */
[----:B------:R3:W-:Y:S01]  /*8150*/  RED.E.ADD.F32.FTZ.RN.STRONG.GPU [R10.64], R16 ;  /* 0x000000100a00798e */ /* 0x0007e2000c10e784 */
[C---:B------:R-:W-:Y:S02]  /*8160*/  IMAD.IADD R2, R241.reuse, 0x1, R2 ;  /* 0x00000001f1027824 */ /* 0x040fe400078e0202 */
[----:B------:R-:W-:Y:S02]  /*8170*/  IMAD.IADD R0, R241, 0x1, R0 ;  /* 0x00000001f1007824 */ /* 0x000fe400078e0200 */
[----:B------:R3:W-:Y:S01]  /*8180*/  RED.E.ADD.F32.FTZ.RN.STRONG.GPU [R8.64], R17 ;  /* 0x000000110800798e */ /* 0x0007e2000c10e784 */
[CC--:B----4-:R-:W-:Y:S04]  /*8190*/  LEA R12, P4, R2.reuse, R28.reuse, 0x2 ;  /* 0x0000001c020c7211 */ /* 0x0d0fe800078810ff */
[----:B------:R4:W-:Y:S01]  /*81a0*/  RED.E.ADD.F32.FTZ.RN.STRONG.GPU [R6.64], R18 ;  /* 0x000000120600798e */ /* 0x0009e2000c10e784 */
[-C--:B------:R-:W-:Y:S02]  /*81b0*/  LEA.HI.X.SX32 R13, R2, R29.reuse, 0x2, P4 ;  /* 0x0000001d020d7211 */ /* 0x080fe400020f16ff */
[CC--:B-1----:R-:W-:Y:S02]  /*81c0*/  LEA R4, P0, R247.reuse, R28.reuse, 0x2 ;  /* 0x0000001cf7047211 */ /* 0x0c2fe400078010ff */
[CC--:B------:R-:W-:Y:S02]  /*81d0*/  LEA R14, P5, R132.reuse, R28.reuse, 0x2 ;  /* 0x0000001c840e7211 */ /* 0x0c0fe400078a10ff */
[-C--:B------:R-:W-:Y:S02]  /*81e0*/  LEA.HI.X.SX32 R5, R247, R29.reuse, 0x2, P0 ;  /* 0x0000001df7057211 */ /* 0x080fe400000f16ff */
[-C--:B--2---:R-:W-:Y:S02]  /*81f0*/  LEA.HI.X.SX32 R15, R132, R29.reuse, 0x2, P5 ;  /* 0x0000001d840f7211 */ /* 0x084fe400028f16ff */
[----:B------:R-:W-:Y:S01]  /*8200*/  LDSM.16.MT88.4 R132, [R3+0x17800] ;  /* 0x017800000384783b */ /* 0x000fe20000004200 */
[CC--:B---3--:R-:W-:Y:S04]  /*8210*/  LEA R10, P3, R0.reuse, R28.reuse, 0x2 ;  /* 0x0000001c000a7211 */ /* 0x0c8fe800078610ff */
[----:B------:R1:W-:Y:S01]  /*8220*/  RED.E.ADD.F32.FTZ.RN.STRONG.GPU [R4.64], R19 ;  /* 0x000000130400798e */ /* 0x0003e2000c10e784 */
[-C--:B------:R-:W-:Y:S02]  /*8230*/  LEA.HI.X.SX32 R11, R0, R29.reuse, 0x2, P3 ;  /* 0x0000001d000b7211 */ /* 0x080fe400018f16ff */
[CC--:B------:R-:W-:Y:S02]  /*8240*/  LEA R8, P2, R243.reuse, R28.reuse, 0x2 ;  /* 0x0000001cf3087211 */ /* 0x0c0fe400078410ff */
[----:B------:R-:W-:Y:S01]  /*8250*/  RED.E.ADD.F32.FTZ.RN.STRONG.GPU [R28.64+0x100], R20 ;  /* 0x000100141c00798e */ /* 0x000fe2000c10e784 */
[----:B------:R-:W-:Y:S02]  /*8260*/  IADD3 R0, R172, -0x3000, RZ ;  /* 0xffffd000ac007810 */ /* 0x000fe40007ffe0ff */
[-C--:B------:R-:W-:Y:S02]  /*8270*/  LEA.HI.X.SX32 R9, R243, R29.reuse, 0x2, P2 ;  /* 0x0000001df3097211 */ /* 0x080fe400010f16ff */
[----:B------:R-:W-:Y:S01]  /*8280*/  RED.E.ADD.F32.FTZ.RN.STRONG.GPU [R32.64+0x100], R21 ;  /* 0x000100152000798e */ /* 0x000fe2000c10e784 */
[CC--:B----4-:R-:W-:Y:S04]  /*8290*/  LEA R6, P1, R242.reuse, R28.reuse, 0x2 ;  /* 0x0000001cf2067211 */ /* 0x0d0fe800078210ff */
[----:B------:R-:W-:Y:S01]  /*82a0*/  RED.E.ADD.F32.FTZ.RN.STRONG.GPU [R14.64], R22 ;  /* 0x000000160e00798e */ /* 0x000fe2000c10e784 */
[-C--:B------:R-:W-:Y:S02]  /*82b0*/  LEA.HI.X.SX32 R7, R242, R29.reuse, 0x2, P1 ;  /* 0x0000001df2077211 */ /* 0x080fe400008f16ff */
[----:B------:R-:W-:Y:S01]  /*82c0*/  PLOP3.LUT P1, PT, PT, PT, UP0, 0x80, 0x0 ;  /* 0x000000000000781c */ /* 0x000fe20003f2f008 */
[----:B------:R-:W-:Y:S01]  /*82d0*/  @UP3 UIADD3 UR16, UP0, UR16, -0x100, URZ ;  /* 0xffffff0010103890 */ /* 0x000fe2000ff1e03f */
[----:B------:R-:W-:Y:S03]  /*82e0*/  RED.E.ADD.F32.FTZ.RN.STRONG.GPU [R12.64], R23 ;  /* 0x000000170c00798e */ /* 0x000fe6000c10e784 */
[----:B------:R-:W-:Y:S02]  /*82f0*/  @UP3 UIADD3.X UR15, UR15, -0x1, URZ, UP0, !UPT ;  /* 0xffffffff0f0f3890 */ /* 0x000fe400087fe43f */
[----:B------:R-:W-:Y:S01]  /*8300*/  RED.E.ADD.F32.FTZ.RN.STRONG.GPU [R10.64], R24 ;  /* 0x000000180a00798e */ /* 0x000fe2000c10e784 */
[C---:B-1----:R-:W-:Y:S04]  /*8310*/  LEA R4, P0, R246.reuse, R28, 0x2 ;  /* 0x0000001cf6047211 */ /* 0x042fe800078010ff */
[----:B------:R-:W-:Y:S01]  /*8320*/  RED.E.ADD.F32.FTZ.RN.STRONG.GPU [R8.64], R25 ;  /* 0x000000190800798e */ /* 0x000fe2000c10e784 */
[----:B------:R-:W-:Y:S02]  /*8330*/  LEA.HI.X.SX32 R5, R246, R29, 0x2, P0 ;  /* 0x0000001df6057211 */ /* 0x000fe400000f16ff */
[----:B------:R-:W-:Y:S02]  /*8340*/  PLOP3.LUT P0, PT, PT, PT, UP2, 0x80, 0x0 ;  /* 0x000000000000781c */ /* 0x000fe40003f0f028 */
[----:B------:R-:W-:Y:S01]  /*8350*/  RED.E.ADD.F32.FTZ.RN.STRONG.GPU [R6.64], R26 ;  /* 0x0000001a0600798e */ /* 0x000fe2000c10e784 */
[----:B------:R-:W-:Y:S04]  /*8360*/  @P1 IADD3 R0, R172, 0x3000, RZ ;  /* 0x00003000ac001810 */ /* 0x000fe80007ffe0ff */
[----:B------:R-:W-:Y:S05]  /*8370*/  LDSM.16.MT88.4 R8, [R172] ;  /* 0x00000000ac08783b */ /* 0x000fea0000004200 */
[----:B------:R-:W-:Y:S05]  /*8380*/  RED.E.ADD.F32.FTZ.RN.STRONG.GPU [R4.64], R27 ;  /* 0x0000001b0400798e */ /* 0x000fea000c10e784 */
[----:B------:R-:W1:Y:S05]  /*8390*/  LDSM.16.MT88.4 R4, [R3+0x15000] ;  /* 0x015000000304783b */ /* 0x000e6a0000004200 */
[----:B------:R-:W2:Y:S05]  /*83a0*/  LDSM.16.MT88.4 R12, [R3+0x17000] ;  /* 0x01700000030c783b */ /* 0x000eaa0000004200 */
[----:B------:R-:W3:Y:S05]  /*83b0*/  LDSM.16.MT88.4 R16, [R172+0x1000] ;  /* 0x00100000ac10783b */ /* 0x000eea0000004200 */
[----:B------:R-:W4:Y:S05]  /*83c0*/  LDSM.16.MT88.4 R28, [R172+0x2000] ;  /* 0x00200000ac1c783b */ /* 0x000f2a0000004200 */
[----:B------:R-:W-:Y:S05]  /*83d0*/  LDSM.16.MT88.4 R32, [R3+0x15800] ;  /* 0x015800000320783b */ /* 0x000fea0000004200 */
        /* <DEDUP_REMOVED lines=227> */
.L_x_989:
        /* <DEDUP_REMOVED lines=19> */
.L_x_990:
        /* <DEDUP_REMOVED lines=11> */
[----:B------:R-:W-:Y:S01]  /*93f0*/  IMAD.WIDE.U32 R4, R21, c[0x0][0x3a0], R6 ;  /* 0x0000e80015047a25 */ /* 0x000fe200078e0006 */
[----:B------:R-:W-:-:S02]  /*9400*/  USHF.R.S32.HI UR13, URZ, 0x1f, UR40 ;  /* 0x0000001f3f0d7899 */ /* 0x000fc40008011428 */
        /* <DEDUP_REMOVED lines=42> */
.L_x_992:
[----:B------:R-:W-:Y:S05]  /*96b0*/  BSYNC B0 ;  /* 0x0000000000007941 */ /* 0x000fea0003800000 */
.L_x_991:
        /* <DEDUP_REMOVED lines=20> */
.L_x_994:
[----:B------:R-:W-:Y:S05]  /*9800*/  BSYNC B0 ;  /* 0x0000000000007941 */ /* 0x000fea0003800000 */
.L_x_993:
        /* <DEDUP_REMOVED lines=30> */
.L_x_996:
[----:B------:R-:W-:Y:S05]  /*99f0*/  BSYNC B0 ;  /* 0x0000000000007941 */ /* 0x000fea0003800000 */
.L_x_995:
        /* <DEDUP_REMOVED lines=16> */
.L_x_970:
[----:B------:R-:W-:Y:S05]  /*9b00*/  BSYNC B1 ;  /* 0x0000000000017941 */ /* 0x000fea0003800000 */
.L_x_956:
        /* <DEDUP_REMOVED lines=11> */
.L_x_997:
[----:B------:R-:W-:Y:S05]  /*9bc0*/  EXIT ;  /* 0x000000000000794d */ /* 0x000fea0003800000 */
.L_x_999:
        /* <DEDUP_REMOVED lines=11> */
.L_x_1304:


//--------------------- .text._ZN5flash44flash_bwd_dq_dk_dv_loop_seqk_parallel_kernelI23Flash_bwd_kernel_traitsILi96ELi64ELi128ELi8ELi2ELi4ELi4ELb0ELb0EN7cutlass10bfloat16_tE19Flash_kernel_traitsILi96ELi64ELi128ELi8ES3_EELb1ELb0ELb0ELb0ELb1ELb1ELb0EEEvNS_16Flash_bwd_paramsE --------------------------
	.section	.text._ZN5flash44flash_bwd_dq_dk_dv_loop_seqk_parallel_kernelI23Flash_bwd_kernel_traitsILi96ELi64ELi128ELi8ELi2ELi4ELi4ELb0ELb0EN7cutlass10bfloat16_tE19Flash_kernel_traitsILi96ELi64ELi128ELi8ES3_EELb1ELb0ELb0ELb0ELb1ELb1ELb0EEEvNS_16Flash_bwd_paramsE,"ax",@progbits
	.sectioninfo	@"SHI_REGISTERS=255"
	.align	128
        .global         _ZN5flash44flash_bwd_dq_dk_dv_loop_seqk_parallel_kernelI23Flash_bwd_kernel_traitsILi96ELi64ELi128ELi8ELi2ELi4ELi4ELb0ELb0EN7cutlass10bfloat16_tE19Flash_kernel_traitsILi96ELi64ELi128ELi8ES3_EELb1ELb0ELb0ELb0ELb1ELb1ELb0EEEvNS_16Flash_bwd_paramsE
        .type           _ZN5flash44flash_bwd_dq_dk_dv_loop_seqk_parallel_kernelI23Flash_bwd_kernel_traitsILi96ELi64ELi128ELi8ELi2ELi4ELi4ELb0ELb0EN7cutlass10bfloat16_tE19Flash_kernel_traitsILi96ELi64ELi128ELi8ES3_EELb1ELb0ELb0ELb0ELb1ELb1ELb0EEEvNS_16Flash_bwd_paramsE,@function
        .size           _ZN5flash44flash_bwd_dq_dk_dv_loop_seqk_parallel_kernelI23Flash_bwd_kernel_traitsILi96ELi64ELi128ELi8ELi2ELi4ELi4ELb0ELb0EN7cutlass10bfloat16_tE19Flash_kernel_traitsILi96ELi64ELi128ELi8ES3_EELb1ELb0ELb0ELb0ELb1ELb1ELb0EEEvNS_16Flash_bwd_paramsE,(.L_x_1305 - _ZN5flash44flash_bwd_dq_dk_dv_loop_seqk_parallel_kernelI23Flash_bwd_kernel_traitsILi96ELi64ELi128ELi8ELi2ELi4ELi4ELb0ELb0EN7cutlass10bfloat16_tE19Flash_kernel_traitsILi96ELi64ELi128ELi8ES3_EELb1ELb0ELb0ELb0ELb1ELb1ELb0EEEvNS_16Flash_bwd_paramsE)
        .other          _ZN5flash44flash_bwd_dq_dk_dv_loop_seqk_parallel_kernelI23Flash_bwd_kernel_traitsILi96ELi64ELi128ELi8ELi2ELi4ELi4ELb0ELb0EN7cutlass10bfloat16_tE19Flash_kernel_traitsILi96ELi64ELi128ELi8ES3_EELb1ELb0ELb0ELb0ELb1ELb1ELb0EEEvNS_16Flash_bwd_paramsE,@"STO_CUDA_ENTRY STV_DEFAULT"
_ZN5flash44flash_bwd_dq_dk_dv_loop_seqk_parallel_kernelI23Flash_bwd_kernel_traitsILi96ELi64ELi128ELi8ELi2ELi4ELi4ELb0ELb0EN7cutlass10bfloat16_tE19Flash_kernel_traitsILi96ELi64ELi128ELi8ES3_EELb1ELb0ELb0ELb0ELb1ELb1ELb0EEEvNS_16Flash_bwd_paramsE:
.text._ZN5flash44flash_bwd_dq_dk_dv_loop_seqk_parallel_kernelI23Flash_bwd_kernel_traitsILi96ELi64ELi128ELi8ELi2ELi4ELi4ELb0ELb0EN7cutlass10bfloat16_tE19Flash_kernel_traitsILi96ELi64ELi128ELi8ES3_EELb1ELb0ELb0ELb0ELb1ELb1ELb0EEEvNS_16Flash_bwd_paramsE:
        /* <DEDUP_REMOVED lines=12> */
[----:B------:R-:W-:Y:S01]  /*00c0*/  UMOV UR7, 0x80 ;  /* 0x0000008000077882 */ /* 0x000fe20000000000 */
[----:B------:R-:W-:Y:S01]  /*00d0*/  IMAD.MOV.U32 R194, RZ, RZ, -0x10 ;  /* 0xfffffff0ffc27424 */ /* 0x000fe200078e00ff */
[----:B------:R-:W-:Y:S01]  /*00e0*/  ULDC UR8, c[0x0][0x210] ;  /* 0x0000840000087ab9 */ /* 0x000fe20000000800 */
[----:B------:R-:W-:Y:S01]  /*00f0*/  IMAD.MOV.U32 R183, RZ, RZ, 0x40 ;  /* 0x00000040ffb77424 */ /* 0x000fe200078e00ff */
[----:B------:R-:W-:Y:S02]  /*0100*/  ULDC UR12, c[0x0][0x234] ;  /* 0x00008d00000c7ab9 */ /* 0x000fe40000000800 */
[----:B------:R-:W-:Y:S02]  /*0110*/  ULDC UR11, c[0x0][0x224] ;  /* 0x00008900000b7ab9 */ /* 0x000fe40000000800 */
[----:B------:R-:W-:-:S02]  /*0120*/  ULDC UR4, c[0x0][0x22c] ;  /* 0x00008b0000047ab9 */ /* 0x000fc40000000800 */
[----:B------:R-:W-:Y:S02]  /*0130*/  UIMAD UR12, UR7, UR8, UR12 ;  /* 0x00000008070c72a4 */ /* 0x000fe4000f8e020c */
[----:B------:R-:W-:Y:S02]  /*0140*/  UIADD3 UR11, UR7, UR11, URZ ;  /* 0x0000000b070b7290 */ /* 0x000fe4000fffe03f */
[----:B------:R-:W-:Y:S02]  /*0150*/  USHF.R.S32.HI UR7, URZ, 0x1f, UR4 ;  /* 0x0000001f3f077899 */ /* 0x000fe40008011404 */
[----:B------:R-:W-:Y:S02]  /*0160*/  ULDC UR5, c[0x0][0x1c0] ;  /* 0x0000700000057ab9 */ /* 0x000fe40000000800 */
[----:B------:R-:W-:Y:S02]  /*0170*/  ULDC UR6, c[0x0][0x1c0] ;  /* 0x0000700000067ab9 */ /* 0x000fe40000000800 */
[----:B------:R-:W-:Y:S01]  /*0180*/  UIMAD UR10, UR4, UR5, URZ ;  /* 0x00000005040a72a4 */ /* 0x000fe2000f8e023f */
[----:B-1----:R-:W-:Y:S01]  /*0190*/  SHF.R.S32.HI R4, RZ, 0x1f, R10 ;  /* 0x0000001fff047819 */ /* 0x002fe2000001140a */
[----:B------:R-:W-:-:S02]  /*01a0*/  UIMAD.WIDE.U32 UR14, UR4, UR5, URZ ;  /* 0x00000005040e72a5 */ /* 0x000fc4000f8e003f */
[----:B------:R-:W-:Y:S01]  /*01b0*/  USHF.R.S32.HI UR6, URZ, 0x1f, UR6 ;  /* 0x0000001f3f067899 */ /* 0x000fe20008011406 */
[CC--:B------:R-:W-:Y:S01]  /*01c0*/  LEA.HI R2, R4.reuse, R10.reuse, RZ, 0x4 ;  /* 0x0000000a04027211 */ /* 0x0c0fe200078f20ff */
[----:B------:R-:W-:Y:S01]  /*01d0*/  UIMAD UR5, UR7, UR5, URZ ;  /* 0x00000005070572a4 */ /* 0x000fe2000f8e023f */
[CC--:B------:R-:W-:Y:S01]  /*01e0*/  LEA.HI R11, R4.reuse, R10.reuse, RZ, 0x3 ;  /* 0x0000000a040b7211 */ /* 0x0c0fe200078f18ff */
[----:B------:R-:W-:Y:S01]  /*01f0*/  USHF.L.U32 UR9, UR10, 0x6, URZ ;  /* 0x000000060a097899 */ /* 0x000fe2000800063f */
[----:B------:R-:W-:Y:S01]  /*0200*/  SHF.R.S32.HI R3, RZ, 0x4, R2 ;  /* 0x00000004ff037819 */ /* 0x000fe20000011402 */
[----:B------:R-:W-:Y:S01]  /*0210*/  UIMAD UR5, UR6, UR4, UR5 ;  /* 0x00000004060572a4 */ /* 0x000fe2000f8e0205 */
[-C--:B------:R-:W-:Y:S01]  /*0220*/  LEA.HI R13, R4, R10.reuse, RZ, 0x5 ;  /* 0x0000000a040d7211 */ /* 0x080fe200078f28ff */
[----:B------:R-:W-:Y:S01]  /*0230*/  ULDC.64 UR16, c[0x0][0x118] ;  /* 0x0000460000107ab9 */ /* 0x000fe20000000a00 */
[----:B------:R-:W-:Y:S01]  /*0240*/  LEA.HI R0, R2, R3, RZ, 0x1 ;  /* 0x0000000302007211 */ /* 0x000fe200078f08ff */
[----:B------:R-:W-:Y:S01]  /*0250*/  USHF.R.S32.HI UR8, URZ, 0x1f, UR9 ;  /* 0x0000001f3f087899 */ /* 0x000fe20008011409 */
[-C--:B------:R-:W-:Y:S01]  /*0260*/  LEA.HI R5, R4, R10.reuse, RZ, 0x2 ;  /* 0x0000000a04057211 */ /* 0x080fe200078f10ff */
[----:B------:R-:W-:Y:S01]  /*0270*/  UIADD3 UR7, UR15, UR5, URZ ;  /* 0x000000050f077290 */ /* 0x000fe2000fffe03f */
[----:B------:R-:W-:Y:S01]  /*0280*/  LOP3.LUT R0, R0, 0xfffffffe, RZ, 0xc0, !PT ;  /* 0xfffffffe00007812 */ /* 0x000fe200078ec0ff */
[----:B------:R-:W-:Y:S01]  /*0290*/  ULDC.U8 UR6, c[0x0][0x3d0] ;  /* 0x0000f40000067ab9 */ /* 0x000fe20000000000 */
[----:B------:R-:W-:-:S02]  /*02a0*/  LEA.HI R20, R4, R10, RZ, 0x7 ;  /* 0x0000000a04147211 */ /* 0x000fc400078f38ff */
[----:B------:R-:W-:Y:S01]  /*02b0*/  LOP3.LUT R8, R2, 0xfffffff0, RZ, 0xc0, !PT ;  /* 0xfffffff002087812 */ /* 0x000fe200078ec0ff */
[----:B------:R-:W-:Y:S01]  /*02c0*/  IMAD.IADD R14, R3, 0x1, -R0 ;  /* 0x00000001030e7824 */ /* 0x000fe200078e0a00 */
[----:B------:R-:W-:Y:S02]  /*02d0*/  LEA.HI R3, R4, R10, RZ, 0x6 ;  /* 0x0000000a04037211 */ /* 0x000fe400078f30ff */
[----:B------:R-:W-:Y:S02]  /*02e0*/  LOP3.LUT R4, R11, 0xfffffff8, RZ, 0xc0, !PT ;  /* 0xfffffff80b047812 */ /* 0x000fe400078ec0ff */
[----:B------:R-:W-:Y:S02]  /*02f0*/  SHF.R.S32.HI R0, RZ, 0x3, R11 ;  /* 0x00000003ff007819 */ /* 0x000fe4000001140b */
[----:B------:R-:W-:Y:S01]  /*0300*/  LOP3.LUT R2, R5, 0xfffffffc, RZ, 0xc0, !PT ;  /* 0xfffffffc05027812 */ /* 0x000fe200078ec0ff */
[----:B------:R-:W-:Y:S01]  /*0310*/  IMAD.IADD R7, R10, 0x1, -R4 ;  /* 0x000000010a077824 */ /* 0x000fe200078e0a04 */
[----:B------:R-:W-:Y:S01]  /*0320*/  SHF.R.S32.HI R23, RZ, 0x6, R3 ;  /* 0x00000006ff177819 */ /* 0x000fe20000011403 */
[----:B------:R-:W-:Y:S01]  /*0330*/  IMAD.SHL.U32 R0, R0, 0x40, RZ ;  /* 0x0000004000007824 */ /* 0x000fe200078e00ff */
[----:B------:R-:W-:Y:S01]  /*0340*/  SHF.R.S32.HI R244, RZ, 0x2, R5 ;  /* 0x00000002fff47819 */ /* 0x000fe20000011405 */
[----:B------:R-:W-:Y:S01]  /*0350*/  IMAD.IADD R15, R10, 0x1, -R2 ;  /* 0x000000010a0f7824 */ /* 0x000fe200078e0a02 */
[----:B------:R-:W-:-:S02]  /*0360*/  LEA.HI R9, R7, R7, RZ, 0x1 ;  /* 0x0000000707097211 */ /* 0x000fc400078f08ff */
[----:B------:R-:W-:Y:S01]  /*0370*/  LOP3.LUT R0, R0, 0xc0, RZ, 0xc0, !PT ;  /* 0x000000c000007812 */ /* 0x000fe200078ec0ff */
[----:B------:R-:W-:Y:S01]  /*0380*/  IMAD.SHL.U32 R246, R15, 0x8, RZ ;  /* 0x000000080ff67824 */ /* 0x000fe200078e00ff */
[----:B------:R-:W-:Y:S02]  /*0390*/  LOP3.LUT R2, R9, 0x7fffffe, RZ, 0xc0, !PT ;  /* 0x07fffffe09027812 */ /* 0x000fe400078ec0ff */
[----:B------:R-:W-:Y:S02]  /*03a0*/  SHF.R.U32.HI R6, RZ, 0x3, R0 ;  /* 0x00000003ff067819 */ /* 0x000fe40000011600 */
[----:B------:R-:W-:Y:S01]  /*03b0*/  LOP3.LUT R4, R0, 0x18, R246, 0xf8, !PT ;  /* 0x0000001800047812 */ /* 0x000fe200078ef8f6 */
[----:B------:R-:W-:Y:S01]  /*03c0*/  IMAD.IADD R3, R7, 0x1, -R2 ;  /* 0x0000000107037824 */ /* 0x000fe200078e0a02 */
[----:B------:R-:W-:Y:S01]  /*03d0*/  LOP3.LUT R12, R13, 0xffffffe0, RZ, 0xc0, !PT ;  /* 0xffffffe00d0c7812 */ /* 0x000fe200078ec0ff */
[----:B------:R-:W-:Y:S01]  /*03e0*/  IMAD R2, R23, 0x4, R14 ;  /* 0x0000000417027824 */ /* 0x000fe200078e020e */
[----:B------:R-:W-:Y:S01]  /*03f0*/  SHF.R.S32.HI R22, RZ, 0x5, R13 ;  /* 0x00000005ff167819 */ /* 0x000fe2000001140d */
[----:B------:R-:W-:Y:S01]  /*0400*/  IMAD.IADD R0, R10, 0x1, -R8 ;  /* 0x000000010a007824 */ /* 0x000fe200078e0a08 */
[----:B------:R-:W-:Y:S01]  /*0410*/  LOP3.LUT R8, R4, R6, RZ, 0x3c, !PT ;  /* 0x0000000604087212 */ /* 0x000fe200078e3cff */
[----:B------:R-:W-:Y:S01]  /*0420*/  IMAD R19, R2, 0x8, R3 ;  /* 0x0000000802137824 */ /* 0x000fe200078e0203 */
[----:B------:R-:W-:Y:S01]  /*0430*/  LEA.HI R2, R5, R244, RZ, 0x1 ;  /* 0x000000f405027211 */ /* 0x000fe200078f08ff */
[----:B------:R-:W-:Y:S01]  /*0440*/  IMAD.IADD R21, R10, 0x1, -R12 ;  /* 0x000000010a157824 */ /* 0x000fe200078e0a0c */
[----:B------:R-:W-:-:S02]  /*0450*/  SHF.R.S32.HI R3, RZ, 0x1f, R0 ;  /* 0x0000001fff037819 */ /* 0x000fc40000011400 */
[----:B------:R-:W-:Y:S02]  /*0460*/  LOP3.LUT R2, R2, 0x7fffffe, RZ, 0xc0, !PT ;  /* 0x07fffffe02027812 */ /* 0x000fe400078ec0ff */
[----:B------:R-:W-:Y:S01]  /*0470*/  SHF.R.S32.HI R6, RZ, 0x1f, R5 ;  /* 0x0000001fff067819 */ /* 0x000fe20000011405 */
[----:B------:R-:W-:Y:S01]  /*0480*/  STL [R1], R21 ;  /* 0x0000001501007387 */ /* 0x000fe20000100800 */
[-C--:B------:R-:W-:Y:S02]  /*0490*/  LEA.HI R5, R0, R0.reuse, RZ, 0x1 ;  /* 0x0000000000057211 */ /* 0x080fe400078f08ff */
[----:B------:R-:W-:Y:S01]  /*04a0*/  LEA.HI R12, R3, R0, RZ, 0x3 ;  /* 0x00000000030c7211 */ /* 0x000fe200078f18ff */
[----:B------:R-:W-:Y:S01]  /*04b0*/  IMAD.IADD R3, R244, 0x1, -R2 ;  /* 0x00000001f4037824 */ /* 0x000fe200078e0a02 */
[----:B------:R-:W-:Y:S02]  /*04c0*/  LOP3.LUT R4, R5, 0x7fffffe, RZ, 0xc0, !PT ;  /* 0x07fffffe05047812 */ /* 0x000fe400078ec0ff */
[----:B------:R-:W-:Y:S01]  /*04d0*/  LOP3.LUT R2, R12, 0xfffffff8, RZ, 0xc0, !PT ;  /* 0xfffffff80c027812 */ /* 0x000fe200078ec0ff */
[----:B------:R-:W-:Y:S01]  /*04e0*/  IMAD R3, R22, 0x8, R3 ;  /* 0x0000000816037824 */ /* 0x000fe200078e0203 */
[----:B------:R-:W-:Y:S01]  /*04f0*/  SHF.R.S32.HI R10, RZ, 0x1f, R13 ;  /* 0x0000001fff0a7819 */ /* 0x000fe2000001140d */
[C---:B------:R-:W-:Y:S01]  /*0500*/  IMAD.IADD R18, R0.reuse, 0x1, -R4 ;  /* 0x0000000100127824 */ /* 0x040fe200078e0a04 */
[----:B------:R-:W-:Y:S01]  /*0510*/  SHF.R.S32.HI R214, RZ, 0x1f, R21 ;  /* 0x0000001fffd67819 */ /* 0x000fe20000011415 */
[----:B------:R-:W-:Y:S01]  /*0520*/  IMAD.IADD R17, R0, 0x1, -R2 ;  /* 0x0000000100117824 */ /* 0x000fe200078e0a02 */
[----:B------:R-:W-:Y:S01]  /*0530*/  LEA.HI R0, R10, R22, RZ, 0x2 ;  /* 0x000000160a007211 */ /* 0x000fe200078f10ff */
[----:B------:R-:W-:Y:S01]  /*0540*/  IMAD.SHL.U32 R4, R7, 0x40, RZ ;  /* 0x0000004007047824 */ /* 0x000fe200078e00ff */
[----:B------:R-:W-:Y:S01]  /*0550*/  LEA.HI R2, R6, R244, RZ, 0x3 ;  /* 0x000000f406027211 */ /* 0x000fe200078f18ff */
[----:B------:R-:W-:Y:S01]  /*0560*/  IMAD.U32 R6, R3, 0x20, R8 ;  /* 0x0000002003067824 */ /* 0x000fe200078e0008 */
[----:B------:R-:W-:-:S02]  /*0570*/  LOP3.LUT R3, R0, 0xfffffffc, RZ, 0xc0, !PT ;  /* 0xfffffffc00037812 */ /* 0x000fc400078ec0ff */
[----:B------:R-:W-:Y:S02]  /*0580*/  LOP3.LUT R0, R2, 0xfffffff8, RZ, 0xc0, !PT ;  /* 0xfffffff802007812 */ /* 0x000fe400078ec0ff */
[----:B------:R-:W-:Y:S01]  /*0590*/  SHF.R.S32.HI R2, RZ, 0x1, R9 ;  /* 0x00000001ff027819 */ /* 0x000fe20000011409 */
[----:B------:R-:W-:Y:S01]  /*05a0*/  IMAD.IADD R9, R22, 0x1, -R3 ;  /* 0x0000000116097824 */ /* 0x000fe200078e0a03 */
[----:B------:R-:W-:Y:S01]  /*05b0*/  LOP3.LUT R7, R4, 0x1c0, RZ, 0xc0, !PT ;  /* 0x000001c004077812 */ /* 0x000fe200078ec0ff */
[----:B------:R-:W-:Y:S01]  /*05c0*/  IMAD.IADD R0, R244, 0x1, -R0 ;  /* 0x00000001f4007824 */ /* 0x000fe200078e0a00 */
[C---:B------:R-:W-:Y:S01]  /*05d0*/  LOP3.LUT P6, RZ, R2.reuse, 0x2, RZ, 0xc0, !PT ;  /* 0x0000000202ff7812 */ /* 0x040fe200078cc0ff */
[----:B------:R-:W-:Y:S01]  /*05e0*/  IMAD.SHL.U32 R2, R2, 0x40, RZ ;  /* 0x0000004002027824 */ /* 0x000fe200078e00ff */
[--C-:B------:R-:W-:Y:S01]  /*05f0*/  SHF.R.S32.HI R8, RZ, 0x1, R5.reuse ;  /* 0x00000001ff087819 */ /* 0x100fe20000011405 */
[----:B------:R1:W-:Y:S01]  /*0600*/  STL [R1+0x4], R6 ;  /* 0x0000040601007387 */ /* 0x0003e20000100800 */
[----:B------:R-:W-:Y:S01]  /*0610*/  SHF.R.S32.HI R4, RZ, 0x1f, R5 ;  /* 0x0000001fff047819 */ /* 0x000fe20000011405 */
[----:B------:R-:W-:Y:S01]  /*0620*/  IMAD.SHL.U32 R3, R9, 0x10, RZ ;  /* 0x0000001009037824 */ /* 0x000fe200078e00ff */
[----:B------:R-:W-:-:S02]  /*0630*/  LOP3.LUT R2, R2, 0xc0, RZ, 0xc0, !PT ;  /* 0x000000c002027812 */ /* 0x000fc400078ec0ff */
[----:B------:R-:W-:Y:S02]  /*0640*/  LEA.HI R4, R4, R8, RZ, 0x2 ;  /* 0x0000000804047211 */ /* 0x000fe400078f10ff */
[C---:B------:R-:W-:Y:S02]  /*0650*/  LEA.HI R10, R0.reuse, R0, RZ, 0x1 ;  /* 0x00000000000a7211 */ /* 0x040fe400078f08ff */
[----:B------:R-:W-:Y:S02]  /*0660*/  LOP3.LUT R5, R0, 0x1, RZ, 0xc0, !PT ;  /* 0x0000000100057812 */ /* 0x000fe400078ec0ff */
[----:B------:R-:W-:Y:S02]  /*0670*/  LOP3.LUT R3, R7, 0x30, R3, 0xf8, !PT ;  /* 0x0000003007037812 */ /* 0x000fe400078ef803 */
[----:B------:R-:W-:Y:S02]  /*0680*/  ISETP.NE.U32.AND P5, PT, R5, 0x1, PT ;  /* 0x000000010500780c */ /* 0x000fe40003fa5070 */
[----:B------:R-:W-:-:S02]  /*0690*/  LOP3.LUT R5, R3, 0x8, R11, 0xf8, !PT ;  /* 0x0000000803057812 */ /* 0x000fc400078ef80b */
[----:B------:R-:W-:Y:S02]  /*06a0*/  SHF.R.U32.HI R3, RZ, 0x3, R7 ;  /* 0x00000003ff037819 */ /* 0x000fe40000011607 */
[----:B------:R-:W-:Y:S02]  /*06b0*/  LOP3.LUT P4, RZ, R0, 0x2, RZ, 0xc0, !PT ;  /* 0x0000000200ff7812 */ /* 0x000fe4000788c0ff */
[----:B------:R-:W-:Y:S02]  /*06c0*/  LOP3.LUT R16, R5, R3, RZ, 0x3c, !PT ;  /* 0x0000000305107212 */ /* 0x000fe400078e3cff */
[----:B------:R-:W-:Y:S02]  /*06d0*/  SHF.R.S32.HI R3, RZ, 0x3, R12 ;  /* 0x00000003ff037819 */ /* 0x000fe4000001140c */
[----:B-1----:R-:W-:Y:S02]  /*06e0*/  LOP3.LUT R6, R4, 0xfffffffc, RZ, 0xc0, !PT ;  /* 0xfffffffc04067812 */ /* 0x002fe400078ec0ff */
[----:B------:R-:W-:Y:S01]  /*06f0*/  LOP3.LUT R4, R2, 0x8, R11, 0xf8, !PT ;  /* 0x0000000802047812 */ /* 0x000fe200078ef80b */
[----:B------:R-:W-:Y:S01]  /*0700*/  IMAD R18, R3, 0x8, R18 ;  /* 0x0000000803127824 */ /* 0x000fe200078e0212 */
[----:B------:R-:W-:Y:S01]  /*0710*/  SHF.R.U32.HI R2, RZ, 0x3, R2 ;  /* 0x00000003ff027819 */ /* 0x000fe20000011602 */
[----:B------:R-:W-:Y:S01]  /*0720*/  IMAD.IADD R11, R8, 0x1, -R6 ;  /* 0x00000001080b7824 */ /* 0x000fe200078e0a06 */
[----:B------:R-:W-:Y:S01]  /*0730*/  LEA.HI R214, R214, R21, RZ, 0x2 ;  /* 0x00000015d6d67211 */ /* 0x000fe200078f10ff */
[----:B------:R-:W-:Y:S01]  /*0740*/  IMAD.SHL.U32 R6, R15, 0x2, RZ ;  /* 0x000000020f067824 */ /* 0x000fe200078e00ff */
[----:B------:R-:W-:Y:S01]  /*0750*/  LOP3.LUT R176, R4, R2, RZ, 0x3c, !PT ;  /* 0x0000000204b07212 */ /* 0x000fe200078e3cff */
[----:B------:R-:W-:Y:S01]  /*0760*/  IMAD.SHL.U32 R4, R23, 0x20, RZ ;  /* 0x0000002017047824 */ /* 0x000fe200078e00ff */
[----:B------:R-:W-:Y:S01]  /*0770*/  LOP3.LUT R2, R10, 0x3fffffe, RZ, 0xc0, !PT ;  /* 0x03fffffe0a027812 */ /* 0x000fe200078ec0ff */
[----:B------:R-:W-:Y:S01]  /*0780*/  IMAD R181, R9, 0x2, R3 ;  /* 0x0000000209b57824 */ /* 0x000fe200078e0203 */
[----:B------:R-:W-:Y:S01]  /*0790*/  LEA.HI R3, R13, R22, RZ, 0x1 ;  /* 0x000000160d037211 */ /* 0x000fe200078f08ff */
[----:B------:R-:W-:Y:S01]  /*07a0*/  IMAD.U32 R176, R19, 0x20, R176 ;  /* 0x0000002013b07824 */ /* 0x000fe200078e00b0 */
[----:B------:R-:W-:Y:S01]  /*07b0*/  SEL R177, R186, 0xffffffe0, !P6 ;  /* 0xffffffe0bab17807 */ /* 0x000fe20007000000 */
[C---:B------:R-:W-:Y:S01]  /*07c0*/  IMAD.IADD R7, R0.reuse, 0x1, -R2 ;  /* 0x0000000100077824 */ /* 0x040fe200078e0a02 */
[----:B------:R-:W-:Y:S01]  /*07d0*/  LOP3.LUT R3, R3, 0xfffffffe, RZ, 0xc0, !PT ;  /* 0xfffffffe03037812 */ /* 0x000fe200078ec0ff */
[----:B------:R-:W-:Y:S01]  /*07e0*/  IMAD.SHL.U32 R0, R0, 0x40, RZ ;  /* 0x0000004000007824 */ /* 0x000fe200078e00ff */
[----:B------:R-:W-:Y:S01]  /*07f0*/  SEL R194, R194, 0x10, !P5 ;  /* 0x00000010c2c27807 */ /* 0x000fe20006800000 */
[----:B------:R-:W-:Y:S01]  /*0800*/  IMAD R2, R9, 0x200, R6 ;  /* 0x0000020009027824 */ /* 0x000fe200078e0206 */
[----:B------:R-:W-:Y:S01]  /*0810*/  SHF.R.S32.HI R214, RZ, 0x2, R214 ;  /* 0x00000002ffd67819 */ /* 0x000fe200000114d6 */
[----:B------:R-:W-:Y:S01]  /*0820*/  IMAD.IADD R240, R22, 0x1, -R3 ;  /* 0x0000000116f07824 */ /* 0x000fe200078e0a03 */
[----:B------:R-:W-:Y:S01]  /*0830*/  LOP3.LUT R0, R0, 0x1c0, RZ, 0xc0, !PT ;  /* 0x000001c000007812 */ /* 0x000fe200078ec0ff */
[----:B------:R-:W-:Y:S01]  /*0840*/  IMAD R9, R7, 0x20, R2 ;  /* 0x0000002007097824 */ /* 0x000fe200078e0202 */
[----:B------:R-:W-:Y:S01]  /*0850*/  SHF.R.S32.HI R2, RZ, 0x7, R20 ;  /* 0x00000007ff027819 */ /* 0x000fe20000011414 */
[----:B------:R-:W-:Y:S01]  /*0860*/  IMAD.SHL.U32 R176, R176, 0x2, RZ ;  /* 0x00000002b0b07824 */ /* 0x000fe200078e00ff */
[----:B------:R-:W-:Y:S01]  /*0870*/  LOP3.LUT R5, R0, 0x20, R4, 0xf8, !PT ;  /* 0x0000002000057812 */ /* 0x000fe200078ef804 */
[----:B------:R-:W-:Y:S01]  /*0880*/  IMAD R214, R240, 0x10, R214 ;  /* 0x00000010f0d67824 */ /* 0x000fe200078e02d6 */
[----:B------:R-:W-:Y:S01]  /*0890*/  SHF.R.U32.HI R4, RZ, 0x3, R0 ;  /* 0x00000003ff047819 */ /* 0x000fe20000011600 */
[C---:B------:R-:W-:Y:S01]  /*08a0*/  IMAD R3, R2.reuse, 0x1000, R6 ;  /* 0x0000100002037824 */ /* 0x040fe200078e0206 */
[----:B------:R-:W-:Y:S01]  /*08b0*/  SHF.R.S32.HI R0, RZ, 0x1, R10 ;  /* 0x00000001ff007819 */ /* 0x000fe2000001140a */
[----:B------:R-:W-:Y:S01]  /*08c0*/  IMAD.SHL.U32 R2, R2, 0x8, RZ ;  /* 0x0000000802027824 */ /* 0x000fe200078e00ff */
[----:B------:R-:W-:Y:S01]  /*08d0*/  LOP3.LUT R7, R5, R4, RZ, 0x3c, !PT ;  /* 0x0000000405077212 */ /* 0x000fe200078e3cff */
[----:B------:R-:W-:Y:S01]  /*08e0*/  IMAD R5, R240, 0x400, R3 ;  /* 0x00000400f0057824 */ /* 0x000fe200078e0203 */
[C---:B------:R-:W-:Y:S01]  /*08f0*/  LOP3.LUT P3, RZ, R0.reuse, 0x2, RZ, 0xc0, !PT ;  /* 0x0000000200ff7812 */ /* 0x040fe2000786c0ff */
[----:B------:R-:W-:Y:S01]  /*0900*/  IMAD.SHL.U32 R0, R0, 0x40, RZ ;  /* 0x0000004000007824 */ /* 0x000fe200078e00ff */
[----:B------:R-:W-:Y:S01]  /*0910*/  LOP3.LUT R2, R2, 0x8, RZ, 0xc0, !PT ;  /* 0x0000000802027812 */ /* 0x000fe200078ec0ff */
[----:B------:R-:W-:Y:S01]  /*0920*/  IMAD.SHL.U32 R4, R14, 0x10, RZ ;  /* 0x000000100e047824 */ /* 0x000fe200078e00ff */
[----:B------:R-:W-:Y:S01]  /*0930*/  R2P PR, R17, 0x6 ;  /* 0x0000000611007804 */ /* 0x000fe20000000000 */
[----:B------:R-:W-:Y:S01]  /*0940*/  IMAD.IADD R197, R7, 0x1, R5 ;  /* 0x0000000107c57824 */ /* 0x000fe200078e0205 */
[----:B------:R-:W-:Y:S01]  /*0950*/  LOP3.LUT R0, R0, 0xc0, RZ, 0xc0, !PT ;  /* 0x000000c000007812 */ /* 0x000fe200078ec0ff */
[----:B------:R-:W-:Y:S01]  /*0960*/  IMAD.SHL.U32 R5, R14, 0x8, RZ ;  /* 0x000000080e057824 */ /* 0x000fe200078e00ff */
[----:B------:R-:W-:Y:S01]  /*0970*/  LOP3.LUT R7, R2, 0x10, R4, 0xf8, !PT ;  /* 0x0000001002077812 */ /* 0x000fe200078ef804 */
[----:B------:R-:W-:Y:S01]  /*0980*/  IMAD.SHL.U32 R197, R197, 0x2, RZ ;  /* 0x00000002c5c57824 */ /* 0x000fe200078e00ff */
[----:B------:R-:W-:Y:S01]  /*0990*/  SHF.R.U32.HI R3, RZ, 0x3, R0 ;  /* 0x00000003ff037819 */ /* 0x000fe20000011600 */
[----:B------:R-:W-:Y:S01]  /*09a0*/  IMAD.IADD R177, R176, 0x1, R177 ;  /* 0x00000001b0b17824 */ /* 0x000fe200078e02b1 */
[----:B------:R-:W-:Y:S01]  /*09b0*/  LOP3.LUT R5, R5, 0x8, RZ, 0xc0, !PT ;  /* 0x0000000805057812 */ /* 0x000fe200078ec0ff */
[----:B------:R-:W-:Y:S01]  /*09c0*/  IMAD.IADD R195, R197, 0x1, R194 ;  /* 0x00000001c5c37824 */ /* 0x000fe200078e02c2 */
[----:B------:R-:W-:Y:S01]  /*09d0*/  LOP3.LUT R8, R3, R0, R2, 0x1e, !PT ;  /* 0x0000000003087212 */ /* 0x000fe200078e1e02 */
[----:B------:R-:W-:Y:S01]  /*09e0*/  IMAD.SHL.U32 R0, R17, 0x40, RZ ;  /* 0x0000004011007824 */ /* 0x000fe200078e00ff */
[C---:B------:R-:W-:Y:S01]  /*09f0*/  LOP3.LUT P0, RZ, R11.reuse, 0x2, RZ, 0xc0, !PT ;  /* 0x000000020bff7812 */ /* 0x040fe2000780c0ff */
[----:B------:R-:W-:Y:S01]  /*0a00*/  IMAD.SHL.U32 R2, R11, 0x40, RZ ;  /* 0x000000400b027824 */ /* 0x000fe200078e00ff */
[----:B------:R-:W-:Y:S01]  /*0a10*/  SEL R182, R186, 0xffffffe0, !P1 ;  /* 0xffffffe0bab67807 */ /* 0x000fe20004800000 */
[----:B------:R-:W-:Y:S01]  /*0a20*/  IMAD.IADD R8, R8, 0x1, R9 ;  /* 0x0000000108087824 */ /* 0x000fe200078e0209 */
[----:B------:R-:W-:Y:S01]  /*0a30*/  LOP3.LUT R0, R0, 0x1c0, RZ, 0xc0, !PT ;  /* 0x000001c000007812 */ /* 0x000fe200078ec0ff */
[----:B------:R-:W-:Y:S01]  /*0a40*/  IMAD R3, R14, 0x200, R16 ;  /* 0x000002000e037824 */ /* 0x000fe200078e0210 */
[----:B------:R-:W-:-:S02]  /*0a50*/  LOP3.LUT R2, R2, 0xc0, RZ, 0xc0, !PT ;  /* 0x000000c002027812 */ /* 0x000fc400078ec0ff */
[----:B------:R-:W-:Y:S02]  /*0a60*/  SHF.R.U32.HI R6, RZ, 0x3, R0 ;  /* 0x00000003ff067819 */ /* 0x000fe40000011600 */
[--C-:B------:R-:W-:Y:S02]  /*0a70*/  SHF.R.U32.HI R4, RZ, 0x3, R2.reuse ;  /* 0x00000003ff047819 */ /* 0x100fe40000011602 */
[--C-:B------:R-:W-:Y:S01]  /*0a80*/  LOP3.LUT R6, R6, R0, R5.reuse, 0x1e, !PT ;  /* 0x0000000006067212 */ /* 0x100fe200078e1e05 */
[----:B------:R-:W-:Y:S01]  /*0a90*/  IMAD.SHL.U32 R0, R18, 0x20, RZ ;  /* 0x0000002012007824 */ /* 0x000fe200078e00ff */
[C---:B------:R-:W-:Y:S02]  /*0aa0*/  LOP3.LUT R5, R4.reuse, R2, R5, 0x1e, !PT ;  /* 0x0000000204057212 */ /* 0x040fe400078e1e05 */
[----:B------:R-:W-:Y:S01]  /*0ab0*/  LOP3.LUT R2, R4, R7, R2, 0x1e, !PT ;  /* 0x0000000704027212 */ /* 0x000fe200078e1e02 */
[----:B------:R-:W-:Y:S01]  /*0ac0*/  IMAD.U32 R181, R181, 0x200, R6 ;  /* 0x00000200b5b57824 */ /* 0x000fe200078e0006 */
[----:B------:R-:W-:Y:S01]  /*0ad0*/  SEL R183, R183, 0xffffffc0, !P2 ;  /* 0xffffffc0b7b77807 */ /* 0x000fe20005000000 */
[----:B------:R-:W-:Y:S01]  /*0ae0*/  IMAD R187, R240, 0x200, R0 ;  /* 0x00000200f0bb7824 */ /* 0x000fe200078e0200 */
[----:B------:R-:W-:Y:S01]  /*0af0*/  IADD3 R196, R197, 0x20, RZ ;  /* 0x00000020c5c47810 */ /* 0x000fe20007ffe0ff */
[----:B------:R-:W-:Y:S01]  /*0b00*/  IMAD.IADD R185, R0, 0x1, R2 ;  /* 0x0000000100b97824 */ /* 0x000fe200078e0202 */
[----:B------:R-:W-:Y:S01]  /*0b10*/  LEA R181, R181, 0x15000, 0x1 ;  /* 0x00015000b5b57811 */ /* 0x000fe200078e08ff */
[----:B------:R-:W-:Y:S01]  /*0b20*/  IMAD.IADD R187, R187, 0x1, R5 ;  /* 0x00000001bbbb7824 */ /* 0x000fe200078e0205 */
[----:B------:R-:W-:Y:S01]  /*0b30*/  SEL R186, R186, 0xffffffe0, !P0 ;  /* 0xffffffe0baba7807 */ /* 0x000fe20004000000 */
[----:B------:R-:W-:Y:S01]  /*0b40*/  IMAD.SHL.U32 R2, R3, 0x2, RZ ;  /* 0x0000000203027824 */ /* 0x000fe200078e00ff */
[----:B------:R-:W-:Y:S01]  /*0b50*/  @P4 IADD3 R196, R197, -0x20, RZ ;  /* 0xffffffe0c5c44810 */ /* 0x000fe20007ffe0ff */
[----:B------:R-:W-:Y:S01]  /*0b60*/  IMAD.IADD R182, R181, 0x1, R182 ;  /* 0x00000001b5b67824 */ /* 0x000fe200078e02b6 */
[----:B------:R-:W-:Y:S01]  /*0b70*/  LEA R236, R8, 0x9000, 0x1 ;  /* 0x0000900008ec7811 */ /* 0x000fe200078e08ff */
[----:B------:R-:W-:Y:S01]  /*0b80*/  IMAD.SHL.U32 R179, R187, 0x2, RZ ;  /* 0x00000002bbb37824 */ /* 0x000fe200078e00ff */
[----:B------:R-:W-:Y:S01]  /*0b90*/  SHF.R.S32.HI R0, RZ, 0x1f, R244 ;  /* 0x0000001fff007819 */ /* 0x000fe200000114f4 */
[--C-:B------:R-:W-:Y:S01]  /*0ba0*/  IMAD.IADD R184, R181, 0x1, R183.reuse ;  /* 0x00000001b5b87824 */ /* 0x100fe200078e02b7 */
[----:B------:R-:W-:Y:S01]  /*0bb0*/  IADD3 R237, R236, 0x20, RZ ;  /* 0x00000020eced7810 */ /* 0x000fe20007ffe0ff */
[----:B------:R-:W-:Y:S01]  /*0bc0*/  IMAD.IADD R194, R194, 0x1, R196 ;  /* 0x00000001c2c27824 */ /* 0x000fe200078e02c4 */
[----:B------:R-:W-:Y:S01]  /*0bd0*/  @P3 IADD3 R237, R236, -0x20, RZ ;  /* 0xffffffe0eced3810 */ /* 0x000fe20007ffe0ff */
[----:B------:R-:W-:-:S02]  /*0be0*/  IMAD.IADD R183, R182, 0x1, R183 ;  /* 0x00000001b6b77824 */ /* 0x000fc400078e02b7 */
[----:B------:R-:W-:Y:S02]  /*0bf0*/  IMAD.IADD R180, R179, 0x1, R186 ;  /* 0x00000001b3b47824 */ /* 0x000fe400078e02ba */
.L_x_1008:
[----:B------:R-:W-:Y:S01]  /*0c00*/  ISETP.NE.U32.AND P0, PT, RZ, c[0x0][0x250], PT ;  /* 0x00009400ff007a0c */ /* 0x000fe20003f05070 */
[----:B-1----:R-:W-:Y:S01]  /*0c10*/  IMAD.MOV.U32 R6, RZ, RZ, RZ ;  /* 0x000000ffff067224 */ /* 0x002fe200078e00ff */
[----:B------:R-:W-:Y:S02]  /*0c20*/  ISETP.NE.U32.AND P1, PT, RZ, c[0x0][0x258], PT ;  /* 0x00009600ff007a0c */ /* 0x000fe40003f25070 */
[----:B------:R-:W-:Y:S02]  /*0c30*/  ISETP.NE.AND.EX P0, PT, RZ, c[0x0][0x254], PT, P0 ;  /* 0x00009500ff007a0c */ /* 0x000fe40003f05300 */
[----:B------:R-:W-:-:S11]  /*0c40*/  ISETP.NE.AND.EX P1, PT, RZ, c[0x0][0x25c], PT, P1 ;  /* 0x00009700ff007a0c */ /* 0x000fd60003f25310 */
[----:B------:R-:W1:Y:S01]  /*0c50*/  @P0 S2R R9, SR_CTAID.Y ;  /* 0x0000000000090919 */ /* 0x000e620000002600 */
[----:B------:R-:W-:Y:S02]  /*0c60*/  @P0 IMAD.MOV.U32 R8, RZ, RZ, 0x4 ;  /* 0x00000004ff080424 */ /* 0x000fe400078e00ff */
[----:B------:R-:W-:Y:S01]  /*0c70*/  @P1 IMAD.MOV.U32 R4, RZ, RZ, 0x4 ;  /* 0x00000004ff041424 */ /* 0x000fe200078e00ff */
[----:B------:R-:W2:Y:S01]  /*0c80*/  @P1 S2R R5, SR_CTAID.Y ;  /* 0x0000000000051919 */ /* 0x000ea20000002600 */
[----:B-1----:R-:W-:-:S04]  /*0c90*/  @P0 IMAD.WIDE R8, R9, R8, c[0x0][0x250] ;  /* 0x0000940009080625 */ /* 0x002fc800078e0208 */
[----:B--2---:R-:W-:Y:S01]  /*0ca0*/  @P1 IMAD.WIDE R4, R5, R4, c[0x0][0x258] ;  /* 0x0000960005041625 */ /* 0x004fe200078e0204 */
[----:B------:R-:W2:Y:S04]  /*0cb0*/  @P0 LDG.E R6, [R8.64] ;  /* 0x0000001008060981 */ /* 0x000ea8000c1e1900 */
[----:B------:R-:W2:Y:S01]  /*0cc0*/  @P1 LDG.E R0, [R4.64] ;  /* 0x0000001004001981 */ /* 0x000ea2000c1e1900 */
[----:B------:R-:W-:Y:S01]  /*0cd0*/  @!P1 ISETP.NE.U32.AND P0, PT, RZ, c[0x0][0x268], PT ;  /* 0x00009a00ff009a0c */ /* 0x000fe20003f05070 */
[----:B------:R-:W-:-:S03]  /*0ce0*/  IMAD.SHL.U32 R7, R249, 0x80, RZ ;  /* 0x00000080f9077824 */ /* 0x000fc600078e00ff */
[----:B------:R-:W-:-:S04]  /*0cf0*/  @!P1 ISETP.NE.AND.EX P0, PT, RZ, c[0x0][0x26c], PT, P0 ;  /* 0x00009b00ff009a0c */ /* 0x000fc80003f05300 */
[----:B------:R-:W-:Y:S01]  /*0d00*/  @!P1 SEL R3, RZ, c[0x0][0x21c], !P0 ;  /* 0x00008700ff039a07 */ /* 0x000fe20004000000 */
[----:B--2---:R-:W-:-:S03]  /*0d10*/  @P1 IMAD.IADD R0, R0, 0x1, -R6 ;  /* 0x0000000100001824 */ /* 0x004fc600078e0a06 */
[----:B------:R-:W-:-:S04]  /*0d20*/  @!P1 IADD3 R0, R3, c[0x0][0x218], -R6 ;  /* 0x0000860003009a10 */ /* 0x000fc80007ffe806 */
[----:B------:R-:W-:-:S13]  /*0d30*/  ISETP.GE.AND P0, PT, R7, R0, PT ;  /* 0x000000000700720c */ /* 0x000fda0003f06270 */
[----:B-----5:R-:W-:Y:S05]  /*0d40*/  @P0 BRA `(.L_x_1000) ;  /* 0x0000600000000947 */ /* 0x020fea0003800000 */
[----:B------:R-:W-:Y:S01]  /*0d50*/  IABS R8, c[0x0][0x1c8] ;  /* 0x0000720000087a13 */ /* 0x000fe20000000000 */
[----:B------:R-:W1:Y:S01]  /*0d60*/  S2R R23, SR_CTAID.Z ;  /* 0x0000000000177919 */ /* 0x000e620000002700 */
[----:B------:R-:W-:Y:S01]  /*0d70*/  ISETP.NE.U32.AND P1, PT, RZ, c[0x0][0x240], PT ;  /* 0x00009000ff007a0c */ /* 0x000fe20003f25070 */
[----:B------:R-:W-:Y:S01]  /*0d80*/  IMAD.MOV.U32 R18, RZ, RZ, c[0x0][0x214] ;  /* 0x00008500ff127624 */ /* 0x000fe200078e00ff */
[----:B------:R-:W2:Y:S01]  /*0d90*/  I2F.RP R4, R8 ;  /* 0x0000000800047306 */ /* 0x000ea20000209400 */
[----:B------:R-:W3:Y:S01]  /*0da0*/  S2R R22, SR_CTAID.Y ;  /* 0x0000000000167919 */ /* 0x000ee20000002600 */
[----:B------:R-:W-:Y:S02]  /*0db0*/  ISETP.NE.AND.EX P1, PT, RZ, c[0x0][0x244], PT, P1 ;  /* 0x00009100ff007a0c */ /* 0x000fe40003f25310 */
[----:B------:R-:W-:Y:S02]  /*0dc0*/  IADD3 R11, R18, 0x3f, RZ ;  /* 0x0000003f120b7810 */ /* 0x000fe40007ffe0ff */
[----:B------:R-:W-:-:S02]  /*0dd0*/  ISETP.NE.AND P5, PT, RZ, UR6, PT ;  /* 0x00000006ff007c0c */ /* 0x000fc4000bfa5270 */
[----:B------:R-:W-:Y:S01]  /*0de0*/  SHF.R.S32.HI R9, RZ, 0x1f, R6 ;  /* 0x0000001fff097819 */ /* 0x000fe20000011406 */
[----:B--2---:R-:W2:Y:S01]  /*0df0*/  MUFU.RCP R4, R4 ;  /* 0x0000000400047308 */ /* 0x004ea20000001000 */
[----:B-1----:R-:W-:Y:S02]  /*0e00*/  IABS R3, R23 ;  /* 0x0000001700037213 */ /* 0x002fe40000000000 */
[----:B------:R-:W-:Y:S01]  /*0e10*/  SHF.R.S32.HI R26, RZ, 0x1f, R23 ;  /* 0x0000001fff1a7819 */ /* 0x000fe20000011417 */
[----:B---3--:R-:W-:Y:S01]  /*0e20*/  IMAD.WIDE R14, R22, 0x80, RZ ;  /* 0x00000080160e7825 */ /* 0x008fe200078e02ff */
[----:B------:R-:W-:-:S04]  /*0e30*/  SHF.R.S32.HI R24, RZ, 0x1f, R22 ;  /* 0x0000001fff187819 */ /* 0x000fc80000011416 */
[----:B------:R-:W-:Y:S02]  /*0e40*/  SEL R13, R14, RZ, P1 ;  /* 0x000000ff0e0d7207 */ /* 0x000fe40000800000 */
[----:B--2---:R-:W-:Y:S02]  /*0e50*/  IADD3 R4, R4, 0xffffffe, RZ ;  /* 0x0ffffffe04047810 */ /* 0x004fe40007ffe0ff */
[----:B------:R-:W-:Y:S02]  /*0e60*/  SEL R14, R15, RZ, P1 ;  /* 0x000000ff0f0e7207 */ /* 0x000fe40000800000 */
[----:B------:R-:W1:Y:S02]  /*0e70*/  F2I.FTZ.U32.TRUNC.NTZ R5, R4 ;  /* 0x0000000400057305 */ /* 0x000e64000021f000 */
[----:B-1----:R-:W-:Y:S02]  /*0e80*/  IMAD.MOV R0, RZ, RZ, -R5 ;  /* 0x000000ffff007224 */ /* 0x002fe400078e0a05 */
[----:B------:R-:W-:-:S02]  /*0e90*/  IMAD.MOV.U32 R4, RZ, RZ, RZ ;  /* 0x000000ffff047224 */ /* 0x000fc400078e00ff */
[----:B------:R-:W-:-:S04]  /*0ea0*/  IMAD R0, R0, R8, RZ ;  /* 0x0000000800007224 */ /* 0x000fc800078e02ff */
[----:B------:R-:W-:Y:S02]  /*0eb0*/  IMAD.HI.U32 R0, R5, R0, R4 ;  /* 0x0000000005007227 */ /* 0x000fe400078e0004 */
[----:B------:R-:W1:Y:S02]  /*0ec0*/  LDC.U8 R5, c[0x0][0x328] ;  /* 0x0000ca00ff057b82 */ /* 0x000e640000000000 */
[----:B------:R-:W-:-:S04]  /*0ed0*/  IMAD.MOV.U32 R4, RZ, RZ, R3 ;  /* 0x000000ffff047224 */ /* 0x000fc800078e0003 */
[----:B------:R-:W-:-:S04]  /*0ee0*/  IMAD.HI.U32 R0, R0, R4, RZ ;  /* 0x0000000400007227 */ /* 0x000fc800078e00ff */
[----:B------:R-:W-:-:S04]  /*0ef0*/  IMAD.MOV R3, RZ, RZ, -R0 ;  /* 0x000000ffff037224 */ /* 0x000fc800078e0a00 */
[C---:B------:R-:W-:Y:S02]  /*0f00*/  IMAD R3, R8.reuse, R3, R4 ;  /* 0x0000000308037224 */ /* 0x040fe400078e0204 */
[----:B------:R-:W2:Y:S03]  /*0f10*/  S2R R4, SR_CTAID.X ;  /* 0x0000000000047919 */ /* 0x000ea60000002500 */
[----:B------:R-:W-:Y:S02]  /*0f20*/  ISETP.GT.U32.AND P2, PT, R8, R3, PT ;  /* 0x000000030800720c */ /* 0x000fe40003f44070 */
[----:B-1----:R-:W-:Y:S02]  /*0f30*/  ISETP.NE.AND P0, PT, R5, RZ, PT ;  /* 0x000000ff0500720c */ /* 0x002fe40003f05270 */
[----:B------:R-:W-:-:S04]  /*0f40*/  SHF.R.S32.HI R5, RZ, 0x1f, R11 ;  /* 0x0000001fff057819 */ /* 0x000fc8000001140b */
[----:B------:R-:W-:-:S05]  /*0f50*/  LEA.HI R11, R5, R11, RZ, 0x6 ;  /* 0x0000000b050b7211 */ /* 0x000fca00078f30ff */
[----:B------:R-:W-:Y:S01]  /*0f60*/  @!P2 IMAD.IADD R3, R3, 0x1, -R8 ;  /* 0x000000010303a824 */ /* 0x000fe200078e0a08 */
[----:B------:R-:W-:Y:S02]  /*0f70*/  @!P2 IADD3 R0, R0, 0x1, RZ ;  /* 0x000000010000a810 */ /* 0x000fe40007ffe0ff */
[----:B------:R-:W-:Y:S02]  /*0f80*/  ISETP.NE.AND P2, PT, RZ, c[0x0][0x1c8], PT ;  /* 0x00007200ff007a0c */ /* 0x000fe40003f45270 */
[----:B------:R-:W-:Y:S01]  /*0f90*/  ISETP.GE.U32.AND P3, PT, R3, R8, PT ;  /* 0x000000080300720c */ /* 0x000fe20003f66070 */
[----:B------:R-:W-:Y:S01]  /*0fa0*/  @P0 IMAD R12, R22, c[0x0][0x214], RZ ;  /* 0x00008500160c0a24 */ /* 0x000fe200078e02ff */
[----:B------:R-:W-:Y:S01]  /*0fb0*/  LOP3.LUT R3, R23, c[0x0][0x1c8], RZ, 0x3c, !PT ;  /* 0x0000720017037a12 */ /* 0x000fe200078e3cff */
[C---:B--2---:R-:W-:Y:S01]  /*0fc0*/  IMAD.WIDE.U32 R16, R4.reuse, c[0x0][0x3d8], RZ ;  /* 0x0000f60004107a25 */ /* 0x044fe200078e00ff */
[----:B------:R-:W-:Y:S02]  /*0fd0*/  SHF.R.S32.HI R8, RZ, 0x1f, R7 ;  /* 0x0000001fff087819 */ /* 0x000fe40000011407 */
[----:B------:R-:W-:Y:S01]  /*0fe0*/  ISETP.GE.AND P1, PT, R3, RZ, PT ;  /* 0x000000ff0300720c */ /* 0x000fe20003f26270 */
[----:B------:R-:W-:Y:S01]  /*0ff0*/  IMAD R3, R4, c[0x0][0x3dc], R17 ;  /* 0x0000f70004037a24 */ /* 0x000fe200078e0211 */
[----:B------:R-:W-:Y:S01]  /*1000*/  SEL R16, R16, RZ, P5 ;  /* 0x000000ff10107207 */ /* 0x000fe20002800000 */
[----:B------:R-:W-:-:S02]  /*1010*/  @!P0 IMAD R4, R22, c[0x0][0x1c0], R23 ;  /* 0x0000700016048a24 */ /* 0x000fc400078e0217 */
[----:B------:R-:W-:Y:S01]  /*1020*/  @P0 IMAD R12, R23, c[0x0][0x234], R12 ;  /* 0x00008d00170c0a24 */ /* 0x000fe200078e020c */
[----:B------:R-:W-:Y:S01]  /*1030*/  SEL R15, R3, RZ, P5 ;  /* 0x000000ff030f7207 */ /* 0x000fe20002800000 */
[----:B------:R-:W-:Y:S01]  /*1040*/  @!P0 IMAD R12, R4, c[0x0][0x214], RZ ;  /* 0x00008500040c8a24 */ /* 0x000fe200078e02ff */
[----:B------:R-:W-:Y:S01]  /*1050*/  @P3 IADD3 R0, R0, 0x1, RZ ;  /* 0x0000000100003810 */ /* 0x000fe20007ffe0ff */
[----:B------:R-:W-:Y:S01]  /*1060*/  IMAD R17, R23, c[0x0][0x22c], RZ ;  /* 0x00008b0017117a24 */ /* 0x000fe200078e02ff */
[----:B------:R-:W-:-:S03]  /*1070*/  LOP3.LUT R4, R11, 0xffffffc0, RZ, 0xc0, !PT ;  /* 0xffffffc00b047812 */ /* 0x000fc600078ec0ff */
[----:B------:R-:W-:Y:S01]  /*1080*/  @!P1 IMAD.MOV R0, RZ, RZ, -R0 ;  /* 0x000000ffff009224 */ /* 0x000fe200078e0a00 */
[----:B------:R-:W-:Y:S02]  /*1090*/  IADD3 R4, R4, -0x40, RZ ;  /* 0xffffffc004047810 */ /* 0x000fe40007ffe0ff */
[----:B------:R-:W-:Y:S02]  /*10a0*/  @!P2 LOP3.LUT R0, RZ, c[0x0][0x1c8], RZ, 0x33, !PT ;  /* 0x00007200ff00aa12 */ /* 0x000fe400078e33ff */
[----:B------:R-:W-:Y:S02]  /*10b0*/  SHF.R.S32.HI R5, RZ, 0x1f, R4 ;  /* 0x0000001fff057819 */ /* 0x000fe40000011404 */
[----:B------:R-:W-:Y:S02]  /*10c0*/  SHF.R.S32.HI R20, RZ, 0x1f, R17 ;  /* 0x0000001fff147819 */ /* 0x000fe40000011411 */
[----:B------:R-:W-:Y:S01]  /*10d0*/  SHF.R.S32.HI R19, RZ, 0x1f, R0 ;  /* 0x0000001fff137819 */ /* 0x000fe20000011400 */
[----:B------:R-:W-:Y:S05]  /*10e0*/  @!P0 BRA `(.L_x_1001) ;  /* 0x0000003000008947 */ /* 0x000fea0003800000 */
[----:B------:R-:W-:-:S04]  /*10f0*/  IMAD R10, R22, UR11, RZ ;  /* 0x0000000b160a7c24 */ /* 0x000fc8000f8e02ff */
[----:B------:R-:W-:Y:S01]  /*1100*/  IMAD R10, R23, UR12, R10 ;  /* 0x0000000c170a7c24 */ /* 0x000fe2000f8e020a */
[----:B------:R-:W-:Y:S05]  /*1110*/  BRA `(.L_x_1002) ;  /* 0x0000002000007947 */ /* 0x000fea0003800000 */
.L_x_1001:
[----:B------:R-:W-:-:S04]  /*1120*/  IMAD R10, R22, c[0x0][0x1c0], R23 ;  /* 0x00007000160a7a24 */ /* 0x000fc800078e0217 */
[----:B------:R-:W-:Y:S02]  /*1130*/  IMAD R10, R10, c[0x0][0x224], RZ ;  /* 0x000089000a0a7a24 */ /* 0x000fe400078e02ff */
.L_x_1002:
[----:B------:R-:W2:Y:S04]  /*1140*/  LDL R27, [R1] ;  /* 0x00000000011b7983 */ /* 0x000ea80000100800 */
[----:B------:R-:W3:Y:S04]  /*1150*/  LDL R28, [R1+0x4] ;  /* 0x00000400011c7983 */ /* 0x000ee80000100800 */
[----:B------:R-:W1:Y:S04]  /*1160*/  S2R R3, SR_TID.X ;  /* 0x0000000000037919 */ /* 0x000e680000002100 */
[----:B------:R-:W4:Y:S01]  /*1170*/  S2R R21, SR_TID.X ;  /* 0x0000000000157919 */ /* 0x000f220000002100 */
[----:B------:R-:W-:Y:S01]  /*1180*/  IADD3 R245, P0, R7, R6, RZ ;  /* 0x0000000607f57210 */ /* 0x000fe20007f1e0ff */
[----:B------:R-:W-:Y:S01]  /*1190*/  IMAD.WIDE R6, R22, c[0x0][0x224], R4 ;  /* 0x0000890016067a25 */ /* 0x000fe200078e0204 */
[----:B-1----:R-:W-:-:S04]  /*11a0*/  SHF.R.S32.HI R3, RZ, 0x1f, R3 ;  /* 0x0000001fff037819 */ /* 0x002fc80000011403 */
[----:B----4-:R-:W-:-:S04]  /*11b0*/  LEA.HI R3, R3, R21, RZ, 0x5 ;  /* 0x0000001503037211 */ /* 0x010fc800078f28ff */
[----:B------:R-:W-:Y:S02]  /*11c0*/  SHF.R.S32.HI R3, RZ, 0x5, R3 ;  /* 0x00000005ff037819 */ /* 0x000fe40000011403 */
[----:B------:R-:W-:Y:S02]  /*11d0*/  IADD3.X R248, R9, R8, RZ, P0, !PT ;  /* 0x0000000809f87210 */ /* 0x000fe400007fe4ff */
[----:B------:R-:W-:Y:S01]  /*11e0*/  ISETP.GE.AND P4, PT, R18, 0x1, PT ;  /* 0x000000011200780c */ /* 0x000fe20003f86270 */
[----:B------:R-:W-:Y:S01]  /*11f0*/  IMAD R9, R24, c[0x0][0x368], RZ ;  /* 0x0000da0018097a24 */ /* 0x000fe200078e02ff */
[----:B------:R-:W-:Y:S02]  /*1200*/  IADD3 R18, P2, R6, R13, RZ ;  /* 0x0000000d06127210 */ /* 0x000fe40007f5e0ff */
[----:B------:R-:W-:Y:S02]  /*1210*/  SHF.R.S32.HI R247, RZ, 0x1f, R246 ;  /* 0x0000001ffff77819 */ /* 0x000fe400000114f6 */
[----:B------:R-:W-:-:S02]  /*1220*/  IADD3.X R7, R7, R14, RZ, P2, !PT ;  /* 0x0000000e07077210 */ /* 0x000fc400017fe4ff */
[----:B------:R-:W-:Y:S01]  /*1230*/  LEA.HI.SX32 R198, R11, 0xffffffff, 0x1a ;  /* 0xffffffff0bc67811 */ /* 0x000fe200078fd2ff */
[C---:B------:R-:W-:Y:S01]  /*1240*/  IMAD.IADD R21, R4.reuse, 0x1, R10 ;  /* 0x0000000104157824 */ /* 0x040fe200078e020a */
[----:B------:R-:W-:Y:S02]  /*1250*/  IADD3 R206, R4, R12, RZ ;  /* 0x0000000c04ce7210 */ /* 0x000fe40007ffe0ff */
[----:B------:R-:W-:Y:S01]  /*1260*/  SHF.R.S32.HI R29, RZ, 0x1f, R244 ;  /* 0x0000001fff1d7819 */ /* 0x000fe200000114f4 */
[----:B------:R-:W-:-:S04]  /*1270*/  IMAD R12, R248, c[0x0][0x1a0], RZ ;  /* 0x00006800f80c7a24 */ /* 0x000fc800078e02ff */
[----:B------:R-:W-:Y:S02]  /*1280*/  IMAD R12, R245, c[0x0][0x1a4], R12 ;  /* 0x00006900f50c7a24 */ /* 0x000fe400078e020c */
[----:B------:R-:W-:Y:S01]  /*1290*/  IMAD R25, R24, c[0x0][0x180], RZ ;  /* 0x0000600018197a24 */ /* 0x000fe200078e02ff */
        /* <DEDUP_REMOVED lines=48> */
[----:B--2---:R-:W-:Y:S01]  /*15a0*/  IMAD R3, R3, UR10, R27 ;  /* 0x0000000a03037c24 */ /* 0x004fe2000f8e021b */
[----:B------:R-:W-:Y:S04]  /*15b0*/  @P5 BAR.SYNC.DEFER_BLOCKING 0x0 ;  /* 0x0000000000005b1d */ /* 0x000fe80000010000 */
[----:B------:R-:W-:-:S02]  /*15c0*/  IADD3 R8, P1, P0, R3, UR9, R17 ;  /* 0x0000000903087c10 */ /* 0x000fc4000f83e011 */
[----:B------:R-:W-:-:S04]  /*15d0*/  SHF.R.S32.HI R3, RZ, 0x1f, R3 ;  /* 0x0000001fff037819 */ /* 0x000fc80000011403 */
[----:B------:R-:W-:Y:S01]  /*15e0*/  IADD3.X R6, R3, UR8, R20, P1, P0 ;  /* 0x0000000803067c10 */ /* 0x000fe20008fe0414 */
[----:B------:R-:W-:Y:S01]  /*15f0*/  IMAD R3, R22, c[0x0][0x36c], R9 ;  /* 0x0000db0016037a24 */ /* 0x000fe200078e0209 */
[----:B------:R-:W-:Y:S01]  /*1600*/  IADD3 R14, P0, R8, R16, RZ ;  /* 0x00000010080e7210 */ /* 0x000fe20007f1e0ff */
[----:B------:R-:W-:-:S03]  /*1610*/  IMAD.WIDE.U32 R8, R22, c[0x0][0x368], R246 ;  /* 0x0000da0016087a25 */ /* 0x000fc600078e00f6 */
[----:B------:R-:W-:Y:S02]  /*1620*/  IADD3.X R15, R6, R15, RZ, P0, !PT ;  /* 0x0000000f060f7210 */ /* 0x000fe400007fe4ff */
[----:B------:R-:W-:Y:S02]  /*1630*/  IADD3 R9, R9, R3, RZ ;  /* 0x0000000309097210 */ /* 0x000fe40007ffe0ff */
[----:B------:R-:W-:Y:S02]  /*1640*/  IADD3 R3, P0, R244, R4, RZ ;  /* 0x00000004f4037210 */ /* 0x000fe40007f1e0ff */
[----:B------:R-:W-:Y:S02]  /*1650*/  LEA.HI R4, R198, R198, RZ, 0x1 ;  /* 0x000000c6c6047211 */ /* 0x000fe400078f08ff */
[----:B------:R-:W-:Y:S01]  /*1660*/  IADD3.X R10, R29, R5, RZ, P0, !PT ;  /* 0x000000051d0a7210 */ /* 0x000fe200007fe4ff */
[----:B------:R-:W-:Y:S01]  /*1670*/  IMAD R6, R18, UR7, RZ ;  /* 0x0000000712067c24 */ /* 0x000fe2000f8e02ff */
[----:B------:R-:W-:Y:S01]  /*1680*/  LOP3.LUT R5, R4, 0xfffffffe, RZ, 0xc0, !PT ;  /* 0xfffffffe04057812 */ /* 0x000fe200078ec0ff */
[----:B------:R-:W-:-:S02]  /*1690*/  IMAD R4, R248, c[0x0][0x198], RZ ;  /* 0x00006600f8047a24 */ /* 0x000fc400078e02ff */
[----:B------:R-:W-:Y:S02]  /*16a0*/  IMAD R20, R7, UR14, R6 ;  /* 0x0000000e07147c24 */ /* 0x000fe4000f8e0206 */
[----:B------:R-:W-:Y:S02]  /*16b0*/  IMAD.IADD R13, R198, 0x1, -R5 ;  /* 0x00000001c60d7824 */ /* 0x000fe400078e0a05 */
[C---:B------:R-:W-:Y:S02]  /*16c0*/  IMAD R11, R245.reuse, c[0x0][0x19c], R4 ;  /* 0x00006700f50b7a24 */ /* 0x040fe400078e0204 */
[----:B------:R-:W-:-:S04]  /*16d0*/  IMAD.WIDE.U32 R6, R245, c[0x0][0x198], R246 ;  /* 0x00006600f5067a25 */ /* 0x000fc800078e00f6 */
[----:B------:R-:W-:Y:S01]  /*16e0*/  IMAD.WIDE.U32 R4, R245, c[0x0][0x1a0], R246 ;  /* 0x00006800f5047a25 */ /* 0x000fe200078e00f6 */
[----:B------:R-:W-:-:S03]  /*16f0*/  ISETP.NE.AND P0, PT, R13, 0x1, PT ;  /* 0x000000010d00780c */ /* 0x000fc60003f05270 */
[----:B------:R-:W-:Y:S01]  /*1700*/  IMAD R16, R10, c[0x0][0x190], RZ ;  /* 0x000064000a107a24 */ /* 0x000fe200078e02ff */
[----:B------:R-:W-:Y:S02]  /*1710*/  IADD3 R7, R7, R11, RZ ;  /* 0x0000000b07077210 */ /* 0x000fe40007ffe0ff */
[----:B------:R-:W-:Y:S01]  /*1720*/  IADD3 R5, R5, R12, RZ ;  /* 0x0000000c05057210 */ /* 0x000fe20007ffe0ff */
[----:B------:R-:W-:-:S04]  /*1730*/  IMAD.WIDE.U32 R12, R3, c[0x0][0x190], R246 ;  /* 0x00006400030c7a25 */ /* 0x000fc800078e00f6 */
[----:B------:R-:W-:Y:S02]  /*1740*/  IMAD R11, R3, c[0x0][0x194], R16 ;  /* 0x00006500030b7a24 */ /* 0x000fe400078e0210 */
[----:B------:R-:W-:Y:S02]  /*1750*/  IMAD R17, R24, c[0x0][0x188], RZ ;  /* 0x0000620018117a24 */ /* 0x000fe400078e02ff */
[----:B------:R-:W-:Y:S01]  /*1760*/  IMAD R10, R10, c[0x0][0x370], RZ ;  /* 0x0000dc000a0a7a24 */ /* 0x000fe200078e02ff */
[----:B------:R-:W-:Y:S01]  /*1770*/  IADD3 R13, R13, R11, RZ ;  /* 0x0000000b0d0d7210 */ /* 0x000fe20007ffe0ff */
[C---:B------:R-:W-:Y:S02]  /*1780*/  IMAD R11, R22.reuse, c[0x0][0x18c], R17 ;  /* 0x00006300160b7a24 */ /* 0x040fe400078e0211 */
[----:B------:R-:W-:-:S04]  /*1790*/  IMAD.WIDE.U32 R4, R22, c[0x0][0x188], R4 ;  /* 0x0000620016047a25 */ /* 0x000fc800078e0004 */
[C---:B------:R-:W-:Y:S02]  /*17a0*/  IMAD R17, R3.reuse, c[0x0][0x374], R10 ;  /* 0x0000dd0003117a24 */ /* 0x040fe400078e020a */
[----:B------:R-:W-:Y:S01]  /*17b0*/  IMAD.WIDE.U32 R8, R3, c[0x0][0x370], R8 ;  /* 0x0000dc0003087a25 */ /* 0x000fe200078e0008 */
[----:B------:R-:W-:-:S03]  /*17c0*/  IADD3 R5, R5, R11, RZ ;  /* 0x0000000b05057210 */ /* 0x000fc60007ffe0ff */
[----:B------:R-:W-:Y:S02]  /*17d0*/  IMAD R3, R19, c[0x0][0x1b0], RZ ;  /* 0x00006c0013037a24 */ /* 0x000fe400078e02ff */
[----:B------:R-:W-:-:S04]  /*17e0*/  IMAD.WIDE.U32 R10, R18, UR14, R14 ;  /* 0x0000000e120a7c25 */ /* 0x000fc8000f8e000e */
[----:B------:R-:W-:Y:S02]  /*17f0*/  IMAD R14, R0, c[0x0][0x1b4], R3 ;  /* 0x00006d00000e7a24 */ /* 0x000fe400078e0203 */
[C---:B------:R-:W-:Y:S02]  /*1800*/  IMAD R16, R22.reuse, c[0x0][0x184], R25 ;  /* 0x0000610016107a24 */ /* 0x040fe400078e0219 */
[----:B------:R-:W-:-:S04]  /*1810*/  IMAD.WIDE.U32 R6, R22, c[0x0][0x180], R6 ;  /* 0x0000600016067a25 */ /* 0x000fc800078e0006 */
[----:B------:R-:W-:Y:S02]  /*1820*/  IMAD R3, R19, c[0x0][0x1b8], RZ ;  /* 0x00006e0013037a24 */ /* 0x000fe400078e02ff */
[----:B------:R-:W-:Y:S02]  /*1830*/  IMAD.IADD R7, R7, 0x1, R16 ;  /* 0x0000000107077824 */ /* 0x000fe400078e0210 */
[C---:B------:R-:W-:Y:S02]  /*1840*/  IMAD R3, R0.reuse, c[0x0][0x1bc], R3 ;  /* 0x00006f0000037a24 */ /* 0x040fe400078e0203 */
[----:B------:R-:W-:Y:S01]  /*1850*/  IMAD.WIDE.U32 R4, R0, c[0x0][0x1b8], R4 ;  /* 0x00006e0000047a25 */ /* 0x000fe200078e0004 */
[----:B------:R-:W-:-:S03]  /*1860*/  IADD3 R9, R9, R17, RZ ;  /* 0x0000001109097210 */ /* 0x000fc60007ffe0ff */
[----:B------:R-:W-:Y:S01]  /*1870*/  IMAD.WIDE.U32 R6, R0, c[0x0][0x1b0], R6 ;  /* 0x00006c0000067a25 */ /* 0x000fe200078e0006 */
[----:B------:R-:W-:-:S03]  /*1880*/  IADD3 R5, R5, R3, RZ ;  /* 0x0000000305057210 */ /* 0x000fc60007ffe0ff */
[----:B------:R-:W-:Y:S02]  /*1890*/  IMAD R0, R24, c[0x0][0x178], RZ ;  /* 0x00005e0018007a24 */ /* 0x000fe400078e02ff */
[----:B------:R-:W-:Y:S02]  /*18a0*/  IMAD R3, R26, c[0x0][0x378], RZ ;  /* 0x0000de001a037a24 */ /* 0x000fe400078e02ff */
[----:B------:R-:W-:Y:S02]  /*18b0*/  IMAD R16, R29, c[0x0][0x1a0], RZ ;  /* 0x000068001d107a24 */ /* 0x000fe400078e02ff */
[----:B------:R-:W-:Y:S02]  /*18c0*/  IMAD.IADD R7, R7, 0x1, R14 ;  /* 0x0000000107077824 */ /* 0x000fe400078e020e */
[C---:B------:R-:W-:Y:S02]  /*18d0*/  IMAD R0, R22.reuse, c[0x0][0x17c], R0 ;  /* 0x00005f0016007a24 */ /* 0x040fe400078e0200 */
[----:B------:R-:W-:Y:S01]  /*18e0*/  IMAD.WIDE.U32 R12, R22, c[0x0][0x178], R12 ;  /* 0x00005e00160c7a25 */ /* 0x000fe200078e000c */
[----:B------:R-:W-:-:S03]  /*18f0*/  IADD3 R11, R11, R20, RZ ;  /* 0x000000140b0b7210 */ /* 0x000fc60007ffe0ff */
[----:B------:R-:W-:Y:S01]  /*1900*/  IMAD.WIDE.U32 R14, R23, c[0x0][0x378], R8 ;  /* 0x0000de00170e7a25 */ /* 0x000fe200078e0008 */
[----:B------:R-:W-:-:S03]  /*1910*/  LEA R188, P1, R10, c[0x0][0x350], 0x2 ;  /* 0x0000d4000abc7a11 */ /* 0x000fc600078210ff */
[----:B------:R-:W-:Y:S02]  /*1920*/  IMAD R3, R23, c[0x0][0x37c], R3 ;  /* 0x0000df0017037a24 */ /* 0x000fe400078e0203 */
[C---:B------:R-:W-:Y:S02]  /*1930*/  IMAD R16, R244.reuse, c[0x0][0x1a4], R16 ;  /* 0x00006900f4107a24 */ /* 0x040fe400078e0210 */
[----:B------:R-:W-:Y:S01]  /*1940*/  IMAD.WIDE.U32 R8, R244, c[0x0][0x1a0], R4 ;  /* 0x00006800f4087a25 */ /* 0x000fe200078e0004 */
[----:B------:R-:W-:-:S03]  /*1950*/  IADD3 R13, R13, R0, RZ ;  /* 0x000000000d0d7210 */ /* 0x000fc60007ffe0ff */
[----:B------:R-:W-:Y:S01]  /*1960*/  IMAD R17, R29, c[0x0][0x198], RZ ;  /* 0x000066001d117a24 */ /* 0x000fe200078e02ff */
[----:B------:R-:W-:Y:S01]  /*1970*/  LEA.HI.X R189, R10, c[0x0][0x354], R11, 0x2, P1 ;  /* 0x0000d5000abd7a11 */ /* 0x000fe200008f140b */
[----:B------:R-:W-:Y:S01]  /*1980*/  IMAD.WIDE.U32 R10, R244, c[0x0][0x198], R6 ;  /* 0x00006600f40a7a25 */ /* 0x000fe200078e0006 */
[----:B------:R-:W-:Y:S02]  /*1990*/  IADD3 R0, R15, R3, RZ ;  /* 0x000000030f007210 */ /* 0x000fe40007ffe0ff */
[----:B------:R-:W-:Y:S01]  /*19a0*/  LEA R202, P3, R14, c[0x0][0x330], 0x1 ;  /* 0x0000cc000eca7a11 */ /* 0x000fe200078608ff */
[----:B------:R-:W-:Y:S01]  /*19b0*/  IMAD R17, R244, c[0x0][0x19c], R17 ;  /* 0x00006700f4117a24 */ /* 0x000fe200078e0211 */
[----:B------:R-:W-:Y:S01]  /*19c0*/  IADD3 R5, R9, R16, RZ ;  /* 0x0000001009057210 */ /* 0x000fe20007ffe0ff */
[----:B------:R-:W-:Y:S01]  /*19d0*/  IMAD R9, R26, c[0x0][0x1a8], RZ ;  /* 0x00006a001a097a24 */ /* 0x000fe200078e02ff */
[----:B------:R-:W-:Y:S01]  /*19e0*/  LEA.HI.X R203, R14, c[0x0][0x334], R0, 0x1, P3 ;  /* 0x0000cd000ecb7a11 */ /* 0x000fe200018f0c00 */
[----:B------:R-:W-:Y:S01]  /*19f0*/  IMAD.IADD R3, R11, 0x1, R17 ;  /* 0x000000010b037824 */ /* 0x000fe200078e0211 */
[----:B------:R-:W-:Y:S01]  /*1a00*/  LEA R6, P2, R10, c[0x0][0x168], 0x1 ;  /* 0x00005a000a067a11 */ /* 0x000fe200078408ff */
[----:B------:R-:W-:-:S02]  /*1a10*/  IMAD R0, R23, c[0x0][0x1ac], R9 ;  /* 0x00006b0017007a24 */ /* 0x000fc400078e0209 */
[----:B------:R-:W-:Y:S01]  /*1a20*/  IMAD.WIDE.U32 R12, R23, c[0x0][0x1a8], R12 ;  /* 0x00006a00170c7a25 */ /* 0x000fe200078e000c */
[----:B------:R-:W-:-:S03]  /*1a30*/  LEA.HI.X R7, R10, c[0x0][0x16c], R3, 0x1, P2 ;  /* 0x00005b000a077a11 */ /* 0x000fc600010f0c03 */
[----:B------:R-:W-:Y:S01]  /*1a40*/  IMAD.IADD R0, R13, 0x1, R0 ;  /* 0x000000010d007824 */ /* 0x000fe200078e0200 */
[----:B------:R-:W-:Y:S02]  /*1a50*/  LEA R200, P3, R12, c[0x0][0x160], 0x1 ;  /* 0x000058000cc87a11 */ /* 0x000fe400078608ff */
[----:B---3--:R-:W-:Y:S02]  /*1a60*/  IADD3 R3, R28, 0x1800, RZ ;  /* 0x000018001c037810 */ /* 0x008fe40007ffe0ff */
[----:B------:R-:W-:Y:S02]  /*1a70*/  LEA.HI.X R201, R12, c[0x0][0x164], R0, 0x1, P3 ;  /* 0x000059000cc97a11 */ /* 0x000fe400018f0c00 */
[----:B------:R-:W-:Y:S02]  /*1a80*/  SEL R0, R3, R28, !P0 ;  /* 0x0000001c03007207 */ /* 0x000fe40004000000 */
[----:B------:R-:W-:Y:S02]  /*1a90*/  SHF.L.U32 R204, R28, 0x1, RZ ;  /* 0x000000011ccc7819 */ /* 0x000fe400000006ff */
[----:B------:R-:W-:-:S02]  /*1aa0*/  MOV R9, c[0x0][0x198] ;  /* 0x0000660000097a02 */ /* 0x000fc40000000f00 */
[----:B------:R-:W-:Y:S01]  /*1ab0*/  SHF.L.U32 R0, R0, 0x1, RZ ;  /* 0x0000000100007819 */ /* 0x000fe200000006ff */
[----:B------:R-:W-:Y:S01]  /*1ac0*/  @!PT LDS RZ, [RZ] ;  /* 0x00000000fffff984 */ /* 0x000fe20000000800 */
[----:B------:R-:W-:Y:S01]  /*1ad0*/  @!PT LDS RZ, [RZ] ;  /* 0x00000000fffff984 */ /* 0x000fe20000000800 */
[----:B------:R-:W-:Y:S01]  /*1ae0*/  @!PT LDS RZ, [RZ] ;  /* 0x00000000fffff984 */ /* 0x000fe20000000800 */
[----:B------:R1:W-:Y:S01]  /*1af0*/  LDGSTS.E.BYPASS.LTC128B.128 [R204+0x6000], [R202.64] ;  /* 0x06000000cacc7fae */ /* 0x0003e2000b901d50 */
[----:B------:R-:W-:Y:S02]  /*1b00*/  MOV R11, c[0x0][0x19c] ;  /* 0x00006700000b7a02 */ /* 0x000fe40000000f00 */
[C---:B------:R-:W-:Y:S01]  /*1b10*/  LEA R10, P2, R9.reuse, R6, 0x7 ;  /* 0x00000006090a7211 */ /* 0x040fe200078438ff */
[----:B------:R1:W-:Y:S01]  /*1b20*/  LDGSTS.E.BYPASS.LTC128B.128 [R204+0x7000], [R202.64+0x40] ;  /* 0x07000040cacc7fae */ /* 0x0003e2000b901d50 */
[----:B------:R-:W-:Y:S02]  /*1b30*/  LEA R4, P1, R8, c[0x0][0x170], 0x1 ;  /* 0x00005c0008047a11 */ /* 0x000fe400078208ff */
[----:B------:R-:W-:Y:S01]  /*1b40*/  MOV R14, c[0x0][0x1a0] ;  /* 0x00006800000e7a02 */ /* 0x000fe20000000f00 */
[----:B------:R1:W-:Y:S01]  /*1b50*/  LDGSTS.E.BYPASS.LTC128B.128 [R204+0x8000], [R202.64+0x80] ;  /* 0x08000080cacc7fae */ /* 0x0003e2000b901d50 */
[----:B------:R-:W-:-:S03]  /*1b60*/  LEA.HI.X R11, R9, R7, R11, 0x7, P2 ;  /* 0x00000007090b7211 */ /* 0x000fc600010f3c0b */
[----:B------:R1:W-:Y:S01]  /*1b70*/  LDGSTS.E.BYPASS.LTC128B.128 [R0], [R200.64] ;  /* 0x00000000c8007fae */ /* 0x0003e2000b901d50 */
[----:B------:R-:W-:-:S03]  /*1b80*/  LEA.HI.X R5, R8, c[0x0][0x174], R5, 0x1, P1 ;  /* 0x00005d0008057a11 */ /* 0x000fc600008f0c05 */
[----:B------:R1:W-:Y:S01]  /*1b90*/  LDGSTS.E.BYPASS.LTC128B.128 [R0+0x1000], [R200.64+0x40] ;  /* 0x01000040c8007fae */ /* 0x0003e2000b901d50 */
[----:B------:R-:W-:Y:S02]  /*1ba0*/  MOV R13, c[0x0][0x1a4] ;  /* 0x00006900000d7a02 */ /* 0x000fe40000000f00 */
[C---:B------:R-:W-:Y:S01]  /*1bb0*/  LEA R8, P1, R14.reuse, R4, 0x7 ;  /* 0x000000040e087211 */ /* 0x040fe200078238ff */
[----:B------:R1:W-:Y:S04]  /*1bc0*/  LDGSTS.E.BYPASS.LTC128B.128 [R0+0x2000], [R200.64+0x80] ;  /* 0x02000080c8007fae */ /* 0x0003e8000b901d50 */
[----:B------:R1:W-:Y:S01]  /*1bd0*/  LDGSTS.E.BYPASS.LTC128B.128 [R204+0x9000], [R6.64] ;  /* 0x0900000006cc7fae */ /* 0x0003e2000b901d50 */
[----:B------:R-:W-:-:S03]  /*1be0*/  LEA.HI.X R9, R14, R5, R13, 0x7, P1 ;  /* 0x000000050e097211 */ /* 0x000fc600008f3c0d */
        /* <DEDUP_REMOVED lines=8> */
[----:B------:R1:W-:Y:S04]  /*1c70*/  LDGSTS.E.BYPASS.LTC128B.128 [R204+0x10000], [R8.64] ;  /* 0x1000000008cc7fae */ /* 0x0003e8000b901d50 */
[----:B------:R1:W-:Y:S04]  /*1c80*/  LDGSTS.E.BYPASS.LTC128B.128 [R204+0x12000], [R8.64+0x40] ;  /* 0x1200004008cc7fae */ /* 0x0003e8000b901d50 */
[----:B------:R1:W-:Y:S01]  /*1c90*/  LDGSTS.E.BYPASS.LTC128B.128 [R204+0x14000], [R8.64+0x80] ;  /* 0x1400008008cc7fae */ /* 0x0003e2000b901d50 */
[----:B--2---:R-:W-:-:S03]  /*1ca0*/  MOV R10, 0x4 ;  /* 0x00000004000a7802 */ /* 0x004fc60000000f00 */
[----:B------:R-:W0:Y:S02]  /*1cb0*/  LDGDEPBAR ;  /* 0x00000000000079af */ /* 0x000e240000000000 */
[----:B------:R-:W-:-:S04]  /*1cc0*/  IMAD.WIDE R206, R206, R10, c[0x0][0x200] ;  /* 0x00008000cece7625 */ /* 0x000fc800078e020a */
[----:B------:R-:W-:Y:S01]  /*1cd0*/  IMAD.WIDE R10, R21, R10, c[0x0][0x3c8] ;  /* 0x0000f200150a7625 */ /* 0x000fe200078e020a */
[----:B------:R-:W-:Y:S05]  /*1ce0*/  @!P4 BRA `(.L_x_1003) ;  /* 0x00003f900000c947 */ /* 0x000fea0003800000 */
[----:B-1----:R-:W-:Y:S02]  /*1cf0*/  IMAD.MOV.U32 R4, RZ, RZ, c[0x0][0x308] ;  /* 0x0000c200ff047624 */ /* 0x002fe400078e00ff */
[----:B------:R-:W-:-:S05]  /*1d00*/  IMAD.MOV.U32 R5, RZ, RZ, c[0x0][0x30c] ;  /* 0x0000c300ff057624 */ /* 0x000fca00078e00ff */
[----:B------:R1:W2:Y:S01]  /*1d10*/  LDG.E.64 R8, [R4.64+0x8] ;  /* 0x0000081004087981 */ /* 0x0002a2000c1e1b00 */
[----:B------:R-:W-:-:S03]  /*1d20*/  IMAD.WIDE R6, R214, 0x4, R206 ;  /* 0x00000004d6067825 */ /* 0x000fc600078e02ce */
[----:B------:R-:W3:Y:S04]  /*1d30*/  S2R R13, SR_TID.X ;  /* 0x00000000000d7919 */ /* 0x000ee80000002100 */
[----:B------:R-:W4:Y:S01]  /*1d40*/  S2R R14, SR_TID.X ;  /* 0x00000000000e7919 */ /* 0x000f220000002100 */
[----:B------:R-:W-:Y:S01]  /*1d50*/  IMAD R3, R22, c[0x0][0x1c0], R23 ;  /* 0x0000700016037a24 */ /* 0x000fe200078e0217 */
[----:B------:R-:W-:Y:S02]  /*1d60*/  IADD3 R178, R187, 0x1800, RZ ;  /* 0x00001800bbb27810 */ /* 0x000fe40007ffe0ff */
[----:B------:R4:W5:Y:S04]  /*1d70*/  LDG.E R210, [R6.64] ;  /* 0x0000001006d27981 */ /* 0x000968000c1e1900 */
[----:B-1----:R-:W2:Y:S01]  /*1d80*/  LDG.E.64 R4, [R4.64] ;  /* 0x0000001004047981 */ /* 0x002ea2000c1e1b00 */
[----:B---3--:R-:W-:Y:S01]  /*1d90*/  SHF.R.S32.HI R13, RZ, 0x1f, R13 ;  /* 0x0000001fff0d7819 */ /* 0x008fe2000001140d */
[----:B------:R-:W-:-:S02]  /*1da0*/  IMAD.SHL.U32 R3, R3, 0x20, RZ ;  /* 0x0000002003037824 */ /* 0x000fc400078e00ff */
[----:B------:R1:W5:Y:S01]  /*1db0*/  LDG.E R209, [R6.64+0x20] ;  /* 0x0000201006d17981 */ /* 0x000362000c1e1900 */
[----:B----4-:R-:W-:-:S03]  /*1dc0*/  LEA.HI R13, R13, R14, RZ, 0x6 ;  /* 0x0000000e0d0d7211 */ /* 0x010fc600078f30ff */
[----:B------:R1:W5:Y:S01]  /*1dd0*/  LDG.E R208, [R6.64+0x80] ;  /* 0x0000801006d07981 */ /* 0x000362000c1e1900 */
[----:B------:R-:W-:-:S03]  /*1de0*/  SHF.R.S32.HI R13, RZ, 0x6, R13 ;  /* 0x00000006ff0d7819 */ /* 0x000fc6000001140d */
[----:B------:R1:W5:Y:S01]  /*1df0*/  LDG.E R205, [R6.64+0xa0] ;  /* 0x0000a01006cd7981 */ /* 0x000362000c1e1900 */
[----:B------:R-:W-:Y:S01]  /*1e00*/  SHF.R.S32.HI R12, RZ, 0x1f, R27 ;  /* 0x0000001fff0c7819 */ /* 0x000fe2000001141b */
[----:B------:R-:W-:Y:S01]  /*1e10*/  IMAD.MOV.U32 R199, RZ, RZ, R0 ;  /* 0x000000ffffc77224 */ /* 0x000fe200078e0000 */
[----:B------:R-:W-:Y:S01]  /*1e20*/  SEL R178, R178, R187, !P0 ;  /* 0x000000bbb2b27207 */ /* 0x000fe20004000000 */
[----:B------:R-:W-:Y:S02]  /*1e30*/  IMAD R0, R249, 0x4, R13 ;  /* 0x00000004f9007824 */ /* 0x000fe400078e020d */
[----:B------:R-:W-:Y:S02]  /*1e40*/  IMAD.MOV.U32 R212, RZ, RZ, R10 ;  /* 0x000000ffffd47224 */ /* 0x000fe400078e000a */
[----:B------:R-:W-:Y:S02]  /*1e50*/  IMAD.MOV.U32 R211, RZ, RZ, R11 ;  /* 0x000000ffffd37224 */ /* 0x000fe400078e000b */
[----:B------:R-:W-:-:S02]  /*1e60*/  IMAD.MOV.U32 R127, RZ, RZ, RZ ;  /* 0x000000ffff7f7224 */ /* 0x000fc400078e00ff */
[----:B------:R-:W-:Y:S01]  /*1e70*/  IMAD.SHL.U32 R178, R178, 0x2, RZ ;  /* 0x00000002b2b27824 */ /* 0x000fe200078e00ff */
[----:B-1----:R-:W-:Y:S02]  /*1e80*/  SHF.R.S32.HI R6, RZ, 0x1f, R3 ;  /* 0x0000001fff067819 */ /* 0x002fe40000011403 */
[----:B--2---:R-:W-:Y:S02]  /*1e90*/  IADD3 R7, P2, P1, R3, R8, R27 ;  /* 0x0000000803077210 */ /* 0x004fe4000795e01b */
[----:B------:R-:W-:Y:S02]  /*1ea0*/  IADD3 R3, R185, 0x1800, RZ ;  /* 0x00001800b9037810 */ /* 0x000fe40007ffe0ff */
[----:B------:R-:W-:Y:S02]  /*1eb0*/  IADD3.X R6, R6, R9, R12, P2, P1 ;  /* 0x0000000906067210 */ /* 0x000fe400017e240c */
[----:B------:R-:W-:-:S05]  /*1ec0*/  SEL R3, R3, R185, !P0 ;  /* 0x000000b903037207 */ /* 0x000fca0004000000 */
[----:B------:R-:W-:Y:S01]  /*1ed0*/  IMAD.SHL.U32 R3, R3, 0x2, RZ ;  /* 0x0000000203037824 */ /* 0x000fe200078e00ff */
[----:B------:R-:W-:Y:S02]  /*1ee0*/  LOP3.LUT R0, R5, R0, RZ, 0x3c, !PT ;  /* 0x0000000005007212 */ /* 0x000fe400078e3cff */
[----:B------:R-:W-:Y:S02]  /*1ef0*/  LOP3.LUT R235, R6, R4, RZ, 0x3c, !PT ;  /* 0x0000000406eb7212 */ /* 0x000fe400078e3cff */
[----:B------:R-:W-:Y:S01]  /*1f00*/  IMAD.WIDE.U32 R230, R7, -0x2daee0ad, RZ ;  /* 0xd2511f5307e67825 */ /* 0x000fe200078e00ff */
[----:B------:R-:W-:Y:S02]  /*1f10*/  IADD3 R6, R5, -0x4498517b, RZ ;  /* 0xbb67ae8505067810 */ /* 0x000fe40007ffe0ff */
[----:B------:R-:W-:Y:S01]  /*1f20*/  IADD3 R229, R4, -0x4ab325aa, RZ ;  /* 0xb54cda5604e57810 */ /* 0x000fe20007ffe0ff */
[----:B------:R-:W-:Y:S01]  /*1f30*/  IMAD.MOV.U32 R7, RZ, RZ, c[0x0][0x1c0] ;  /* 0x00007000ff077624 */ /* 0x000fe200078e00ff */
[----:B------:R-:W-:Y:S02]  /*1f40*/  LOP3.LUT R230, R230, R6, RZ, 0x3c, !PT ;  /* 0x00000006e6e67212 */ /* 0x000fe400078e3cff */
[C---:B------:R-:W-:Y:S01]  /*1f50*/  IADD3 R228, R4.reuse, 0x1715609d, RZ ;  /* 0x1715609d04e47810 */ /* 0x040fe20007ffe0ff */
[----:B------:R-:W-:Y:S01]  /*1f60*/  IMAD R6, R7, c[0x0][0x22c], RZ ;  /* 0x00008b0007067a24 */ /* 0x000fe200078e02ff */
[----:B------:R-:W-:-:S02]  /*1f70*/  IADD3 R227, R4, 0x78dde6e4, RZ ;  /* 0x78dde6e404e37810 */ /* 0x000fc40007ffe0ff */
[----:B------:R-:W-:Y:S01]  /*1f80*/  IADD3 R226, R4, -0x255992d5, RZ ;  /* 0xdaa66d2b04e27810 */ /* 0x000fe20007ffe0ff */
[----:B------:R-:W-:Y:S01]  /*1f90*/  IMAD.SHL.U32 R241, R6, 0x10, RZ ;  /* 0x0000001006f17824 */ /* 0x000fe200078e00ff */
[----:B------:R-:W-:Y:S01]  /*1fa0*/  IADD3 R223, R4, 0x3c6ef372, RZ ;  /* 0x3c6ef37204df7810 */ /* 0x000fe20007ffe0ff */
[----:B------:R-:W-:Y:S01]  /*1fb0*/  IMAD.SHL.U32 R213, R6, 0x8, RZ ;  /* 0x0000000806d57824 */ /* 0x000fe200078e00ff */
[----:B------:R-:W-:Y:S01]  /*1fc0*/  IADD3 R224, R4, -0x61c88647, RZ ;  /* 0x9e3779b904e07810 */ /* 0x000fe20007ffe0ff */
[C---:B------:R-:W-:Y:S01]  /*1fd0*/  IMAD.U32 R252, R6.reuse, -0x40, RZ ;  /* 0xffffffc006fc7824 */ /* 0x040fe200078e00ff */
[C---:B------:R-:W-:Y:S01]  /*1fe0*/  IADD3 R242, R241.reuse, 0x40, RZ ;  /* 0x00000040f1f27810 */ /* 0x040fe20007ffe0ff */
[C---:B------:R-:W-:Y:S01]  /*1ff0*/  IMAD R251, R6.reuse, 0x30, RZ ;  /* 0x0000003006fb7824 */ /* 0x040fe200078e02ff */
[----:B------:R-:W-:Y:S01]  /*2000*/  IADD3 R243, R241, 0x20, RZ ;  /* 0x00000020f1f37810 */ /* 0x000fe20007ffe0ff */
[----:B------:R-:W-:Y:S01]  /*2010*/  IMAD R250, R6, 0x38, RZ ;  /* 0x0000003806fa7824 */ /* 0x000fe200078e02ff */
[----:B------:R-:W-:Y:S01]  /*2020*/  LOP3.LUT R0, R231, R0, RZ, 0x3c, !PT ;  /* 0x00000000e7007212 */ /* 0x000fe200078e3cff */
[----:B------:R-:W-:Y:S01]  /*2030*/  IMAD.IADD R238, R213, 0x1, R242 ;  /* 0x00000001d5ee7824 */ /* 0x000fe200078e02f2 */
[----:B------:R-:W-:Y:S01]  /*2040*/  IADD3 R234, R5, 0x646e171e, RZ ;  /* 0x646e171e05ea7810 */ /* 0x000fe20007ffe0ff */
[----:B------:R-:W-:Y:S01]  /*2050*/  IMAD.IADD R239, R213, 0x1, R243 ;  /* 0x00000001d5ef7824 */ /* 0x000fe200078e02f3 */
[----:B------:R-:W-:Y:S01]  /*2060*/  IADD3 R233, R5, -0x56f99767, RZ ;  /* 0xa906689905e97810 */ /* 0x000fe20007ffe0ff */
[----:B------:R-:W-:Y:S01]  /*2070*/  IMAD.WIDE.U32 R216, R0, -0x326172a9, RZ ;  /* 0xcd9e8d5700d87825 */ /* 0x000fe200078e00ff */
[----:B------:R-:W-:-:S02]  /*2080*/  IADD3 R4, R213, R238, RZ ;  /* 0x000000eed5047210 */ /* 0x000fc40007ffe0ff */
[C---:B------:R-:W-:Y:S02]  /*2090*/  IADD3 R232, R5.reuse, -0x126145ec, RZ ;  /* 0xed9eba1405e87810 */ /* 0x040fe40007ffe0ff */
[----:B------:R-:W-:Y:S01]  /*20a0*/  IADD3 R231, R5, 0x32370b8f, RZ ;  /* 0x32370b8f05e77810 */ /* 0x000fe20007ffe0ff */
[----:B------:R-:W-:Y:S01]  /*20b0*/  IMAD.IADD R218, R213, 0x1, R4 ;  /* 0x00000001d5da7824 */ /* 0x000fe200078e0204 */
[----:B------:R-:W-:Y:S01]  /*20c0*/  IADD3 R225, R5, 0x76cf5d0a, RZ ;  /* 0x76cf5d0a05e17810 */ /* 0x000fe20007ffe0ff */
[C---:B------:R-:W-:Y:S01]  /*20d0*/  IMAD.IADD R5, R213.reuse, 0x1, R239 ;  /* 0x00000001d5057824 */ /* 0x040fe200078e02ef */
[----:B------:R-:W-:Y:S02]  /*20e0*/  LOP3.LUT R223, R216, R223, RZ, 0x3c, !PT ;  /* 0x000000dfd8df7212 */ /* 0x000fe400078e3cff */
[C---:B------:R-:W-:Y:S01]  /*20f0*/  IADD3 R215, R213.reuse, R218, RZ ;  /* 0x000000dad5d77210 */ /* 0x040fe20007ffe0ff */
[----:B------:R-:W-:-:S04]  /*2100*/  IMAD.IADD R220, R213, 0x1, R5 ;  /* 0x00000001d5dc7824 */ /* 0x000fc800078e0205 */
[C---:B------:R-:W-:Y:S02]  /*2110*/  IMAD.IADD R219, R213.reuse, 0x1, R220 ;  /* 0x00000001d5db7824 */ /* 0x040fe400078e02dc */
[C---:B------:R-:W-:Y:S02]  /*2120*/  IMAD.IADD R221, R213.reuse, 0x1, R215 ;  /* 0x00000001d5dd7824 */ /* 0x040fe400078e02d7 */
[----:B------:R-:W-:Y:S02]  /*2130*/  IMAD.IADD R222, R213, 0x1, R219 ;  /* 0x00000001d5de7824 */ /* 0x000fe400078e02db */
.L_x_1006:
[----:B------:R-:W0:Y:S01]  /*2140*/  LDGDEPBAR ;  /* 0x00000000000079af */ /* 0x000e220000000000 */
[----:B------:R-:W-:Y:S01]  /*2150*/  IMAD.IADD R0, R186, 0x1, R178 ;  /* 0x00000001ba007824 */ /* 0x000fe200078e02b2 */
[----:B-----5:R-:W-:Y:S01]  /*2160*/  FSETP.NEU.FTZ.AND P0, PT, R210, -INF , PT ;  /* 0xff800000d200780b */ /* 0x020fe20003f1d000 */
[----:B------:R-:W-:Y:S01]  /*2170*/  ULDC.U8 UR4, c[0x0][0x2d8] ;  /* 0x0000b60000047ab9 */ /* 0x000fe20000000000 */
        /* <DEDUP_REMOVED lines=24> */
[-C--:B----4-:R-:W-:Y:S07]  /*2300*/  HMMA.16816.F32.BF16 R4, R136, R140.reuse, R4 ;  /* 0x0000008c8804723c */ /* 0x090fee0000041804 */
[----:B------:R-:W4:Y:S01]  /*2310*/  LDSM.16.M88.4 R172, [R0+0x1800] ;  /* 0x0018000000ac783b */ /* 0x000f220000000200 */
        /* <DEDUP_REMOVED lines=20> */
[----:B------:R-:W2:Y:S07]  /*2460*/  LDSM.16.M88.4 R132, [R178+0x2000] ;  /* 0x00200000b284783b */ /* 0x000eae0000000200 */
[-C--:B------:R-:W-:Y:S01]  /*2470*/  HMMA.16816.F32.BF16 R4, R164, R168.reuse, R4 ;  /* 0x000000a8a404723c */ /* 0x080fe20000041804 */
[----:B------:R-:W3:Y:S07]  /*2480*/  LDSM.16.M88.4 R152, [R0+0x2000] ;  /* 0x002000000098783b */ /* 0x000eee0000000200 */
[C---:B----4-:R-:W-:Y:S08]  /*2490*/  HMMA.16816.F32.BF16 R8, R172.reuse, R168, R8 ;  /* 0x000000a8ac08723c */ /* 0x050ff00000041808 */
[-C--:B------:R-:W-:Y:S08]  /*24a0*/  HMMA.16816.F32.BF16 R12, R172, R170.reuse, R12 ;  /* 0x000000aaac0c723c */ /* 0x080ff0000004180c */
[C---:B------:R-:W-:Y:S08]  /*24b0*/  HMMA.16816.F32.BF16 R16, R164.reuse, R170, R16 ;  /* 0x000000aaa410723c */ /* 0x040ff00000041810 */
[-C--:B-1----:R-:W-:Y:S08]  /*24c0*/  HMMA.16816.F32.BF16 R20, R164, R136.reuse, R20 ;  /* 0x00000088a414723c */ /* 0x082ff00000041814 */
[C---:B------:R-:W-:Y:S07]  /*24d0*/  HMMA.16816.F32.BF16 R24, R172.reuse, R136, R24 ;  /* 0x00000088ac18723c */ /* 0x040fee0000041818 */
[C---:B------:R-:W-:Y:S01]  /*24e0*/  FMUL.FTZ R137, R209.reuse, 1.4426950216293334961 ;  /* 0x3fb8aa3bd1897820 */ /* 0x040fe20000410000 */
[-C--:B------:R-:W-:Y:S04]  /*24f0*/  HMMA.16816.F32.BF16 R28, R172, R138.reuse, R28 ;  /* 0x0000008aac1c723c */ /* 0x080fe8000004181c */
[----:B------:R-:W-:Y:S04]  /*2500*/  FMUL.FTZ R136, R208, 1.4426950216293334961 ;  /* 0x3fb8aa3bd0887820 */ /* 0x000fe80000410000 */
[----:B------:R-:W-:Y:S07]  /*2510*/  HMMA.16816.F32.BF16 R32, R164, R138, R32 ;  /* 0x0000008aa420723c */ /* 0x000fee0000041820 */
[----:B------:R-:W-:Y:S01]  /*2520*/  FMUL.FTZ R138, R210, 1.4426950216293334961 ;  /* 0x3fb8aa3bd28a7820 */ /* 0x000fe20000410000 */
[-C--:B--2---:R-:W-:Y:S05]  /*2530*/  HMMA.16816.F32.BF16 R4, R132, R140.reuse, R4 ;  /* 0x0000008c8404723c */ /* 0x084fea0000041804 */
[----:B------:R-:W-:Y:S02]  /*2540*/  FSEL R138, R138, RZ, P0 ;  /* 0x000000ff8a8a7208 */ /* 0x000fe40000000000 */
[----:B------:R-:W-:Y:S01]  /*2550*/  FSETP.NEU.FTZ.AND P0, PT, R209, -INF , PT ;  /* 0xff800000d100780b */ /* 0x000fe20003f1d000 */
[C---:B------:R-:W-:Y:S04]  /*2560*/  HMMA.16816.F32.BF16 R8, R144.reuse, R140, R8 ;  /* 0x0000008c9008723c */ /* 0x040fe80000041808 */
[----:B------:R-:W-:Y:S02]  /*2570*/  FSEL R137, R137, RZ, P0 ;  /* 0x000000ff89897208 */ /* 0x000fe40000000000 */
[----:B------:R-:W-:Y:S02]  /*2580*/  FSETP.NEU.FTZ.AND P0, PT, R208, -INF , PT ;  /* 0xff800000d000780b */ /* 0x000fe40003f1d000 */
[-C--:B------:R-:W-:Y:S04]  /*2590*/  HMMA.16816.F32.BF16 R12, R144, R142.reuse, R12 ;  /* 0x0000008e900c723c */ /* 0x080fe8000004180c */
[----:B------:R-:W-:Y:S02]  /*25a0*/  FSEL R136, R136, RZ, P0 ;  /* 0x000000ff88887208 */ /* 0x000fe40000000000 */
[C---:B------:R-:W-:Y:S02]  /*25b0*/  FSETP.NEU.FTZ.AND P0, PT, R205.reuse, -INF , PT ;  /* 0xff800000cd00780b */ /* 0x040fe40003f1d000 */
[C---:B------:R-:W-:Y:S08]  /*25c0*/  HMMA.16816.F32.BF16 R16, R132.reuse, R142, R16 ;  /* 0x0000008e8410723c */ /* 0x040ff00000041810 */
[-C--:B------:R-:W-:Y:S08]  /*25d0*/  HMMA.16816.F32.BF16 R20, R132, R148.reuse, R20 ;  /* 0x000000948414723c */ /* 0x080ff00000041814 */
[C---:B------:R-:W-:Y:S08]  /*25e0*/  HMMA.16816.F32.BF16 R24, R144.reuse, R148, R24 ;  /* 0x000000949018723c */ /* 0x040ff00000041818 */
[-C--:B------:R-:W-:Y:S08]  /*25f0*/  HMMA.16816.F32.BF16 R28, R144, R150.reuse, R28 ;  /* 0x00000096901c723c */ /* 0x080ff0000004181c */
[----:B------:R-:W-:Y:S01]  /*2600*/  HMMA.16816.F32.BF16 R32, R132, R150, R32 ;  /* 0x000000968420723c */ /* 0x000fe20000041820 */
[----:B------:R1:W2:Y:S07]  /*2610*/  LDSM.16.M88.4 R132, [R0+0x2800] ;  /* 0x002800000084783b */ /* 0x0002ae0000000200 */
[-C--:B---3--:R-:W-:Y:S05]  /*2620*/  HMMA.16816.F32.BF16 R4, R152, R156.reuse, R4 ;  /* 0x0000009c9804723c */ /* 0x088fea0000041804 */
[----:B-1----:R-:W-:Y:S07]  /*2630*/  FMUL.FTZ R0, R205, 1.4426950216293334961 ;  /* 0x3fb8aa3bcd007820 */ /* 0x002fee0000410000 */
[----:B------:R-:W-:Y:S11]  /*2640*/  FSEL R0, R0, RZ, P0 ;  /* 0x000000ff00007208 */ /* 0x000ff60000000000 */
[----:B------:R-:W-:Y:S01]  /*2650*/  @!UPT UIADD3 URZ, URZ, URZ, URZ ;  /* 0x0000003f3f3ff290 */ /* 0x000fe2000fffe03f */
[--C-:B------:R-:W-:Y:S02]  /*2660*/  FFMA.FTZ R5, R5, c[0x0][0x23c], -R138.reuse ;  /* 0x00008f0005057a23 */ /* 0x100fe4000001088a */
[--C-:B------:R-:W-:Y:S02]  /*2670*/  FFMA.FTZ R6, R6, c[0x0][0x23c], -R137.reuse ;  /* 0x00008f0006067a23 */ /* 0x100fe40000010889 */
[--C-:B------:R-:W-:Y:S01]  /*2680*/  FFMA.FTZ R7, R7, c[0x0][0x23c], -R137.reuse ;  /* 0x00008f0007077a23 */ /* 0x100fe20000010889 */
[----:B------:R-:W-:Y:S01]  /*2690*/  MUFU.EX2 R169, R5 ;  /* 0x0000000500a97308 */ /* 0x000fe20000000800 */
[----:B------:R-:W-:Y:S01]  /*26a0*/  FFMA.FTZ R4, R4, c[0x0][0x23c], -R138 ;  /* 0x00008f0004047a23 */ /* 0x000fe2000001088a */
[C---:B--2---:R-:W-:Y:S08]  /*26b0*/  HMMA.16816.F32.BF16 R8, R132.reuse, R156, R8 ;  /* 0x0000009c8408723c */ /* 0x044ff00000041808 */
[----:B------:R-:W-:Y:S01]  /*26c0*/  MUFU.EX2 R168, R6 ;  /* 0x0000000600a87308 */ /* 0x000fe20000000800 */
[-C--:B------:R-:W-:Y:S08]  /*26d0*/  HMMA.16816.F32.BF16 R12, R132, R158.reuse, R12 ;  /* 0x0000009e840c723c */ /* 0x080ff0000004180c */
[C---:B------:R-:W-:Y:S01]  /*26e0*/  HMMA.16816.F32.BF16 R16, R152.reuse, R158, R16 ;  /* 0x0000009e9810723c */ /* 0x040fe20000041810 */
[----:B------:R1:W-:Y:S06]  /*26f0*/  MUFU.EX2 R170, R4 ;  /* 0x0000000400aa7308 */ /* 0x0003ec0000000800 */
[--C-:B------:R-:W-:Y:S04]  /*2700*/  FFMA.FTZ R8, R8, c[0x0][0x23c], -R136.reuse ;  /* 0x00008f0008087a23 */ /* 0x100fe80000010888 */
[----:B------:R-:W-:Y:S01]  /*2710*/  MUFU.EX2 R171, R7 ;  /* 0x0000000700ab7308 */ /* 0x000fe20000000800 */
[----:B------:R-:W-:Y:S02]  /*2720*/  FFMA.FTZ R9, R9, c[0x0][0x23c], -R136 ;  /* 0x00008f0009097a23 */ /* 0x000fe40000010888 */
[--C-:B------:R-:W-:Y:S02]  /*2730*/  FFMA.FTZ R10, R10, c[0x0][0x23c], -R0.reuse ;  /* 0x00008f000a0a7a23 */ /* 0x100fe40000010800 */
[----:B------:R-:W-:Y:S02]  /*2740*/  FFMA.FTZ R11, R11, c[0x0][0x23c], -R0 ;  /* 0x00008f000b0b7a23 */ /* 0x000fe40000010800 */
[----:B------:R-:W-:Y:S02]  /*2750*/  FFMA.FTZ R12, R12, c[0x0][0x23c], -R136 ;  /* 0x00008f000c0c7a23 */ /* 0x000fe40000010888 */
[----:B------:R-:W-:Y:S01]  /*2760*/  FFMA.FTZ R14, R14, c[0x0][0x23c], -R0 ;  /* 0x00008f000e0e7a23 */ /* 0x000fe20000010800 */
[----:B------:R-:W-:Y:S01]  /*2770*/  MUFU.EX2 R191, R8 ;  /* 0x0000000800bf7308 */ /* 0x000fe20000000800 */
[----:B------:R-:W-:Y:S02]  /*2780*/  FFMA.FTZ R13, R13, c[0x0][0x23c], -R136 ;  /* 0x00008f000d0d7a23 */ /* 0x000fe40000010888 */
[----:B------:R-:W-:Y:S02]  /*2790*/  FFMA.FTZ R15, R15, c[0x0][0x23c], -R0 ;  /* 0x00008f000f0f7a23 */ /* 0x000fe40000010800 */
[----:B-1----:R-:W-:Y:S02]  /*27a0*/  IMAD R4, R198, 0x4, R240 ;  /* 0x00000004c6047824 */ /* 0x002fe400078e02f0 */
[----:B------:R-:W-:Y:S02]  /*27b0*/  FFMA.FTZ R16, R16, c[0x0][0x23c], -R138 ;  /* 0x00008f0010107a23 */ /* 0x000fe4000001088a */
[--C-:B------:R-:W-:Y:S01]  /*27c0*/  FFMA.FTZ R18, R18, c[0x0][0x23c], -R137.reuse ;  /* 0x00008f0012127a23 */ /* 0x100fe20000010889 */
[----:B------:R1:W-:Y:S01]  /*27d0*/  MUFU.EX2 R174, R9 ;  /* 0x0000000900ae7308 */ /* 0x0003e20000000800 */
[----:B------:R-:W-:Y:S09]  /*27e0*/  FFMA.FTZ R19, R19, c[0x0][0x23c], -R137 ;  /* 0x00008f0013137a23 */ /* 0x000ff20000010889 */
[----:B------:R2:W-:Y:S10]  /*27f0*/  MUFU.EX2 R193, R10 ;  /* 0x0000000a00c17308 */ /* 0x0005f40000000800 */
[----:B------:R3:W-:Y:S01]  /*2800*/  MUFU.EX2 R192, R11 ;  /* 0x0000000b00c07308 */ /* 0x0007e20000000800 */
[C---:B-1----:R-:W-:Y:S09]  /*2810*/  IMAD.WIDE.U32 R8, R4.reuse, -0x326172a9, RZ ;  /* 0xcd9e8d5704087825 */ /* 0x042ff200078e00ff */
[----:B------:R1:W-:Y:S01]  /*2820*/  MUFU.EX2 R173, R12 ;  /* 0x0000000c00ad7308 */ /* 0x0003e20000000800 */
[----:B--2---:R-:W-:Y:S02]  /*2830*/  IADD3 R10, R4, 0x2, RZ ;  /* 0x00000002040a7810 */ /* 0x004fe40007ffe0ff */
[----:B------:R-:W2:Y:S07]  /*2840*/  LDSM.16.M88.4 R4, [R177+0xd400] ;  /* 0x00d40000b104783b */ /* 0x000eae0000000200 */
[----:B------:R4:W-:Y:S01]  /*2850*/  MUFU.EX2 R175, R14 ;  /* 0x0000000e00af7308 */ /* 0x0009e20000000800 */
[-C--:B---3--:R-:W-:Y:S09]  /*2860*/  LOP3.LUT R11, R9, R235.reuse, RZ, 0x3c, !PT ;  /* 0x000000eb090b7212 */ /* 0x088ff200078e3cff */
[----:B------:R-:W-:Y:S01]  /*2870*/  MUFU.EX2 R190, R13 ;  /* 0x0000000d00be7308 */ /* 0x000fe20000000800 */
[--C-:B-1----:R-:W-:Y:S01]  /*2880*/  LOP3.LUT R12, R217, R8, R224.reuse, 0x96, !PT ;  /* 0x00000008d90c7212 */ /* 0x102fe200078e96e0 */
[----:B------:R-:W-:Y:S04]  /*2890*/  IMAD.WIDE.U32 R8, R10, -0x326172a9, RZ ;  /* 0xcd9e8d570a087825 */ /* 0x000fe800078e00ff */
[----:B------:R-:W-:Y:S04]  /*28a0*/  IMAD.WIDE.U32 R142, R12, -0x2daee0ad, RZ ;  /* 0xd2511f530c8e7825 */ /* 0x000fe800078e00ff */
[----:B------:R1:W-:Y:S01]  /*28b0*/  MUFU.EX2 R172, R15 ;  /* 0x0000000f00ac7308 */ /* 0x0003e20000000800 */
[----:B------:R-:W-:Y:S01]  /*28c0*/  LOP3.LUT R12, R9, R235, RZ, 0x3c, !PT ;  /* 0x000000eb090c7212 */ /* 0x000fe200078e3cff */
[----:B------:R-:W-:Y:S01]  /*28d0*/  IMAD.WIDE.U32 R10, R11, -0x2daee0ad, RZ ;  /* 0xd2511f530b0a7825 */ /* 0x000fe200078e00ff */
[----:B------:R-:W-:Y:S04]  /*28e0*/  LOP3.LUT R9, R217, R8, R224, 0x96, !PT ;  /* 0x00000008d9097212 */ /* 0x000fe800078e96e0 */
[--C-:B------:R-:W-:Y:S01]  /*28f0*/  LOP3.LUT R140, R143, R10, R225.reuse, 0x96, !PT ;  /* 0x0000000a8f8c7212 */ /* 0x100fe200078e96e1 */
[----:B------:R-:W-:Y:S02]  /*2900*/  IMAD.WIDE.U32 R144, R9, -0x2daee0ad, RZ ;  /* 0xd2511f5309907825 */ /* 0x000fe400078e00ff */
[----:B------:R3:W-:Y:S01]  /*2910*/  MUFU.EX2 R167, R16 ;  /* 0x0000001000a77308 */ /* 0x0007e20000000800 */
[----:B------:R-:W-:Y:S01]  /*2920*/  LOP3.LUT R8, R230, R11, RZ, 0x3c, !PT ;  /* 0x0000000be6087212 */ /* 0x000fe200078e3cff */
[----:B------:R-:W-:Y:S01]  /*2930*/  IMAD.WIDE.U32 R140, R140, -0x326172a9, RZ ;  /* 0xcd9e8d578c8c7825 */ /* 0x000fe200078e00ff */
[-C--:B--2---:R-:W-:Y:S03]  /*2940*/  HMMA.16816.F32.BF16 R20, R152, R4.reuse, R20 ;  /* 0x000000049814723c */ /* 0x084fe60000041814 */
[----:B------:R-:W-:Y:S04]  /*2950*/  IMAD.WIDE.U32 R10, R12, -0x2daee0ad, RZ ;  /* 0xd2511f530c0a7825 */ /* 0x000fe800078e00ff */
[----:B------:R-:W-:Y:S01]  /*2960*/  MUFU.EX2 R165, R18 ;  /* 0x0000001200a57308 */ /* 0x000fe20000000800 */
[----:B------:R-:W-:Y:S01]  /*2970*/  IMAD.WIDE.U32 R8, R8, -0x326172a9, RZ ;  /* 0xcd9e8d5708087825 */ /* 0x000fe200078e00ff */
[C---:B------:R-:W-:Y:S04]  /*2980*/  HMMA.16816.F32.BF16 R24, R132.reuse, R4, R24 ;  /* 0x000000048418723c */ /* 0x040fe80000041818 */
[--C-:B------:R-:W-:Y:S02]  /*2990*/  LOP3.LUT R12, R141, R8, R226.reuse, 0x96, !PT ;  /* 0x000000088d0c7212 */ /* 0x100fe400078e96e2 */
[----:B----4-:R-:W-:Y:S02]  /*29a0*/  LOP3.LUT R14, R145, R10, R225, 0x96, !PT ;  /* 0x0000000a910e7212 */ /* 0x010fe400078e96e1 */
[----:B------:R-:W-:Y:S01]  /*29b0*/  MUFU.EX2 R164, R19 ;  /* 0x0000001300a47308 */ /* 0x000fe20000000800 */
[-C--:B------:R-:W-:Y:S03]  /*29c0*/  HMMA.16816.F32.BF16 R28, R132, R6.reuse, R28 ;  /* 0x00000006841c723c */ /* 0x080fe6000004181c */
[----:B------:R-:W-:Y:S01]  /*29d0*/  LOP3.LUT R11, R230, R11, RZ, 0x3c, !PT ;  /* 0x0000000be60b7212 */ /* 0x000fe200078e3cff */
[----:B-1----:R-:W-:Y:S01]  /*29e0*/  IMAD.WIDE.U32 R14, R14, -0x326172a9, RZ ;  /* 0xcd9e8d570e0e7825 */ /* 0x002fe200078e00ff */
[----:B------:R-:W-:Y:S03]  /*29f0*/  LOP3.LUT R10, R223, R9, RZ, 0x3c, !PT ;  /* 0x00000009df0a7212 */ /* 0x000fe600078e3cff */
[----:B------:R-:W-:Y:S04]  /*2a00*/  HMMA.16816.F32.BF16 R32, R152, R6, R32 ;  /* 0x000000069820723c */ /* 0x000fe80000041820 */
[----:B------:R-:W-:Y:S04]  /*2a10*/  IMAD.WIDE.U32 R12, R12, -0x2daee0ad, RZ ;  /* 0xd2511f530c0c7825 */ /* 0x000fe800078e00ff */
[----:B------:R-:W-:Y:S04]  /*2a20*/  IMAD.WIDE.U32 R8, R11, -0x326172a9, RZ ;  /* 0xcd9e8d570b087825 */ /* 0x000fe800078e00ff */
[----:B------:R-:W-:Y:S01]  /*2a30*/  IMAD.WIDE.U32 R10, R10, -0x2daee0ad, RZ ;  /* 0xd2511f530a0a7825 */ /* 0x000fe200078e00ff */
[----:B---3--:R-:W-:Y:S02]  /*2a40*/  LOP3.LUT R16, R15, R8, R226, 0x96, !PT ;  /* 0x000000080f107212 */ /* 0x008fe400078e96e2 */
[----:B------:R-:W-:Y:S01]  /*2a50*/  LOP3.LUT R9, R223, R9, RZ, 0x3c, !PT ;  /* 0x00000009df097212 */ /* 0x000fe200078e3cff */
[--C-:B------:R-:W-:Y:S01]  /*2a60*/  FFMA.FTZ R20, R20, c[0x0][0x23c], -R138.reuse ;  /* 0x00008f0014147a23 */ /* 0x100fe2000001088a */
[--C-:B------:R-:W-:Y:S01]  /*2a70*/  LOP3.LUT R8, R11, R142, R231.reuse, 0x96, !PT ;  /* 0x0000008e0b087212 */ /* 0x100fe200078e96e7 */
[----:B------:R-:W-:Y:S01]  /*2a80*/  FFMA.FTZ R21, R21, c[0x0][0x23c], -R138 ;  /* 0x00008f0015157a23 */ /* 0x000fe2000001088a */
[----:B------:R-:W-:Y:S01]  /*2a90*/  LOP3.LUT R142, R13, R10, R232, 0x96, !PT ;  /* 0x0000000a0d8e7212 */ /* 0x000fe200078e96e8 */
[----:B------:R-:W-:Y:S01]  /*2aa0*/  FFMA.FTZ R10, R17, c[0x0][0x23c], -R138 ;  /* 0x00008f00110a7a23 */ /* 0x000fe2000001088a */
[----:B------:R-:W-:Y:S01]  /*2ab0*/  MUFU.EX2 R163, R20 ;  /* 0x0000001400a37308 */ /* 0x000fe20000000800 */
[----:B------:R-:W-:Y:S04]  /*2ac0*/  IMAD.WIDE.U32 R146, R9, -0x2daee0ad, RZ ;  /* 0xd2511f5309927825 */ /* 0x000fe800078e00ff */
[----:B------:R-:W-:Y:S01]  /*2ad0*/  IMAD.WIDE.U32 R16, R16, -0x2daee0ad, RZ ;  /* 0xd2511f5310107825 */ /* 0x000fe200078e00ff */
[----:B------:R-:W-:Y:S03]  /*2ae0*/  LOP3.LUT R144, R147, R144, R231, 0x96, !PT ;  /* 0x0000009093907212 */ /* 0x000fe600078e96e7 */
[----:B------:R-:W-:Y:S01]  /*2af0*/  IMAD.WIDE.U32 R8, R8, -0x326172a9, RZ ;  /* 0xcd9e8d5708087825 */ /* 0x000fe200078e00ff */
[----:B------:R1:W-:Y:S01]  /*2b00*/  MUFU.EX2 R166, R10 ;  /* 0x0000000a00a67308 */ /* 0x0003e20000000800 */
[----:B------:R-:W-:Y:S02]  /*2b10*/  LOP3.LUT R141, R17, R146, R232, 0x96, !PT ;  /* 0x00000092118d7212 */ /* 0x000fe400078e96e8 */
[----:B------:R-:W-:Y:S01]  /*2b20*/  IMAD.WIDE.U32 R142, R142, -0x326172a9, RZ ;  /* 0xcd9e8d578e8e7825 */ /* 0x000fe200078e00ff */
[--C-:B------:R-:W-:Y:S03]  /*2b30*/  LOP3.LUT R9, R9, R140, R227.reuse, 0x96, !PT ;  /* 0x0000008c09097212 */ /* 0x100fe600078e96e3 */
[----:B------:R-:W-:Y:S03]  /*2b40*/  IMAD.WIDE.U32 R144, R144, -0x326172a9, RZ ;  /* 0xcd9e8d5790907825 */ /* 0x000fe600078e00ff */
[----:B------:R-:W-:Y:S01]  /*2b50*/  MUFU.EX2 R156, R21 ;  /* 0x00000015009c7308 */ /* 0x000fe20000000800 */
[----:B------:R-:W-:Y:S01]  /*2b60*/  IMAD.WIDE.U32 R140, R141, -0x326172a9, RZ ;  /* 0xcd9e8d578d8c7825 */ /* 0x000fe200078e00ff */
[----:B------:R-:W-:Y:S03]  /*2b70*/  LOP3.LUT R14, R145, R14, R227, 0x96, !PT ;  /* 0x0000000e910e7212 */ /* 0x000fe600078e96e3 */
[----:B------:R-:W-:Y:S01]  /*2b80*/  FFMA.FTZ R22, R22, c[0x0][0x23c], -R137 ;  /* 0x00008f0016167a23 */ /* 0x000fe20000010889 */
[----:B------:R-:W-:Y:S01]  /*2b90*/  LOP3.LUT R144, R141, R144, R228, 0x96, !PT ;  /* 0x000000908d907212 */ /* 0x000fe200078e96e4 */
[----:B------:R-:W-:Y:S03]  /*2ba0*/  IMAD.WIDE.U32 R14, R14, -0x2daee0ad, RZ ;  /* 0xd2511f530e0e7825 */ /* 0x000fe600078e00ff */
[----:B------:R-:W-:Y:S01]  /*2bb0*/  MUFU.EX2 R160, R22 ;  /* 0x0000001600a07308 */ /* 0x000fe20000000800 */
[----:B------:R-:W-:Y:S01]  /*2bc0*/  FFMA.FTZ R24, R24, c[0x0][0x23c], -R136 ;  /* 0x00008f0018187a23 */ /* 0x000fe20000010888 */
[--C-:B------:R-:W-:Y:S01]  /*2bd0*/  LOP3.LUT R16, R15, R16, R233.reuse, 0x96, !PT ;  /* 0x000000100f107212 */ /* 0x100fe200078e96e9 */
[----:B------:R-:W-:Y:S01]  /*2be0*/  FFMA.FTZ R32, R32, c[0x0][0x23c], -R138 ;  /* 0x00008f0020207a23 */ /* 0x000fe2000001088a */
[----:B-1----:R-:W-:Y:S01]  /*2bf0*/  LOP3.LUT R10, R143, R8, R228, 0x96, !PT ;  /* 0x000000088f0a7212 */ /* 0x002fe200078e96e4 */
[----:B------:R-:W-:Y:S04]  /*2c00*/  IMAD.WIDE.U32 R8, R9, -0x2daee0ad, RZ ;  /* 0xd2511f5309087825 */ /* 0x000fe800078e00ff */
[----:B------:R-:W-:Y:S01]  /*2c10*/  IMAD.WIDE.U32 R10, R10, -0x2daee0ad, RZ ;  /* 0xd2511f530a0a7825 */ /* 0x000fe200078e00ff */
[----:B------:R-:W-:Y:S01]  /*2c20*/  LOP3.LUT R139, R9, R12, R233, 0x96, !PT ;  /* 0x0000000c098b7212 */ /* 0x000fe200078e96e9 */
[----:B------:R-:W-:Y:S02]  /*2c30*/  MUFU.EX2 R161, R24 ;  /* 0x0000001800a17308 */ /* 0x000fe40000000800 */
[----:B------:R-:W-:Y:S01]  /*2c40*/  IMAD.WIDE.U32 R4, R16, -0x326172a9, RZ ;  /* 0xcd9e8d5710047825 */ /* 0x000fe200078e00ff */
[C---:B------:R-:W-:Y:S02]  /*2c50*/  LOP3.LUT R145, R10.reuse, 0xffff, RZ, 0xc0, !PT ;  /* 0x0000ffff0a917812 */ /* 0x040fe400078ec0ff */
[----:B------:R-:W-:Y:S01]  /*2c60*/  LOP3.LUT R17, R10, 0xff, RZ, 0xc0, !PT ;  /* 0x000000ff0a117812 */ /* 0x000fe200078ec0ff */
[----:B------:R-:W-:Y:S01]  /*2c70*/  FFMA.FTZ R138, R33, c[0x0][0x23c], -R138 ;  /* 0x00008f00218a7a23 */ /* 0x000fe2000001088a */
[----:B------:R-:W-:Y:S01]  /*2c80*/  SHF.R.U32.HI R146, RZ, 0x10, R10 ;  /* 0x00000010ff927819 */ /* 0x000fe2000001160a */
[----:B------:R-:W-:Y:S01]  /*2c90*/  FFMA.FTZ R30, R30, c[0x0][0x23c], -R0 ;  /* 0x00008f001e1e7a23 */ /* 0x000fe20000010800 */
[----:B------:R-:W-:Y:S01]  /*2ca0*/  SHF.R.U32.HI R18, RZ, 0x18, R10 ;  /* 0x00000018ff127819 */ /* 0x000fe2000001160a */
[----:B------:R-:W-:Y:S01]  /*2cb0*/  MUFU.EX2 R149, R138 ;  /* 0x0000008a00957308 */ /* 0x000fe20000000800 */
[--C-:B------:R-:W-:Y:S01]  /*2cc0*/  LOP3.LUT R13, R11, R8, R234.reuse, 0x96, !PT ;  /* 0x000000080b0d7212 */ /* 0x100fe200078e96ea */
[----:B------:R-:W-:Y:S01]  /*2cd0*/  IMAD.WIDE.U32 R8, R144, -0x2daee0ad, RZ ;  /* 0xd2511f5390087825 */ /* 0x000fe200078e00ff */
[----:B------:R-:W-:Y:S02]  /*2ce0*/  ISETP.LE.U32.AND P1, PT, R17, UR4, PT ;  /* 0x0000000411007c0c */ /* 0x000fe4000bf23070 */
[----:B------:R-:W-:Y:S01]  /*2cf0*/  ISETP.LE.U32.AND P5, PT, R18, UR4, PT ;  /* 0x0000000412007c0c */ /* 0x000fe2000bfa3070 */
[----:B------:R-:W-:Y:S01]  /*2d00*/  IMAD.WIDE.U32 R10, R139, -0x326172a9, RZ ;  /* 0xcd9e8d578b0a7825 */ /* 0x000fe200078e00ff */
[----:B------:R-:W-:Y:S02]  /*2d10*/  LOP3.LUT R141, R8, 0xffff, RZ, 0xc0, !PT ;  /* 0x0000ffff088d7812 */ /* 0x000fe400078ec0ff */
[----:B------:R-:W-:Y:S01]  /*2d20*/  LOP3.LUT R12, R9, R14, R234, 0x96, !PT ;  /* 0x0000000e090c7212 */ /* 0x000fe200078e96ea */
[----:B------:R-:W1:Y:S01]  /*2d30*/  MUFU.EX2 R151, R32 ;  /* 0x0000002000977308 */ /* 0x000e620000000800 */
[----:B------:R-:W-:Y:S01]  /*2d40*/  LOP3.LUT R9, R11, R142, R229, 0x96, !PT ;  /* 0x0000008e0b097212 */ /* 0x000fe200078e96e5 */
[----:B------:R-:W-:Y:S01]  /*2d50*/  FFMA.FTZ R26, R26, c[0x0][0x23c], -R0 ;  /* 0x00008f001a1a7a23 */ /* 0x000fe20000010800 */
[----:B------:R-:W-:Y:S01]  /*2d60*/  SHF.R.U32.HI R144, RZ, 0x10, R8 ;  /* 0x00000010ff907819 */ /* 0x000fe20000011608 */
[--C-:B------:R-:W-:Y:S01]  /*2d70*/  FFMA.FTZ R27, R27, c[0x0][0x23c], -R0.reuse ;  /* 0x00008f001b1b7a23 */ /* 0x100fe20000010800 */
[----:B------:R-:W-:Y:S01]  /*2d80*/  LOP3.LUT R139, R8, 0xff, RZ, 0xc0, !PT ;  /* 0x000000ff088b7812 */ /* 0x000fe200078ec0ff */
[----:B------:R-:W-:Y:S01]  /*2d90*/  FFMA.FTZ R0, R31, c[0x0][0x23c], -R0 ;  /* 0x00008f001f007a23 */ /* 0x000fe20000010800 */
[----:B------:R-:W-:Y:S01]  /*2da0*/  SHF.R.U32.HI R143, RZ, 0x18, R8 ;  /* 0x00000018ff8f7819 */ /* 0x000fe20000011608 */
[--C-:B------:R-:W-:Y:S01]  /*2db0*/  FFMA.FTZ R23, R23, c[0x0][0x23c], -R137.reuse ;  /* 0x00008f0017177a23 */ /* 0x100fe20000010889 */
[----:B------:R-:W-:Y:S01]  /*2dc0*/  LOP3.LUT R17, R10, 0xffff, RZ, 0xc0, !PT ;  /* 0x0000ffff0a117812 */ /* 0x000fe200078ec0ff */
[----:B------:R-:W-:Y:S01]  /*2dd0*/  MUFU.EX2 R152, R0 ;  /* 0x0000000000987308 */ /* 0x000fe20000000800 */
[----:B------:R-:W-:Y:S01]  /*2de0*/  LOP3.LUT R8, R13, 0xff, RZ, 0xc0, !PT ;  /* 0x000000ff0d087812 */ /* 0x000fe200078ec0ff */
[----:B------:R-:W-:Y:S01]  /*2df0*/  FFMA.FTZ R25, R25, c[0x0][0x23c], -R136 ;  /* 0x00008f0019197a23 */ /* 0x000fe20000010888 */
[----:B------:R-:W-:Y:S01]  /*2e00*/  LOP3.LUT R11, R9, 0xffff, RZ, 0xc0, !PT ;  /* 0x0000ffff090b7812 */ /* 0x000fe200078ec0ff */
[--C-:B------:R-:W-:Y:S01]  /*2e10*/  FFMA.FTZ R34, R34, c[0x0][0x23c], -R137.reuse ;  /* 0x00008f0022227a23 */ /* 0x100fe20000010889 */
[----:B------:R-:W-:Y:S01]  /*2e20*/  LOP3.LUT R19, R10, 0xff, RZ, 0xc0, !PT ;  /* 0x000000ff0a137812 */ /* 0x000fe200078ec0ff */
[----:B------:R-:W-:Y:S01]  /*2e30*/  FFMA.FTZ R137, R35, c[0x0][0x23c], -R137 ;  /* 0x00008f0023897a23 */ /* 0x000fe20000010889 */
[----:B------:R-:W-:Y:S01]  /*2e40*/  SHF.R.U32.HI R18, RZ, 0x10, R10 ;  /* 0x00000010ff127819 */ /* 0x000fe2000001160a */
[----:B------:R-:W-:Y:S01]  /*2e50*/  FFMA.FTZ R28, R28, c[0x0][0x23c], -R136 ;  /* 0x00008f001c1c7a23 */ /* 0x000fe20000010888 */
[----:B------:R-:W-:Y:S01]  /*2e60*/  SHF.R.U32.HI R20, RZ, 0x18, R10 ;  /* 0x00000018ff147819 */ /* 0x000fe2000001160a */
[----:B------:R-:W-:Y:S01]  /*2e70*/  MUFU.EX2 R159, R23 ;  /* 0x00000017009f7308 */ /* 0x000fe20000000800 */
[----:B------:R-:W-:Y:S01]  /*2e80*/  LOP3.LUT R10, R9, 0xff, RZ, 0xc0, !PT ;  /* 0x000000ff090a7812 */ /* 0x000fe200078ec0ff */
[----:B------:R-:W-:Y:S01]  /*2e90*/  FFMA.FTZ R136, R29, c[0x0][0x23c], -R136 ;  /* 0x00008f001d887a23 */ /* 0x000fe20000010888 */
[----:B------:R-:W-:Y:S01]  /*2ea0*/  ISETP.LE.U32.AND P4, PT, R8, UR4, PT ;  /* 0x0000000408007c0c */ /* 0x000fe2000bf83070 */
[----:B-1----:R-:W-:Y:S01]  /*2eb0*/  @!P1 FADD.FTZ R151, -R151, -RZ ;  /* 0x800000ff97979221 */ /* 0x002fe20000010100 */
[----:B------:R-:W-:Y:S02]  /*2ec0*/  LOP3.LUT R8, R5, R140, R229, 0x96, !PT ;  /* 0x0000008c05087212 */ /* 0x000fe400078e96e5 */
[----:B------:R-:W-:Y:S02]  /*2ed0*/  LOP3.LUT R14, R4, 0xffff, RZ, 0xc0, !PT ;  /* 0x0000ffff040e7812 */ /* 0x000fe400078ec0ff */
[----:B------:R-:W-:Y:S01]  /*2ee0*/  SHF.R.U32.HI R5, RZ, 0x8, R11 ;  /* 0x00000008ff057819 */ /* 0x000fe2000001160b */
[----:B------:R-:W-:Y:S01]  /*2ef0*/  MUFU.EX2 R162, R26 ;  /* 0x0000001a00a27308 */ /* 0x000fe20000000800 */
[----:B------:R-:W-:Y:S02]  /*2f00*/  ISETP.LE.U32.AND P2, PT, R10, UR4, PT ;  /* 0x000000040a007c0c */ /* 0x000fe4000bf43070 */
[--C-:B------:R-:W-:Y:S02]  /*2f10*/  SHF.R.U32.HI R10, RZ, 0x10, R9.reuse ;  /* 0x00000010ff0a7819 */ /* 0x100fe40000011609 */
[----:B------:R-:W-:Y:S01]  /*2f20*/  LOP3.LUT R5, R5, 0xffff, RZ, 0xc0, !PT ;  /* 0x0000ffff05057812 */ /* 0x000fe200078ec0ff */
[----:B------:R-:W-:Y:S01]  /*2f30*/  @!P4 FADD.FTZ R163, -R163, -RZ ;  /* 0x800000ffa3a3c221 */ /* 0x000fe20000010100 */
[----:B------:R-:W-:Y:S02]  /*2f40*/  LOP3.LUT R10, R10, 0xff, RZ, 0xc0, !PT ;  /* 0x000000ff0a0a7812 */ /* 0x000fe400078ec0ff */
[--C-:B------:R-:W-:Y:S01]  /*2f50*/  SHF.R.U32.HI R16, RZ, 0x18, R4.reuse ;  /* 0x00000018ff107819 */ /* 0x100fe20000011604 */
[----:B------:R-:W-:Y:S01]  /*2f60*/  MUFU.EX2 R157, R25 ;  /* 0x00000019009d7308 */ /* 0x000fe20000000800 */
[----:B------:R-:W-:Y:S02]  /*2f70*/  LOP3.LUT R15, R4, 0xff, RZ, 0xc0, !PT ;  /* 0x000000ff040f7812 */ /* 0x000fe400078ec0ff */
[----:B------:R-:W-:Y:S01]  /*2f80*/  SHF.R.U32.HI R11, RZ, 0x10, R4 ;  /* 0x00000010ff0b7819 */ /* 0x000fe20000011604 */
[----:B------:R-:W-:Y:S01]  /*2f90*/  @!P2 FADD.FTZ R170, -R170, -RZ ;  /* 0x800000ffaaaaa221 */ /* 0x000fe20000010100 */
[----:B------:R-:W-:Y:S02]  /*2fa0*/  LOP3.LUT R4, R8, 0xffff, RZ, 0xc0, !PT ;  /* 0x0000ffff08047812 */ /* 0x000fe400078ec0ff */
[----:B------:R-:W-:Y:S02]  /*2fb0*/  ISETP.LE.U32.AND P0, PT, R5, UR4, PT ;  /* 0x0000000405007c0c */ /* 0x000fe4000bf03070 */
[----:B------:R-:W-:Y:S01]  /*2fc0*/  ISETP.LE.U32.AND P6, PT, R10, UR4, PT ;  /* 0x000000040a007c0c */ /* 0x000fe2000bfc3070 */
[----:B------:R-:W-:Y:S01]  /*2fd0*/  MUFU.EX2 R150, R34 ;  /* 0x0000002200967308 */ /* 0x000fe20000000800 */
[----:B------:R-:W-:Y:S02]  /*2fe0*/  LOP3.LUT R5, R8, 0xff, RZ, 0xc0, !PT ;  /* 0x000000ff08057812 */ /* 0x000fe400078ec0ff */
[----:B------:R-:W-:Y:S02]  /*2ff0*/  SHF.R.U32.HI R4, RZ, 0x8, R4 ;  /* 0x00000008ff047819 */ /* 0x000fe40000011604 */
[----:B------:R-:W-:Y:S02]  /*3000*/  ISETP.LE.U32.AND P2, PT, R5, UR4, PT ;  /* 0x0000000405007c0c */ /* 0x000fe4000bf43070 */
[----:B------:R-:W-:Y:S02]  /*3010*/  LOP3.LUT R5, R4, 0xffff, RZ, 0xc0, !PT ;  /* 0x0000ffff04057812 */ /* 0x000fe400078ec0ff */
[----:B------:R-:W-:Y:S01]  /*3020*/  SHF.R.U32.HI R4, RZ, 0x10, R8 ;  /* 0x00000010ff047819 */ /* 0x000fe20000011608 */
[----:B------:R-:W-:Y:S01]  /*3030*/  @!P0 FADD.FTZ R169, -R169, -RZ ;  /* 0x800000ffa9a98221 */ /* 0x000fe20000010100 */
[----:B------:R-:W-:Y:S01]  /*3040*/  ISETP.LE.U32.AND P0, PT, R5, UR4, PT ;  /* 0x0000000405007c0c */ /* 0x000fe2000bf03070 */
[----:B------:R-:W-:Y:S01]  /*3050*/  @!P6 FADD.FTZ R168, -R168, -RZ ;  /* 0x800000ffa8a8e221 */ /* 0x000fe20000010100 */
[----:B------:R-:W-:Y:S01]  /*3060*/  LOP3.LUT R4, R4, 0xff, RZ, 0xc0, !PT ;  /* 0x000000ff04047812 */ /* 0x000fe200078ec0ff */
[----:B------:R-:W1:Y:S01]  /*3070*/  MUFU.EX2 R148, R137 ;  /* 0x0000008900947308 */ /* 0x000e620000000800 */
[----:B------:R-:W-:Y:S02]  /*3080*/  SHF.R.U32.HI R9, RZ, 0x18, R9 ;  /* 0x00000018ff097819 */ /* 0x000fe40000011609 */
[----:B------:R-:W-:Y:S01]  /*3090*/  ISETP.LE.U32.AND P6, PT, R4, UR4, PT ;  /* 0x0000000404007c0c */ /* 0x000fe2000bfc3070 */
[----:B------:R-:W-:Y:S01]  /*30a0*/  @!P2 FADD.FTZ R191, -R191, -RZ ;  /* 0x800000ffbfbfa221 */ /* 0x000fe20000010100 */
[----:B------:R-:W-:Y:S02]  /*30b0*/  ISETP.LE.U32.AND P3, PT, R9, UR4, PT ;  /* 0x0000000409007c0c */ /* 0x000fe4000bf63070 */
        /* <DEDUP_REMOVED lines=8> */
[----:B------:R-:W-:Y:S01]  /*3140*/  ISETP.LE.U32.AND P6, PT, R4, UR4, PT ;  /* 0x0000000404007c0c */ /* 0x000fe2000bfc3070 */
[----:B------:R-:W-:Y:S01]  /*3150*/  @!P3 FADD.FTZ R171, -R171, -RZ ;  /* 0x800000ffababb221 */ /* 0x000fe20000010100 */
[----:B------:R-:W-:Y:S02]  /*3160*/  SHF.R.U32.HI R8, RZ, 0x18, R8 ;  /* 0x00000018ff087819 */ /* 0x000fe40000011608 */
[----:B------:R-:W-:Y:S01]  /*3170*/  SHF.R.U32.HI R4, RZ, 0x8, R17 ;  /* 0x00000008ff047819 */ /* 0x000fe20000011611 */
[----:B------:R-:W-:Y:S01]  /*3180*/  @!P2 FADD.FTZ R173, -R173, -RZ ;  /* 0x800000ffadada221 */ /* 0x000fe20000010100 */
[----:B------:R-:W-:Y:S01]  /*3190*/  ISETP.LE.U32.AND P3, PT, R8, UR4, PT ;  /* 0x0000000408007c0c */ /* 0x000fe2000bf63070 */
[----:B------:R-:W-:Y:S01]  /*31a0*/  MUFU.EX2 R155, R28 ;  /* 0x0000001c009b7308 */ /* 0x000fe20000000800 */
[----:B------:R-:W-:Y:S01]  /*31b0*/  ISETP.LE.U32.AND P2, PT, R19, UR4, PT ;  /* 0x0000000413007c0c */ /* 0x000fe2000bf43070 */
[----:B-1----:R-:W-:Y:S01]  /*31c0*/  @!P5 FADD.FTZ R148, -R148, -RZ ;  /* 0x800000ff9494d221 */ /* 0x002fe20000010100 */
[----:B------:R-:W-:Y:S01]  /*31d0*/  LOP3.LUT R5, R18, 0xff, RZ, 0xc0, !PT ;  /* 0x000000ff12057812 */ /* 0x000fe200078ec0ff */
[----:B------:R-:W-:Y:S01]  /*31e0*/  @!P0 FADD.FTZ R190, -R190, -RZ ;  /* 0x800000ffbebe8221 */ /* 0x000fe20000010100 */
[----:B------:R-:W-:Y:S01]  /*31f0*/  LOP3.LUT R4, R4, 0xffff, RZ, 0xc0, !PT ;  /* 0x0000ffff04047812 */ /* 0x000fe200078ec0ff */
[----:B------:R-:W-:Y:S01]  /*3200*/  @!P6 FADD.FTZ R175, -R175, -RZ ;  /* 0x800000ffafafe221 */ /* 0x000fe20000010100 */
[----:B------:R-:W-:Y:S02]  /*3210*/  ISETP.LE.U32.AND P0, PT, R5, UR4, PT ;  /* 0x0000000405007c0c */ /* 0x000fe4000bf03070 */
[----:B------:R-:W-:Y:S01]  /*3220*/  ISETP.LE.U32.AND P6, PT, R4, UR4, PT ;  /* 0x0000000404007c0c */ /* 0x000fe2000bfc3070 */
[----:B------:R-:W-:Y:S01]  /*3230*/  MUFU.EX2 R154, R136 ;  /* 0x00000088009a7308 */ /* 0x000fe20000000800 */
[----:B------:R-:W-:Y:S01]  /*3240*/  LOP3.LUT R4, R13, 0xffff, RZ, 0xc0, !PT ;  /* 0x0000ffff0d047812 */ /* 0x000fe200078ec0ff */
[----:B------:R-:W-:Y:S01]  /*3250*/  @!P3 FADD.FTZ R192, -R192, -RZ ;  /* 0x800000ffc0c0b221 */ /* 0x000fe20000010100 */
[----:B------:R-:W-:Y:S01]  /*3260*/  ISETP.LE.U32.AND P3, PT, R16, UR4, PT ;  /* 0x0000000410007c0c */ /* 0x000fe2000bf63070 */
[----:B------:R-:W-:Y:S01]  /*3270*/  @!P2 FADD.FTZ R167, -R167, -RZ ;  /* 0x800000ffa7a7a221 */ /* 0x000fe20000010100 */
[----:B------:R-:W-:Y:S02]  /*3280*/  SHF.R.U32.HI R4, RZ, 0x8, R4 ;  /* 0x00000008ff047819 */ /* 0x000fe40000011604 */
[----:B------:R-:W-:Y:S02]  /*3290*/  ISETP.LE.U32.AND P2, PT, R20, UR4, PT ;  /* 0x0000000414007c0c */ /* 0x000fe4000bf43070 */
[--C-:B------:R-:W-:Y:S01]  /*32a0*/  SHF.R.U32.HI R5, RZ, 0x18, R13.reuse ;  /* 0x00000018ff057819 */ /* 0x100fe2000001160d */
[----:B------:R-:W-:Y:S01]  /*32b0*/  @!P0 FADD.FTZ R165, -R165, -RZ ;  /* 0x800000ffa5a58221 */ /* 0x000fe20000010100 */
[----:B------:R-:W-:Y:S01]  /*32c0*/  SHF.R.U32.HI R13, RZ, 0x10, R13 ;  /* 0x00000010ff0d7819 */ /* 0x000fe2000001160d */
[----:B------:R-:W-:Y:S01]  /*32d0*/  @!P6 FADD.FTZ R166, -R166, -RZ ;  /* 0x800000ffa6a6e221 */ /* 0x000fe20000010100 */
[----:B------:R-:W-:Y:S01]  /*32e0*/  LOP3.LUT R4, R4, 0xffff, RZ, 0xc0, !PT ;  /* 0x0000ffff04047812 */ /* 0x000fe200078ec0ff */
[----:B------:R-:W1:Y:S01]  /*32f0*/  MUFU.EX2 R153, R30 ;  /* 0x0000001e00997308 */ /* 0x000e620000000800 */
[----:B------:R-:W-:Y:S01]  /*3300*/  LOP3.LUT R13, R13, 0xff, RZ, 0xc0, !PT ;  /* 0x000000ff0d0d7812 */ /* 0x000fe200078ec0ff */
[----:B------:R-:W-:Y:S01]  /*3310*/  @!P3 FADD.FTZ R172, -R172, -RZ ;  /* 0x800000ffacacb221 */ /* 0x000fe20000010100 */
[----:B------:R-:W-:Y:S02]  /*3320*/  ISETP.LE.U32.AND P0, PT, R4, UR4, PT ;  /* 0x0000000404007c0c */ /* 0x000fe4000bf03070 */
[----:B------:R-:W-:Y:S01]  /*3330*/  LOP3.LUT R4, R12, 0xffff, RZ, 0xc0, !PT ;  /* 0x0000ffff0c047812 */ /* 0x000fe200078ec0ff */
[----:B------:R-:W-:Y:S01]  /*3340*/  @!P2 FADD.FTZ R164, -R164, -RZ ;  /* 0x800000ffa4a4a221 */ /* 0x000fe20000010100 */
[----:B------:R-:W-:Y:S02]  /*3350*/  LOP3.LUT R6, R12, 0xff, RZ, 0xc0, !PT ;  /* 0x000000ff0c067812 */ /* 0x000fe400078ec0ff */
[----:B------:R-:W-:Y:S02]  /*3360*/  ISETP.LE.U32.AND P6, PT, R13, UR4, PT ;  /* 0x000000040d007c0c */ /* 0x000fe4000bfc3070 */
[----:B------:R-:W-:Y:S02]  /*3370*/  ISETP.LE.U32.AND P3, PT, R5, UR4, PT ;  /* 0x0000000405007c0c */ /* 0x000fe4000bf63070 */
[----:B------:R-:W-:Y:S02]  /*3380*/  SHF.R.U32.HI R5, RZ, 0x10, R12 ;  /* 0x00000010ff057819 */ /* 0x000fe4000001160c */
[----:B------:R-:W-:Y:S01]  /*3390*/  SHF.R.U32.HI R4, RZ, 0x8, R4 ;  /* 0x00000008ff047819 */ /* 0x000fe20000011604 */
[----:B------:R-:W-:Y:S01]  /*33a0*/  @!P0 FADD.FTZ R156, -R156, -RZ ;  /* 0x800000ff9c9c8221 */ /* 0x000fe20000010100 */
[----:B------:R-:W-:Y:S02]  /*33b0*/  ISETP.LE.U32.AND P2, PT, R6, UR4, PT ;  /* 0x0000000406007c0c */ /* 0x000fe4000bf43070 */
[----:B------:R-:W-:Y:S02]  /*33c0*/  LOP3.LUT R5, R5, 0xff, RZ, 0xc0, !PT ;  /* 0x000000ff05057812 */ /* 0x000fe400078ec0ff */
[----:B------:R-:W-:Y:S01]  /*33d0*/  LOP3.LUT R4, R4, 0xffff, RZ, 0xc0, !PT ;  /* 0x0000ffff04047812 */ /* 0x000fe200078ec0ff */
[----:B------:R-:W-:Y:S01]  /*33e0*/  @!P6 FADD.FTZ R160, -R160, -RZ ;  /* 0x800000ffa0a0e221 */ /* 0x000fe20000010100 */
[----:B------:R-:W-:Y:S01]  /*33f0*/  ISETP.LE.U32.AND P4, PT, R5, UR4, PT ;  /* 0x0000000405007c0c */ /* 0x000fe2000bf83070 */
[----:B------:R-:W-:Y:S01]  /*3400*/  @!P3 FADD.FTZ R159, -R159, -RZ ;  /* 0x800000ff9f9fb221 */ /* 0x000fe20000010100 */
[----:B------:R-:W-:Y:S02]  /*3410*/  SHF.R.U32.HI R5, RZ, 0x8, R145 ;  /* 0x00000008ff057819 */ /* 0x000fe40000011691 */
[----:B------:R-:W-:Y:S02]  /*3420*/  ISETP.LE.U32.AND P0, PT, R4, UR4, PT ;  /* 0x0000000404007c0c */ /* 0x000fe4000bf03070 */
[----:B------:R-:W-:Y:S01]  /*3430*/  LOP3.LUT R4, R146, 0xff, RZ, 0xc0, !PT ;  /* 0x000000ff92047812 */ /* 0x000fe200078ec0ff */
[----:B------:R-:W-:Y:S01]  /*3440*/  @!P2 FADD.FTZ R161, -R161, -RZ ;  /* 0x800000ffa1a1a221 */ /* 0x000fe20000010100 */
[----:B------:R-:W-:Y:S02]  /*3450*/  F2FP.RELU.BF16.PACK_AB R7, R171, R168 ;  /* 0x000000a8ab07723e */ /* 0x000fe400000018ff */
[----:B------:R-:W-:Y:S02]  /*3460*/  ISETP.LE.U32.AND P6, PT, R4, UR4, PT ;  /* 0x0000000404007c0c */ /* 0x000fe4000bfc3070 */
[----:B------:R-:W-:Y:S01]  /*3470*/  LOP3.LUT R4, R5, 0xffff, RZ, 0xc0, !PT ;  /* 0x0000ffff05047812 */ /* 0x000fe200078ec0ff */
[----:B------:R2:W-:Y:S01]  /*3480*/  STS [R197+0x19400], R7 ;  /* 0x01940007c5007388 */ /* 0x0005e20000000800 */
[----:B------:R-:W-:Y:S01]  /*3490*/  SHF.R.U32.HI R5, RZ, 0x8, R141 ;  /* 0x00000008ff057819 */ /* 0x000fe2000001168d */
[----:B------:R-:W-:Y:S01]  /*34a0*/  @!P4 FADD.FTZ R162, -R162, -RZ ;  /* 0x800000ffa2a2c221 */ /* 0x000fe20000010100 */
[----:B------:R-:W-:Y:S01]  /*34b0*/  ISETP.LE.U32.AND P2, PT, R4, UR4, PT ;  /* 0x0000000404007c0c */ /* 0x000fe2000bf43070 */
[----:B------:R-:W-:Y:S01]  /*34c0*/  @!P0 FADD.FTZ R157, -R157, -RZ ;  /* 0x800000ff9d9d8221 */ /* 0x000fe20000010100 */
[----:B------:R-:W-:Y:S02]  /*34d0*/  F2FP.RELU.BF16.PACK_AB R4, R169, R170 ;  /* 0x000000aaa904723e */ /* 0x000fe400000018ff */
[----:B------:R-:W-:Y:S02]  /*34e0*/  LOP3.LUT R5, R5, 0xffff, RZ, 0xc0, !PT ;  /* 0x0000ffff05057812 */ /* 0x000fe400078ec0ff */
[----:B------:R-:W-:Y:S01]  /*34f0*/  LOP3.LUT R6, R144, 0xff, RZ, 0xc0, !PT ;  /* 0x000000ff90067812 */ /* 0x000fe200078ec0ff */
[----:B------:R3:W-:Y:S01]  /*3500*/  STS [R197+0x19000], R4 ;  /* 0x01900004c5007388 */ /* 0x0007e20000000800 */
[----:B------:R-:W-:Y:S01]  /*3510*/  F2FP.RELU.BF16.PACK_AB R0, R192, R193 ;  /* 0x000000c1c000723e */ /* 0x000fe200000018ff */
[----:B------:R-:W-:Y:S01]  /*3520*/  @!P6 FADD.FTZ R150, -R150, -RZ ;  /* 0x800000ff9696e221 */ /* 0x000fe20000010100 */
        /* <DEDUP_REMOVED lines=8> */
[----:B--2---:R-:W-:Y:S01]  /*35b0*/  F2FP.RELU.BF16.PACK_AB R7, R190, R173 ;  /* 0x000000adbe07723e */ /* 0x004fe200000018ff */
[----:B-1----:R-:W-:Y:S01]  /*35c0*/  @!P1 FADD.FTZ R153, -R153, -RZ ;  /* 0x800000ff99999221 */ /* 0x002fe20000010100 */
[----:B------:R-:W-:Y:S02]  /*35d0*/  ISETP.LE.U32.AND P4, PT, R12, UR4, PT ;  /* 0x000000040c007c0c */ /* 0x000fe4000bf83070 */
[----:B------:R-:W-:Y:S01]  /*35e0*/  ISETP.LE.U32.AND P0, PT, R143, UR4, PT ;  /* 0x000000048f007c0c */ /* 0x000fe2000bf03070 */
[----:B------:R-:W-:Y:S01]  /*35f0*/  @!P2 FADD.FTZ R154, -R154, -RZ ;  /* 0x800000ff9a9aa221 */ /* 0x000fe20000010100 */
[----:B------:R-:W-:Y:S02]  /*3600*/  FSETP.GE.FTZ.AND P1, PT, R169, RZ, PT ;  /* 0x000000ffa900720b */ /* 0x000fe40003f36000 */
[----:B------:R-:W-:Y:S02]  /*3610*/  FSETP.GE.FTZ.AND P2, PT, R170, RZ, PT ;  /* 0x000000ffaa00720b */ /* 0x000fe40003f56000 */
[----:B---3--:R-:W-:Y:S01]  /*3620*/  F2FP.RELU.BF16.PACK_AB R4, R164, R165 ;  /* 0x000000a5a404723e */ /* 0x008fe200000018ff */
[----:B------:R-:W-:Y:S01]  /*3630*/  @!P3 FADD.FTZ R155, -R155, -RZ ;  /* 0x800000ff9b9bb221 */ /* 0x000fe20000010100 */
[----:B------:R-:W-:Y:S02]  /*3640*/  FSETP.GE.FTZ.AND P5, PT, R167, RZ, PT ;  /* 0x000000ffa700720b */ /* 0x000fe40003fb6000 */
[----:B------:R-:W-:Y:S01]  /*3650*/  FSETP.GE.FTZ.AND P3, PT, R163, RZ, PT ;  /* 0x000000ffa300720b */ /* 0x000fe20003f76000 */
[----:B------:R1:W-:Y:S01]  /*3660*/  STS [R195+0x19400], R4 ;  /* 0x01940004c3007388 */ /* 0x0003e20000000800 */
[----:B------:R-:W-:Y:S01]  /*3670*/  @!P4 FADD.FTZ R158, -R158, -RZ ;  /* 0x800000ff9e9ec221 */ /* 0x000fe20000010100 */
[----:B------:R-:W-:Y:S01]  /*3680*/  FSETP.GE.FTZ.AND P4, PT, R166, RZ, PT ;  /* 0x000000ffa600720b */ /* 0x000fe20003f96000 */
[----:B------:R-:W-:Y:S01]  /*3690*/  @!P0 FADD.FTZ R152, -R152, -RZ ;  /* 0x800000ff98988221 */ /* 0x000fe20000010100 */
[----:B------:R2:W-:Y:S04]  /*36a0*/  STS [R197+0x1a000], R6 ;  /* 0x01a00006c5007388 */ /* 0x0005e80000000800 */
[----:B------:R3:W-:Y:S01]  /*36b0*/  STS [R197+0x1a400], R0 ;  /* 0x01a40000c5007388 */ /* 0x0007e20000000800 */
[----:B----4-:R-:W-:Y:S03]  /*36c0*/  F2FP.RELU.BF16.PACK_AB R5, R156, R163 ;  /* 0x000000a39c05723e */ /* 0x010fe600000018ff */
        /* <DEDUP_REMOVED lines=133> */
[----:B------:R-:W-:Y:S02]  /*3f20*/  FMUL.FTZ R156, R156, R6 ;  /* 0x000000069c9c7220 */ /* 0x000fe40000410000 */
        /* <DEDUP_REMOVED lines=43> */
[C---:B---3--:R-:W-:Y:S01]  /*41e0*/  FADD.FTZ R5, -R0.reuse, R14 ;  /* 0x0000000e00057221 */ /* 0x048fe20000010100 */
[----:B------:R-:W-:Y:S01]  /*41f0*/  FSETP.GE.FTZ.AND P2, PT, R161, RZ, PT ;  /* 0x000000ffa100720b */ /* 0x000fe20003f56000 */
[C---:B------:R-:W-:Y:S01]  /*4200*/  FADD.FTZ R7, -R0.reuse, R15 ;  /* 0x0000000f00077221 */ /* 0x040fe20000010100 */
        /* <DEDUP_REMOVED lines=18> */
[----:B------:R-:W-:Y:S01]  /*4330*/  ISETP.GE.AND P4, PT, R198, 0x1, PT ;  /* 0x00000001c600780c */ /* 0x000fe20003f86270 */
[----:B------:R-:W-:Y:S01]  /*4340*/  FADD.FTZ R5, -R0, R27 ;  /* 0x0000001b00057221 */ /* 0x000fe20000010100 */
[----:B------:R-:W-:Y:S01]  /*4350*/  FSETP.GE.FTZ.AND P2, PT, R193, RZ, PT ;  /* 0x000000ffc100720b */ /* 0x000fe20003f56000 */
[----:B------:R-:W-:Y:S01]  /*4360*/  FMUL.FTZ R144, R148, R144 ;  /* 0x0000009094907220 */ /* 0x000fe20000410000 */
[----:B------:R-:W-:Y:S01]  /*4370*/  FSETP.GE.FTZ.AND P1, PT, R192, RZ, PT ;  /* 0x000000ffc000720b */ /* 0x000fe20003f36000 */
[----:B------:R-:W-:Y:S01]  /*4380*/  FMUL.FTZ R22, R173, R12 ;  /* 0x0000000cad167220 */ /* 0x000fe20000410000 */
[-C--:B------:R-:W-:Y:S01]  /*4390*/  FSEL R10, R10, R0.reuse, P2 ;  /* 0x000000000a0a7208 */ /* 0x080fe20001000000 */
        /* <DEDUP_REMOVED lines=9> */
[-C--:B------:R-:W-:Y:S01]  /*4430*/  FSEL R6, R6, R0.reuse, P3 ;  /* 0x0000000006067208 */ /* 0x080fe20001800000 */
        /* <DEDUP_REMOVED lines=29> */
.L_x_1004:
        /* <DEDUP_REMOVED lines=117> */
.L_x_1005:
        /* <DEDUP_REMOVED lines=10> */
[----:B------:R-:W-:Y:S03]  /*4e00*/  IMAD.MOV.U32 R156, RZ, RZ, c[0x0][0x1c0] ;  /* 0x00007000ff9c7624 */ /* 0x000fe600078e00ff */
[----:B------:R-:W-:Y:S01]  /*4e10*/  LDSM.16.M88.4 R32, [R182] ;  /* 0x00000000b620783b */ /* 0x000fe20000000200 */
[----:B------:R-:W-:Y:S03]  /*4e20*/  IMAD R156, R156, c[0x0][0x22c], RZ ;  /* 0x00008b009c9c7a24 */ /* 0x000fe600078e02ff */
[----:B------:R-:W1:Y:S01]  /*4e30*/  LDSM.16.MT88.4 R132, [R0+0x9400] ;  /* 0x009400000084783b */ /* 0x000e620000004200 */
[----:B------:R-:W-:Y:S03]  /*4e40*/  IMAD R156, R156, 0x28, RZ ;  /* 0x000000289c9c7824 */ /* 0x000fe600078e02ff */
[----:B------:R-:W1:Y:S04]  /*4e50*/  LDSM.16.MT88.4 R136, [R0+0xb400] ;  /* 0x00b400000088783b */ /* 0x000e680000004200 */
[----:B------:R-:W1:Y:S04]  /*4e60*/  LDSM.16.MT88.4 R140, [R0+0xd400] ;  /* 0x00d40000008c783b */ /* 0x000e680000004200 */
[----:B------:R-:W-:Y:S04]  /*4e70*/  LDSM.16.M88.4 R144, [R184] ;  /* 0x00000000b890783b */ /* 0x000fe80000000200 */
[----:B------:R-:W1:Y:S04]  /*4e80*/  LDSM.16.MT88.4 R148, [R0+0x9800] ;  /* 0x009800000094783b */ /* 0x000e680000004200 */
[----:B------:R-:W-:Y:S01]  /*4e90*/  LDSM.16.MT88.4 R152, [R0+0x9c00] ;  /* 0x009c00000098783b */ /* 0x000fe20000004200 */
[C---:B--2---:R-:W-:Y:S08]  /*4ea0*/  HMMA.16816.F32.BF16 R4, R24.reuse, R8, RZ ;  /* 0x000000081804723c */ /* 0x044ff000000418ff */
        /* <DEDUP_REMOVED lines=8> */
[----:B------:R-:W1:Y:S07]  /*4f30*/  LDSM.16.MT88.4 R132, [R0+0xd800] ;  /* 0x00d800000084783b */ /* 0x000e6e0000004200 */
[C---:B------:R-:W-:Y:S08]  /*4f40*/  HMMA.16816.F32.BF16 R12, R32.reuse, R136, R12 ;  /* 0x00000088200c723c */ /* 0x040ff0000004180c */
[C---:B------:R-:W-:Y:S01]  /*4f50*/  HMMA.16816.F32.BF16 R16, R32.reuse, R138, R16 ;  /* 0x0000008a2010723c */ /* 0x040fe20000041810 */
[----:B------:R-:W3:Y:S07]  /*4f60*/  LDSM.16.M88.4 R136, [R183] ;  /* 0x00000000b788783b */ /* 0x000eee0000000200 */
[C---:B------:R-:W-:Y:S08]  /*4f70*/  HMMA.16816.F32.BF16 R20, R32.reuse, R140, R20 ;  /* 0x0000008c2014723c */ /* 0x040ff00000041814 */
[----:B------:R-:W-:Y:S01]  /*4f80*/  HMMA.16816.F32.BF16 R24, R32, R142, R24 ;  /* 0x0000008e2018723c */ /* 0x000fe20000041818 */
[----:B------:R-:W4:Y:S04]  /*4f90*/  LDSM.16.MT88.4 R32, [R0+0xbc00] ;  /* 0x00bc00000020783b */ /* 0x000f280000004200 */
[----:B------:R-:W3:Y:S03]  /*4fa0*/  LDSM.16.MT88.4 R140, [R0+0xdc00] ;  /* 0x00dc0000008c783b */ /* 0x000ee60000004200 */
[C---:B------:R-:W-:Y:S08]  /*4fb0*/  HMMA.16816.F32.BF16 R4, R144.reuse, R148, R4 ;  /* 0x000000949004723c */ /* 0x040ff00000041804 */
[C---:B------:R-:W-:Y:S01]  /*4fc0*/  HMMA.16816.F32.BF16 R8, R144.reuse, R150, R8 ;  /* 0x000000969008723c */ /* 0x040fe20000041808 */
[----:B------:R-:W-:Y:S07]  /*4fd0*/  LDSM.16.MT88.4 R148, [R0+0xa000] ;  /* 0x00a000000094783b */ /* 0x000fee0000004200 */
[C---:B--2---:R-:W-:Y:S08]  /*4fe0*/  HMMA.16816.F32.BF16 R12, R144.reuse, R28, R12 ;  /* 0x0000001c900c723c */ /* 0x044ff0000004180c */
[C---:B------:R-:W-:Y:S01]  /*4ff0*/  HMMA.16816.F32.BF16 R16, R144.reuse, R30, R16 ;  /* 0x0000001e9010723c */ /* 0x040fe20000041810 */
[----:B------:R-:W2:Y:S07]  /*5000*/  LDSM.16.M88.4 R28, [R181+0x2000] ;  /* 0x00200000b51c783b */ /* 0x000eae0000000200 */
[C---:B-1----:R-:W-:Y:S08]  /*5010*/  HMMA.16816.F32.BF16 R20, R144.reuse, R132, R20 ;  /* 0x000000849014723c */ /* 0x042ff00000041814 */
[----:B------:R-:W-:Y:S01]  /*5020*/  HMMA.16816.F32.BF16 R24, R144, R134, R24 ;  /* 0x000000869018723c */ /* 0x000fe20000041818 */
[----:B------:R-:W1:Y:S04]  /*5030*/  LDSM.16.MT88.4 R132, [R0+0xc000] ;  /* 0x00c000000084783b */ /* 0x000e680000004200 */
[----:B------:R-:W1:Y:S03]  /*5040*/  LDSM.16.MT88.4 R144, [R0+0xe000] ;  /* 0x00e000000090783b */ /* 0x000e660000004200 */
[C---:B---3--:R-:W-:Y:S08]  /*5050*/  HMMA.16816.F32.BF16 R4, R136.reuse, R152, R4 ;  /* 0x000000988804723c */ /* 0x048ff00000041804 */
[C---:B------:R-:W-:Y:S01]  /*5060*/  HMMA.16816.F32.BF16 R8, R136.reuse, R154, R8 ;  /* 0x0000009a8808723c */ /* 0x040fe20000041808 */
[----:B------:R-:W-:Y:S07]  /*5070*/  LDSM.16.MT88.4 R152, [R0+0xa800] ;  /* 0x00a800000098783b */ /* 0x000fee0000004200 */
[C---:B----4-:R-:W-:Y:S08]  /*5080*/  HMMA.16816.F32.BF16 R12, R136.reuse, R32, R12 ;  /* 0x00000020880c723c */ /* 0x050ff0000004180c */
[C---:B------:R-:W-:Y:S01]  /*5090*/  HMMA.16816.F32.BF16 R16, R136.reuse, R34, R16 ;  /* 0x000000228810723c */ /* 0x040fe20000041810 */
[----:B------:R-:W-:Y:S07]  /*50a0*/  LDSM.16.M88.4 R32, [R182+0x2000] ;  /* 0x00200000b620783b */ /* 0x000fee0000000200 */
[C---:B------:R-:W-:Y:S08]  /*50b0*/  HMMA.16816.F32.BF16 R20, R136.reuse, R140, R20 ;  /* 0x0000008c8814723c */ /* 0x040ff00000041814 */
[----:B------:R-:W-:Y:S01]  /*50c0*/  HMMA.16816.F32.BF16 R24, R136, R142, R24 ;  /* 0x0000008e8818723c */ /* 0x000fe20000041818 */
[----:B------:R-:W3:Y:S04]  /*50d0*/  LDSM.16.MT88.4 R136, [R0+0xa400] ;  /* 0x00a400000088783b */ /* 0x000ee80000004200 */
[----:B------:R-:W4:Y:S03]  /*50e0*/  LDSM.16.MT88.4 R140, [R0+0xc400] ;  /* 0x00c40000008c783b */ /* 0x000f260000004200 */
[C---:B--2---:R-:W-:Y:S08]  /*50f0*/  HMMA.16816.F32.BF16 R4, R28.reuse, R148, R4 ;  /* 0x000000941c04723c */ /* 0x044ff00000041804 */
[C---:B------:R-:W-:Y:S01]  /*5100*/  HMMA.16816.F32.BF16 R8, R28.reuse, R150, R8 ;  /* 0x000000961c08723c */ /* 0x040fe20000041808 */
[----:B------:R-:W2:Y:S07]  /*5110*/  LDSM.16.MT88.4 R148, [R0+0xe400] ;  /* 0x00e400000094783b */ /* 0x000eae0000004200 */
[C---:B-1----:R-:W-:Y:S08]  /*5120*/  HMMA.16816.F32.BF16 R12, R28.reuse, R132, R12 ;  /* 0x000000841c0c723c */ /* 0x042ff0000004180c */
[C---:B------:R-:W-:Y:S01]  /*5130*/  HMMA.16816.F32.BF16 R16, R28.reuse, R134, R16 ;  /* 0x000000861c10723c */ /* 0x040fe20000041810 */
[----:B------:R-:W1:Y:S07]  /*5140*/  LDSM.16.M88.4 R132, [R184+0x2000] ;  /* 0x00200000b884783b */ /* 0x000e6e0000000200 */
[C---:B------:R-:W-:Y:S08]  /*5150*/  HMMA.16816.F32.BF16 R20, R28.reuse, R144, R20 ;  /* 0x000000901c14723c */ /* 0x040ff00000041814 */
[----:B------:R-:W-:Y:S01]  /*5160*/  HMMA.16816.F32.BF16 R24, R28, R146, R24 ;  /* 0x000000921c18723c */ /* 0x000fe20000041818 */
[----:B------:R-:W1:Y:S04]  /*5170*/  LDSM.16.MT88.4 R28, [R0+0xc800] ;  /* 0x00c80000001c783b */ /* 0x000e680000004200 */
[----:B------:R-:W-:Y:S03]  /*5180*/  LDSM.16.MT88.4 R144, [R0+0xcc00] ;  /* 0x00cc00000090783b */ /* 0x000fe60000004200 */
[C---:B---3--:R-:W-:Y:S08]  /*5190*/  HMMA.16816.F32.BF16 R4, R32.reuse, R136, R4 ;  /* 0x000000882004723c */ /* 0x048ff00000041804 */
[C---:B------:R-:W-:Y:S01]  /*51a0*/  HMMA.16816.F32.BF16 R8, R32.reuse, R138, R8 ;  /* 0x0000008a2008723c */ /* 0x040fe20000041808 */
[----:B------:R-:W3:Y:S07]  /*51b0*/  LDSM.16.MT88.4 R136, [R0+0xe800] ;  /* 0x00e800000088783b */ /* 0x000eee0000004200 */
[C---:B----4-:R-:W-:Y:S08]  /*51c0*/  HMMA.16816.F32.BF16 R12, R32.reuse, R140, R12 ;  /* 0x0000008c200c723c */ /* 0x050ff0000004180c */
[C---:B------:R-:W-:Y:S01]  /*51d0*/  HMMA.16816.F32.BF16 R16, R32.reuse, R142, R16 ;  /* 0x0000008e2010723c */ /* 0x040fe20000041810 */
[----:B------:R-:W-:Y:S07]  /*51e0*/  LDSM.16.MT88.4 R140, [R0+0xac00] ;  /* 0x00ac0000008c783b */ /* 0x000fee0000004200 */
[C---:B--2---:R-:W-:Y:S08]  /*51f0*/  HMMA.16816.F32.BF16 R20, R32.reuse, R148, R20 ;  /* 0x000000942014723c */ /* 0x044ff00000041814 */
[----:B------:R-:W-:Y:S01]  /*5200*/  HMMA.16816.F32.BF16 R24, R32, R150, R24 ;  /* 0x000000962018723c */ /* 0x000fe20000041818 */
[----:B------:R-:W2:Y:S04]  /*5210*/  LDSM.16.M88.4 R32, [R183+0x2000] ;  /* 0x00200000b720783b */ /* 0x000ea80000000200 */
[----:B------:R4:W2:Y:S03]  /*5220*/  LDSM.16.MT88.4 R148, [R0+0xec00] ;  /* 0x00ec00000094783b */ /* 0x0008a60000004200 */
[C---:B-1----:R-:W-:Y:S08]  /*5230*/  HMMA.16816.F32.BF16 R4, R132.reuse, R152, R4 ;  /* 0x000000988404723c */ /* 0x042ff00000041804 */
[C---:B------:R-:W-:Y:S08]  /*5240*/  HMMA.16816.F32.BF16 R8, R132.reuse, R154, R8 ;  /* 0x0000009a8408723c */ /* 0x040ff00000041808 */
[C---:B------:R-:W-:Y:S04]  /*5250*/  HMMA.16816.F32.BF16 R12, R132.reuse, R28, R12 ;  /* 0x0000001c840c723c */ /* 0x040fe8000004180c */
[C---:B----4-:R-:W-:Y:S03]  /*5260*/  IMAD.IADD R0, R213.reuse, 0x1, R238 ;  /* 0x00000001d5007824 */ /* 0x050fe600078e02ee */
[CC--:B------:R-:W-:Y:S01]  /*5270*/  LEA R28, P1, R213.reuse, R188.reuse, 0x2 ;  /* 0x000000bcd51c7211 */ /* 0x0c0fe200078210ff */
[C---:B------:R-:W-:Y:S04]  /*5280*/  HMMA.16816.F32.BF16 R16, R132.reuse, R30, R16 ;  /* 0x0000001e8410723c */ /* 0x040fe80000041810 */
[-C--:B------:R-:W-:Y:S03]  /*5290*/  LEA.HI.X.SX32 R29, R213, R189.reuse, 0x2, P1 ;  /* 0x000000bdd51d7211 */ /* 0x080fe600008f16ff */
[----:B------:R-:W-:Y:S01]  /*52a0*/  @P4 IADD3 R30, R214, -0x40, RZ ;  /* 0xffffffc0d61e4810 */ /* 0x000fe20007ffe0ff */
[C---:B---3--:R-:W-:Y:S04]  /*52b0*/  HMMA.16816.F32.BF16 R20, R132.reuse, R136, R20 ;  /* 0x000000888414723c */ /* 0x048fe80000041814 */
[----:B------:R-:W-:Y:S04]  /*52c0*/  @P4 IMAD.WIDE R30, R30, 0x4, R206 ;  /* 0x000000041e1e4825 */ /* 0x000fe800078e02ce */
[----:B------:R-:W-:Y:S01]  /*52d0*/  HMMA.16816.F32.BF16 R24, R132, R138, R24 ;  /* 0x0000008a8418723c */ /* 0x000fe20000041818 */
[----:B------:R-:W-:Y:S04]  /*52e0*/  LDSM.16.MT88.4 R136, [R2+0x18800] ;  /* 0x018800000288783b */ /* 0x000fe80000004200 */
[----:B------:R1:W5:Y:S02]  /*52f0*/  @P4 LDG.E R210, [R30.64] ;  /* 0x000000101ed24981 */ /* 0x000364000c1e1900 */
[CC--:B------:R-:W-:Y:S01]  /*5300*/  LEA R132, P0, R241.reuse, R188.reuse, 0x2 ;  /* 0x000000bcf1847211 */ /* 0x0c0fe200078010ff */
[C---:B--2---:R-:W-:Y:S01]  /*5310*/  HMMA.16816.F32.BF16 R4, R32.reuse, R140, R4 ;  /* 0x0000008c2004723c */ /* 0x044fe20000041804 */
[----:B------:R1:W5:Y:S04]  /*5320*/  @P4 LDG.E R209, [R30.64+0x20] ;  /* 0x000020101ed14981 */ /* 0x000368000c1e1900 */
[----:B------:R1:W5:Y:S01]  /*5330*/  @P4 LDG.E R208, [R30.64+0x80] ;  /* 0x000080101ed04981 */ /* 0x000362000c1e1900 */
[-C--:B------:R-:W-:Y:S02]  /*5340*/  LEA.HI.X.SX32 R133, R241, R189.reuse, 0x2, P0 ;  /* 0x000000bdf1857211 */ /* 0x080fe400000f16ff */
[C---:B------:R-:W-:Y:S01]  /*5350*/  HMMA.16816.F32.BF16 R8, R32.reuse, R142, R8 ;  /* 0x0000008e2008723c */ /* 0x040fe20000041808 */
[----:B------:R1:W5:Y:S04]  /*5360*/  @P4 LDG.E R205, [R30.64+0xa0] ;  /* 0x0000a0101ecd4981 */ /* 0x000368000c1e1900 */
[----:B------:R-:W-:Y:S03]  /*5370*/  LDSM.16.MT88.4 R140, [R3+0x1c00] ;  /* 0x001c0000038c783b */ /* 0x000fe60000004200 */
[C---:B------:R-:W-:Y:S07]  /*5380*/  HMMA.16816.F32.BF16 R12, R32.reuse, R144, R12 ;  /* 0x00000090200c723c */ /* 0x040fee000004180c */
[----:B------:R2:W-:Y:S01]  /*5390*/  RED.E.ADD.F32.FTZ.RN.STRONG.GPU [R188.64], R4 ;  /* 0x00000004bc00798e */ /* 0x0005e2000c10e790 */
[C---:B------:R-:W-:Y:S03]  /*53a0*/  HMMA.16816.F32.BF16 R16, R32.reuse, R146, R16 ;  /* 0x000000922010723c */ /* 0x040fe60000041810 */
[----:B------:R3:W-:Y:S04]  /*53b0*/  RED.E.ADD.F32.FTZ.RN.STRONG.GPU [R28.64], R5 ;  /* 0x000000051c00798e */ /* 0x0007e8000c10e790 */
[----:B------:R4:W-:Y:S01]  /*53c0*/  RED.E.ADD.F32.FTZ.RN.STRONG.GPU [R132.64], R6 ;  /* 0x000000068400798e */ /* 0x0009e2000c10e790 */
[C---:B------:R-:W-:Y:S03]  /*53d0*/  HMMA.16816.F32.BF16 R20, R32.reuse, R148, R20 ;  /* 0x000000942014723c */ /* 0x040fe60000041814 */
[----:B------:R-:W-:Y:S01]  /*53e0*/  LDSM.16.MT88.4 R132, [R3+0x1400] ;  /* 0x001400000384783b */ /* 0x000fe20000004200 */
[CC--:B-1----:R-:W-:Y:S04]  /*53f0*/  LEA R30, P2, R156.reuse, R188.reuse, 0x2 ;  /* 0x000000bc9c1e7211 */ /* 0x0c2fe800078410ff */
[----:B------:R-:W-:Y:S04]  /*5400*/  HMMA.16816.F32.BF16 R24, R32, R150, R24 ;  /* 0x000000962018723c */ /* 0x000fe80000041818 */
[-C--:B------:R-:W-:Y:S01]  /*5410*/  LEA.HI.X.SX32 R31, R156, R189.reuse, 0x2, P2 ;  /* 0x000000bd9c1f7211 */ /* 0x080fe200010f16ff */
[----:B------:R-:W-:Y:S02]  /*5420*/  IMAD.IADD R156, R213, 0x1, R239 ;  /* 0x00000001d59c7824 */ /* 0x000fe400078e02ef */
[CC--:B------:R-:W-:Y:S02]  /*5430*/  LEA R32, P0, R157.reuse, R188.reuse, 0x2 ;  /* 0x000000bc9d207211 */ /* 0x0c0fe400078010ff */
[CC--:B--2---:R-:W-:Y:S03]  /*5440*/  LEA R4, P1, R158.reuse, R188.reuse, 0x2 ;  /* 0x000000bc9e047211 */ /* 0x0c4fe600078210ff */
[-C--:B------:R-:W-:Y:S02]  /*5450*/  LEA.HI.X.SX32 R33, R157, R189.reuse, 0x2, P0 ;  /* 0x000000bd9d217211 */ /* 0x080fe400000f16ff */
[-C--:B---3--:R-:W-:Y:S02]  /*5460*/  LEA.HI.X.SX32 R5, R158, R189.reuse, 0x2, P1 ;  /* 0x000000bd9e057211 */ /* 0x088fe400008f16ff */
[CC--:B----4-:R-:W-:Y:S03]  /*5470*/  LEA R6, P1, R251.reuse, R188.reuse, 0x2 ;  /* 0x000000bcfb067211 */ /* 0x0d0fe600078210ff */
[----:B------:R1:W-:Y:S04]  /*5480*/  RED.E.ADD.F32.FTZ.RN.STRONG.GPU [R4.64], R7 ;  /* 0x000000070400798e */ /* 0x0003e8000c10e790 */
[----:B------:R2:W-:Y:S04]  /*5490*/  RED.E.ADD.F32.FTZ.RN.STRONG.GPU [R32.64], R8 ;  /* 0x000000082000798e */ /* 0x0005e8000c10e790 */
[----:B------:R3:W-:Y:S04]  /*54a0*/  RED.E.ADD.F32.FTZ.RN.STRONG.GPU [R30.64], R9 ;  /* 0x000000091e00798e */ /* 0x0007e8000c10e790 */
[----:B------:R-:W-:Y:S01]  /*54b0*/  LDSM.16.MT88.4 R32, [R2+0x17800] ;  /* 0x017800000220783b */ /* 0x000fe20000004200 */
[-C--:B-1----:R-:W-:Y:S02]  /*54c0*/  LEA.HI.X.SX32 R7, R251, R189.reuse, 0x2, P1 ;  /* 0x000000bdfb077211 */ /* 0x082fe400008f16ff */
[CC--:B------:R-:W-:Y:S03]  /*54d0*/  LEA R4, P0, R250.reuse, R188.reuse, 0x2 ;  /* 0x000000bcfa047211 */ /* 0x0c0fe600078010ff */
[----:B------:R1:W-:Y:S01]  /*54e0*/  RED.E.ADD.F32.FTZ.RN.STRONG.GPU [R6.64], R10 ;  /* 0x0000000a0600798e */ /* 0x0003e2000c10e790 */
[-C--:B------:R-:W-:Y:S02]  /*54f0*/  LEA.HI.X.SX32 R5, R250, R189.reuse, 0x2, P0 ;  /* 0x000000bdfa057211 */ /* 0x080fe400000f16ff */
[CC--:B--2---:R-:W-:Y:S03]  /*5500*/  LEA R8, P0, R243.reuse, R188.reuse, 0x2 ;  /* 0x000000bcf3087211 */ /* 0x0c4fe600078010ff */
[----:B------:R2:W-:Y:S01]  /*5510*/  RED.E.ADD.F32.FTZ.RN.STRONG.GPU [R4.64], R11 ;  /* 0x0000000b0400798e */ /* 0x0005e2000c10e790 */
[-C--:B---3--:R-:W-:Y:S03]  /*5520*/  LEA.HI.X.SX32 R9, R243, R189.reuse, 0x2, P0 ;  /* 0x000000bdf3097211 */ /* 0x088fe600000f16ff */
[----:B------:R-:W-:Y:S04]  /*5530*/  RED.E.ADD.F32.FTZ.RN.STRONG.GPU [R188.64+0x80], R12 ;  /* 0x0000800cbc00798e */ /* 0x000fe8000c10e790 */
[----:B------:R-:W-:Y:S04]  /*5540*/  RED.E.ADD.F32.FTZ.RN.STRONG.GPU [R28.64+0x80], R13 ;  /* 0x0000800d1c00798e */ /* 0x000fe8000c10e790 */
[----:B------:R3:W-:Y:S01]  /*5550*/  RED.E.ADD.F32.FTZ.RN.STRONG.GPU [R8.64], R14 ;  /* 0x0000000e0800798e */ /* 0x0007e2000c10e790 */
[CC--:B-1----:R-:W-:Y:S02]  /*5560*/  LEA R6, P1, R239.reuse, R188.reuse, 0x2 ;  /* 0x000000bcef067211 */ /* 0x0c2fe400078210ff */
[-C--:B------:R-:W-:Y:S02]  /*5570*/  LEA R10, P2, R220, R188.reuse, 0x2 ;  /* 0x000000bcdc0a7211 */ /* 0x080fe400078410ff */
[-C--:B------:R-:W-:Y:S02]  /*5580*/  LEA.HI.X.SX32 R7, R239, R189.reuse, 0x2, P1 ;  /* 0x000000bdef077211 */ /* 0x080fe400008f16ff */
[-C--:B--2---:R-:W-:Y:S02]  /*5590*/  LEA R4, P0, R156, R188.reuse, 0x2 ;  /* 0x000000bc9c047211 */ /* 0x084fe400078010ff */
[-C--:B------:R-:W-:Y:S01]  /*55a0*/  LEA.HI.X.SX32 R11, R220, R189.reuse, 0x2, P2 ;  /* 0x000000bddc0b7211 */ /* 0x080fe200010f16ff */
[----:B------:R1:W-:Y:S01]  /*55b0*/  RED.E.ADD.F32.FTZ.RN.STRONG.GPU [R6.64], R15 ;  /* 0x0000000f0600798e */ /* 0x0003e2000c10e790 */
[-C--:B------:R-:W-:Y:S05]  /*55c0*/  LEA.HI.X.SX32 R5, R156, R189.reuse, 0x2, P0 ;  /* 0x000000bd9c057211 */ /* 0x080fea00000f16ff */
[----:B------:R2:W-:Y:S01]  /*55d0*/  RED.E.ADD.F32.FTZ.RN.STRONG.GPU [R4.64], R16 ;  /* 0x000000100400798e */ /* 0x0005e2000c10e790 */
[CC--:B---3--:R-:W-:Y:S03]  /*55e0*/  LEA R8, P1, R219.reuse, R188.reuse, 0x2 ;  /* 0x000000bcdb087211 */ /* 0x0c8fe600078210ff */
[----:B------:R3:W-:Y:S01]  /*55f0*/  RED.E.ADD.F32.FTZ.RN.STRONG.GPU [R10.64], R17 ;  /* 0x000000110a00798e */ /* 0x0007e2000c10e790 */
[-C--:B------:R-:W-:Y:S05]  /*5600*/  LEA.HI.X.SX32 R9, R219, R189.reuse, 0x2, P1 ;  /* 0x000000bddb097211 */ /* 0x080fea00008f16ff */
[----:B------:R4:W-:Y:S01]  /*5610*/  RED.E.ADD.F32.FTZ.RN.STRONG.GPU [R8.64], R18 ;  /* 0x000000120800798e */ /* 0x0009e2000c10e790 */
[CC--:B-1----:R-:W-:Y:S04]  /*5620*/  LEA R6, P0, R222.reuse, R188.reuse, 0x2 ;  /* 0x000000bcde067211 */ /* 0x0c2fe800078010ff */
[-C--:B------:R-:W-:Y:S02]  /*5630*/  LEA.HI.X.SX32 R7, R222, R189.reuse, 0x2, P0 ;  /* 0x000000bdde077211 */ /* 0x080fe400000f16ff */
[-C--:B--2---:R-:W-:Y:S02]  /*5640*/  LEA R4, P1, R242, R188.reuse, 0x2 ;  /* 0x000000bcf2047211 */ /* 0x084fe400078210ff */
[-C--:B------:R-:W-:Y:S01]  /*5650*/  LEA R12, P0, R238, R188.reuse, 0x2 ;  /* 0x000000bcee0c7211 */ /* 0x080fe200078010ff */
[----:B------:R1:W-:Y:S01]  /*5660*/  RED.E.ADD.F32.FTZ.RN.STRONG.GPU [R6.64], R19 ;  /* 0x000000130600798e */ /* 0x0003e2000c10e790 */
[-C--:B------:R-:W-:Y:S02]  /*5670*/  LEA.HI.X.SX32 R5, R242, R189.reuse, 0x2, P1 ;  /* 0x000000bdf2057211 */ /* 0x080fe400008f16ff */
[-C--:B---3--:R-:W-:Y:S01]  /*5680*/  LEA R10, P3, R0, R188.reuse, 0x2 ;  /* 0x000000bc000a7211 */ /* 0x088fe200078610ff */
[----:B------:R-:W-:Y:S01]  /*5690*/  RED.E.ADD.F32.FTZ.RN.STRONG.GPU [R188.64+0x100], R20 ;  /* 0x00010014bc00798e */ /* 0x000fe2000c10e790 */
[-C--:B------:R-:W-:Y:S02]  /*56a0*/  LEA.HI.X.SX32 R13, R238, R189.reuse, 0x2, P0 ;  /* 0x000000bdee0d7211 */ /* 0x080fe400000f16ff */
[-C--:B------:R-:W-:Y:S01]  /*56b0*/  LEA.HI.X.SX32 R11, R0, R189.reuse, 0x2, P3 ;  /* 0x000000bd000b7211 */ /* 0x080fe200018f16ff */
[----:B------:R-:W-:Y:S01]  /*56c0*/  RED.E.ADD.F32.FTZ.RN.STRONG.GPU [R28.64+0x100], R21 ;  /* 0x000100151c00798e */ /* 0x000fe2000c10e790 */
[-C--:B----4-:R-:W-:Y:S02]  /*56d0*/  LEA R8, P2, R218, R188.reuse, 0x2 ;  /* 0x000000bcda087211 */ /* 0x090fe400078410ff */
[----:B------:R-:W-:Y:S01]  /*56e0*/  LOP3.LUT R0, R198, 0x1, RZ, 0xc0, !PT ;  /* 0x00000001c6007812 */ /* 0x000fe200078ec0ff */
[----:B------:R2:W-:Y:S01]  /*56f0*/  RED.E.ADD.F32.FTZ.RN.STRONG.GPU [R4.64], R22 ;  /* 0x000000160400798e */ /* 0x0005e2000c10e790 */
[-C--:B------:R-:W-:Y:S02]  /*5700*/  LEA.HI.X.SX32 R9, R218, R189.reuse, 0x2, P2 ;  /* 0x000000bdda097211 */ /* 0x080fe400010f16ff */
[----:B------:R-:W-:Y:S01]  /*5710*/  ISETP.GT.AND P3, PT, R198, RZ, PT ;  /* 0x000000ffc600720c */ /* 0x000fe20003f64270 */
[----:B------:R-:W-:Y:S04]  /*5720*/  RED.E.ADD.F32.FTZ.RN.STRONG.GPU [R12.64], R23 ;  /* 0x000000170c00798e */ /* 0x000fe8000c10e790 */
[----:B------:R-:W-:Y:S04]  /*5730*/  RED.E.ADD.F32.FTZ.RN.STRONG.GPU [R10.64], R24 ;  /* 0x000000180a00798e */ /* 0x000fe8000c10e790 */
[----:B------:R-:W-:Y:S01]  /*5740*/  RED.E.ADD.F32.FTZ.RN.STRONG.GPU [R8.64], R25 ;  /* 0x000000190800798e */ /* 0x000fe2000c10e790 */
[CC--:B-1----:R-:W-:Y:S03]  /*5750*/  LEA R6, P1, R215.reuse, R188.reuse, 0x2 ;  /* 0x000000bcd7067211 */ /* 0x0c2fe600078210ff */
[----:B------:R-:W-:Y:S01]  /*5760*/  LDSM.16.MT88.4 R8, [R3] ;  /* 0x000000000308783b */ /* 0x000fe20000004200 */
[-C--:B------:R-:W-:Y:S03]  /*5770*/  LEA.HI.X.SX32 R7, R215, R189.reuse, 0x2, P1 ;  /* 0x000000bdd7077211 */ /* 0x080fe600008f16ff */
[----:B------:R-:W-:Y:S01]  /*5780*/  LDSM.16.MT88.4 R12, [R2+0x17000] ;  /* 0x01700000020c783b */ /* 0x000fe20000004200 */
[----:B------:R-:W-:Y:S03]  /*5790*/  @P4 IADD3 R212, P1, R212, -0x100, RZ ;  /* 0xffffff00d4d44810 */ /* 0x000fe60007f3e0ff */
[----:B------:R-:W-:Y:S01]  /*57a0*/  RED.E.ADD.F32.FTZ.RN.STRONG.GPU [R6.64], R26 ;  /* 0x0000001a0600798e */ /* 0x000fe2000c10e790 */
[----:B------:R-:W-:Y:S02]  /*57b0*/  @P4 IADD3.X R211, R211, -0x1, RZ, P1, !PT ;  /* 0xffffffffd3d34810 */ /* 0x000fe40000ffe4ff */
[C---:B--2---:R-:W-:Y:S01]  /*57c0*/  LEA R4, P0, R221.reuse, R188, 0x2 ;  /* 0x000000bcdd047211 */ /* 0x044fe200078010ff */
[----:B------:R-:W-:Y:S03]  /*57d0*/  LDSM.16.MT88.4 R16, [R3+0x1000] ;  /* 0x001000000310783b */ /* 0x000fe60000004200 */
[----:B------:R-:W-:Y:S01]  /*57e0*/  LEA.HI.X.SX32 R5, R221, R189, 0x2, P0 ;  /* 0x000000bddd057211 */ /* 0x000fe200000f16ff */
[----:B------:R-:W-:Y:S01]  /*57f0*/  LDSM.16.MT88.4 R20, [R3+0x2000] ;  /* 0x002000000314783b */ /* 0x000fe20000004200 */
[----:B------:R-:W-:Y:S02]  /*5800*/  ISETP.NE.U32.AND P0, PT, R0, 0x1, PT ;  /* 0x000000010000780c */ /* 0x000fe40003f05070 */
[C---:B------:R-:W-:Y:S01]  /*5810*/  IADD3 R0, R3.reuse, -0x3000, RZ ;  /* 0xffffd00003007810 */ /* 0x040fe20007ffe0ff */
[----:B------:R-:W-:Y:S04]  /*5820*/  RED.E.ADD.F32.FTZ.RN.STRONG.GPU [R4.64], R27 ;  /* 0x0000001b0400798e */ /* 0x000fe8000c10e790 */
[----:B------:R-:W1:Y:S04]  /*5830*/  LDSM.16.MT88.4 R4, [R2+0x15000] ;  /* 0x015000000204783b */ /* 0x000e680000004200 */
[----:B------:R-:W-:Y:S02]  /*5840*/  LDSM.16.MT88.4 R28, [R2+0x15800] ;  /* 0x01580000021c783b */ /* 0x000fe40000004200 */
        /* <DEDUP_REMOVED lines=67> */
.L_x_1003:
[----:B------:R-:W-:Y:S01]  /*5c80*/  BAR.SYNC.DEFER_BLOCKING 0x0 ;  /* 0x0000000000007b1d */ /* 0x000fe20000010000 */
[----:B------:R-:W-:Y:S01]  /*5c90*/  FMUL.FTZ R84, R84, c[0x0][0x2e0] ;  /* 0x0000b80054547a20 */ /* 0x000fe20000410000 */
[----:B------:R-:W-:Y:S01]  /*5ca0*/  SHF.R.S32.HI R132, RZ, 0x1f, R244 ;  /* 0x0000001fff847819 */ /* 0x000fe200000114f4 */
[----:B-1----:R-:W-:-:S02]  /*5cb0*/  FMUL.FTZ R0, R85, c[0x0][0x2e0] ;  /* 0x0000b80055007a20 */ /* 0x002fc40000410000 */
[----:B------:R-:W-:Y:S02]  /*5cc0*/  FMUL.FTZ R86, R86, c[0x0][0x2e0] ;  /* 0x0000b80056567a20 */ /* 0x000fe40000410000 */
        /* <DEDUP_REMOVED lines=13> */
[----:B------:R1:W-:Y:S01]  /*5da0*/  STS [R236], R0 ;  /* 0x00000000ec007388 */ /* 0x0003e20000000800 */
[----:B------:R-:W-:Y:S01]  /*5db0*/  FMUL.FTZ R12, R91, c[0x0][0x2e0] ;  /* 0x0000b8005b0c7a20 */ /* 0x000fe20000410000 */
[----:B------:R-:W-:Y:S01]  /*5dc0*/  F2FP.BF16.PACK_AB R13, R13, R88 ;  /* 0x000000580d0d723e */ /* 0x000fe200000010ff */
[----:B------:R-:W-:Y:S01]  /*5dd0*/  FMUL.FTZ R36, R39, c[0x0][0x2dc] ;  /* 0x0000b70027247a20 */ /* 0x000fe20000410000 */
[----:B------:R-:W-:Y:S01]  /*5de0*/  STS [R236+0x200], R9 ;  /* 0x00020009ec007388 */ /* 0x000fe20000000800 */
[----:B------:R-:W-:Y:S01]  /*5df0*/  FMUL.FTZ R5, R40, c[0x0][0x2dc] ;  /* 0x0000b70028057a20 */ /* 0x000fe20000410000 */
[----:B------:R-:W-:Y:S01]  /*5e00*/  F2FP.BF16.PACK_AB R12, R12, R90 ;  /* 0x0000005a0c0c723e */ /* 0x000fe200000010ff */
[----:B------:R-:W-:Y:S01]  /*5e10*/  FMUL.FTZ R92, R92, c[0x0][0x2e0] ;  /* 0x0000b8005c5c7a20 */ /* 0x000fe20000410000 */
[----:B------:R2:W-:Y:S01]  /*5e20*/  STS [R237], R8 ;  /* 0x00000008ed007388 */ /* 0x0005e20000000800 */
[----:B------:R-:W-:-:S02]  /*5e30*/  FMUL.FTZ R11, R93, c[0x0][0x2e0] ;  /* 0x0000b8005d0b7a20 */ /* 0x000fc40000410000 */
[----:B------:R-:W-:Y:S01]  /*5e40*/  FMUL.FTZ R94, R94, c[0x0][0x2e0] ;  /* 0x0000b8005e5e7a20 */ /* 0x000fe20000410000 */
[----:B------:R3:W-:Y:S01]  /*5e50*/  STS [R237+0x200], R3 ;  /* 0x00020003ed007388 */ /* 0x0007e20000000800 */
        /* <DEDUP_REMOVED lines=47> */
[----:B------:R-:W1:Y:S01]  /*6150*/  S2R R44, SR_CTAID.Y ;  /* 0x00000000002c7919 */ /* 0x000e620000002600 */
        /* <DEDUP_REMOVED lines=61> */
[----:B------:R-:W1:Y:S01]  /*6530*/  S2R R43, SR_CTAID.Z ;  /* 0x00000000002b7919 */ /* 0x000e620000002700 */
        /* <DEDUP_REMOVED lines=27> */
[----:B------:R-:W-:Y:S01]  /*66f0*/  SHF.R.S32.HI R5, RZ, 0x1f, R246 ;  /* 0x0000001fff057819 */ /* 0x000fe200000114f6 */
        /* <DEDUP_REMOVED lines=10> */
[----:B------:R-:W-:Y:S01]  /*67a0*/  IMAD R4, R248, c[0x0][0x3a8], RZ ;  /* 0x0000ea00f8047a24 */ /* 0x000fe200078e02ff */
[----:B------:R-:W-:Y:S01]  /*67b0*/  STS [R236+0x9000], R27 ;  /* 0x0090001bec007388 */ /* 0x000fe20000000800 */
[----:B------:R-:W-:Y:S01]  /*67c0*/  FMUL.FTZ R76, R76, c[0x0][0x2dc] ;  /* 0x0000b7004c4c7a20 */ /* 0x000fe20000410000 */
[----:B------:R-:W-:Y:S01]  /*67d0*/  F2FP.BF16.PACK_AB R18, R18, R74 ;  /* 0x0000004a1212723e */ /* 0x000fe200000010ff */
[----:B------:R-:W-:Y:S01]  /*67e0*/  FMUL.FTZ R15, R77, c[0x0][0x2dc] ;  /* 0x0000b7004d0f7a20 */ /* 0x000fe20000410000 */
[----:B------:R-:W-:Y:S01]  /*67f0*/  STS [R236+0x9200], R26 ;  /* 0x0092001aec007388 */ /* 0x000fe20000000800 */
[----:B------:R-:W-:-:S02]  /*6800*/  FMUL.FTZ R78, R78, c[0x0][0x2dc] ;  /* 0x0000b7004e4e7a20 */ /* 0x000fc40000410000 */
[----:B------:R-:W-:Y:S01]  /*6810*/  FMUL.FTZ R14, R79, c[0x0][0x2dc] ;  /* 0x0000b7004f0e7a20 */ /* 0x000fe20000410000 */
[----:B------:R-:W-:Y:S01]  /*6820*/  F2FP.BF16.PACK_AB R15, R15, R76 ;  /* 0x0000004c0f0f723e */ /* 0x000fe200000010ff */
[C---:B------:R-:W-:Y:S01]  /*6830*/  IMAD R41, R245.reuse, c[0x0][0x3ac], R4 ;  /* 0x0000eb00f5297a24 */ /* 0x040fe200078e0204 */
[----:B------:R-:W-:Y:S01]  /*6840*/  MOV R4, R246 ;  /* 0x000000f600047202 */ /* 0x000fe20000000f00 */
[----:B------:R-:W-:Y:S01]  /*6850*/  IMAD R6, R248, c[0x0][0x3a0], RZ ;  /* 0x0000e800f8067a24 */ /* 0x000fe200078e02ff */
[----:B------:R-:W-:Y:S01]  /*6860*/  F2FP.BF16.PACK_AB R14, R14, R78 ;  /* 0x0000004e0e0e723e */ /* 0x000fe200000010ff */
[----:B------:R-:W-:Y:S02]  /*6870*/  STS [R237+0x9000], R23 ;  /* 0x00900017ed007388 */ /* 0x000fe40000000800 */
[C---:B-1----:R-:W-:Y:S02]  /*6880*/  IMAD R0, R245.reuse, c[0x0][0x3a4], R6 ;  /* 0x0000e900f5007a24 */ /* 0x042fe400078e0206 */
[----:B------:R-:W-:Y:S01]  /*6890*/  STS [R237+0x9200], R22 ;  /* 0x00920016ed007388 */ /* 0x000fe20000000800 */
[----:B------:R-:W-:-:S03]  /*68a0*/  IMAD.WIDE.U32 R6, R245, c[0x0][0x3a0], R4 ;  /* 0x0000e800f5067a25 */ /* 0x000fc600078e0004 */
[----:B------:R-:W-:Y:S01]  /*68b0*/  STS [R236+0xa000], R21 ;  /* 0x00a00015ec007388 */ /* 0x000fe20000000800 */
[----:B------:R-:W-:Y:S01]  /*68c0*/  IMAD.WIDE.U32 R4, R245, c[0x0][0x3a8], R4 ;  /* 0x0000ea00f5047a25 */ /* 0x000fe200078e0004 */
[----:B------:R-:W-:Y:S02]  /*68d0*/  IADD3 R7, R7, R0, RZ ;  /* 0x0000000007077210 */ /* 0x000fe40007ffe0ff */
[----:B------:R-:W-:Y:S01]  /*68e0*/  STS [R236+0xa200], R20 ;  /* 0x00a20014ec007388 */ /* 0x000fe20000000800 */
[----:B------:R-:W-:Y:S02]  /*68f0*/  SHF.R.S32.HI R0, RZ, 0x1f, R44 ;  /* 0x0000001fff007819 */ /* 0x000fe4000001142c */
[----:B------:R-:W-:Y:S01]  /*6900*/  IADD3 R5, R5, R41, RZ ;  /* 0x0000002905057210 */ /* 0x000fe20007ffe0ff */
[----:B------:R-:W-:Y:S01]  /*6910*/  STS [R237+0xa000], R17 ;  /* 0x00a00011ed007388 */ /* 0x000fe20000000800 */
[----:B------:R-:W-:-:S03]  /*6920*/  IMAD.WIDE.U32 R6, R44, c[0x0][0x388], R6 ;  /* 0x0000e2002c067a25 */ /* 0x000fc600078e0006 */
[----:B------:R-:W-:Y:S01]  /*6930*/  STS [R237+0xa200], R16 ;  /* 0x00a20010ed007388 */ /* 0x000fe20000000800 */
[C---:B--2---:R-:W-:Y:S02]  /*6940*/  IMAD R8, R0.reuse, c[0x0][0x388], RZ ;  /* 0x0000e20000087a24 */ /* 0x044fe400078e02ff */
[----:B---3--:R-:W-:Y:S01]  /*6950*/  IMAD R3, R0, c[0x0][0x390], RZ ;  /* 0x0000e40000037a24 */ /* 0x008fe200078e02ff */
[----:B------:R-:W-:Y:S01]  /*6960*/  STS [R236+0xb000], R19 ;  /* 0x00b00013ec007388 */ /* 0x000fe20000000800 */
[C---:B------:R-:W-:Y:S01]  /*6970*/  IMAD R0, R44.reuse, c[0x0][0x38c], R8 ;  /* 0x0000e3002c007a24 */ /* 0x040fe200078e0208 */
[----:B------:R-:W-:Y:S01]  /*6980*/  SHF.R.S32.HI R8, RZ, 0x1f, R43 ;  /* 0x0000001fff087819 */ /* 0x000fe2000001142b */
[C---:B------:R-:W-:Y:S01]  /*6990*/  IMAD R3, R44.reuse, c[0x0][0x394], R3 ;  /* 0x0000e5002c037a24 */ /* 0x040fe200078e0203 */
[----:B------:R-:W-:Y:S01]  /*69a0*/  STS [R236+0xb200], R18 ;  /* 0x00b20012ec007388 */ /* 0x000fe20000000800 */
[----:B------:R-:W-:Y:S01]  /*69b0*/  IMAD.WIDE.U32 R4, R44, c[0x0][0x390], R4 ;  /* 0x0000e4002c047a25 */ /* 0x000fe200078e0004 */
[----:B------:R-:W-:-:S02]  /*69c0*/  IADD3 R7, R7, R0, RZ ;  /* 0x0000000007077210 */ /* 0x000fc40007ffe0ff */
[----:B------:R-:W-:Y:S01]  /*69d0*/  STS [R237+0xb000], R15 ;  /* 0x00b0000fed007388 */ /* 0x000fe20000000800 */
[C---:B------:R-:W-:Y:S01]  /*69e0*/  IMAD R0, R8.reuse, c[0x0][0x3b8], RZ ;  /* 0x0000ee0008007a24 */ /* 0x040fe200078e02ff */
[----:B------:R-:W-:Y:S01]  /*69f0*/  IADD3 R5, R5, R3, RZ ;  /* 0x0000000305057210 */ /* 0x000fe20007ffe0ff */
[----:B------:R-:W-:Y:S01]  /*6a00*/  IMAD R3, R8, c[0x0][0x3c0], RZ ;  /* 0x0000f00008037a24 */ /* 0x000fe200078e02ff */
[----:B------:R-:W-:Y:S01]  /*6a10*/  STS [R237+0xb200], R14 ;  /* 0x00b2000eed007388 */ /* 0x000fe20000000800 */
[C---:B------:R-:W-:Y:S02]  /*6a20*/  IMAD R0, R43.reuse, c[0x0][0x3bc], R0 ;  /* 0x0000ef002b007a24 */ /* 0x040fe400078e0200 */
[C---:B------:R-:W-:Y:S01]  /*6a30*/  IMAD R3, R43.reuse, c[0x0][0x3c4], R3 ;  /* 0x0000f1002b037a24 */ /* 0x040fe200078e0203 */
[----:B------:R-:W-:Y:S01]  /*6a40*/  BAR.SYNC.DEFER_BLOCKING 0x0 ;  /* 0x0000000000007b1d */ /* 0x000fe20000010000 */
[----:B------:R-:W-:-:S04]  /*6a50*/  IMAD.WIDE.U32 R6, R43, c[0x0][0x3b8], R6 ;  /* 0x0000ee002b067a25 */ /* 0x000fc800078e0006 */
[----:B------:R-:W-:Y:S01]  /*6a60*/  IMAD.WIDE.U32 R4, R43, c[0x0][0x3c0], R4 ;  /* 0x0000f0002b047a25 */ /* 0x000fe200078e0004 */
[----:B------:R-:W-:-:S03]  /*6a70*/  IADD3 R7, R7, R0, RZ ;  /* 0x0000000007077210 */ /* 0x000fc60007ffe0ff */
[C---:B------:R-:W-:Y:S01]  /*6a80*/  IMAD R0, R132.reuse, c[0x0][0x3a8], RZ ;  /* 0x0000ea0084007a24 */ /* 0x040fe200078e02ff */
[----:B------:R-:W-:Y:S01]  /*6a90*/  IADD3 R5, R5, R3, RZ ;  /* 0x0000000305057210 */ /* 0x000fe20007ffe0ff */
[----:B------:R-:W-:Y:S02]  /*6aa0*/  IMAD R3, R132, c[0x0][0x3a0], RZ ;  /* 0x0000e80084037a24 */ /* 0x000fe400078e02ff */
[----:B----4-:R-:W-:-:S04]  /*6ab0*/  IMAD.WIDE.U32 R10, R244, c[0x0][0x3a0], R6 ;  /* 0x0000e800f40a7a25 */ /* 0x010fc800078e0006 */
[----:B------:R-:W-:Y:S01]  /*6ac0*/  IMAD R3, R244, c[0x0][0x3a4], R3 ;  /* 0x0000e900f4037a24 */ /* 0x000fe200078e0203 */
[----:B------:R-:W-:Y:S01]  /*6ad0*/  LEA R6, P1, R10, c[0x0][0x340], 0x1 ;  /* 0x0000d0000a067a11 */ /* 0x000fe200078208ff */
[C---:B------:R-:W-:Y:S02]  /*6ae0*/  IMAD R0, R244.reuse, c[0x0][0x3ac], R0 ;  /* 0x0000eb00f4007a24 */ /* 0x040fe400078e0200 */
[----:B------:R-:W-:Y:S01]  /*6af0*/  IMAD.WIDE.U32 R8, R244, c[0x0][0x3a8], R4 ;  /* 0x0000ea00f4087a25 */ /* 0x000fe200078e0004 */
[----:B------:R-:W-:Y:S01]  /*6b00*/  IADD3 R3, R11, R3, RZ ;  /* 0x000000030b037210 */ /* 0x000fe20007ffe0ff */
[----:B------:R-:W1:Y:S01]  /*6b10*/  LDS.128 R56, [R204+0x9000] ;  /* 0x00900000cc387984 */ /* 0x000e620000000c00 */
[----:B------:R-:W-:Y:S02]  /*6b20*/  MOV R11, c[0x0][0x3a4] ;  /* 0x0000e900000b7a02 */ /* 0x000fe40000000f00 */
[----:B------:R-:W-:Y:S01]  /*6b30*/  IADD3 R0, R9, R0, RZ ;  /* 0x0000000009007210 */ /* 0x000fe20007ffe0ff */
[----:B------:R-:W2:Y:S01]  /*6b40*/  LDS.128 R48, [R204+0xb000] ;  /* 0x00b00000cc307984 */ /* 0x000ea20000000c00 */
[----:B------:R-:W-:-:S02]  /*6b50*/  LEA R4, P0, R8, c[0x0][0x348], 0x1 ;  /* 0x0000d20008047a11 */ /* 0x000fc400078008ff */
[----:B------:R-:W-:Y:S01]  /*6b60*/  LEA.HI.X R7, R10, c[0x0][0x344], R3, 0x1, P1 ;  /* 0x0000d1000a077a11 */ /* 0x000fe200008f0c03 */
[----:B------:R-:W3:Y:S01]  /*6b70*/  LDS.128 R40, [R204+0xd000] ;  /* 0x00d00000cc287984 */ /* 0x000ee20000000c00 */
[----:B------:R-:W-:Y:S02]  /*6b80*/  MOV R3, c[0x0][0x3a0] ;  /* 0x0000e80000037a02 */ /* 0x000fe40000000f00 */
[----:B------:R-:W-:Y:S01]  /*6b90*/  LEA.HI.X R5, R8, c[0x0][0x34c], R0, 0x1, P0 ;  /* 0x0000d30008057a11 */ /* 0x000fe200000f0c00 */
[----:B------:R-:W4:Y:S01]  /*6ba0*/  LDS.128 R52, [R204+0xa000] ;  /* 0x00a00000cc347984 */ /* 0x000f220000000c00 */
[----:B------:R-:W-:Y:S02]  /*6bb0*/  MOV R0, c[0x0][0x3a8] ;  /* 0x0000ea0000007a02 */ /* 0x000fe40000000f00 */
[----:B------:R-:W-:Y:S01]  /*6bc0*/  LEA R10, P1, R3, R6, 0x7 ;  /* 0x00000006030a7211 */ /* 0x000fe200078238ff */
[----:B------:R-:W3:Y:S01]  /*6bd0*/  LDS.128 R44, [R204+0xc000] ;  /* 0x00c00000cc2c7984 */ /* 0x000ee20000000c00 */
[----:B------:R-:W-:-:S02]  /*6be0*/  MOV R9, c[0x0][0x3ac] ;  /* 0x0000eb0000097a02 */ /* 0x000fc40000000f00 */
[C---:B------:R-:W-:Y:S01]  /*6bf0*/  LEA R8, P0, R0.reuse, R4, 0x7 ;  /* 0x0000000400087211 */ /* 0x040fe200078038ff */
[----:B------:R-:W4:Y:S01]  /*6c00*/  LDS.128 R36, [R204+0xe000] ;  /* 0x00e00000cc247984 */ /* 0x000f220000000c00 */
[----:B------:R-:W-:Y:S02]  /*6c10*/  LEA.HI.X R11, R3, R7, R11, 0x7, P1 ;  /* 0x00000007030b7211 */ /* 0x000fe400008f3c0b */
[----:B------:R-:W-:Y:S01]  /*6c20*/  LEA.HI.X R9, R0, R5, R9, 0x7, P0 ;  /* 0x0000000500097211 */ /* 0x000fe200000f3c09 */
[----:B------:R-:W4:Y:S04]  /*6c30*/  LDS.128 R32, [R204+0xf000] ;  /* 0x00f00000cc207984 */ /* 0x000f280000000c00 */
[----:B------:R-:W4:Y:S04]  /*6c40*/  LDS.128 R24, [R204+0x11000] ;  /* 0x01100000cc187984 */ /* 0x000f280000000c00 */
[----:B------:R-:W4:Y:S04]  /*6c50*/  LDS.128 R16, [R204+0x13000] ;  /* 0x01300000cc107984 */ /* 0x000f280000000c00 */
[----:B------:R-:W4:Y:S04]  /*6c60*/  LDS.128 R28, [R204+0x10000] ;  /* 0x01000000cc1c7984 */ /* 0x000f280000000c00 */
[----:B------:R-:W4:Y:S04]  /*6c70*/  LDS.128 R20, [R204+0x12000] ;  /* 0x01200000cc147984 */ /* 0x000f280000000c00 */
[----:B------:R-:W4:Y:S04]  /*6c80*/  LDS.128 R12, [R204+0x14000] ;  /* 0x01400000cc0c7984 */ /* 0x000f280000000c00 */
        /* <DEDUP_REMOVED lines=12> */
.L_x_1000:
        /* <DEDUP_REMOVED lines=9> */
.L_x_1007:
[----:B------:R-:W-:Y:S05]  /*6de0*/  EXIT ;  /* 0x000000000000794d */ /* 0x000fea0003800000 */
.L_x_1009:
        /* <DEDUP_REMOVED lines=9> */
.L_x_1305:


//--------------------- .text._ZN5flash44flash_bwd_dq_dk_dv_loop_seqk_parallel_kernelI23Flash_bwd_kernel_traitsILi96ELi64ELi128ELi8ELi2ELi4ELi4ELb0ELb0EN7cutlass10bfloat16_tE19Flash_kernel_traitsILi96ELi64ELi128ELi8ES3_EELb0ELb0ELb0ELb0ELb1ELb1ELb1EEEvNS_16Flash_bwd_paramsE --------------------------
	.section	.text._ZN5flash44flash_bwd_dq_dk_dv_loop_seqk_parallel_kernelI23Flash_bwd_kernel_traitsILi96ELi64ELi128ELi8ELi2ELi4ELi4ELb0ELb0EN7cutlass10bfloat16_tE19Flash_kernel_traitsILi96ELi64ELi128ELi8ES3_EELb0ELb0ELb0ELb0ELb1ELb1ELb1EEEvNS_16Flash_bwd_paramsE,"ax",@progbits
	.sectioninfo	@"SHI_REGISTERS=255"
	.align	128
        .global         _ZN5flash44flash_bwd_dq_dk_dv_loop_seqk_parallel_kernelI23Flash_bwd_kernel_traitsILi96ELi64ELi128ELi8ELi2ELi4ELi4ELb0ELb0EN7cutlass10bfloat16_tE19Flash_kernel_traitsILi96ELi64ELi128ELi8ES3_EELb0ELb0ELb0ELb0ELb1ELb1ELb1EEEvNS_16Flash_bwd_paramsE
        .type           _ZN5flash44flash_bwd_dq_dk_dv_loop_seqk_parallel_kernelI23Flash_bwd_kernel_traitsILi96ELi64ELi128ELi8ELi2ELi4ELi4ELb0ELb0EN7cutlass10bfloat16_tE19Flash_kernel_traitsILi96ELi64ELi128ELi8ES3_EELb0ELb0ELb0ELb0ELb1ELb1ELb1EEEvNS_16Flash_bwd_paramsE,@function
        .size           _ZN5flash44flash_bwd_dq_dk_dv_loop_seqk_parallel_kernelI23Flash_bwd_kernel_traitsILi96ELi64ELi128ELi8ELi2ELi4ELi4ELb0ELb0EN7cutlass10bfloat16_tE19Flash_kernel_traitsILi96ELi64ELi128ELi8ES3_EELb0ELb0ELb0ELb0ELb1ELb1ELb1EEEvNS_16Flash_bwd_paramsE,(.L_x_1306 - _ZN5flash44flash_bwd_dq_dk_dv_loop_seqk_parallel_kernelI23Flash_bwd_kernel_traitsILi96ELi64ELi128ELi8ELi2ELi4ELi4ELb0ELb0EN7cutlass10bfloat16_tE19Flash_kernel_traitsILi96ELi64ELi128ELi8ES3_EELb0ELb0ELb0ELb0ELb1ELb1ELb1EEEvNS_16Flash_bwd_paramsE)
        .other          _ZN5flash44flash_bwd_dq_dk_dv_loop_seqk_parallel_kernelI23Flash_bwd_kernel_traitsILi96ELi64ELi128ELi8ELi2ELi4ELi4ELb0ELb0EN7cutlass10bfloat16_tE19Flash_kernel_traitsILi96ELi64ELi128ELi8ES3_EELb0ELb0ELb0ELb0ELb1ELb1ELb1EEEvNS_16Flash_bwd_paramsE,@"STO_CUDA_ENTRY STV_DEFAULT"
_ZN5flash44flash_bwd_dq_dk_dv_loop_seqk_parallel_kernelI23Flash_bwd_kernel_traitsILi96ELi64ELi128ELi8ELi2ELi4ELi4ELb0ELb0EN7cutlass10bfloat16_tE19Flash_kernel_traitsILi96ELi64ELi128ELi8ES3_EELb0ELb0ELb0ELb0ELb1ELb1ELb1EEEvNS_16Flash_bwd_paramsE:
.text._ZN5flash44flash_bwd_dq_dk_dv_loop_seqk_parallel_kernelI23Flash_bwd_kernel_traitsILi96ELi64ELi128ELi8ELi2ELi4ELi4ELb0ELb0EN7cutlass10bfloat16_tE19Flash_kernel_traitsILi96ELi64ELi128ELi8ES3_EELb0ELb0ELb0ELb0ELb1ELb1ELb1EEEvNS_16Flash_bwd_paramsE:
        /* <DEDUP_REMOVED lines=37> */
[CC--:B------:R-:W-:Y:S01]  /*0250*/  LEA.HI R3, R0.reuse, R10.reuse, RZ, 0x5 ;  /* 0x0000000a00037211 */ /* 0x0c0fe200078f28ff */
[----:B------:R-:W-:Y:S01]  /*0260*/  ULDC UR9, c[0x0][0x224] ;  /* 0x0000890000097ab9 */ /* 0x000fe20000000800 */
[----:B------:R-:W-:Y:S01]  /*0270*/  LEA.HI R20, R0, R10, RZ, 0x7 ;  /* 0x0000000a00147211 */ /* 0x000fe200078f38ff */
[----:B------:R-:W-:Y:S01]  /*0280*/  ULDC UR8, c[0x0][0x22c] ;  /* 0x00008b0000087ab9 */ /* 0x000fe20000000800 */
[----:B------:R-:W-:Y:S01]  /*0290*/  SHF.R.S32.HI R0, RZ, 0x4, R4 ;  /* 0x00000004ff007819 */ /* 0x000fe20000011404 */
[----:B------:R-:W-:Y:S01]  /*02a0*/  ULDC.64 UR28, c[0x0][0x118] ;  /* 0x00004600001c7ab9 */ /* 0x000fe20000000a00 */
[C---:B------:R-:W-:Y:S01]  /*02b0*/  LOP3.LUT R5, R4.reuse, 0xfffffff0, RZ, 0xc0, !PT ;  /* 0xfffffff004057812 */ /* 0x040fe200078ec0ff */
[----:B------:R-:W-:Y:S01]  /*02c0*/  UMOV UR13, 0xffffd000 ;  /* 0xffffd000000d7882 */ /* 0x000fe20000000000 */
[----:B------:R-:W-:Y:S01]  /*02d0*/  LEA.HI R4, R4, R0, RZ, 0x1 ;  /* 0x0000000004047211 */ /* 0x000fe200078f08ff */
[----:B------:R-:W-:Y:S01]  /*02e0*/  UIMAD UR14, UR4, UR14, URZ ;  /* 0x0000000e040e72a4 */ /* 0x000fe2000f8e023f */
[----:B------:R-:W-:Y:S01]  /*02f0*/  SHF.R.S32.HI R2, RZ, 0x2, R9 ;  /* 0x00000002ff027819 */ /* 0x000fe20000011409 */
[----:B------:R-:W-:Y:S01]  /*0300*/  IMAD.IADD R8, R10, 0x1, -R5 ;  /* 0x000000010a087824 */ /* 0x000fe200078e0a05 */
[----:B------:R-:W-:Y:S01]  /*0310*/  SHF.R.S32.HI R6, RZ, 0x1f, R9 ;  /* 0x0000001fff067819 */ /* 0x000fe20000011409 */
[----:B------:R-:W-:Y:S01]  /*0320*/  USHF.R.S32.HI UR15, URZ, 0x1f, UR16 ;  /* 0x0000001f3f0f7899 */ /* 0x000fe20008011410 */
[----:B------:R-:W-:Y:S01]  /*0330*/  LOP3.LUT R7, R9, 0xfffffffc, RZ, 0xc0, !PT ;  /* 0xfffffffc09077812 */ /* 0x000fe200078ec0ff */
[----:B------:R-:W-:Y:S01]  /*0340*/  ULDC.64 UR26, c[0x0][0x118] ;  /* 0x00004600001a7ab9 */ /* 0x000fe20000000a00 */
        /* <DEDUP_REMOVED lines=11> */
[----:B------:R-:W-:Y:S01]  /*0400*/  IMAD.IADD R7, R10, 0x1, -R12 ;  /* 0x000000010a077824 */ /* 0x000fe200078e0a0c */
[--C-:B------:R-:W-:Y:S01]  /*0410*/  SHF.R.S32.HI R0, RZ, 0x5, R3.reuse ;  /* 0x00000005ff007819 */ /* 0x100fe20000011403 */
[C---:B------:R-:W-:Y:S01]  /*0420*/  IMAD.IADD R6, R2.reuse, 0x1, -R6 ;  /* 0x0000000102067824 */ /* 0x040fe200078e0a06 */
[----:B------:R-:W-:Y:S01]  /*0430*/  SHF.R.S32.HI R5, RZ, 0x1f, R3 ;  /* 0x0000001fff057819 */ /* 0x000fe20000011403 */
[----:B------:R-:W-:Y:S01]  /*0440*/  IMAD.IADD R9, R2, 0x1, -R4 ;  /* 0x0000000102097824 */ /* 0x000fe200078e0a04 */
[-C--:B------:R-:W-:Y:S01]  /*0450*/  LEA.HI R3, R3, R0.reuse, RZ, 0x1 ;  /* 0x0000000003037211 */ /* 0x080fe200078f08ff */
[----:B------:R-:W-:Y:S01]  /*0460*/  IMAD R249, R0, 0x8, R6 ;  /* 0x0000000800f97824 */ /* 0x000fe200078e0206 */
[----:B------:R-:W-:Y:S01]  /*0470*/  LEA.HI R2, R5, R0, RZ, 0x2 ;  /* 0x0000000005027211 */ /* 0x000fe200078f10ff */
[----:B------:R1:W-:Y:S01]  /*0480*/  STL [R1+0x8], R16 ;  /* 0x0000081001007387 */ /* 0x0003e20000100800 */
[----:B------:R-:W-:-:S02]  /*0490*/  SHF.R.S32.HI R10, RZ, 0x3, R13 ;  /* 0x00000003ff0a7819 */ /* 0x000fc4000001140d */
[----:B------:R-:W-:Y:S02]  /*04a0*/  LOP3.LUT R4, R3, 0xfffffffe, RZ, 0xc0, !PT ;  /* 0xfffffffe03047812 */ /* 0x000fe400078ec0ff */
[----:B------:R-:W-:Y:S01]  /*04b0*/  LOP3.LUT R2, R2, 0xfffffffc, RZ, 0xc0, !PT ;  /* 0xfffffffc02027812 */ /* 0x000fe200078ec0ff */
[----:B------:R-:W-:Y:S01]  /*04c0*/  IMAD.SHL.U32 R3, R10, 0x40, RZ ;  /* 0x000000400a037824 */ /* 0x000fe200078e00ff */
[----:B------:R-:W-:Y:S01]  /*04d0*/  LEA.HI R6, R11, R11, RZ, 0x1 ;  /* 0x0000000b0b067211 */ /* 0x000fe200078f08ff */
[C---:B------:R-:W-:Y:S01]  /*04e0*/  IMAD.IADD R183, R0.reuse, 0x1, -R4 ;  /* 0x0000000100b77824 */ /* 0x040fe200078e0a04 */
[----:B------:R-:W-:Y:S01]  /*04f0*/  SHF.R.S32.HI R5, RZ, 0x1f, R7 ;  /* 0x0000001fff057819 */ /* 0x000fe20000011407 */
[----:B------:R-:W-:Y:S01]  /*0500*/  IMAD.IADD R10, R0, 0x1, -R2 ;  /* 0x00000001000a7824 */ /* 0x000fe200078e0a02 */
[----:B------:R-:W-:Y:S02]  /*0510*/  SHF.R.S32.HI R14, RZ, 0x6, R14 ;  /* 0x00000006ff0e7819 */ /* 0x000fe4000001140e */
[----:B------:R-:W-:-:S02]  /*0520*/  LOP3.LUT R0, R3, 0xc0, RZ, 0xc0, !PT ;  /* 0x000000c003007812 */ /* 0x000fc400078ec0ff */
[----:B------:R-:W-:Y:S02]  /*0530*/  LOP3.LUT R2, R6, 0x3fffffe, RZ, 0xc0, !PT ;  /* 0x03fffffe06027812 */ /* 0x000fe400078ec0ff */
[----:B------:R-:W-:Y:S02]  /*0540*/  SHF.R.S32.HI R12, RZ, 0x1f, R8 ;  /* 0x0000001fff0c7819 */ /* 0x000fe40000011408 */
[----:B------:R-:W-:Y:S01]  /*0550*/  LEA.HI R21, R5, R7, RZ, 0x2 ;  /* 0x0000000705157211 */ /* 0x000fe200078f10ff */
[----:B------:R-:W-:Y:S01]  /*0560*/  IMAD.IADD R2, R11, 0x1, -R2 ;  /* 0x000000010b027824 */ /* 0x000fe200078e0a02 */
[----:B------:R-:W-:Y:S02]  /*0570*/  SHF.R.U32.HI R5, RZ, 0x3, R0 ;  /* 0x00000003ff057819 */ /* 0x000fe40000011600 */
[----:B------:R-:W-:Y:S01]  /*0580*/  LOP3.LUT R3, R0, 0x18, R16, 0xf8, !PT ;  /* 0x0000001800037812 */ /* 0x000fe200078ef810 */
[----:B------:R-:W-:Y:S01]  /*0590*/  IMAD R0, R14, 0x4, R15 ;  /* 0x000000040e007824 */ /* 0x000fe200078e020f */
[----:B------:R-:W-:-:S02]  /*05a0*/  LEA.HI R12, R12, R8, RZ, 0x3 ;  /* 0x000000080c0c7211 */ /* 0x000fc400078f18ff */
[----:B------:R-:W-:Y:S01]  /*05b0*/  LEA.HI R4, R8, R8, RZ, 0x1 ;  /* 0x0000000808047211 */ /* 0x000fe200078f08ff */
[----:B------:R-:W-:Y:S01]  /*05c0*/  IMAD R19, R0, 0x8, R2 ;  /* 0x0000000800137824 */ /* 0x000fe200078e0202 */
[----:B------:R-:W-:Y:S02]  /*05d0*/  LOP3.LUT R0, R12, 0xfffffff8, RZ, 0xc0, !PT ;  /* 0xfffffff80c007812 */ /* 0x000fe400078ec0ff */
[----:B------:R-:W-:Y:S02]  /*05e0*/  LOP3.LUT R2, R9, 0x1, RZ, 0xc0, !PT ;  /* 0x0000000109027812 */ /* 0x000fe400078ec0ff */
[----:B------:R-:W-:Y:S01]  /*05f0*/  LOP3.LUT R5, R3, R5, RZ, 0x3c, !PT ;  /* 0x0000000503057212 */ /* 0x000fe200078e3cff */
[----:B-1----:R-:W-:Y:S01]  /*0600*/  IMAD.IADD R16, R8, 0x1, -R0 ;  /* 0x0000000108107824 */ /* 0x002fe200078e0a00 */
[----:B------:R-:W-:Y:S02]  /*0610*/  LOP3.LUT R3, R4, 0x7fffffe, RZ, 0xc0, !PT ;  /* 0x07fffffe04037812 */ /* 0x000fe400078ec0ff */
[----:B------:R-:W-:Y:S01]  /*0620*/  SHF.R.S32.HI R0, RZ, 0x1, R6 ;  /* 0x00000001ff007819 */ /* 0x000fe20000011406 */
[----:B------:R-:W-:Y:S01]  /*0630*/  IMAD.U32 R249, R249, 0x20, R5 ;  /* 0x00000020f9f97824 */ /* 0x000fe200078e0005 */
[----:B------:R-:W-:Y:S01]  /*0640*/  ISETP.NE.U32.AND P5, PT, R2, 0x1, PT ;  /* 0x000000010200780c */ /* 0x000fe20003fa5070 */
[----:B------:R-:W-:Y:S01]  /*0650*/  IMAD.SHL.U32 R2, R11, 0x40, RZ ;  /* 0x000000400b027824 */ /* 0x000fe200078e00ff */
[--C-:B------:R-:W-:Y:S01]  /*0660*/  SHF.R.S32.HI R7, RZ, 0x1, R4.reuse ;  /* 0x00000001ff077819 */ /* 0x100fe20000011404 */
[----:B------:R-:W-:Y:S01]  /*0670*/  IMAD.IADD R17, R8, 0x1, -R3 ;  /* 0x0000000108117824 */ /* 0x000fe200078e0a03 */
[C---:B------:R-:W-:Y:S01]  /*0680*/  LOP3.LUT P6, RZ, R0.reuse, 0x2, RZ, 0xc0, !PT ;  /* 0x0000000200ff7812 */ /* 0x040fe200078cc0ff */
[----:B------:R-:W-:Y:S01]  /*0690*/  IMAD.SHL.U32 R3, R0, 0x40, RZ ;  /* 0x0000004000037824 */ /* 0x000fe200078e00ff */
[----:B------:R-:W-:Y:S01]  /*06a0*/  SHF.R.S32.HI R4, RZ, 0x1f, R4 ;  /* 0x0000001fff047819 */ /* 0x000fe20000011404 */
[----:B------:R-:W-:Y:S01]  /*06b0*/  IMAD.SHL.U32 R0, R10, 0x10, RZ ;  /* 0x000000100a007824 */ /* 0x000fe200078e00ff */
[----:B------:R-:W-:-:S02]  /*06c0*/  LOP3.LUT R5, R2, 0x1c0, RZ, 0xc0, !PT ;  /* 0x000001c002057812 */ /* 0x000fc400078ec0ff */
[----:B------:R-:W-:Y:S02]  /*06d0*/  LEA.HI R4, R4, R7, RZ, 0x2 ;  /* 0x0000000704047211 */ /* 0x000fe400078f10ff */
[----:B------:R-:W-:Y:S02]  /*06e0*/  LOP3.LUT R2, R3, 0xc0, RZ, 0xc0, !PT ;  /* 0x000000c003027812 */ /* 0x000fe400078ec0ff */
[----:B------:R-:W-:Y:S02]  /*06f0*/  LOP3.LUT R0, R5, 0x30, R0, 0xf8, !PT ;  /* 0x0000003005007812 */ /* 0x000fe400078ef800 */
[----:B------:R-:W-:Y:S02]  /*0700*/  LEA.HI R8, R9, R9, RZ, 0x1 ;  /* 0x0000000909087211 */ /* 0x000fe400078f08ff */
[----:B------:R-:W-:Y:S02]  /*0710*/  LOP3.LUT R3, R4, 0xfffffffc, RZ, 0xc0, !PT ;  /* 0xfffffffc04037812 */ /* 0x000fe400078ec0ff */
[----:B------:R-:W-:-:S02]  /*0720*/  LOP3.LUT R6, R2, 0x8, R13, 0xf8, !PT ;  /* 0x0000000802067812 */ /* 0x000fc400078ef80d */
[----:B------:R-:W-:Y:S01]  /*0730*/  LOP3.LUT R4, R0, 0x8, R13, 0xf8, !PT ;  /* 0x0000000800047812 */ /* 0x000fe200078ef80d */
[----:B------:R-:W-:Y:S01]  /*0740*/  IMAD.IADD R11, R7, 0x1, -R3 ;  /* 0x00000001070b7824 */ /* 0x000fe200078e0a03 */
[----:B------:R-:W-:Y:S01]  /*0750*/  SHF.R.U32.HI R2, RZ, 0x3, R2 ;  /* 0x00000003ff027819 */ /* 0x000fe20000011602 */
[----:B------:R-:W-:Y:S01]  /*0760*/  IMAD.SHL.U32 R3, R14, 0x20, RZ ;  /* 0x000000200e037824 */ /* 0x000fe200078e00ff */
[----:B------:R-:W-:Y:S02]  /*0770*/  LOP3.LUT R0, R8, 0x3fffffe, RZ, 0xc0, !PT ;  /* 0x03fffffe08007812 */ /* 0x000fe400078ec0ff */
[----:B------:R-:W-:Y:S02]  /*0780*/  LOP3.LUT R173, R6, R2, RZ, 0x3c, !PT ;  /* 0x0000000206ad7212 */ /* 0x000fe400078e3cff */
[----:B------:R-:W-:Y:S01]  /*0790*/  SHF.R.U32.HI R2, RZ, 0x3, R5 ;  /* 0x00000003ff027819 */ /* 0x000fe20000011605 */
[C---:B------:R-:W-:Y:S01]  /*07a0*/  IMAD.IADD R6, R9.reuse, 0x1, -R0 ;  /* 0x0000000109067824 */ /* 0x040fe200078e0a00 */
[C---:B------:R-:W-:Y:S01]  /*07b0*/  LOP3.LUT P4, RZ, R9.reuse, 0x2, RZ, 0xc0, !PT ;  /* 0x0000000209ff7812 */ /* 0x040fe2000788c0ff */
[----:B------:R-:W-:Y:S01]  /*07c0*/  IMAD.SHL.U32 R0, R9, 0x40, RZ ;  /* 0x0000004009007824 */ /* 0x000fe200078e00ff */
[----:B------:R-:W-:Y:S01]  /*07d0*/  LOP3.LUT R9, R4, R2, RZ, 0x3c, !PT ;  /* 0x0000000204097212 */ /* 0x000fe200078e3cff */
[----:B------:R-:W-:Y:S01]  /*07e0*/  IMAD.SHL.U32 R5, R18, 0x2, RZ ;  /* 0x0000000212057824 */ /* 0x000fe200078e00ff */
[----:B------:R-:W-:Y:S01]  /*07f0*/  SHF.R.S32.HI R2, RZ, 0x3, R12 ;  /* 0x00000003ff027819 */ /* 0x000fe2000001140c */
[----:B------:R-:W-:Y:S01]  /*0800*/  IMAD.U32 R173, R19, 0x20, R173 ;  /* 0x0000002013ad7824 */ /* 0x000fe200078e00ad */
[----:B------:R-:W-:-:S02]  /*0810*/  LOP3.LUT R0, R0, 0x1c0, RZ, 0xc0, !PT ;  /* 0x000001c000007812 */ /* 0x000fc400078ec0ff */
[----:B------:R-:W-:Y:S01]  /*0820*/  SEL R172, R182, 0xffffffe0, !P6 ;  /* 0xffffffe0b6ac7807 */ /* 0x000fe20007000000 */
[----:B------:R-:W-:Y:S01]  /*0830*/  IMAD R177, R10, 0x2, R2 ;  /* 0x000000020ab17824 */ /* 0x000fe200078e0202 */
[----:B------:R-:W-:Y:S01]  /*0840*/  LOP3.LUT R4, R0, 0x20, R3, 0xf8, !PT ;  /* 0x0000002000047812 */ /* 0x000fe200078ef803 */
[----:B------:R-:W-:Y:S01]  /*0850*/  IMAD R17, R2, 0x8, R17 ;  /* 0x0000000802117824 */ /* 0x000fe200078e0211 */
[----:B------:R-:W-:Y:S01]  /*0860*/  SHF.R.U32.HI R3, RZ, 0x3, R0 ;  /* 0x00000003ff037819 */ /* 0x000fe20000011600 */
[--C-:B------:R-:W-:Y:S01]  /*0870*/  IMAD R0, R10, 0x200, R5.reuse ;  /* 0x000002000a007824 */ /* 0x100fe200078e0205 */
[----:B------:R-:W-:Y:S01]  /*0880*/  SHF.R.S32.HI R2, RZ, 0x7, R20 ;  /* 0x00000007ff027819 */ /* 0x000fe20000011414 */
[----:B------:R-:W-:Y:S01]  /*0890*/  IMAD R172, R173, 0x2, R172 ;  /* 0x00000002adac7824 */ /* 0x000fe200078e02ac */
[----:B------:R-:W-:Y:S01]  /*08a0*/  LOP3.LUT R7, R4, R3, RZ, 0x3c, !PT ;  /* 0x0000000304077212 */ /* 0x000fe200078e3cff */
[----:B------:R-:W-:Y:S01]  /*08b0*/  IMAD R10, R6, 0x20, R0 ;  /* 0x00000020060a7824 */ /* 0x000fe200078e0200 */
[----:B------:R-:W-:Y:S01]  /*08c0*/  SHF.R.S32.HI R0, RZ, 0x1, R8 ;  /* 0x00000001ff007819 */ /* 0x000fe20000011408 */
[C---:B------:R-:W-:Y:S01]  /*08d0*/  IMAD R3, R2.reuse, 0x1000, R5 ;  /* 0x0000100002037824 */ /* 0x040fe200078e0205 */
[----:B------:R-:W-:Y:S01]  /*08e0*/  SEL R195, R195, 0x10, !P5 ;  /* 0x00000010c3c37807 */ /* 0x000fe20006800000 */
[----:B------:R-:W-:Y:S01]  /*08f0*/  IMAD.SHL.U32 R2, R2, 0x8, RZ ;  /* 0x0000000802027824 */ /* 0x000fe200078e00ff */
[C---:B------:R-:W-:Y:S01]  /*0900*/  LOP3.LUT P3, RZ, R0.reuse, 0x2, RZ, 0xc0, !PT ;  /* 0x0000000200ff7812 */ /* 0x040fe2000786c0ff */
[----:B------:R-:W-:-:S02]  /*0910*/  IMAD.SHL.U32 R0, R0, 0x40, RZ ;  /* 0x0000004000007824 */ /* 0x000fc400078e00ff */
        /* <DEDUP_REMOVED lines=33> */
[----:B------:R-:W-:Y:S01]  /*0b30*/  IADD3 R197, R198, 0x20, RZ ;  /* 0x00000020c6c57810 */ /* 0x000fe20007ffe0ff */
[----:B------:R-:W-:Y:S01]  /*0b40*/  IMAD R183, R183, 0x200, R0 ;  /* 0x00000200b7b77824 */ /* 0x000fe200078e0200 */
[----:B------:R-:W-:Y:S01]  /*0b50*/  LEA R247, R8, 0x9000, 0x1 ;  /* 0x0000900008f77811 */ /* 0x000fe200078e08ff */
[C---:B------:R-:W-:Y:S01]  /*0b60*/  IMAD.IADD R178, R177.reuse, 0x1, R178 ;  /* 0x00000001b1b27824 */ /* 0x040fe200078e02b2 */
        /* <DEDUP_REMOVED lines=10> */
[C---:B------:R-:W-:Y:S01]  /*0c10*/  IADD3 R248, R247.reuse, 0x20, RZ ;  /* 0x00000020f7f87810 */ /* 0x040fe20007ffe0ff */
[----:B------:R-:W-:Y:S01]  /*0c20*/  IMAD.IADD R179, R178, 0x1, R179 ;  /* 0x00000001b2b37824 */ /* 0x000fe200078e02b3 */
[----:B------:R-:W-:Y:S01]  /*0c30*/  SEL R182, R182, 0xffffffe0, !P0 ;  /* 0xffffffe0b6b67807 */ /* 0x000fe20004000000 */
[----:B------:R1:W-:Y:S01]  /*0c40*/  STL [R1+0x4], R2 ;  /* 0x0000040201007387 */ /* 0x0003e20000100800 */
[----:B------:R-:W-:-:S03]  /*0c50*/  @P3 IADD3 R248, R247, -0x20, RZ ;  /* 0xffffffe0f7f83810 */ /* 0x000fc60007ffe0ff */
[----:B------:R2:W-:Y:S01]  /*0c60*/  STL [R1], R0 ;  /* 0x0000000001007387 */ /* 0x0005e20000100800 */
[----:B-1----:R-:W-:-:S03]  /*0c70*/  IMAD.SHL.U32 R2, R3, 0x2, RZ ;  /* 0x0000000203027824 */ /* 0x002fc600078e00ff */
.L_x_1018:
[----:B------:R-:W-:Y:S01]  /*0c80*/  ULDC.64 UR4, c[0x0][0x258] ;  /* 0x0000960000047ab9 */ /* 0x000fe20000000a00 */
[----:B------:R-:W-:Y:S01]  /*0c90*/  ISETP.NE.U32.AND P1, PT, RZ, c[0x0][0x250], PT ;  /* 0x00009400ff007a0c */ /* 0x000fe20003f25070 */
[----:B------:R-:W-:Y:S02]  /*0ca0*/  UISETP.NE.U32.AND UP1, UPT, URZ, UR4, UPT ;  /* 0x000000043f00728c */ /* 0x000fe4000bf25070 */
[----:B------:R-:W-:Y:S01]  /*0cb0*/  ULDC.64 UR6, c[0x0][0x258] ;  /* 0x0000960000067ab9 */ /* 0x000fe20000000a00 */
[----:B------:R-:W-:Y:S01]  /*0cc0*/  ISETP.NE.AND.EX P1, PT, RZ, c[0x0][0x254], PT, P1 ;  /* 0x00009500ff007a0c */ /* 0x000fe20003f25310 */
[----:B------:R-:W-:Y:S02]  /*0cd0*/  UISETP.NE.AND.EX UP1, UPT, URZ, UR5, UPT, UP1 ;  /* 0x000000053f00728c */ /* 0x000fe4000bf25310 */
[----:B------:R-:W-:-:S04]  /*0ce0*/  ULDC.64 UR34, c[0x0][0x118] ;  /* 0x0000460000227ab9 */ /* 0x000fc80000000a00 */
[----:B------:R-:W-:-:S05]  /*0cf0*/  PLOP3.LUT P0, PT, PT, PT, UP1, 0x80, 0x0 ;  /* 0x000000000000781c */ /* 0x000fca0003f0f018 */
[----:B------:R-:W-:Y:S01]  /*0d00*/  @UP1 UMOV UR4, 0x4 ;  /* 0x0000000400041882 */ /* 0x000fe20000000000 */
[----:B---3--:R-:W1:Y:S01]  /*0d10*/  @P1 S2R R7, SR_CTAID.Y ;  /* 0x0000000000071919 */ /* 0x008e620000002600 */
        /* <DEDUP_REMOVED lines=22> */
[----:B-----5:R-:W-:Y:S05]  /*0e80*/  @P0 BRA `(.L_x_1010) ;  /* 0x00005ab000000947 */ /* 0x020fea0003800000 */
[----:B------:R-:W-:Y:S01]  /*0e90*/  IABS R6, c[0x0][0x1c8] ;  /* 0x0000720000067a13 */ /* 0x000fe20000000000 */
[----:B------:R-:W1:Y:S01]  /*0ea0*/  S2R R3, SR_CTAID.Z ;  /* 0x0000000000037919 */ /* 0x000e620000002700 */
[----:B------:R-:W2:Y:S01]  /*0eb0*/  S2UR UR33, SR_CTAID.Z ;  /* 0x00000000002179c3 */ /* 0x000ea20000002700 */
[----:B------:R-:W-:Y:S01]  /*0ec0*/  ULDC UR46, c[0x0][0x1c8] ;  /* 0x00007200002e7ab9 */ /* 0x000fe20000000800 */
[----:B------:R-:W3:Y:S01]  /*0ed0*/  I2F.RP R4, R6 ;  /* 0x0000000600047306 */ /* 0x000ee20000209400 */
[----:B------:R-:W4:Y:S01]  /*0ee0*/  S2R R7, SR_CTAID.X ;  /* 0x0000000000077919 */ /* 0x000f220000002500 */
[----:B------:R-:W-:Y:S01]  /*0ef0*/  ULDC UR37, c[0x0][0x214] ;  /* 0x0000850000257ab9 */ /* 0x000fe20000000800 */
[----:B------:R-:W-:Y:S01]  /*0f00*/  ISETP.NE.AND P2, PT, RZ, c[0x0][0x1c8], PT ;  /* 0x00007200ff007a0c */ /* 0x000fe20003f45270 */
[----:B------:R-:W-:Y:S02]  /*0f10*/  ULDC.U8 UR39, c[0x0][0x328] ;  /* 0x0000ca0000277ab9 */ /* 0x000fe40000000000 */
[----:B------:R-:W5:Y:S01]  /*0f20*/  S2UR UR36, SR_CTAID.Y ;  /* 0x00000000002479c3 */ /* 0x000f620000002600 */
[----:B------:R-:W-:-:S02]  /*0f30*/  UIADD3 UR44, UR37, 0x3f, URZ ;  /* 0x0000003f252c7890 */ /* 0x000fc4000fffe03f */
[----:B------:R-:W-:Y:S02]  /*0f40*/  UISETP.NE.AND UP0, UPT, UR39, URZ, UPT ;  /* 0x0000003f2700728c */ /* 0x000fe4000bf05270 */
[----:B------:R-:W-:Y:S02]  /*0f50*/  USHF.R.S32.HI UR43, URZ, 0x1f, UR44 ;  /* 0x0000001f3f2b7899 */ /* 0x000fe4000801142c */
[----:B------:R-:W-:Y:S02]  /*0f60*/  ULDC.64 UR4, c[0x0][0x240] ;  /* 0x0000900000047ab9 */ /* 0x000fe40000000a00 */
[----:B------:R-:W-:Y:S01]  /*0f70*/  ULEA.HI UR43, UR43, UR44, URZ, 0x6 ;  /* 0x0000002c2b2b7291 */ /* 0x000fe2000f8f303f */
[----:B---3--:R-:W3:Y:S01]  /*0f80*/  MUFU.RCP R4, R4 ;  /* 0x0000000400047308 */ /* 0x008ee20000001000 */
[----:B------:R-:W-:Y:S02]  /*0f90*/  UISETP.NE.U32.AND UP1, UPT, URZ, UR4, UPT ;  /* 0x000000043f00728c */ /* 0x000fe4000bf25070 */
[----:B------:R-:W-:Y:S01]  /*0fa0*/  ULDC UR49, c[0x0][0x22c] ;  /* 0x00008b0000317ab9 */ /* 0x000fe20000000800 */
[----:B-1----:R-:W-:Y:S01]  /*0fb0*/  IABS R3, R3 ;  /* 0x0000000300037213 */ /* 0x002fe20000000000 */
[----:B--2---:R-:W-:-:S02]  /*0fc0*/  ULOP3.LUT UR46, UR33, UR46, URZ, 0x3c, !UPT ;  /* 0x0000002e212e7292 */ /* 0x004fc4000f8e3c3f */
[----:B------:R-:W-:Y:S02]  /*0fd0*/  UISETP.NE.AND.EX UP1, UPT, URZ, UR5, UPT, UP1 ;  /* 0x000000053f00728c */ /* 0x000fe4000bf25310 */
[----:B------:R-:W-:Y:S02]  /*0fe0*/  ULDC UR4, c[0x0][0x214] ;  /* 0x0000850000047ab9 */ /* 0x000fe40000000800 */
[----:B------:R-:W-:Y:S01]  /*0ff0*/  ISETP.LE.AND P1, PT, RZ, UR46, PT ;  /* 0x0000002eff007c0c */ /* 0x000fe2000bf23270 */
[----:B------:R-:W-:Y:S02]  /*1000*/  ULOP3.LUT UR46, UR43, 0xffffffc0, URZ, 0xc0, !UPT ;  /* 0xffffffc02b2e7892 */ /* 0x000fe4000f8ec03f */
[----:B------:R-:W-:Y:S01]  /*1010*/  ULDC UR5, c[0x0][0x1c0] ;  /* 0x0000700000057ab9 */ /* 0x000fe20000000800 */
[----:B---3--:R-:W-:Y:S01]  /*1020*/  IADD3 R4, R4, 0xffffffe, RZ ;  /* 0x0ffffffe04047810 */ /* 0x008fe20007ffe0ff */
[----:B-----5:R-:W-:Y:S02]  /*1030*/  @UP0 UIMAD UR39, UR36, UR4, URZ ;  /* 0x00000004242702a4 */ /* 0x020fe4000f8e023f */
[----:B------:R-:W-:Y:S01]  /*1040*/  UIMAD UR49, UR33, UR49, URZ ;  /* 0x00000031213172a4 */ /* 0x000fe2000f8e023f */
[----:B------:R-:W1:Y:S01]  /*1050*/  F2I.FTZ.U32.TRUNC.NTZ R5, R4 ;  /* 0x0000000400057305 */ /* 0x000e62000021f000 */
[----:B------:R-:W-:-:S02]  /*1060*/  UIMAD.WIDE UR50, UR36, 0x80, URZ ;  /* 0x00000080243278a5 */ /* 0x000fc4000f8e023f */
[----:B------:R-:W-:Y:S02]  /*1070*/  @!UP0 UIMAD UR5, UR36, UR5, UR33 ;  /* 0x00000005240582a4 */ /* 0x000fe4000f8e0221 */
[----:B------:R-:W-:Y:S02]  /*1080*/  UIADD3 UR46, UR46, -0x40, URZ ;  /* 0xffffffc02e2e7890 */ /* 0x000fe4000fffe03f */
[----:B------:R-:W-:Y:S02]  /*1090*/  ULDC.U8 UR41, c[0x0][0x3d0] ;  /* 0x0000f40000297ab9 */ /* 0x000fe40000000000 */
[----:B------:R-:W-:Y:S02]  /*10a0*/  ULDC UR40, c[0x0][0x234] ;  /* 0x00008d0000287ab9 */ /* 0x000fe40000000800 */
[----:B------:R-:W-:Y:S02]  /*10b0*/  ULDC UR45, c[0x0][0x1c0] ;  /* 0x00007000002d7ab9 */ /* 0x000fe40000000800 */
[----:B------:R-:W-:-:S02]  /*10c0*/  @UP0 UIMAD UR40, UR33, UR40, UR39 ;  /* 0x00000028212802a4 */ /* 0x000fc4000f8e0227 */
        /* <DEDUP_REMOVED lines=10> */
[----:B------:R-:W-:Y:S01]  /*1170*/  USEL UR44, UR50, URZ, UP1 ;  /* 0x0000003f322c7287 */ /* 0x000fe20008800000 */
[----:B------:R-:W-:Y:S01]  /*1180*/  IMAD.MOV.U32 R4, RZ, RZ, R3 ;  /* 0x000000ffff047224 */ /* 0x000fe200078e0003 */
[----:B------:R-:W-:Y:S02]  /*1190*/  @!UP0 UIMAD UR40, UR5, UR4, URZ ;  /* 0x00000004052882a4 */ /* 0x000fe4000f8e023f */
[----:B------:R-:W-:Y:S01]  /*11a0*/  USHF.R.S32.HI UR47, URZ, 0x1f, UR46 ;  /* 0x0000001f3f2f7899 */ /* 0x000fe2000801142e */
[----:B------:R-:W-:-:S04]  /*11b0*/  IMAD.HI.U32 R0, R0, R4, RZ ;  /* 0x0000000400007227 */ /* 0x000fc800078e00ff */
[----:B------:R-:W-:-:S04]  /*11c0*/  IMAD.MOV R3, RZ, RZ, -R0 ;  /* 0x000000ffff037224 */ /* 0x000fc800078e0a00 */
[----:B------:R-:W-:Y:S02]  /*11d0*/  IMAD R3, R6, R3, R4 ;  /* 0x0000000306037224 */ /* 0x000fe400078e0204 */
[----:B----4-:R-:W-:-:S03]  /*11e0*/  IMAD.WIDE.U32 R4, R7, c[0x0][0x3d8], RZ ;  /* 0x0000f60007047a25 */ /* 0x010fc600078e00ff */
[----:B------:R-:W-:-:S13]  /*11f0*/  ISETP.GT.U32.AND P3, PT, R6, R3, PT ;  /* 0x000000030600720c */ /* 0x000fda0003f64070 */
[----:B------:R-:W-:Y:S01]  /*1200*/  @!P3 IMAD.IADD R3, R3, 0x1, -R6 ;  /* 0x000000010303b824 */ /* 0x000fe200078e0a06 */
[----:B------:R-:W-:Y:S02]  /*1210*/  @!P3 IADD3 R0, R0, 0x1, RZ ;  /* 0x000000010000b810 */ /* 0x000fe40007ffe0ff */
[----:B------:R-:W-:Y:S01]  /*1220*/  ISETP.NE.AND P3, PT, RZ, UR41, PT ;  /* 0x00000029ff007c0c */ /* 0x000fe2000bf65270 */
[----:B------:R-:W-:Y:S01]  /*1230*/  USEL UR41, UR51, URZ, UP1 ;  /* 0x0000003f33297287 */ /* 0x000fe20008800000 */
[----:B------:R-:W-:Y:S01]  /*1240*/  ISETP.GE.U32.AND P0, PT, R3, R6, PT ;  /* 0x000000060300720c */ /* 0x000fe20003f06070 */
[----:B------:R-:W-:Y:S01]  /*1250*/  IMAD R3, R7, c[0x0][0x3dc], R5 ;  /* 0x0000f70007037a24 */ /* 0x000fe200078e0205 */
[----:B------:R-:W-:-:S04]  /*1260*/  SEL R17, R4, RZ, P3 ;  /* 0x000000ff04117207 */ /* 0x000fc80001800000 */
[----:B------:R-:W-:-:S07]  /*1270*/  SEL R20, R3, RZ, P3 ;  /* 0x000000ff03147207 */ /* 0x000fce0001800000 */
        /* <DEDUP_REMOVED lines=9> */
.L_x_1011:
[----:B------:R-:W-:-:S04]  /*1310*/  UIMAD UR39, UR36, UR11, UR33 ;  /* 0x0000000b242772a4 */ /* 0x000fc8000f8e0221 */
[----:B------:R-:W-:Y:S02]  /*1320*/  UIMAD UR39, UR39, UR10, URZ ;  /* 0x0000000a272772a4 */ /* 0x000fe4000f8e023f */
.L_x_1012:
[----:B------:R-:W2:Y:S01]  /*1330*/  LDL.64 R4, [R1+0x8] ;  /* 0x0000080001047983 */ /* 0x000ea20000100a00 */
[----:B------:R-:W-:-:S03]  /*1340*/  ULDC.64 UR4, c[0x0][0x368] ;  /* 0x0000da0000047ab9 */ /* 0x000fc60000000a00 */
[----:B------:R1:W2:Y:S01]  /*1350*/  LDL.64 R12, [R1+0x8] ;  /* 0x00000800010c7983 */ /* 0x0002a20000100a00 */
[----:B------:R-:W-:Y:S01]  /*1360*/  IMAD.U32 R16, RZ, RZ, UR49 ;  /* 0x00000031ff107e24 */ /* 0x000fe2000f8e00ff */
[----:B------:R-:W-:Y:S01]  /*1370*/  UIMAD UR4, UR42, UR4, URZ ;  /* 0x000000042a0472a4 */ /* 0x000fe2000f8e023f */
[----:B------:R-:W-:Y:S01]  /*1380*/  MOV R19, UR48 ;  /* 0x0000003000137c02 */ /* 0x000fe20008000f00 */
[----:B------:R-:W3:Y:S01]  /*1390*/  S2R R11, SR_TID.X ;  /* 0x00000000000b7919 */ /* 0x000ee20000002100 */
[----:B------:R-:W-:Y:S02]  /*13a0*/  UIADD3 UR21, UP0, UR6, UR21, URZ ;  /* 0x0000001506157290 */ /* 0x000fe4000ff1e03f */
[----:B------:R-:W-:Y:S01]  /*13b0*/  UIMAD UR50, UR36, UR5, UR4 ;  /* 0x00000005243272a4 */ /* 0x000fe2000f8e0204 */
[----:B------:R-:W4:Y:S01]  /*13c0*/  S2R R22, SR_CTAID.Y ;  /* 0x0000000000167919 */ /* 0x000f220000002600 */
[----:B------:R-:W-:Y:S02]  /*13d0*/  UIADD3.X UR32, UR7, UR32, URZ, UP0, !UPT ;  /* 0x0000002007207290 */ /* 0x000fe400087fe43f */
[----:B------:R-:W-:Y:S01]  /*13e0*/  ULDC.64 UR4, c[0x0][0x1a0] ;  /* 0x0000680000047ab9 */ /* 0x000fe20000000a00 */
[----:B------:R-:W-:Y:S01]  /*13f0*/  IMAD.U32 R6, RZ, RZ, UR21 ;  /* 0x00000015ff067e24 */ /* 0x000fe2000f8e00ff */
[----:B------:R-:W-:-:S02]  /*1400*/  UIMAD UR4, UR32, UR4, URZ ;  /* 0x00000004200472a4 */ /* 0x000fc4000f8e023f */
[----:B------:R-:W-:Y:S02]  /*1410*/  ULDC.64 UR6, c[0x0][0x198] ;  /* 0x0000660000067ab9 */ /* 0x000fe40000000a00 */
[----:B------:R-:W-:Y:S02]  /*1420*/  UIMAD UR4, UR21, UR5, UR4 ;  /* 0x00000005150472a4 */ /* 0x000fe4000f8e0204 */
[----:B------:R-:W-:-:S04]  /*1430*/  UIMAD UR6, UR32, UR6, URZ ;  /* 0x00000006200672a4 */ /* 0x000fc8000f8e023f */
[----:B------:R-:W-:Y:S01]  /*1440*/  UIMAD UR6, UR21, UR7, UR6 ;  /* 0x00000007150672a4 */ /* 0x000fe2000f8e0206 */
[----:B---3--:R-:W-:-:S04]  /*1450*/  SHF.R.S32.HI R14, RZ, 0x1f, R11 ;  /* 0x0000001fff0e7819 */ /* 0x008fc8000001140b */
[CC--:B------:R-:W-:Y:S02]  /*1460*/  LEA.HI R10, R14.reuse, R11.reuse, RZ, 0x5 ;  /* 0x0000000b0e0a7211 */ /* 0x0c0fe400078f28ff */
[----:B------:R-:W-:Y:S02]  /*1470*/  LEA.HI R14, R14, R11, RZ, 0x2 ;  /* 0x0000000b0e0e7211 */ /* 0x000fe400078f10ff */
[----:B------:R-:W-:Y:S02]  /*1480*/  LOP3.LUT R3, R10, 0xffffffe0, RZ, 0xc0, !PT ;  /* 0xffffffe00a037812 */ /* 0x000fe400078ec0ff */
[----:B------:R-:W-:Y:S02]  /*1490*/  SHF.R.S32.HI R10, RZ, 0x5, R10 ;  /* 0x00000005ff0a7819 */ /* 0x000fe4000001140a */
[----:B------:R-:W-:Y:S01]  /*14a0*/  SHF.R.S32.HI R14, RZ, 0x2, R14 ;  /* 0x00000002ff0e7819 */ /* 0x000fe2000001140e */
[----:B------:R-:W-:-:S03]  /*14b0*/  IMAD.IADD R3, R11, 0x1, -R3 ;  /* 0x000000010b037824 */ /* 0x000fc600078e0a03 */
[----:B------:R-:W-:Y:S01]  /*14c0*/  SHF.R.S32.HI R21, RZ, 0x1f, R14 ;  /* 0x0000001fff157819 */ /* 0x000fe2000001140e */
[----:B------:R-:W-:-:S05]  /*14d0*/  IMAD R3, R10, UR17, R3 ;  /* 0x000000110a037c24 */ /* 0x000fca000f8e0203 */
[----:B------:R-:W-:Y:S02]  /*14e0*/  IADD3 R16, P1, P0, R3, UR16, R16 ;  /* 0x0000001003107c10 */ /* 0x000fe4000f83e010 */
[----:B------:R-:W-:Y:S02]  /*14f0*/  SHF.R.S32.HI R10, RZ, 0x1f, R3 ;  /* 0x0000001fff0a7819 */ /* 0x000fe40000011403 */
[----:B------:R-:W-:Y:S02]  /*1500*/  IADD3 R3, P2, R14, UR46, RZ ;  /* 0x0000002e0e037c10 */ /* 0x000fe4000ff5e0ff */
[----:B------:R-:W-:Y:S02]  /*1510*/  IADD3.X R19, R10, UR15, R19, P1, P0 ;  /* 0x0000000f0a137c10 */ /* 0x000fe40008fe0413 */
[----:B------:R-:W-:Y:S02]  /*1520*/  IADD3.X R15, R21, UR47, RZ, P2, !PT ;  /* 0x0000002f150f7c10 */ /* 0x000fe400097fe4ff */
[----:B------:R-:W-:-:S03]  /*1530*/  IADD3 R16, P0, R16, R17, RZ ;  /* 0x0000001110107210 */ /* 0x000fc60007f1e0ff */
[----:B------:R-:W-:Y:S01]  /*1540*/  IMAD R17, R15, c[0x0][0x190], RZ ;  /* 0x000064000f117a24 */ /* 0x000fe200078e02ff */
[----:B------:R-:W-:Y:S02]  /*1550*/  UIMAD UR45, UR45, UR8, UR14 ;  /* 0x000000082d2d72a4 */ /* 0x000fe4000f8e020e */
[----:B------:R-:W-:Y:S01]  /*1560*/  ULEA.HI.SX32 UR43, UR43, 0xffffffff, 0x1a ;  /* 0xffffffff2b2b7891 */ /* 0x000fe2000f8fd23f */
[----:B------:R-:W-:Y:S01]  /*1570*/  @P3 BAR.SYNC.DEFER_BLOCKING 0x0 ;  /* 0x0000000000003b1d */ /* 0x000fe20000010000 */
[----:B--2---:R-:W-:Y:S02]  /*1580*/  IMAD.MOV.U32 R12, RZ, RZ, R4 ;  /* 0x000000ffff0c7224 */ /* 0x004fe400078e0004 */
[----:B------:R-:W-:-:S03]  /*1590*/  IMAD.U32 R4, RZ, RZ, UR21 ;  /* 0x00000015ff047e24 */ /* 0x000fc6000f8e00ff */
[----:B------:R-:W-:-:S05]  /*15a0*/  SHF.R.S32.HI R13, RZ, 0x1f, R12 ;  /* 0x0000001fff0d7819 */ /* 0x000fca000001140c */
[----:B------:R2:W-:Y:S01]  /*15b0*/  STL [R1+0xc], R13 ;  /* 0x00000c0d01007387 */ /* 0x0005e20000100800 */
[----:B----4-:R-:W-:-:S03]  /*15c0*/  IMAD.WIDE.U32 R8, R22, c[0x0][0x368], R12 ;  /* 0x0000da0016087a25 */ /* 0x010fc600078e000c */
[----:B------:R-:W3:Y:S01]  /*15d0*/  LDL R23, [R1+0x10] ;  /* 0x0000100001177983 */ /* 0x000ee20000100800 */
[----:B------:R-:W-:Y:S01]  /*15e0*/  IMAD.WIDE.U32 R4, R4, c[0x0][0x1a0], R12 ;  /* 0x0000680004047a25 */ /* 0x000fe200078e000c */
[----:B------:R-:W-:-:S03]  /*15f0*/  IADD3 R9, R9, UR50, RZ ;  /* 0x0000003209097c10 */ /* 0x000fc6000fffe0ff */
[----:B------:R-:W-:Y:S01]  /*1600*/  IMAD.WIDE.U32 R6, R6, c[0x0][0x198], R12 ;  /* 0x0000660006067a25 */ /* 0x000fe200078e000c */
[----:B------:R-:W-:Y:S01]  /*1610*/  IADD3 R5, R5, UR4, RZ ;  /* 0x0000000405057c10 */ /* 0x000fe2000fffe0ff */
[----:B------:R-:W-:Y:S02]  /*1620*/  ULDC.64 UR4, c[0x0][0x188] ;  /* 0x0000620000047ab9 */ /* 0x000fe40000000a00 */
[----:B------:R-:W-:Y:S01]  /*1630*/  IMAD.WIDE.U32 R10, R3, c[0x0][0x370], R8 ;  /* 0x0000dc00030a7a25 */ /* 0x000fe200078e0008 */
[----:B------:R-:W-:Y:S01]  /*1640*/  UIMAD UR4, UR42, UR4, URZ ;  /* 0x000000042a0472a4 */ /* 0x000fe2000f8e023f */
[----:B------:R-:W-:Y:S01]  /*1650*/  IADD3 R7, R7, UR6, RZ ;  /* 0x0000000607077c10 */ /* 0x000fe2000fffe0ff */
[----:B------:R-:W-:Y:S01]  /*1660*/  UIMAD.WIDE UR48, UR36, UR9, UR46 ;  /* 0x00000009243072a5 */ /* 0x000fe2000f8e022e */
[----:B------:R-:W-:Y:S01]  /*1670*/  IMAD R8, R3, c[0x0][0x194], R17 ;  /* 0x0000650003087a24 */ /* 0x000fe200078e0211 */
[----:B------:R-:W-:Y:S01]  /*1680*/  UIMAD UR4, UR36, UR5, UR4 ;  /* 0x00000005240472a4 */ /* 0x000fe2000f8e0204 */
[----:B------:R-:W-:Y:S01]  /*1690*/  IMAD.X R17, R19, 0x1, R20, P0 ;  /* 0x0000000113117824 */ /* 0x000fe200000e0614 */
[----:B------:R-:W-:Y:S01]  /*16a0*/  ULDC.64 UR6, c[0x0][0x180] ;  /* 0x0000600000067ab9 */ /* 0x000fe20000000a00 */
[----:B------:R-:W4:Y:S01]  /*16b0*/  S2R R20, SR_CTAID.Z ;  /* 0x0000000000147919 */ /* 0x000f220000002700 */
[----:B------:R-:W-:Y:S01]  /*16c0*/  IMAD.WIDE.U32 R4, R22, c[0x0][0x188], R4 ;  /* 0x0000620016047a25 */ /* 0x000fe200078e0004 */
[----:B------:R-:W-:-:S03]  /*16d0*/  UIMAD UR6, UR42, UR6, URZ ;  /* 0x000000062a0672a4 */ /* 0x000fc6000f8e023f */
[----:B--2---:R-:W-:Y:S01]  /*16e0*/  IMAD.WIDE.U32 R12, R3, c[0x0][0x190], R12 ;  /* 0x00006400030c7a25 */ /* 0x004fe200078e000c */
[----:B------:R-:W-:-:S03]  /*16f0*/  UIADD3 UR44, UP0, UR48, UR44, URZ ;  /* 0x0000002c302c7290 */ /* 0x000fc6000ff1e03f */
[----:B------:R-:W-:Y:S01]  /*1700*/  IMAD R15, R15, c[0x0][0x370], RZ ;  /* 0x0000dc000f0f7a24 */ /* 0x000fe200078e02ff */
[----:B------:R-:W-:Y:S01]  /*1710*/  UIADD3 UR45, UR31, UR45, URZ ;  /* 0x0000002d1f2d7290 */ /* 0x000fe2000fffe03f */
[----:B------:R-:W-:Y:S01]  /*1720*/  IADD3 R5, R5, UR4, RZ ;  /* 0x0000000405057c10 */ /* 0x000fe2000fffe0ff */
[----:B------:R-:W-:Y:S01]  /*1730*/  IMAD.IADD R9, R13, 0x1, R8 ;  /* 0x000000010d097824 */ /* 0x000fe200078e0208 */
[----:B------:R-:W-:Y:S01]  /*1740*/  ULDC.64 UR4, c[0x0][0x378] ;  /* 0x0000de0000047ab9 */ /* 0x000fe20000000a00 */
[----:B------:R-:W-:Y:S01]  /*1750*/  IMAD R15, R3, c[0x0][0x374], R15 ;  /* 0x0000dd00030f7a24 */ /* 0x000fe200078e020f */
[----:B------:R-:W-:Y:S01]  /*1760*/  UIMAD UR6, UR36, UR7, UR6 ;  /* 0x00000007240672a4 */ /* 0x000fe2000f8e0206 */
[----:B------:R-:W-:Y:S01]  /*1770*/  IMAD.MOV.U32 R8, RZ, RZ, R12 ;  /* 0x000000ffff087224 */ /* 0x000fe200078e000c */
[----:B------:R-:W-:Y:S01]  /*1780*/  UIMAD UR4, UR38, UR4, URZ ;  /* 0x00000004260472a4 */ /* 0x000fe2000f8e023f */
[C---:B------:R-:W-:Y:S01]  /*1790*/  IMAD R12, R18.reuse, c[0x0][0x1b0], RZ ;  /* 0x00006c00120c7a24 */ /* 0x040fe200078e02ff */
[----:B------:R-:W-:Y:S01]  /*17a0*/  UIADD3.X UR41, UR49, UR41, URZ, UP0, !UPT ;  /* 0x0000002931297290 */ /* 0x000fe200087fe43f */
[----:B------:R-:W-:Y:S01]  /*17b0*/  IMAD R3, R18, c[0x0][0x1b8], RZ ;  /* 0x00006e0012037a24 */ /* 0x000fe200078e02ff */
[----:B------:R-:W-:Y:S01]  /*17c0*/  MOV R18, UR30 ;  /* 0x0000001e00127c02 */ /* 0x000fe20008000f00 */
[----:B------:R-:W-:Y:S01]  /*17d0*/  IMAD.WIDE.U32 R6, R22, c[0x0][0x180], R6 ;  /* 0x0000600016067a25 */ /* 0x000fe200078e0006 */
[----:B------:R-:W-:-:S03]  /*17e0*/  UIMAD UR45, UR45, UR44, URZ ;  /* 0x0000002c2d2d72a4 */ /* 0x000fc6000f8e023f */
[----:B------:R-:W-:Y:S01]  /*17f0*/  IMAD.IADD R11, R11, 0x1, R15 ;  /* 0x000000010b0b7824 */ /* 0x000fe200078e020f */
[----:B------:R-:W-:Y:S01]  /*1800*/  UIMAD UR41, UR41, UR30, UR45 ;  /* 0x0000001e292972a4 */ /* 0x000fe2000f8e022d */
[C---:B------:R-:W-:Y:S01]  /*1810*/  IMAD R15, R0.reuse, c[0x0][0x1b4], R12 ;  /* 0x00006d00000f7a24 */ /* 0x040fe200078e020c */
[----:B------:R-:W-:Y:S01]  /*1820*/  IADD3 R7, R7, UR6, RZ ;  /* 0x0000000607077c10 */ /* 0x000fe2000fffe0ff */
[C---:B------:R-:W-:Y:S01]  /*1830*/  IMAD R3, R0.reuse, c[0x0][0x1bc], R3 ;  /* 0x00006f0000037a24 */ /* 0x040fe200078e0203 */
[----:B------:R-:W-:Y:S01]  /*1840*/  UIMAD UR6, UR33, UR5, UR4 ;  /* 0x00000005210672a4 */ /* 0x000fe2000f8e0204 */
[----:B------:R-:W-:Y:S02]  /*1850*/  IMAD.WIDE.U32 R4, R0, c[0x0][0x1b8], R4 ;  /* 0x00006e0000047a25 */ /* 0x000fe400078e0004 */
[----:B------:R-:W-:Y:S02]  /*1860*/  ULDC.64 UR4, c[0x0][0x178] ;  /* 0x00005e0000047ab9 */ /* 0x000fe40000000a00 */
[----:B------:R-:W-:Y:S01]  /*1870*/  IMAD.WIDE.U32 R12, R18, UR44, R16 ;  /* 0x0000002c120c7c25 */ /* 0x000fe2000f8e0010 */
[----:B------:R-:W-:-:S03]  /*1880*/  UIMAD UR4, UR42, UR4, URZ ;  /* 0x000000042a0472a4 */ /* 0x000fc6000f8e023f */
[----:B------:R-:W-:Y:S01]  /*1890*/  IMAD.IADD R5, R5, 0x1, R3 ;  /* 0x0000000105057824 */ /* 0x000fe200078e0203 */
[----:B------:R-:W-:Y:S01]  /*18a0*/  IADD3 R3, R13, UR41, RZ ;  /* 0x000000290d037c10 */ /* 0x000fe2000fffe0ff */
[----:B----4-:R-:W-:Y:S01]  /*18b0*/  IMAD.WIDE.U32 R10, R20, c[0x0][0x378], R10 ;  /* 0x0000de00140a7a25 */ /* 0x010fe200078e000a */
[----:B------:R-:W-:Y:S01]  /*18c0*/  LEA R184, P0, R12, c[0x0][0x350], 0x2 ;  /* 0x0000d4000cb87a11 */ /* 0x000fe200078010ff */
[----:B------:R-:W-:Y:S02]  /*18d0*/  UIMAD UR36, UR36, UR5, UR4 ;  /* 0x00000005242472a4 */ /* 0x000fe4000f8e0204 */
[----:B------:R-:W-:Y:S01]  /*18e0*/  IMAD.WIDE.U32 R6, R0, c[0x0][0x1b0], R6 ;  /* 0x00006c0000067a25 */ /* 0x000fe200078e0006 */
[----:B------:R-:W-:Y:S01]  /*18f0*/  IADD3 R0, R11, UR6, RZ ;  /* 0x000000060b007c10 */ /* 0x000fe2000fffe0ff */
[----:B------:R-:W-:Y:S01]  /*1900*/  ULDC.64 UR4, c[0x0][0x1a8] ;  /* 0x00006a0000047ab9 */ /* 0x000fe20000000a00 */
[----:B------:R-:W-:Y:S01]  /*1910*/  LEA R202, P1, R10, c[0x0][0x330], 0x1 ;  /* 0x0000cc000aca7a11 */ /* 0x000fe200078208ff */
[----:B------:R-:W-:Y:S01]  /*1920*/  IMAD.WIDE.U32 R8, R22, c[0x0][0x178], R8 ;  /* 0x00005e0016087a25 */ /* 0x000fe200078e0008 */
[----:B------:R-:W-:Y:S01]  /*1930*/  LEA.HI.X R185, R12, c[0x0][0x354], R3, 0x2, P0 ;  /* 0x0000d5000cb97a11 */ /* 0x000fe200000f1403 */
[----:B------:R-:W-:-:S02]  /*1940*/  ULEA.HI UR6, UR43, UR43, URZ, 0x1 ;  /* 0x0000002b2b067291 */ /* 0x000fc4000f8f083f */
[----:B------:R-:W-:Y:S02]  /*1950*/  IMAD.IADD R7, R7, 0x1, R15 ;  /* 0x0000000107077824 */ /* 0x000fe400078e020f */
[----:B------:R-:W-:Y:S01]  /*1960*/  IMAD R3, R21, c[0x0][0x198], RZ ;  /* 0x0000660015037a24 */ /* 0x000fe200078e02ff */
[----:B------:R-:W-:Y:S01]  /*1970*/  LEA.HI.X R203, R10, c[0x0][0x334], R0, 0x1, P1 ;  /* 0x0000cd000acb7a11 */ /* 0x000fe200008f0c00 */
[----:B------:R-:W-:Y:S01]  /*1980*/  UIMAD UR4, UR38, UR4, URZ ;  /* 0x00000004260472a4 */ /* 0x000fe2000f8e023f */
[----:B------:R-:W-:Y:S01]  /*1990*/  IADD3 R9, R9, UR36, RZ ;  /* 0x0000002409097c10 */ /* 0x000fe2000fffe0ff */
[----:B------:R-:W-:Y:S02]  /*19a0*/  IMAD R0, R21, c[0x0][0x1a0], RZ ;  /* 0x0000680015007a24 */ /* 0x000fe400078e02ff */
[C---:B------:R-:W-:Y:S02]  /*19b0*/  IMAD R3, R14.reuse, c[0x0][0x19c], R3 ;  /* 0x000067000e037a24 */ /* 0x040fe400078e0203 */
[----:B------:R-:W-:Y:S01]  /*19c0*/  IMAD.WIDE.U32 R12, R14, c[0x0][0x198], R6 ;  /* 0x000066000e0c7a25 */ /* 0x000fe200078e0006 */
[----:B------:R-:W-:-:S02]  /*19d0*/  ULOP3.LUT UR6, UR6, 0xfffffffe, URZ, 0xc0, !UPT ;  /* 0xfffffffe06067892 */ /* 0x000fc4000f8ec03f */
[----:B------:R-:W-:Y:S01]  /*19e0*/  UIMAD UR4, UR33, UR5, UR4 ;  /* 0x00000005210472a4 */ /* 0x000fe2000f8e0204 */
[----:B------:R-:W-:Y:S01]  /*19f0*/  IMAD R0, R14, c[0x0][0x1a4], R0 ;  /* 0x000069000e007a24 */ /* 0x000fe200078e0200 */
[----:B------:R-:W-:Y:S01]  /*1a00*/  LEA R6, P1, R12, c[0x0][0x168], 0x1 ;  /* 0x00005a000c067a11 */ /* 0x000fe200078208ff */
[----:B------:R-:W-:Y:S01]  /*1a10*/  IMAD.WIDE.U32 R10, R14, c[0x0][0x1a0], R4 ;  /* 0x000068000e0a7a25 */ /* 0x000fe200078e0004 */
[----:B------:R-:W-:-:S03]  /*1a20*/  UIADD3 UR6, UR43, -UR6, URZ ;  /* 0x800000062b067290 */ /* 0x000fc6000fffe03f */
[----:B------:R-:W-:Y:S02]  /*1a30*/  IMAD.IADD R3, R13, 0x1, R3 ;  /* 0x000000010d037824 */ /* 0x000fe400078e0203 */
[----:B------:R-:W-:Y:S01]  /*1a40*/  IMAD.WIDE.U32 R8, R20, c[0x0][0x1a8], R8 ;  /* 0x00006a0014087a25 */ /* 0x000fe200078e0008 */
[----:B------:R-:W-:Y:S01]  /*1a50*/  IADD3 R5, R11, R0, RZ ;  /* 0x000000000b057210 */ /* 0x000fe20007ffe0ff */
[----:B------:R-:W-:Y:S01]  /*1a60*/  UISETP.NE.AND UP0, UPT, UR6, 0x1, UPT ;  /* 0x000000010600788c */ /* 0x000fe2000bf05270 */
[----:B------:R-:W-:Y:S01]  /*1a70*/  LEA.HI.X R7, R12, c[0x0][0x16c], R3, 0x1, P1 ;  /* 0x00005b000c077a11 */ /* 0x000fe200008f0c03 */
[----:B------:R-:W-:Y:S01]  /*1a80*/  IMAD.MOV.U32 R3, RZ, RZ, c[0x0][0x198] ;  /* 0x00006600ff037624 */ /* 0x000fe200078e00ff */
[----:B------:R-:W-:Y:S02]  /*1a90*/  LEA R4, P0, R10, c[0x0][0x170], 0x1 ;  /* 0x00005c000a047a11 */ /* 0x000fe400078008ff */
[----:B------:R-:W-:Y:S02]  /*1aa0*/  IADD3 R0, R9, UR4, RZ ;  /* 0x0000000409007c10 */ /* 0x000fe4000fffe0ff */
[----:B------:R-:W-:Y:S01]  /*1ab0*/  LEA R200, P2, R8, c[0x0][0x160], 0x1 ;  /* 0x0000580008c87a11 */ /* 0x000fe200078408ff */
[----:B------:R-:W-:Y:S01]  /*1ac0*/  IMAD.MOV.U32 R11, RZ, RZ, c[0x0][0x19c] ;  /* 0x00006700ff0b7624 */ /* 0x000fe200078e00ff */
[----:B------:R-:W-:-:S02]  /*1ad0*/  LEA.HI.X R5, R10, c[0x0][0x174], R5, 0x1, P0 ;  /* 0x00005d000a057a11 */ /* 0x000fc400000f0c05 */
[----:B------:R-:W-:Y:S02]  /*1ae0*/  LEA.HI.X R201, R8, c[0x0][0x164], R0, 0x1, P2 ;  /* 0x0000590008c97a11 */ /* 0x000fe400010f0c00 */
[----:B------:R-:W-:Y:S02]  /*1af0*/  LEA R10, P2, R3, R6, 0x7 ;  /* 0x00000006030a7211 */ /* 0x000fe400078438ff */
[----:B------:R-:W-:Y:S02]  /*1b00*/  IADD3 R0, R249, 0x1800, RZ ;  /* 0x00001800f9007810 */ /* 0x000fe40007ffe0ff */
[----:B------:R-:W-:Y:S02]  /*1b10*/  PLOP3.LUT P0, PT, PT, PT, UP0, 0x80, 0x0 ;  /* 0x000000000000781c */ /* 0x000fe40003f0f008 */
[----:B------:R-:W-:Y:S02]  /*1b20*/  LEA.HI.X R11, R3, R7, R11, 0x7, P2 ;  /* 0x00000007030b7211 */ /* 0x000fe400010f3c0b */
[----:B------:R-:W-:-:S02]  /*1b30*/  SEL R3, R0, R249, !P0 ;  /* 0x000000f900037207 */ /* 0x000fc40004000000 */
[----:B------:R-:W-:-:S03]  /*1b40*/  SHF.L.U32 R0, R249, 0x1, RZ ;  /* 0x00000001f9007819 */ /* 0x000fc600000006ff */
[----:B------:R-:W-:Y:S02]  /*1b50*/  IMAD.SHL.U32 R3, R3, 0x2, RZ ;  /* 0x0000000203037824 */ /* 0x000fe400078e00ff */
[----:B------:R-:W-:Y:S01]  /*1b60*/  @!PT LDS RZ, [RZ] ;  /* 0x00000000fffff984 */ /* 0x000fe20000000800 */
[----:B------:R-:W-:Y:S01]  /*1b70*/  @!PT LDS RZ, [RZ] ;  /* 0x00000000fffff984 */ /* 0x000fe20000000800 */
[----:B------:R-:W-:Y:S01]  /*1b80*/  @!PT LDS RZ, [RZ] ;  /* 0x00000000fffff984 */ /* 0x000fe20000000800 */
[----:B------:R2:W-:Y:S01]  /*1b90*/  LDGSTS.E.BYPASS.LTC128B.128 [R0+0x6000], [R202.64] ;  /* 0x06000000ca007fae */ /* 0x0005e2000b901d62 */
[----:B------:R-:W-:-:S03]  /*1ba0*/  IMAD.MOV.U32 R9, RZ, RZ, c[0x0][0x1a0] ;  /* 0x00006800ff097624 */ /* 0x000fc600078e00ff */
[----:B------:R2:W-:Y:S01]  /*1bb0*/  LDGSTS.E.BYPASS.LTC128B.128 [R0+0x7000], [R202.64+0x40] ;  /* 0x07000040ca007fae */ /* 0x0005e2000b901d62 */
[----:B------:R-:W-:-:S03]  /*1bc0*/  IMAD.MOV.U32 R12, RZ, RZ, c[0x0][0x1a4] ;  /* 0x00006900ff0c7624 */ /* 0x000fc600078e00ff */
[----:B------:R2:W-:Y:S01]  /*1bd0*/  LDGSTS.E.BYPASS.LTC128B.128 [R0+0x8000], [R202.64+0x80] ;  /* 0x08000080ca007fae */ /* 0x0005e2000b901d62 */
[----:B------:R-:W-:-:S03]  /*1be0*/  LEA R8, P1, R9, R4, 0x7 ;  /* 0x0000000409087211 */ /* 0x000fc600078238ff */
[----:B------:R1:W-:Y:S04]  /*1bf0*/  LDGSTS.E.BYPASS.LTC128B.128 [R3], [R200.64] ;  /* 0x00000000c8037fae */ /* 0x0003e8000b901d62 */
[----:B------:R1:W-:Y:S01]  /*1c00*/  LDGSTS.E.BYPASS.LTC128B.128 [R3+0x1000], [R200.64+0x40] ;  /* 0x01000040c8037fae */ /* 0x0003e2000b901d62 */
[----:B------:R-:W-:-:S03]  /*1c10*/  UISETP.GE.AND UP0, UPT, UR37, 0x1, UPT ;  /* 0x000000012500788c */ /* 0x000fc6000bf06270 */
[----:B------:R1:W-:Y:S04]  /*1c20*/  LDGSTS.E.BYPASS.LTC128B.128 [R3+0x2000], [R200.64+0x80] ;  /* 0x02000080c8037fae */ /* 0x0003e8000b901d62 */
[----:B------:R2:W-:Y:S01]  /*1c30*/  LDGSTS.E.BYPASS.LTC128B.128 [R0+0x9000], [R6.64] ;  /* 0x0900000006007fae */ /* 0x0005e2000b901d62 */
[----:B------:R-:W-:-:S03]  /*1c40*/  LEA.HI.X R9, R9, R5, R12, 0x7, P1 ;  /* 0x0000000509097211 */ /* 0x000fc600008f3c0c */
[----:B------:R2:W-:Y:S04]  /*1c50*/  LDGSTS.E.BYPASS.LTC128B.128 [R0+0xb000], [R6.64+0x40] ;  /* 0x0b00004006007fae */ /* 0x0005e8000b901d62 */
[----:B------:R2:W-:Y:S01]  /*1c60*/  LDGSTS.E.BYPASS.LTC128B.128 [R0+0xd000], [R6.64+0x80] ;  /* 0x0d00008006007fae */ /* 0x0005e2000b901d62 */
[----:B------:R-:W-:-:S03]  /*1c70*/  UIADD3 UR40, UR46, UR40, URZ ;  /* 0x000000282e287290 */ /* 0x000fc6000fffe03f */
[----:B------:R2:W-:Y:S04]  /*1c80*/  LDGSTS.E.BYPASS.LTC128B.128 [R0+0xa000], [R10.64] ;  /* 0x0a0000000a007fae */ /* 0x0005e8000b901d62 */
[----:B------:R2:W-:Y:S01]  /*1c90*/  LDGSTS.E.BYPASS.LTC128B.128 [R0+0xc000], [R10.64+0x40] ;  /* 0x0c0000400a007fae */ /* 0x0005e2000b901d62 */
[----:B------:R-:W-:-:S03]  /*1ca0*/  PLOP3.LUT P1, PT, PT, PT, UP0, 0x80, 0x0 ;  /* 0x000000000000781c */ /* 0x000fc60003f2f008 */
[----:B------:R2:W-:Y:S04]  /*1cb0*/  LDGSTS.E.BYPASS.LTC128B.128 [R0+0xe000], [R10.64+0x80] ;  /* 0x0e0000800a007fae */ /* 0x0005e8000b901d62 */
[----:B------:R3:W-:Y:S01]  /*1cc0*/  LDGSTS.E.BYPASS.LTC128B.128 [R0+0xf000], [R4.64] ;  /* 0x0f00000004007fae */ /* 0x0007e2000b901d62 */
[----:B------:R-:W-:-:S03]  /*1cd0*/  UIMAD.WIDE UR4, UR40, UR12, UR24 ;  /* 0x0000000c280472a5 */ /* 0x000fc6000f8e0218 */
[----:B------:R3:W-:Y:S04]  /*1ce0*/  LDGSTS.E.BYPASS.LTC128B.128 [R0+0x11000], [R4.64+0x40] ;  /* 0x1100004004007fae */ /* 0x0007e8000b901d62 */
[----:B------:R3:W-:Y:S04]  /*1cf0*/  LDGSTS.E.BYPASS.LTC128B.128 [R0+0x13000], [R4.64+0x80] ;  /* 0x1300008004007fae */ /* 0x0007e8000b901d62 */
[----:B------:R2:W-:Y:S04]  /*1d00*/  LDGSTS.E.BYPASS.LTC128B.128 [R0+0x10000], [R8.64] ;  /* 0x1000000008007fae */ /* 0x0005e8000b901d62 */
[----:B------:R2:W-:Y:S04]  /*1d10*/  LDGSTS.E.BYPASS.LTC128B.128 [R0+0x12000], [R8.64+0x40] ;  /* 0x1200004008007fae */ /* 0x0005e8000b901d62 */
[----:B------:R2:W-:Y:S01]  /*1d20*/  LDGSTS.E.BYPASS.LTC128B.128 [R0+0x14000], [R8.64+0x80] ;  /* 0x1400008008007fae */ /* 0x0005e2000b901d62 */
[----:B------:R-:W-:Y:S01]  /*1d30*/  UIADD3 UR39, UR46, UR39, URZ ;  /* 0x000000272e277290 */ /* 0x000fe2000fffe03f */
[----:B------:R-:W-:-:S02]  /*1d40*/  IMAD.U32 R19, RZ, RZ, UR31 ;  /* 0x0000001fff137e24 */ /* 0x000fc4000f8e00ff */
[----:B------:R-:W0:Y:S01]  /*1d50*/  LDGDEPBAR ;  /* 0x00000000000079af */ /* 0x000e220000000000 */
        /* <DEDUP_REMOVED lines=49> */
[----:B---3--:R-:W-:Y:S01]  /*2070*/  IMAD.SHL.U32 R4, R23, 0x4, RZ ;  /* 0x0000000417047824 */ /* 0x008fe200078e00ff */
[----:B--2---:R-:W-:-:S04]  /*2080*/  SHF.R.S32.HI R0, RZ, 0x1f, R23 ;  /* 0x0000001fff007819 */ /* 0x004fc80000011417 */
[----:B------:R-:W-:Y:S02]  /*2090*/  SHF.L.U64.HI R5, R23, 0x2, R0 ;  /* 0x0000000217057819 */ /* 0x000fe40000010200 */
[----:B------:R-:W-:-:S04]  /*20a0*/  IADD3 R4, P2, R4, UR4, RZ ;  /* 0x0000000404047c10 */ /* 0x000fc8000ff5e0ff */
[----:B------:R-:W-:Y:S01]  /*20b0*/  IADD3.X R5, R5, UR5, RZ, P2, !PT ;  /* 0x0000000505057c10 */ /* 0x000fe200097fe4ff */
[----:B------:R-:W-:Y:S05]  /*20c0*/  @!P1 BRA `(.L_x_1013) ;  /* 0x00003a0000009947 */ /* 0x000fea0003800000 */
[----:B-1----:R1:W5:Y:S04]  /*20d0*/  LDG.E R239, [R4.64] ;  /* 0x0000002204ef7981 */ /* 0x002368000c1e1900 */
[----:B------:R1:W5:Y:S04]  /*20e0*/  LDG.E R238, [R4.64+0x20] ;  /* 0x0000202204ee7981 */ /* 0x000368000c1e1900 */
[----:B------:R1:W5:Y:S04]  /*20f0*/  LDG.E R237, [R4.64+0x80] ;  /* 0x0000802204ed7981 */ /* 0x000368000c1e1900 */
[----:B------:R1:W5:Y:S01]  /*2100*/  LDG.E R236, [R4.64+0xa0] ;  /* 0x0000a02204ec7981 */ /* 0x000362000c1e1900 */
[----:B------:R-:W-:Y:S01]  /*2110*/  IMAD.MOV.U32 R199, RZ, RZ, R3 ;  /* 0x000000ffffc77224 */ /* 0x000fe200078e0003 */
[----:B------:R-:W-:Y:S01]  /*2120*/  UMOV UR36, UR6 ;  /* 0x0000000600247c82 */ /* 0x000fe20008000000 */
[----:B------:R-:W-:Y:S01]  /*2130*/  IMAD.MOV.U32 R127, RZ, RZ, RZ ;  /* 0x000000ffff7f7224 */ /* 0x000fe200078e00ff */
[----:B-1----:R-:W-:-:S02]  /*2140*/  IADD3 R5, R181, 0x1800, RZ ;  /* 0x00001800b5057810 */ /* 0x002fc40007ffe0ff */
[----:B------:R-:W-:Y:S02]  /*2150*/  IADD3 R4, R183, 0x1800, RZ ;  /* 0x00001800b7047810 */ /* 0x000fe40007ffe0ff */
[----:B------:R-:W-:Y:S02]  /*2160*/  SEL R5, R5, R181, !P0 ;  /* 0x000000b505057207 */ /* 0x000fe40004000000 */
[----:B------:R-:W-:-:S03]  /*2170*/  SEL R4, R4, R183, !P0 ;  /* 0x000000b704047207 */ /* 0x000fc60004000000 */
[----:B------:R-:W-:Y:S02]  /*2180*/  IMAD.SHL.U32 R3, R5, 0x2, RZ ;  /* 0x0000000205037824 */ /* 0x000fe400078e00ff */
[----:B------:R-:W-:Y:S02]  /*2190*/  IMAD.SHL.U32 R174, R4, 0x2, RZ ;  /* 0x0000000204ae7824 */ /* 0x000fe400078e00ff */
[----:B------:R-:W-:Y:S01]  /*21a0*/  IMAD.MOV.U32 R4, RZ, RZ, c[0x0][0x1c0] ;  /* 0x00007000ff047624 */ /* 0x000fe200078e00ff */
[----:B------:R-:W-:Y:S01]  /*21b0*/  SHF.L.U64.HI R250, R23, 0x2, R0 ;  /* 0x0000000217fa7819 */ /* 0x000fe20000010200 */
[----:B------:R-:W-:Y:S01]  /*21c0*/  IMAD.SHL.U32 R175, R183, 0x2, RZ ;  /* 0x00000002b7af7824 */ /* 0x000fe200078e00ff */
[----:B------:R-:W-:Y:S01]  /*21d0*/  SHF.L.U32 R251, R23, 0x2, RZ ;  /* 0x0000000217fb7819 */ /* 0x000fe200000006ff */
[----:B------:R-:W-:Y:S02]  /*21e0*/  IMAD R4, R4, c[0x0][0x22c], RZ ;  /* 0x00008b0004047a24 */ /* 0x000fe400078e02ff */
[----:B------:R-:W-:Y:S02]  /*21f0*/  IMAD.IADD R176, R175, 0x1, R182 ;  /* 0x00000001afb07824 */ /* 0x000fe400078e02b6 */
[C---:B------:R-:W-:Y:S01]  /*2200*/  IMAD.SHL.U32 R5, R4.reuse, 0x10, RZ ;  /* 0x0000001004057824 */ /* 0x040fe200078e00ff */
[----:B------:R-:W-:-:S04]  /*2210*/  SHF.L.U32 R240, R4, 0x3, RZ ;  /* 0x0000000304f07819 */ /* 0x000fc800000006ff */
[C---:B------:R-:W-:Y:S02]  /*2220*/  IADD3 R6, R5.reuse, 0x20, RZ ;  /* 0x0000002005067810 */ /* 0x040fe40007ffe0ff */
[----:B------:R-:W-:Y:S02]  /*2230*/  IADD3 R5, R5, 0x40, RZ ;  /* 0x0000004005057810 */ /* 0x000fe40007ffe0ff */
[----:B------:R-:W-:-:S03]  /*2240*/  IADD3 R4, R240, R6, RZ ;  /* 0x00000006f0047210 */ /* 0x000fc60007ffe0ff */
[C---:B------:R-:W-:Y:S01]  /*2250*/  IMAD.IADD R252, R240.reuse, 0x1, R5 ;  /* 0x00000001f0fc7824 */ /* 0x040fe200078e0205 */
[----:B------:R-:W-:-:S03]  /*2260*/  IADD3 R5, R240, R4, RZ ;  /* 0x00000004f0057210 */ /* 0x000fc60007ffe0ff */
[C---:B------:R-:W-:Y:S01]  /*2270*/  IMAD.IADD R0, R240.reuse, 0x1, R252 ;  /* 0x00000001f0007824 */ /* 0x040fe200078e02fc */
[----:B------:R-:W-:-:S03]  /*2280*/  IADD3 R244, R240, R5, RZ ;  /* 0x00000005f0f47210 */ /* 0x000fc60007ffe0ff */
[C---:B------:R-:W-:Y:S01]  /*2290*/  IMAD.IADD R242, R240.reuse, 0x1, R0 ;  /* 0x00000001f0f27824 */ /* 0x040fe200078e0200 */
[----:B------:R-:W-:-:S03]  /*22a0*/  IADD3 R243, R240, R244, RZ ;  /* 0x000000f4f0f37210 */ /* 0x000fc60007ffe0ff */
[C---:B------:R-:W-:Y:S01]  /*22b0*/  IMAD.IADD R241, R240.reuse, 0x1, R242 ;  /* 0x00000001f0f17824 */ /* 0x040fe200078e02f2 */
[----:B------:R-:W-:-:S03]  /*22c0*/  IADD3 R246, R240, R243, RZ ;  /* 0x000000f3f0f67210 */ /* 0x000fc60007ffe0ff */
[----:B------:R-:W-:Y:S02]  /*22d0*/  IMAD.IADD R245, R240, 0x1, R241 ;  /* 0x00000001f0f57824 */ /* 0x000fe400078e02f1 */
.L_x_1016:
[----:B------:R-:W0:Y:S01]  /*22e0*/  LDGDEPBAR ;  /* 0x00000000000079af */ /* 0x000e220000000000 */
[----:B------:R-:W-:Y:S01]  /*22f0*/  IADD3 R0, R182, R174, RZ ;  /* 0x000000aeb6007210 */ /* 0x000fe20007ffe0ff */
[----:B------:R-:W-:Y:S01]  /*2300*/  UISETP.GE.AND UP2, UPT, UR43, 0x1, UPT ;  /* 0x000000012b00788c */ /* 0x000fe2000bf46270 */
[----:B-----5:R-:W-:Y:S01]  /*2310*/  FSETP.NEU.FTZ.AND P0, PT, R239, -INF , PT ;  /* 0xff800000ef00780b */ /* 0x020fe20003f1d000 */
        /* <DEDUP_REMOVED lines=19> */
[----:B------:R-:W2:Y:S01]  /*2450*/  LDSM.16.M88.4 R164, [R173+0xb400] ;  /* 0x00b40000ada4783b */ /* 0x000ea20000000200 */
[-C--:B------:R-:W-:Y:S07]  /*2460*/  HMMA.16816.F32.BF16 R28, R28, R134.reuse, RZ ;  /* 0x000000861c1c723c */ /* 0x080fee00000418ff */
[----:B------:R-:W-:Y:S01]  /*2470*/  LDSM.16.M88.4 R168, [R172+0xd000] ;  /* 0x00d00000aca8783b */ /* 0x000fe20000000200 */
[----:B------:R-:W-:Y:S07]  /*2480*/  HMMA.16816.F32.BF16 R32, R32, R134, RZ ;  /* 0x000000862020723c */ /* 0x000fee00000418ff */
[----:B------:R-:W-:Y:S01]  /*2490*/  LDSM.16.M88.4 R132, [R0+0x1000] ;  /* 0x001000000084783b */ /* 0x000fe20000000200 */
        /* <DEDUP_REMOVED lines=8> */
[----:B------:R-:W2:Y:S07]  /*2520*/  LDSM.16.M88.4 R144, [R0+0x1800] ;  /* 0x001800000090783b */ /* 0x000eae0000000200 */
[----:B------:R-:W-:Y:S01]  /*2530*/  HMMA.16816.F32.BF16 R32, R136, R150, R32 ;  /* 0x000000968820723c */ /* 0x000fe20000041820 */
[----:B------:R-:W4:Y:S07]  /*2540*/  LDSM.16.M88.4 R136, [R172+0xb400] ;  /* 0x00b40000ac88783b */ /* 0x000f2e0000000200 */
[-C--:B------:R-:W-:Y:S01]  /*2550*/  HMMA.16816.F32.BF16 R4, R152, R156.reuse, R4 ;  /* 0x0000009c9804723c */ /* 0x080fe20000041804 */
[----:B------:R-:W-:Y:S07]  /*2560*/  LDSM.16.M88.4 R148, [R174+0x2000] ;  /* 0x00200000ae94783b */ /* 0x000fee0000000200 */
[C---:B---3--:R-:W-:Y:S08]  /*2570*/  HMMA.16816.F32.BF16 R8, R160.reuse, R156, R8 ;  /* 0x0000009ca008723c */ /* 0x048ff00000041808 */
[-C--:B------:R-:W-:Y:S08]  /*2580*/  HMMA.16816.F32.BF16 R12, R160, R158.reuse, R12 ;  /* 0x0000009ea00c723c */ /* 0x080ff0000004180c */
[C---:B------:R-:W-:Y:S01]  /*2590*/  HMMA.16816.F32.BF16 R16, R152.reuse, R158, R16 ;  /* 0x0000009e9810723c */ /* 0x040fe20000041810 */
[----:B------:R-:W3:Y:S07]  /*25a0*/  LDSM.16.M88.4 R156, [R173+0xd000] ;  /* 0x00d00000ad9c783b */ /* 0x000eee0000000200 */
        /* <DEDUP_REMOVED lines=8> */
[C---:B--2---:R-:W-:Y:S08]  /*2630*/  HMMA.16816.F32.BF16 R8, R144.reuse, R140, R8 ;  /* 0x0000008c9008723c */ /* 0x044ff00000041808 */
[-C--:B------:R-:W-:Y:S08]  /*2640*/  HMMA.16816.F32.BF16 R12, R144, R142.reuse, R12 ;  /* 0x0000008e900c723c */ /* 0x080ff0000004180c */
[C---:B------:R-:W-:Y:S08]  /*2650*/  HMMA.16816.F32.BF16 R16, R132.reuse, R142, R16 ;  /* 0x0000008e8410723c */ /* 0x040ff00000041810 */
[-C--:B----4-:R-:W-:Y:S08]  /*2660*/  HMMA.16816.F32.BF16 R20, R132, R136.reuse, R20 ;  /* 0x000000888414723c */ /* 0x090ff00000041814 */
[C---:B------:R-:W-:Y:S08]  /*2670*/  HMMA.16816.F32.BF16 R24, R144.reuse, R136, R24 ;  /* 0x000000889018723c */ /* 0x040ff00000041818 */
[-C--:B------:R-:W-:Y:S08]  /*2680*/  HMMA.16816.F32.BF16 R28, R144, R138.reuse, R28 ;  /* 0x0000008a901c723c */ /* 0x080ff0000004181c */
[----:B------:R-:W-:Y:S01]  /*2690*/  HMMA.16816.F32.BF16 R32, R132, R138, R32 ;  /* 0x0000008a8420723c */ /* 0x000fe20000041820 */
[----:B------:R-:W2:Y:S07]  /*26a0*/  LDSM.16.M88.4 R132, [R0+0x2800] ;  /* 0x002800000084783b */ /* 0x000eae0000000200 */
[-C--:B---3--:R-:W-:Y:S08]  /*26b0*/  HMMA.16816.F32.BF16 R4, R148, R156.reuse, R4 ;  /* 0x0000009c9404723c */ /* 0x088ff00000041804 */
        /* <DEDUP_REMOVED lines=29> */
[----:B------:R-:W4:Y:S01]  /*2890*/  MUFU.TANH R223, R6 ;  /* 0x0000000600df7308 */ /* 0x000f220000002400 */
[----:B------:R-:W-:Y:S02]  /*28a0*/  FMUL.FTZ R8, R8, c[0x0][0x2ec] ;  /* 0x0000bb0008087a20 */ /* 0x000fe40000410000 */
[----:B--2---:R-:W-:Y:S05]  /*28b0*/  FMUL.FTZ R10, R239, 1.4426950216293334961 ;  /* 0x3fb8aa3bef0a7820 */ /* 0x004fea0000410000 */
[----:B------:R-:W-:Y:S02]  /*28c0*/  FSEL R10, R10, RZ, P0 ;  /* 0x000000ff0a0a7208 */ /* 0x000fe40000000000 */
[----:B------:R2:W-:Y:S01]  /*28d0*/  MUFU.TANH R231, R8 ;  /* 0x0000000800e77308 */ /* 0x0005e20000002400 */
[C---:B------:R-:W-:Y:S02]  /*28e0*/  FSETP.NEU.FTZ.AND P0, PT, R238.reuse, -INF , PT ;  /* 0xff800000ee00780b */ /* 0x040fe40003f1d000 */
[--C-:B-1----:R-:W-:Y:S07]  /*28f0*/  FFMA.FTZ R0, R209, c[0x0][0x23c], -R10.reuse ;  /* 0x00008f00d1007a23 */ /* 0x102fee000001080a */
[----:B------:R3:W-:Y:S10]  /*2900*/  MUFU.EX2 R158, R0 ;  /* 0x00000000009e7308 */ /* 0x0007f40000000800 */
[----:B------:R1:W1:Y:S01]  /*2910*/  MUFU.TANH R222, R7 ;  /* 0x0000000700de7308 */ /* 0x0002620000002400 */
[----:B--2---:R-:W-:Y:S09]  /*2920*/  FMUL.FTZ R8, R237, 1.4426950216293334961 ;  /* 0x3fb8aa3bed087820 */ /* 0x004ff20000410000 */
[----:B------:R2:W-:Y:S01]  /*2930*/  MUFU.TANH R230, R9 ;  /* 0x0000000900e67308 */ /* 0x0005e20000002400 */
[----:B---3--:R-:W-:Y:S09]  /*2940*/  FFMA.FTZ R0, R213, c[0x0][0x23c], -R10 ;  /* 0x00008f00d5007a23 */ /* 0x008ff2000001080a */
[----:B------:R4:W-:Y:S01]  /*2950*/  MUFU.EX2 R157, R0 ;  /* 0x00000000009d7308 */ /* 0x0009e20000000800 */
[----:B-1----:R-:W1:Y:S09]  /*2960*/  LDSM.16.M88.4 R4, [R172+0xd400] ;  /* 0x00d40000ac04783b */ /* 0x002e720000000200 */
[----:B------:R-:W3:Y:S01]  /*2970*/  MUFU.TANH R229, R12 ;  /* 0x0000000c00e57308 */ /* 0x000ee20000002400 */
[----:B--2---:R-:W-:Y:S05]  /*2980*/  FMUL.FTZ R9, R238, 1.4426950216293334961 ;  /* 0x3fb8aa3bee097820 */ /* 0x004fea0000410000 */
[----:B------:R-:W-:Y:S04]  /*2990*/  FSEL R9, R9, RZ, P0 ;  /* 0x000000ff09097208 */ /* 0x000fe80000000000 */
[----:B------:R-:W-:Y:S01]  /*29a0*/  MUFU.TANH R228, R13 ;  /* 0x0000000d00e47308 */ /* 0x000fe20000002400 */
[----:B------:R-:W-:Y:S01]  /*29b0*/  FSETP.NEU.FTZ.AND P0, PT, R237, -INF , PT ;  /* 0xff800000ed00780b */ /* 0x000fe20003f1d000 */
[--C-:B----4-:R-:W-:Y:S03]  /*29c0*/  FFMA.FTZ R0, R223, c[0x0][0x23c], -R9.reuse ;  /* 0x00008f00df007a23 */ /* 0x110fe60000010809 */
[----:B------:R-:W-:Y:S02]  /*29d0*/  FSEL R8, R8, RZ, P0 ;  /* 0x000000ff08087208 */ /* 0x000fe40000000000 */
[----:B------:R-:W-:Y:S03]  /*29e0*/  FSETP.NEU.FTZ.AND P0, PT, R236, -INF , PT ;  /* 0xff800000ec00780b */ /* 0x000fe60003f1d000 */
[----:B------:R2:W-:Y:S10]  /*29f0*/  MUFU.EX2 R169, R0 ;  /* 0x0000000000a97308 */ /* 0x0005f40000000800 */
[----:B------:R-:W-:Y:S01]  /*2a00*/  MUFU.TANH R233, R14 ;  /* 0x0000000e00e97308 */ /* 0x000fe20000002400 */
[-C--:B-1----:R-:W-:Y:S09]  /*2a10*/  HMMA.16816.F32.BF16 R20, R164, R4.reuse, R20 ;  /* 0x00000004a414723c */ /* 0x082ff20000041814 */
[----:B------:R-:W-:Y:S01]  /*2a20*/  MUFU.TANH R232, R15 ;  /* 0x0000000f00e87308 */ /* 0x000fe20000002400 */
[C---:B------:R-:W-:Y:S04]  /*2a30*/  HMMA.16816.F32.BF16 R24, R132.reuse, R4, R24 ;  /* 0x000000048418723c */ /* 0x040fe80000041818 */
[--C-:B--2---:R-:W-:Y:S03]  /*2a40*/  FFMA.FTZ R0, R222, c[0x0][0x23c], -R9.reuse ;  /* 0x00008f00de007a23 */ /* 0x104fe60000010809 */
[--C-:B---3--:R-:W-:Y:S02]  /*2a50*/  FFMA.FTZ R4, R229, c[0x0][0x23c], -R8.reuse ;  /* 0x00008f00e5047a23 */ /* 0x108fe40000010808 */
[----:B------:R-:W1:Y:S01]  /*2a60*/  MUFU.EX2 R168, R0 ;  /* 0x0000000000a87308 */ /* 0x000e620000000800 */
[-C--:B------:R-:W-:Y:S04]  /*2a70*/  HMMA.16816.F32.BF16 R28, R132, R6.reuse, R28 ;  /* 0x00000006841c723c */ /* 0x080fe8000004181c */
[----:B------:R-:W-:Y:S04]  /*2a80*/  FMUL.FTZ R20, R20, c[0x0][0x2ec] ;  /* 0x0000bb0014147a20 */ /* 0x000fe80000410000 */
[----:B------:R-:W-:Y:S01]  /*2a90*/  HMMA.16816.F32.BF16 R32, R164, R6, R32 ;  /* 0x00000006a420723c */ /* 0x000fe20000041820 */
[----:B------:R2:W-:Y:S03]  /*2aa0*/  MUFU.EX2 R186, R4 ;  /* 0x0000000400ba7308 */ /* 0x0005e60000000800 */
[----:B------:R-:W-:Y:S02]  /*2ab0*/  FMUL.FTZ R21, R21, c[0x0][0x2ec] ;  /* 0x0000bb0015157a20 */ /* 0x000fe40000410000 */
[----:B------:R-:W-:Y:S02]  /*2ac0*/  FMUL.FTZ R22, R22, c[0x0][0x2ec] ;  /* 0x0000bb0016167a20 */ /* 0x000fe40000410000 */
[----:B------:R-:W-:Y:S03]  /*2ad0*/  FMUL.FTZ R23, R23, c[0x0][0x2ec] ;  /* 0x0000bb0017177a20 */ /* 0x000fe60000410000 */
[----:B------:R-:W-:Y:S01]  /*2ae0*/  MUFU.TANH R212, R16 ;  /* 0x0000001000d47308 */ /* 0x000fe20000002400 */
[----:B------:R-:W-:Y:S02]  /*2af0*/  FMUL.FTZ R5, R24, c[0x0][0x2ec] ;  /* 0x0000bb0018057a20 */ /* 0x000fe40000410000 */
[----:B------:R-:W-:Y:S01]  /*2b00*/  FMUL.FTZ R25, R25, c[0x0][0x2ec] ;  /* 0x0000bb0019197a20 */ /* 0x000fe20000410000 */
[----:B-1----:R-:W-:Y:S01]  /*2b10*/  F2FP.BF16.PACK_AB R7, R168, R169 ;  /* 0x000000a9a807723e */ /* 0x002fe200000010ff */
[--C-:B------:R-:W-:Y:S02]  /*2b20*/  FFMA.FTZ R0, R231, c[0x0][0x23c], -R8.reuse ;  /* 0x00008f00e7007a23 */ /* 0x100fe40000010808 */
[----:B------:R-:W-:Y:S02]  /*2b30*/  FMUL.FTZ R30, R30, c[0x0][0x2ec] ;  /* 0x0000bb001e1e7a20 */ /* 0x000fe40000410000 */
[----:B------:R1:W-:Y:S01]  /*2b40*/  STS [R198+0x19400], R7 ;  /* 0x01940007c6007388 */ /* 0x0003e20000000800 */
[----:B------:R3:W-:Y:S01]  /*2b50*/  MUFU.EX2 R190, R0 ;  /* 0x0000000000be7308 */ /* 0x0007e20000000800 */
[----:B------:R-:W-:Y:S02]  /*2b60*/  FMUL.FTZ R31, R31, c[0x0][0x2ec] ;  /* 0x0000bb001f1f7a20 */ /* 0x000fe40000410000 */
[----:B------:R-:W-:Y:S02]  /*2b70*/  FMUL.FTZ R34, R34, c[0x0][0x2ec] ;  /* 0x0000bb0022227a20 */ /* 0x000fe40000410000 */
[----:B--2---:R-:W-:Y:S02]  /*2b80*/  FFMA.FTZ R4, R228, c[0x0][0x23c], -R8 ;  /* 0x00008f00e4047a23 */ /* 0x004fe40000010808 */
[----:B------:R-:W-:Y:S02]  /*2b90*/  FMUL.FTZ R33, R33, c[0x0][0x2ec] ;  /* 0x0000bb0021217a20 */ /* 0x000fe40000410000 */
[----:B------:R-:W-:Y:S01]  /*2ba0*/  FMUL.FTZ R35, R35, c[0x0][0x2ec] ;  /* 0x0000bb0023237a20 */ /* 0x000fe20000410000 */
[----:B------:R2:W1:Y:S01]  /*2bb0*/  MUFU.EX2 R171, R4 ;  /* 0x0000000400ab7308 */ /* 0x0004620000000800 */
[----:B------:R-:W-:Y:S02]  /*2bc0*/  FMUL.FTZ R29, R29, c[0x0][0x2ec] ;  /* 0x0000bb001d1d7a20 */ /* 0x000fe40000410000 */
[----:B------:R-:W-:Y:S02]  /*2bd0*/  FMUL.FTZ R26, R26, c[0x0][0x2ec] ;  /* 0x0000bb001a1a7a20 */ /* 0x000fe40000410000 */
[----:B------:R-:W-:Y:S05]  /*2be0*/  FMUL.FTZ R27, R27, c[0x0][0x2ec] ;  /* 0x0000bb001b1b7a20 */ /* 0x000fea0000410000 */
[----:B------:R-:W4:Y:S01]  /*2bf0*/  MUFU.TANH R211, R17 ;  /* 0x0000001100d37308 */ /* 0x000f220000002400 */
[----:B---3--:R-:W-:Y:S05]  /*2c00*/  FMUL.FTZ R0, R236, 1.4426950216293334961 ;  /* 0x3fb8aa3bec007820 */ /* 0x008fea0000410000 */
[----:B------:R-:W-:Y:S04]  /*2c10*/  FSEL R0, R0, RZ, P0 ;  /* 0x000000ff00007208 */ /* 0x000fe80000000000 */
[----:B------:R-:W3:Y:S01]  /*2c20*/  MUFU.TANH R217, R18 ;  /* 0x0000001200d97308 */ /* 0x000ee20000002400 */
[----:B------:R-:W-:Y:S01]  /*2c30*/  IADD3 R148, P0, R251, UR36, RZ ;  /* 0x00000024fb947c10 */ /* 0x000fe2000ff1e0ff */
[--C-:B--2---:R-:W-:Y:S01]  /*2c40*/  FFMA.FTZ R4, R233, c[0x0][0x23c], -R0.reuse ;  /* 0x00008f00e9047a23 */ /* 0x104fe20000010800 */
[----:B-1----:R-:W-:Y:S02]  /*2c50*/  F2FP.BF16.PACK_AB R7, R171, R186 ;  /* 0x000000baab07723e */ /* 0x002fe400000010ff */
[----:B------:R-:W-:Y:S05]  /*2c60*/  IADD3.X R149, R250, UR7, RZ, P0, !PT ;  /* 0x00000007fa957c10 */ /* 0x000fea00087fe4ff */
[----:B------:R1:W-:Y:S01]  /*2c70*/  MUFU.EX2 R192, R4 ;  /* 0x0000000400c07308 */ /* 0x0003e20000000800 */
[----:B------:R2:W2:Y:S04]  /*2c80*/  LDG.E R146, [R148.64] ;  /* 0x0000002294927981 */ /* 0x0004a8000c1e1900 */
[----:B------:R2:W2:Y:S05]  /*2c90*/  LDG.E R145, [R148.64+0x20] ;  /* 0x0000202294917981 */ /* 0x0004aa000c1e1900 */
[----:B------:R-:W3:Y:S01]  /*2ca0*/  MUFU.TANH R216, R19 ;  /* 0x0000001300d87308 */ /* 0x000ee20000002400 */
[----:B------:R2:W2:Y:S09]  /*2cb0*/  LDG.E R144, [R148.64+0x80] ;  /* 0x0000802294907981 */ /* 0x0004b2000c1e1900 */
[----:B------:R-:W3:Y:S01]  /*2cc0*/  MUFU.TANH R210, R20 ;  /* 0x0000001400d27308 */ /* 0x000ee20000002400 */
[----:B-1----:R-:W-:Y:S09]  /*2cd0*/  FFMA.FTZ R4, R232, c[0x0][0x23c], -R0 ;  /* 0x00008f00e8047a23 */ /* 0x002ff20000010800 */
[----:B------:R1:W-:Y:S10]  /*2ce0*/  MUFU.EX2 R191, R4 ;  /* 0x0000000400bf7308 */ /* 0x0003f40000000800 */
[----:B------:R-:W3:Y:S10]  /*2cf0*/  MUFU.TANH R208, R21 ;  /* 0x0000001500d07308 */ /* 0x000ef40000002400 */
[----:B------:R-:W3:Y:S01]  /*2d00*/  MUFU.TANH R215, R22 ;  /* 0x0000001600d77308 */ /* 0x000ee20000002400 */
[--C-:B-1----:R-:W-:Y:S09]  /*2d10*/  FFMA.FTZ R4, R212, c[0x0][0x23c], -R10.reuse ;  /* 0x00008f00d4047a23 */ /* 0x102ff2000001080a */
[----:B------:R4:W-:Y:S10]  /*2d20*/  MUFU.EX2 R154, R4 ;  /* 0x00000004009a7308 */ /* 0x0009f40000000800 */
[----:B------:R-:W-:Y:S10]  /*2d30*/  MUFU.TANH R214, R23 ;  /* 0x0000001700d67308 */ /* 0x000ff40000002400 */
[----:B------:R1:W-:Y:S01]  /*2d40*/  MUFU.TANH R221, R5 ;  /* 0x0000000500dd7308 */ /* 0x0003e20000002400 */
[--C-:B----4-:R-:W-:Y:S09]  /*2d50*/  FFMA.FTZ R4, R211, c[0x0][0x23c], -R10.reuse ;  /* 0x00008f00d3047a23 */ /* 0x110ff2000001080a */
[----:B------:R3:W-:Y:S10]  /*2d60*/  MUFU.EX2 R153, R4 ;  /* 0x0000000400997308 */ /* 0x0007f40000000800 */
[----:B------:R-:W-:Y:S01]  /*2d70*/  MUFU.TANH R220, R25 ;  /* 0x0000001900dc7308 */ /* 0x000fe20000002400 */
[----:B-1----:R-:W-:Y:S09]  /*2d80*/  FMUL.FTZ R5, R28, c[0x0][0x2ec] ;  /* 0x0000bb001c057a20 */ /* 0x002ff20000410000 */
[----:B------:R-:W-:Y:S01]  /*2d90*/  MUFU.TANH R227, R26 ;  /* 0x0000001a00e37308 */ /* 0x000fe20000002400 */
[--C-:B---3--:R-:W-:Y:S09]  /*2da0*/  FFMA.FTZ R4, R217, c[0x0][0x23c], -R9.reuse ;  /* 0x00008f00d9047a23 */ /* 0x108ff20000010809 */
[----:B------:R1:W-:Y:S10]  /*2db0*/  MUFU.EX2 R162, R4 ;  /* 0x0000000400a27308 */ /* 0x0003f40000000800 */
[----:B------:R-:W-:Y:S10]  /*2dc0*/  MUFU.TANH R226, R27 ;  /* 0x0000001b00e27308 */ /* 0x000ff40000002400 */
[----:B------:R3:W-:Y:S01]  /*2dd0*/  MUFU.TANH R219, R5 ;  /* 0x0000000500db7308 */ /* 0x0007e20000002400 */
[--C-:B-1----:R-:W-:Y:S09]  /*2de0*/  FFMA.FTZ R4, R216, c[0x0][0x23c], -R9.reuse ;  /* 0x00008f00d8047a23 */ /* 0x102ff20000010809 */
[----:B------:R1:W-:Y:S10]  /*2df0*/  MUFU.EX2 R161, R4 ;  /* 0x0000000400a17308 */ /* 0x0003f40000000800 */
[----:B------:R-:W-:Y:S01]  /*2e00*/  MUFU.TANH R225, R30 ;  /* 0x0000001e00e17308 */ /* 0x000fe20000002400 */
[----:B---3--:R-:W-:Y:S09]  /*2e10*/  FMUL.FTZ R5, R32, c[0x0][0x2ec] ;  /* 0x0000bb0020057a20 */ /* 0x008ff20000410000 */
[----:B------:R-:W-:Y:S01]  /*2e20*/  MUFU.TANH R205, R5 ;  /* 0x0000000500cd7308 */ /* 0x000fe20000002400 */
[--C-:B-1----:R-:W-:Y:S09]  /*2e30*/  FFMA.FTZ R4, R210, c[0x0][0x23c], -R10.reuse ;  /* 0x00008f00d2047a23 */ /* 0x102ff2000001080a */
[----:B------:R1:W-:Y:S10]  /*2e40*/  MUFU.EX2 R152, R4 ;  /* 0x0000000400987308 */ /* 0x0003f40000000800 */
[----:B------:R3:W-:Y:S10]  /*2e50*/  MUFU.TANH R234, R11 ;  /* 0x0000000b00ea7308 */ /* 0x0007f40000002400 */
[----:B------:R-:W-:Y:S01]  /*2e60*/  MUFU.TANH R207, R34 ;  /* 0x0000002200cf7308 */ /* 0x000fe20000002400 */
[----:B-1----:R-:W-:Y:S09]  /*2e70*/  FFMA.FTZ R4, R208, c[0x0][0x23c], -R10 ;  /* 0x00008f00d0047a23 */ /* 0x002ff2000001080a */
[----:B------:R1:W-:Y:S01]  /*2e80*/  MUFU.EX2 R147, R4 ;  /* 0x0000000400937308 */ /* 0x0003e20000000800 */
[----:B---3--:R-:W-:Y:S09]  /*2e90*/  FFMA.FTZ R11, R230, c[0x0][0x23c], -R8 ;  /* 0x00008f00e60b7a23 */ /* 0x008ff20000010808 */
[----:B------:R3:W4:Y:S10]  /*2ea0*/  MUFU.EX2 R189, R11 ;  /* 0x0000000b00bd7308 */ /* 0x0007340000000800 */
[----:B------:R-:W-:Y:S01]  /*2eb0*/  MUFU.TANH R224, R31 ;  /* 0x0000001f00e07308 */ /* 0x000fe20000002400 */
[--C-:B-1----:R-:W-:Y:S09]  /*2ec0*/  FFMA.FTZ R4, R215, c[0x0][0x23c], -R9.reuse ;  /* 0x00008f00d7047a23 */ /* 0x102ff20000010809 */
[----:B------:R1:W-:Y:S01]  /*2ed0*/  MUFU.EX2 R160, R4 ;  /* 0x0000000400a07308 */ /* 0x0003e20000000800 */
[--C-:B---3--:R-:W-:Y:S01]  /*2ee0*/  FFMA.FTZ R11, R235, c[0x0][0x23c], -R0.reuse ;  /* 0x00008f00eb0b7a23 */ /* 0x108fe20000010800 */
[----:B----4-:R-:W-:Y:S08]  /*2ef0*/  F2FP.BF16.PACK_AB R6, R189, R190 ;  /* 0x000000bebd06723e */ /* 0x010ff000000010ff */
[----:B------:R3:W-:Y:S10]  /*2f00*/  MUFU.EX2 R194, R11 ;  /* 0x0000000b00c27308 */ /* 0x0007f40000000800 */
[----:B------:R-:W-:Y:S01]  /*2f10*/  MUFU.TANH R204, R33 ;  /* 0x0000002100cc7308 */ /* 0x000fe20000002400 */
[--C-:B-1----:R-:W-:Y:S09]  /*2f20*/  FFMA.FTZ R4, R214, c[0x0][0x23c], -R9.reuse ;  /* 0x00008f00d6047a23 */ /* 0x102ff20000010809 */
[----:B------:R1:W-:Y:S01]  /*2f30*/  MUFU.EX2 R159, R4 ;  /* 0x00000004009f7308 */ /* 0x0003e20000000800 */
[----:B---3--:R-:W-:Y:S09]  /*2f40*/  FFMA.FTZ R11, R234, c[0x0][0x23c], -R0 ;  /* 0x00008f00ea0b7a23 */ /* 0x008ff20000010800 */
[----:B------:R-:W3:Y:S10]  /*2f50*/  MUFU.EX2 R193, R11 ;  /* 0x0000000b00c17308 */ /* 0x000ef40000000800 */
[----:B------:R-:W-:Y:S01]  /*2f60*/  MUFU.TANH R206, R35 ;  /* 0x0000002300ce7308 */ /* 0x000fe20000002400 */
[--C-:B-1----:R-:W-:Y:S09]  /*2f70*/  FFMA.FTZ R4, R221, c[0x0][0x23c], -R8.reuse ;  /* 0x00008f00dd047a23 */ /* 0x102ff20000010808 */
[----:B------:R1:W-:Y:S01]  /*2f80*/  MUFU.EX2 R166, R4 ;  /* 0x0000000400a67308 */ /* 0x0003e20000000800 */
[----:B---3--:R-:W-:Y:S09]  /*2f90*/  F2FP.BF16.PACK_AB R5, R193, R194 ;  /* 0x000000c2c105723e */ /* 0x008ff200000010ff */
[----:B------:R-:W3:Y:S01]  /*2fa0*/  MUFU.TANH R218, R29 ;  /* 0x0000001d00da7308 */ /* 0x000ee20000002400 */
[----:B-1----:R-:W-:Y:S09]  /*2fb0*/  FFMA.FTZ R4, R220, c[0x0][0x23c], -R8 ;  /* 0x00008f00dc047a23 */ /* 0x002ff20000010808 */
[----:B------:R1:W-:Y:S02]  /*2fc0*/  MUFU.EX2 R165, R4 ;  /* 0x0000000400a57308 */ /* 0x0003e40000000800 */
[--C-:B-1----:R-:W-:Y:S08]  /*2fd0*/  FFMA.FTZ R4, R227, c[0x0][0x23c], -R0.reuse ;  /* 0x00008f00e3047a23 */ /* 0x102ff00000010800 */
[----:B------:R1:W-:Y:S02]  /*2fe0*/  MUFU.EX2 R188, R4 ;  /* 0x0000000400bc7308 */ /* 0x0003e40000000800 */
[----:B-1----:R-:W-:Y:S08]  /*2ff0*/  FFMA.FTZ R4, R226, c[0x0][0x23c], -R0 ;  /* 0x00008f00e2047a23 */ /* 0x002ff00000010800 */
[----:B------:R1:W-:Y:S02]  /*3000*/  MUFU.EX2 R187, R4 ;  /* 0x0000000400bb7308 */ /* 0x0003e40000000800 */
[--C-:B-1----:R-:W-:Y:S02]  /*3010*/  FFMA.FTZ R4, R219, c[0x0][0x23c], -R8.reuse ;  /* 0x00008f00db047a23 */ /* 0x102fe40000010808 */
[----:B---3--:R-:W-:Y:S06]  /*3020*/  FFMA.FTZ R8, R218, c[0x0][0x23c], -R8 ;  /* 0x00008f00da087a23 */ /* 0x008fec0000010808 */
        /* <DEDUP_REMOVED lines=9> */
[----:B---3--:R-:W-:Y:S09]  /*30c0*/  F2FP.BF16.PACK_AB R0, R161, R162 ;  /* 0x000000a2a100723e */ /* 0x008ff200000010ff */
[----:B------:R-:W3:Y:S01]  /*30d0*/  MUFU.EX2 R150, R10 ;  /* 0x0000000a00967308 */ /* 0x000ee20000000800 */
        /* <DEDUP_REMOVED lines=8> */
[----:B---3--:R-:W-:Y:S03]  /*3160*/  F2FP.BF16.PACK_AB R0, R150, R151 ;  /* 0x000000979600723e */ /* 0x008fe600000010ff */
[----:B------:R1:W-:Y:S04]  /*3170*/  STS [R196+0x19000], R4 ;  /* 0x01900004c4007388 */ /* 0x0003e80000000800 */
[----:B------:R3:W-:Y:S04]  /*3180*/  STS [R198+0x1a000], R6 ;  /* 0x01a00006c6007388 */ /* 0x0007e80000000800 */
[----:B------:R2:W-:Y:S04]  /*3190*/  STS [R198+0x1a400], R5 ;  /* 0x01a40005c6007388 */ /* 0x0005e80000000800 */
[----:B------:R4:W-:Y:S01]  /*31a0*/  STS [R196+0x1a000], R7 ;  /* 0x01a00007c4007388 */ /* 0x0009e20000000800 */
[----:B-1----:R-:W-:Y:S02]  /*31b0*/  F2FP.BF16.PACK_AB R4, R159, R160 ;  /* 0x000000a09f04723e */ /* 0x002fe400000010ff */
[----:B---3--:R-:W-:Y:S02]  /*31c0*/  F2FP.BF16.PACK_AB R6, R191, R192 ;  /* 0x000000c0bf06723e */ /* 0x008fe400000010ff */
[----:B--2---:R-:W-:Y:S03]  /*31d0*/  F2FP.BF16.PACK_AB R5, R147, R152 ;  /* 0x000000989305723e */ /* 0x004fe600000010ff */
        /* <DEDUP_REMOVED lines=14> */
[----:B------:R-:W-:Y:S08]  /*32c0*/  LDSM.16.M88.4 R32, [R175+0x6000] ;  /* 0x00600000af20783b */ /* 0x000ff00000000200 */
[----:B------:R-:W2:Y:S08]  /*32d0*/  LDSM.16.M88.4 R16, [R173+0xf000] ;  /* 0x00f00000ad10783b */ /* 0x000eb00000000200 */
[----:B------:R-:W3:Y:S08]  /*32e0*/  LDSM.16.M88.4 R28, [R175+0x6800] ;  /* 0x00680000af1c783b */ /* 0x000ef00000000200 */
[----:B------:R-:W3:Y:S08]  /*32f0*/  LDSM.16.M88.4 R132, [R173+0xf400] ;  /* 0x00f40000ad84783b */ /* 0x000ef00000000200 */
[----:B-1----:R1:W4:Y:S04]  /*3300*/  LDG.E R0, [R148.64+0xa0] ;  /* 0x0000a02294007981 */ /* 0x002328000c1e1900 */
[----:B------:R-:W-:Y:S08]  /*3310*/  LDSM.16.M88.4 R136, [R176+0x6000] ;  /* 0x00600000b088783b */ /* 0x000ff00000000200 */
[----:B------:R-:W3:Y:S01]  /*3320*/  LDSM.16.M88.4 R140, [R172+0xf000] ;  /* 0x00f00000ac8c783b */ /* 0x000ee20000000200 */
[-C--:B--2---:R-:W-:Y:S08]  /*3330*/  HMMA.16816.F32.BF16 R4, R32, R16.reuse, RZ ;  /* 0x000000102004723c */ /* 0x084ff000000418ff */
[C---:B---3--:R-:W-:Y:S01]  /*3340*/  HMMA.16816.F32.BF16 R8, R28.reuse, R16, RZ ;  /* 0x000000101c08723c */ /* 0x048fe200000418ff */
[----:B-1----:R-:W-:Y:S05]  /*3350*/  MOV R148, c[0x0][0x1c0] ;  /* 0x0000700000947a02 */ /* 0x002fea0000000f00 */
[----:B------:R-:W-:Y:S02]  /*3360*/  IMAD R148, R148, c[0x0][0x22c], RZ ;  /* 0x00008b0094947a24 */ /* 0x000fe400078e02ff */
[-C--:B------:R-:W-:Y:S04]  /*3370*/  HMMA.16816.F32.BF16 R12, R28, R18.reuse, RZ ;  /* 0x000000121c0c723c */ /* 0x080fe800000418ff */
[----:B------:R-:W-:Y:S04]  /*3380*/  LEA R148, -R148, RZ, 0x6 ;  /* 0x000000ff94947211 */ /* 0x000fe800078e31ff */
[C---:B------:R-:W-:Y:S04]  /*3390*/  HMMA.16816.F32.BF16 R16, R32.reuse, R18, RZ ;  /* 0x000000122010723c */ /* 0x040fe800000418ff */
[C---:B------:R-:W-:Y:S04]  /*33a0*/  LEA R184, P0, R148.reuse, R184, 0x2 ;  /* 0x000000b894b87211 */ /* 0x040fe800078010ff */
[-C--:B------:R-:W-:Y:S01]  /*33b0*/  HMMA.16816.F32.BF16 R20, R32, R132.reuse, RZ ;  /* 0x000000842014723c */ /* 0x080fe200000418ff */
[----:B------:R-:W-:Y:S02]  /*33c0*/  LEA.HI.X.SX32 R185, R148, R185, 0x2, P0 ;  /* 0x000000b994b97211 */ /* 0x000fe400000f16ff */
[----:B------:R-:W-:Y:S05]  /*33d0*/  PLOP3.LUT P0, PT, PT, PT, UP2, 0x80, 0x0 ;  /* 0x000000000000781c */ /* 0x000fea0003f0f028 */
        /* <DEDUP_REMOVED lines=47> */
[-C--:B------:R-:W-:Y:S07]  /*36d0*/  HMMA.16816.F32.BF16 R28, R140, R134.reuse, R28 ;  /* 0x000000868c1c723c */ /* 0x080fee000004181c */
[----:B------:R-:W-:Y:S01]  /*36e0*/  FFMA.FTZ R140, -R209, R209, 1 ;  /* 0x3f800000d18c7423 */ /* 0x000fe200000101d1 */
[----:B------:R-:W-:Y:S01]  /*36f0*/  HMMA.16816.F32.BF16 R32, R136, R134, R32 ;  /* 0x000000868820723c */ /* 0x000fe20000041820 */
[----:B------:R-:W-:Y:S03]  /*3700*/  LDSM.16.M88.4 R132, [R176+0x8000] ;  /* 0x00800000b084783b */ /* 0x000fe60000000200 */
[----:B------:R-:W-:Y:S05]  /*3710*/  FMUL.FTZ R140, R140, c[0x0][0x2ec] ;  /* 0x0000bb008c8c7a20 */ /* 0x000fea0000410000 */
[----:B------:R-:W1:Y:S02]  /*3720*/  LDSM.16.M88.4 R136, [R172+0x13000] ;  /* 0x01300000ac88783b */ /* 0x000e640000000200 */
[-C--:B-1----:R-:W-:Y:S11]  /*3730*/  HMMA.16816.F32.BF16 R4, R132, R136.reuse, R4 ;  /* 0x000000888404723c */ /* 0x082ff60000041804 */
[----:B------:R-:W-:Y:S11]  /*3740*/  @!UPT UIADD3 URZ, URZ, URZ, URZ ;  /* 0x0000003f3f3ff290 */ /* 0x000ff6000fffe03f */
[----:B------:R-:W-:Y:S02]  /*3750*/  @!UPT UIADD3 URZ, URZ, URZ, URZ ;  /* 0x0000003f3f3ff290 */ /* 0x000fe4000fffe03f */
[C---:B------:R-:W-:Y:S02]  /*3760*/  FADD.FTZ R4, -R146.reuse, R4 ;  /* 0x0000000492047221 */ /* 0x040fe40000010100 */
        /* <DEDUP_REMOVED lines=16> */
[----:B------:R-:W-:Y:S02]  /*3870*/  FMUL.FTZ R5, R154, R16 ;  /* 0x000000109a057220 */ /* 0x000fe40000410000 */
[----:B------:R-:W-:Y:S02]  /*3880*/  FMUL.FTZ R4, R153, R17 ;  /* 0x0000001199047220 */ /* 0x000fe40000410000 */
[C---:B------:R-:W-:Y:S02]  /*3890*/  FADD.FTZ R18, -R145.reuse, R18 ;  /* 0x0000001291127221 */ /* 0x040fe40000010100 */
[----:B------:R-:W-:Y:S01]  /*38a0*/  FADD.FTZ R19, -R145, R19 ;  /* 0x0000001391137221 */ /* 0x000fe20000010100 */
[-C--:B-1----:R-:W-:Y:S08]  /*38b0*/  HMMA.16816.F32.BF16 R20, R132, R136.reuse, R20 ;  /* 0x000000888414723c */ /* 0x082ff00000041814 */
[C---:B------:R-:W-:Y:S08]  /*38c0*/  HMMA.16816.F32.BF16 R24, R140.reuse, R136, R24 ;  /* 0x000000888c18723c */ /* 0x040ff00000041818 */
[-C--:B------:R-:W-:Y:S08]  /*38d0*/  HMMA.16816.F32.BF16 R28, R140, R138.reuse, R28 ;  /* 0x0000008a8c1c723c */ /* 0x080ff0000004181c */
[C---:B------:R-:W-:Y:S01]  /*38e0*/  FADD.FTZ R17, -R146.reuse, R20 ;  /* 0x0000001492117221 */ /* 0x040fe20000010100 */
[----:B------:R-:W-:Y:S04]  /*38f0*/  HMMA.16816.F32.BF16 R32, R132, R138, R32 ;  /* 0x0000008a8420723c */ /* 0x000fe80000041820 */
[----:B------:R-:W-:Y:S02]  /*3900*/  FADD.FTZ R16, -R146, R21 ;  /* 0x0000001592107221 */ /* 0x000fe40000010100 */
[----:B------:R-:W-:Y:S02]  /*3910*/  FFMA.FTZ R21, -R212, R212, 1 ;  /* 0x3f800000d4157423 */ /* 0x000fe400000101d4 */
[----:B------:R-:W-:Y:S04]  /*3920*/  FFMA.FTZ R20, -R211, R211, 1 ;  /* 0x3f800000d3147423 */ /* 0x000fe800000101d3 */
[----:B------:R-:W-:Y:S02]  /*3930*/  FMUL.FTZ R21, R21, c[0x0][0x2ec] ;  /* 0x0000bb0015157a20 */ /* 0x000fe40000410000 */
[----:B------:R-:W-:Y:S02]  /*3940*/  FMUL.FTZ R20, R20, c[0x0][0x2ec] ;  /* 0x0000bb0014147a20 */ /* 0x000fe40000410000 */
[----:B------:R-:W-:Y:S02]  /*3950*/  FMUL.FTZ R16, R147, R16 ;  /* 0x0000001093107220 */ /* 0x000fe40000410000 */
[----:B------:R-:W-:Y:S02]  /*3960*/  FMUL.FTZ R147, R21, R5 ;  /* 0x0000000515937220 */ /* 0x000fe40000410000 */
[----:B------:R-:W-:Y:S02]  /*3970*/  FFMA.FTZ R21, -R205, R205, 1 ;  /* 0x3f800000cd157423 */ /* 0x000fe400000101cd */
[----:B------:R-:W-:Y:S02]  /*3980*/  FMUL.FTZ R17, R152, R17 ;  /* 0x0000001198117220 */ /* 0x000fe40000410000 */
[C---:B------:R-:W-:Y:S02]  /*3990*/  FADD.FTZ R32, -R146.reuse, R32 ;  /* 0x0000002092207221 */ /* 0x040fe40000010100 */
[----:B------:R-:W-:Y:S02]  /*39a0*/  FADD.FTZ R33, -R146, R33 ;  /* 0x0000002192217221 */ /* 0x000fe40000010100 */
[----:B------:R-:W-:Y:S02]  /*39b0*/  FMUL.FTZ R146, R20, R4 ;  /* 0x0000000414927220 */ /* 0x000fe40000410000 */
[----:B------:R-:W-:Y:S02]  /*39c0*/  FFMA.FTZ R20, -R204, R204, 1 ;  /* 0x3f800000cc147423 */ /* 0x000fe400000101cc */
[----:B------:R-:W-:Y:S02]  /*39d0*/  FMUL.FTZ R5, R151, R32 ;  /* 0x0000002097057220 */ /* 0x000fe40000410000 */
[----:B------:R-:W-:Y:S02]  /*39e0*/  FMUL.FTZ R4, R150, R33 ;  /* 0x0000002196047220 */ /* 0x000fe40000410000 */
        /* <DEDUP_REMOVED lines=8> */
[C---:B------:R-:W-:Y:S02]  /*3a70*/  FADD.FTZ R5, -R145.reuse, R6 ;  /* 0x0000000691057221 */ /* 0x040fe40000010100 */
[----:B------:R-:W-:Y:S02]  /*3a80*/  FADD.FTZ R4, -R145, R7 ;  /* 0x0000000791047221 */ /* 0x000fe40000010100 */
        /* <DEDUP_REMOVED lines=78> */
[C---:B----4-:R-:W-:Y:S02]  /*3f70*/  FADD.FTZ R7, -R0.reuse, R10 ;  /* 0x0000000a00077221 */ /* 0x050fe40000010100 */
        /* <DEDUP_REMOVED lines=58> */
.L_x_1014:
        /* <DEDUP_REMOVED lines=118> */
.L_x_1015:
        /* <DEDUP_REMOVED lines=11> */
[----:B------:R-:W-:Y:S01]  /*4b30*/  IMAD R159, R159, 0x28, RZ ;  /* 0x000000289f9f7824 */ /* 0x000fe200078e02ff */
[----:B------:R-:W3:Y:S01]  /*4b40*/  LDSM.16.MT88.4 R28, [R0+0xd000] ;  /* 0x00d00000001c783b */ /* 0x000ee20000004200 */
[----:B------:R-:W-:Y:S03]  /*4b50*/  IMAD.MOV.U32 R158, RZ, RZ, c[0x0][0x1c0] ;  /* 0x00007000ff9e7624 */ /* 0x000fe600078e00ff */
[----:B------:R-:W4:Y:S01]  /*4b60*/  LDL R157, [R1] ;  /* 0x00000000019d7983 */ /* 0x000f220000100800 */
[----:B------:R-:W-:Y:S03]  /*4b70*/  IMAD R158, R158, c[0x0][0x22c], RZ ;  /* 0x00008b009e9e7a24 */ /* 0x000fe600078e02ff */
[----:B------:R-:W-:Y:S01]  /*4b80*/  LDSM.16.M88.4 R32, [R178] ;  /* 0x00000000b220783b */ /* 0x000fe20000000200 */
[----:B------:R-:W-:Y:S03]  /*4b90*/  IMAD R158, R158, 0x38, RZ ;  /* 0x000000389e9e7824 */ /* 0x000fe600078e02ff */
[----:B------:R-:W4:Y:S04]  /*4ba0*/  LDL R156, [R1+0x4] ;  /* 0x00000400019c7983 */ /* 0x000f280000100800 */
[----:B------:R-:W1:Y:S04]  /*4bb0*/  LDSM.16.MT88.4 R132, [R0+0x9400] ;  /* 0x009400000084783b */ /* 0x000e680000004200 */
[----:B------:R-:W1:Y:S04]  /*4bc0*/  LDSM.16.MT88.4 R136, [R0+0xb400] ;  /* 0x00b400000088783b */ /* 0x000e680000004200 */
[----:B------:R-:W1:Y:S04]  /*4bd0*/  LDSM.16.MT88.4 R140, [R0+0xd400] ;  /* 0x00d40000008c783b */ /* 0x000e680000004200 */
[----:B------:R-:W-:Y:S01]  /*4be0*/  LDSM.16.M88.4 R144, [R180] ;  /* 0x00000000b490783b */ /* 0x000fe20000000200 */
[C---:B-12---:R-:W-:Y:S03]  /*4bf0*/  HMMA.16816.F32.BF16 R4, R24.reuse, R8, RZ ;  /* 0x000000081804723c */ /* 0x046fe600000418ff */
[----:B------:R-:W1:Y:S04]  /*4c00*/  LDSM.16.MT88.4 R148, [R0+0x9800] ;  /* 0x009800000094783b */ /* 0x000e680000004200 */
[----:B------:R-:W-:Y:S01]  /*4c10*/  LDSM.16.MT88.4 R152, [R0+0x9c00] ;  /* 0x009c00000098783b */ /* 0x000fe20000004200 */
[C---:B------:R-:W-:Y:S08]  /*4c20*/  HMMA.16816.F32.BF16 R8, R24.reuse, R10, RZ ;  /* 0x0000000a1808723c */ /* 0x040ff000000418ff */
[C---:B---3--:R-:W-:Y:S08]  /*4c30*/  HMMA.16816.F32.BF16 R12, R24.reuse, R16, RZ ;  /* 0x00000010180c723c */ /* 0x048ff000000418ff */
[C---:B------:R-:W-:Y:S08]  /*4c40*/  HMMA.16816.F32.BF16 R16, R24.reuse, R18, RZ ;  /* 0x000000121810723c */ /* 0x040ff000000418ff */
[C---:B------:R-:W-:Y:S08]  /*4c50*/  HMMA.16816.F32.BF16 R20, R24.reuse, R28, RZ ;  /* 0x0000001c1814723c */ /* 0x040ff000000418ff */
[----:B------:R-:W-:Y:S01]  /*4c60*/  HMMA.16816.F32.BF16 R24, R24, R30, RZ ;  /* 0x0000001e1818723c */ /* 0x000fe200000418ff */
[----:B------:R-:W2:Y:S07]  /*4c70*/  LDSM.16.MT88.4 R28, [R0+0xb800] ;  /* 0x00b80000001c783b */ /* 0x000eae0000004200 */
[C---:B------:R-:W-:Y:S08]  /*4c80*/  HMMA.16816.F32.BF16 R4, R32.reuse, R132, R4 ;  /* 0x000000842004723c */ /* 0x040ff00000041804 */
[C---:B------:R-:W-:Y:S01]  /*4c90*/  HMMA.16816.F32.BF16 R8, R32.reuse, R134, R8 ;  /* 0x000000862008723c */ /* 0x040fe20000041808 */
[----:B------:R-:W3:Y:S07]  /*4ca0*/  LDSM.16.MT88.4 R132, [R0+0xd800] ;  /* 0x00d800000084783b */ /* 0x000eee0000004200 */
[C---:B------:R-:W-:Y:S08]  /*4cb0*/  HMMA.16816.F32.BF16 R12, R32.reuse, R136, R12 ;  /* 0x00000088200c723c */ /* 0x040ff0000004180c */
[C---:B------:R-:W-:Y:S01]  /*4cc0*/  HMMA.16816.F32.BF16 R16, R32.reuse, R138, R16 ;  /* 0x0000008a2010723c */ /* 0x040fe20000041810 */
[----:B------:R-:W3:Y:S07]  /*4cd0*/  LDSM.16.M88.4 R136, [R179] ;  /* 0x00000000b388783b */ /* 0x000eee0000000200 */
[C---:B------:R-:W-:Y:S08]  /*4ce0*/  HMMA.16816.F32.BF16 R20, R32.reuse, R140, R20 ;  /* 0x0000008c2014723c */ /* 0x040ff00000041814 */
[----:B------:R-:W-:Y:S01]  /*4cf0*/  HMMA.16816.F32.BF16 R24, R32, R142, R24 ;  /* 0x0000008e2018723c */ /* 0x000fe20000041818 */
[----:B------:R-:W3:Y:S04]  /*4d00*/  LDSM.16.MT88.4 R32, [R0+0xbc00] ;  /* 0x00bc00000020783b */ /* 0x000ee80000004200 */
        /* <DEDUP_REMOVED lines=11> */
[C---:B------:R-:W-:Y:S08]  /*4dc0*/  HMMA.16816.F32.BF16 R4, R136.reuse, R152, R4 ;  /* 0x000000988804723c */ /* 0x040ff00000041804 */
[C---:B------:R-:W-:Y:S01]  /*4dd0*/  HMMA.16816.F32.BF16 R8, R136.reuse, R154, R8 ;  /* 0x0000009a8808723c */ /* 0x040fe20000041808 */
[----:B------:R-:W-:Y:S07]  /*4de0*/  LDSM.16.MT88.4 R152, [R0+0xa800] ;  /* 0x00a800000098783b */ /* 0x000fee0000004200 */
[C---:B------:R-:W-:Y:S08]  /*4df0*/  HMMA.16816.F32.BF16 R12, R136.reuse, R32, R12 ;  /* 0x00000020880c723c */ /* 0x040ff0000004180c */
[C---:B------:R-:W-:Y:S01]  /*4e00*/  HMMA.16816.F32.BF16 R16, R136.reuse, R34, R16 ;  /* 0x000000228810723c */ /* 0x040fe20000041810 */
[----:B------:R-:W-:Y:S07]  /*4e10*/  LDSM.16.M88.4 R32, [R178+0x2000] ;  /* 0x00200000b220783b */ /* 0x000fee0000000200 */
[C---:B------:R-:W-:Y:S08]  /*4e20*/  HMMA.16816.F32.BF16 R20, R136.reuse, R140, R20 ;  /* 0x0000008c8814723c */ /* 0x040ff00000041814 */
[----:B------:R-:W-:Y:S01]  /*4e30*/  HMMA.16816.F32.BF16 R24, R136, R142, R24 ;  /* 0x0000008e8818723c */ /* 0x000fe20000041818 */
[----:B------:R-:W3:Y:S04]  /*4e40*/  LDSM.16.MT88.4 R136, [R0+0xa400] ;  /* 0x00a400000088783b */ /* 0x000ee80000004200 */
[----:B------:R-:W3:Y:S03]  /*4e50*/  LDSM.16.MT88.4 R140, [R0+0xc400] ;  /* 0x00c40000008c783b */ /* 0x000ee60000004200 */
[C---:B-1----:R-:W-:Y:S08]  /*4e60*/  HMMA.16816.F32.BF16 R4, R28.reuse, R148, R4 ;  /* 0x000000941c04723c */ /* 0x042ff00000041804 */
[C---:B------:R-:W-:Y:S01]  /*4e70*/  HMMA.16816.F32.BF16 R8, R28.reuse, R150, R8 ;  /* 0x000000961c08723c */ /* 0x040fe20000041808 */
[----:B------:R-:W1:Y:S07]  /*4e80*/  LDSM.16.MT88.4 R148, [R0+0xe400] ;  /* 0x00e400000094783b */ /* 0x000e6e0000004200 */
[C---:B--2---:R-:W-:Y:S08]  /*4e90*/  HMMA.16816.F32.BF16 R12, R28.reuse, R132, R12 ;  /* 0x000000841c0c723c */ /* 0x044ff0000004180c */
[C---:B------:R-:W-:Y:S01]  /*4ea0*/  HMMA.16816.F32.BF16 R16, R28.reuse, R134, R16 ;  /* 0x000000861c10723c */ /* 0x040fe20000041810 */
[----:B------:R-:W2:Y:S07]  /*4eb0*/  LDSM.16.M88.4 R132, [R180+0x2000] ;  /* 0x00200000b484783b */ /* 0x000eae0000000200 */
[C---:B---3--:R-:W-:Y:S08]  /*4ec0*/  HMMA.16816.F32.BF16 R20, R28.reuse, R144, R20 ;  /* 0x000000901c14723c */ /* 0x048ff00000041814 */
[----:B------:R-:W-:Y:S01]  /*4ed0*/  HMMA.16816.F32.BF16 R24, R28, R146, R24 ;  /* 0x000000921c18723c */ /* 0x000fe20000041818 */
[----:B------:R-:W3:Y:S04]  /*4ee0*/  LDSM.16.MT88.4 R28, [R0+0xc800] ;  /* 0x00c80000001c783b */ /* 0x000ee80000004200 */
[----:B------:R-:W-:Y:S03]  /*4ef0*/  LDSM.16.MT88.4 R144, [R0+0xcc00] ;  /* 0x00cc00000090783b */ /* 0x000fe60000004200 */
[C---:B------:R-:W-:Y:S08]  /*4f00*/  HMMA.16816.F32.BF16 R4, R32.reuse, R136, R4 ;  /* 0x000000882004723c */ /* 0x040ff00000041804 */
[C---:B------:R-:W-:Y:S01]  /*4f10*/  HMMA.16816.F32.BF16 R8, R32.reuse, R138, R8 ;  /* 0x0000008a2008723c */ /* 0x040fe20000041808 */
[----:B------:R-:W3:Y:S07]  /*4f20*/  LDSM.16.MT88.4 R136, [R0+0xe800] ;  /* 0x00e800000088783b */ /* 0x000eee0000004200 */
[C---:B------:R-:W-:Y:S08]  /*4f30*/  HMMA.16816.F32.BF16 R12, R32.reuse, R140, R12 ;  /* 0x0000008c200c723c */ /* 0x040ff0000004180c */
[C---:B------:R-:W-:Y:S01]  /*4f40*/  HMMA.16816.F32.BF16 R16, R32.reuse, R142, R16 ;  /* 0x0000008e2010723c */ /* 0x040fe20000041810 */
[----:B------:R-:W-:Y:S07]  /*4f50*/  LDSM.16.MT88.4 R140, [R0+0xac00] ;  /* 0x00ac0000008c783b */ /* 0x000fee0000004200 */
[C---:B-1----:R-:W-:Y:S08]  /*4f60*/  HMMA.16816.F32.BF16 R20, R32.reuse, R148, R20 ;  /* 0x000000942014723c */ /* 0x042ff00000041814 */
[----:B------:R-:W-:Y:S01]  /*4f70*/  HMMA.16816.F32.BF16 R24, R32, R150, R24 ;  /* 0x000000962018723c */ /* 0x000fe20000041818 */
[----:B------:R-:W1:Y:S04]  /*4f80*/  LDSM.16.M88.4 R32, [R179+0x2000] ;  /* 0x00200000b320783b */ /* 0x000e680000000200 */
[----:B------:R-:W1:Y:S03]  /*4f90*/  LDSM.16.MT88.4 R148, [R0+0xec00] ;  /* 0x00ec00000094783b */ /* 0x000e660000004200 */
[C---:B--2---:R-:W-:Y:S08]  /*4fa0*/  HMMA.16816.F32.BF16 R4, R132.reuse, R152, R4 ;  /* 0x000000988404723c */ /* 0x044ff00000041804 */
[C---:B------:R-:W-:Y:S08]  /*4fb0*/  HMMA.16816.F32.BF16 R8, R132.reuse, R154, R8 ;  /* 0x0000009a8408723c */ /* 0x040ff00000041808 */
[C---:B---3--:R-:W-:Y:S07]  /*4fc0*/  HMMA.16816.F32.BF16 R12, R132.reuse, R28, R12 ;  /* 0x0000001c840c723c */ /* 0x048fee000004180c */
        /* <DEDUP_REMOVED lines=8> */
[C---:B------:R-:W-:Y:S01]  /*5050*/  HMMA.16816.F32.BF16 R20, R132.reuse, R136, R20 ;  /* 0x000000888414723c */ /* 0x040fe20000041814 */
[----:B------:R2:W5:Y:S03]  /*5060*/  @P0 LDG.E R239, [R28.64] ;  /* 0x0000001c1cef0981 */ /* 0x000566000c1e1900 */
[-C--:B------:R-:W-:Y:S01]  /*5070*/  LEA.HI.X.SX32 R31, R240, R185.reuse, 0x2, P1 ;  /* 0x000000b9f01f7211 */ /* 0x080fe200008f16ff */
[----:B------:R2:W5:Y:S01]  /*5080*/  @P0 LDG.E R238, [R28.64+0x20] ;  /* 0x0000201c1cee0981 */ /* 0x000562000c1e1900 */
[----:B------:R-:W-:Y:S02]  /*5090*/  IMAD R157, R157, 0x18, RZ ;  /* 0x000000189d9d7824 */ /* 0x000fe400078e02ff */
[----:B------:R-:W-:Y:S01]  /*50a0*/  HMMA.16816.F32.BF16 R24, R132, R138, R24 ;  /* 0x0000008a8418723c */ /* 0x000fe20000041818 */
[----:B------:R-:W-:Y:S03]  /*50b0*/  LDSM.16.MT88.4 R136, [R2+0x18800] ;  /* 0x018800000288783b */ /* 0x000fe60000004200 */
[----:B------:R-:W-:Y:S01]  /*50c0*/  IMAD.MOV.U32 R156, RZ, RZ, c[0x0][0x1c0] ;  /* 0x00007000ff9c7624 */ /* 0x000fe200078e00ff */
[----:B------:R2:W5:Y:S03]  /*50d0*/  @P0 LDG.E R237, [R28.64+0x80] ;  /* 0x0000801c1ced0981 */ /* 0x000566000c1e1900 */
[C---:B-1----:R-:W-:Y:S01]  /*50e0*/  HMMA.16816.F32.BF16 R4, R32.reuse, R140, R4 ;  /* 0x0000008c2004723c */ /* 0x042fe20000041804 */
[----:B------:R2:W5:Y:S04]  /*50f0*/  @P0 LDG.E R236, [R28.64+0xa0] ;  /* 0x0000a01c1cec0981 */ /* 0x000568000c1e1900 */
[----:B------:R-:W-:Y:S03]  /*5100*/  IMAD R156, R156, c[0x0][0x22c], RZ ;  /* 0x00008b009c9c7a24 */ /* 0x000fe600078e02ff */
[C---:B------:R-:W-:Y:S01]  /*5110*/  HMMA.16816.F32.BF16 R8, R32.reuse, R142, R8 ;  /* 0x0000008e2008723c */ /* 0x040fe20000041808 */
[----:B------:R-:W-:Y:S03]  /*5120*/  LDSM.16.MT88.4 R140, [R3+0x1c00] ;  /* 0x001c0000038c783b */ /* 0x000fe60000004200 */
[----:B------:R-:W-:Y:S04]  /*5130*/  IMAD.SHL.U32 R156, R156, 0x10, RZ ;  /* 0x000000109c9c7824 */ /* 0x000fe800078e00ff */
[C---:B------:R-:W-:Y:S04]  /*5140*/  HMMA.16816.F32.BF16 R12, R32.reuse, R144, R12 ;  /* 0x00000090200c723c */ /* 0x040fe8000004180c */
[CC--:B------:R-:W-:Y:S03]  /*5150*/  LEA R132, P0, R156.reuse, R184.reuse, 0x2 ;  /* 0x000000b89c847211 */ /* 0x0c0fe600078010ff */
[----:B------:R1:W-:Y:S01]  /*5160*/  RED.E.ADD.F32.FTZ.RN.STRONG.GPU [R184.64], R4 ;  /* 0x00000004b800798e */ /* 0x0003e2000c10e79c */
[C---:B------:R-:W-:Y:S03]  /*5170*/  HMMA.16816.F32.BF16 R16, R32.reuse, R146, R16 ;  /* 0x000000922010723c */ /* 0x040fe60000041810 */
[----:B------:R3:W-:Y:S01]  /*5180*/  RED.E.ADD.F32.FTZ.RN.STRONG.GPU [R30.64], R5 ;  /* 0x000000051e00798e */ /* 0x0007e2000c10e79c */
[-C--:B------:R-:W-:Y:S02]  /*5190*/  LEA.HI.X.SX32 R133, R156, R185.reuse, 0x2, P0 ;  /* 0x000000b99c857211 */ /* 0x080fe400000f16ff */
[CC--:B--2---:R-:W-:Y:S02]  /*51a0*/  LEA R28, P2, R159.reuse, R184.reuse, 0x2 ;  /* 0x000000b89f1c7211 */ /* 0x0c4fe400078410ff */
[C---:B------:R-:W-:Y:S01]  /*51b0*/  HMMA.16816.F32.BF16 R20, R32.reuse, R148, R20 ;  /* 0x000000942014723c */ /* 0x040fe20000041814 */
[----:B------:R2:W-:Y:S03]  /*51c0*/  RED.E.ADD.F32.FTZ.RN.STRONG.GPU [R132.64], R6 ;  /* 0x000000068400798e */ /* 0x0005e6000c10e79c */
[-C--:B------:R-:W-:Y:S04]  /*51d0*/  LEA.HI.X.SX32 R29, R159, R185.reuse, 0x2, P2 ;  /* 0x000000b99f1d7211 */ /* 0x080fe800010f16ff */
[----:B------:R-:W-:Y:S07]  /*51e0*/  HMMA.16816.F32.BF16 R24, R32, R150, R24 ;  /* 0x000000962018723c */ /* 0x000fee0000041818 */
[CC--:B------:R-:W-:Y:S02]  /*51f0*/  LEA R32, P0, R160.reuse, R184.reuse, 0x2 ;  /* 0x000000b8a0207211 */ /* 0x0c0fe400078010ff */
[CC--:B-1----:R-:W-:Y:S03]  /*5200*/  LEA R4, P1, R157.reuse, R184.reuse, 0x2 ;  /* 0x000000b89d047211 */ /* 0x0c2fe600078210ff */
[-C--:B------:R-:W-:Y:S02]  /*5210*/  LEA.HI.X.SX32 R33, R160, R185.reuse, 0x2, P0 ;  /* 0x000000b9a0217211 */ /* 0x080fe400000f16ff */
[-C--:B---3--:R-:W-:Y:S01]  /*5220*/  LEA.HI.X.SX32 R5, R157, R185.reuse, 0x2, P1 ;  /* 0x000000b99d057211 */ /* 0x088fe200008f16ff */
[----:B------:R-:W-:Y:S04]  /*5230*/  IMAD.MOV.U32 R157, RZ, RZ, c[0x0][0x1c0] ;  /* 0x00007000ff9d7624 */ /* 0x000fe800078e00ff */
[----:B------:R1:W-:Y:S01]  /*5240*/  RED.E.ADD.F32.FTZ.RN.STRONG.GPU [R4.64], R7 ;  /* 0x000000070400798e */ /* 0x0003e2000c10e79c */
[----:B------:R-:W-:Y:S03]  /*5250*/  IMAD R157, R157, c[0x0][0x22c], RZ ;  /* 0x00008b009d9d7a24 */ /* 0x000fe600078e02ff */
[----:B------:R3:W-:Y:S01]  /*5260*/  RED.E.ADD.F32.FTZ.RN.STRONG.GPU [R32.64], R8 ;  /* 0x000000082000798e */ /* 0x0007e2000c10e79c */
[----:B------:R-:W-:Y:S03]  /*5270*/  IMAD R157, R157, 0x30, RZ ;  /* 0x000000309d9d7824 */ /* 0x000fe600078e02ff */
[----:B------:R4:W-:Y:S02]  /*5280*/  RED.E.ADD.F32.FTZ.RN.STRONG.GPU [R28.64], R9 ;  /* 0x000000091c00798e */ /* 0x0009e4000c10e79c */
[CC--:B--2---:R-:W-:Y:S02]  /*5290*/  LEA R6, P1, R157.reuse, R184.reuse, 0x2 ;  /* 0x000000b89d067211 */ /* 0x0c4fe400078210ff */
[----:B------:R-:W-:Y:S02]  /*52a0*/  LDSM.16.MT88.4 R32, [R2+0x17800] ;  /* 0x017800000220783b */ /* 0x000fe40000004200 */
[-C--:B-1----:R-:W-:Y:S01]  /*52b0*/  LEA.HI.X.SX32 R7, R157, R185.reuse, 0x2, P1 ;  /* 0x000000b99d077211 */ /* 0x082fe200008f16ff */
[----:B------:R-:W-:Y:S01]  /*52c0*/  IMAD.MOV.U32 R157, RZ, RZ, c[0x0][0x1c0] ;  /* 0x00007000ff9d7624 */ /* 0x000fe200078e00ff */
[CC--:B------:R-:W-:Y:S03]  /*52d0*/  LEA R4, P0, R158.reuse, R184.reuse, 0x2 ;  /* 0x000000b89e047211 */ /* 0x0c0fe600078010ff */
[----:B------:R1:W-:Y:S01]  /*52e0*/  RED.E.ADD.F32.FTZ.RN.STRONG.GPU [R6.64], R10 ;  /* 0x0000000a0600798e */ /* 0x0003e2000c10e79c */
[-C--:B------:R-:W-:Y:S01]  /*52f0*/  LEA.HI.X.SX32 R5, R158, R185.reuse, 0x2, P0 ;  /* 0x000000b99e057211 */ /* 0x080fe200000f16ff */
[----:B------:R-:W-:Y:S04]  /*5300*/  IMAD R157, R157, c[0x0][0x22c], RZ ;  /* 0x00008b009d9d7a24 */ /* 0x000fe800078e02ff */
[----:B------:R2:W-:Y:S01]  /*5310*/  RED.E.ADD.F32.FTZ.RN.STRONG.GPU [R4.64], R11 ;  /* 0x0000000b0400798e */ /* 0x0005e2000c10e79c */
[----:B------:R-:W-:Y:S03]  /*5320*/  IMAD.SHL.U32 R157, R157, 0x10, RZ ;  /* 0x000000109d9d7824 */ /* 0x000fe600078e00ff */
[----:B------:R-:W-:Y:S02]  /*5330*/  RED.E.ADD.F32.FTZ.RN.STRONG.GPU [R184.64+0x80], R12 ;  /* 0x0000800cb800798e */ /* 0x000fe4000c10e79c */
[C---:B------:R-:W-:Y:S02]  /*5340*/  IADD3 R134, R157.reuse, 0x20, RZ ;  /* 0x000000209d867810 */ /* 0x040fe40007ffe0ff */
[C---:B------:R-:W-:Y:S01]  /*5350*/  IADD3 R135, R157.reuse, 0x20, RZ ;  /* 0x000000209d877810 */ /* 0x040fe20007ffe0ff */
[----:B------:R-:W-:Y:S01]  /*5360*/  RED.E.ADD.F32.FTZ.RN.STRONG.GPU [R30.64+0x80], R13 ;  /* 0x0000800d1e00798e */ /* 0x000fe2000c10e79c */
[----:B------:R-:W-:Y:S01]  /*5370*/  IADD3 R0, R157, 0x20, RZ ;  /* 0x000000209d007810 */ /* 0x000fe20007ffe0ff */
[C---:B------:R-:W-:Y:S01]  /*5380*/  IMAD.IADD R134, R240.reuse, 0x1, R134 ;  /* 0x00000001f0867824 */ /* 0x040fe200078e0286 */
[CC--:B---3--:R-:W-:Y:S03]  /*5390*/  LEA R8, P0, R135.reuse, R184.reuse, 0x2 ;  /* 0x000000b887087211 */ /* 0x0c8fe600078010ff */
[C---:B------:R-:W-:Y:S01]  /*53a0*/  IMAD.IADD R0, R240.reuse, 0x1, R0 ;  /* 0x00000001f0007824 */ /* 0x040fe200078e0200 */
[-C--:B----4-:R-:W-:Y:S03]  /*53b0*/  LEA.HI.X.SX32 R9, R135, R185.reuse, 0x2, P0 ;  /* 0x000000b987097211 */ /* 0x090fe600000f16ff */
[----:B------:R-:W-:Y:S01]  /*53c0*/  IMAD.IADD R0, R240, 0x1, R0 ;  /* 0x00000001f0007824 */ /* 0x000fe200078e0200 */
[-C--:B-1----:R-:W-:Y:S01]  /*53d0*/  LEA R6, P1, R134, R184.reuse, 0x2 ;  /* 0x000000b886067211 */ /* 0x082fe200078210ff */
[----:B------:R1:W-:Y:S01]  /*53e0*/  RED.E.ADD.F32.FTZ.RN.STRONG.GPU [R8.64], R14 ;  /* 0x0000000e0800798e */ /* 0x0003e2000c10e79c */
[-C--:B------:R-:W-:Y:S02]  /*53f0*/  LEA R10, P2, R244, R184.reuse, 0x2 ;  /* 0x000000b8f40a7211 */ /* 0x080fe400078410ff */
[-C--:B------:R-:W-:Y:S02]  /*5400*/  LEA.HI.X.SX32 R7, R134, R185.reuse, 0x2, P1 ;  /* 0x000000b986077211 */ /* 0x080fe400008f16ff */
[-C--:B--2---:R-:W-:Y:S01]  /*5410*/  LEA R4, P0, R0, R184.reuse, 0x2 ;  /* 0x000000b800047211 */ /* 0x084fe200078010ff */
[----:B------:R-:W-:Y:S01]  /*5420*/  LDSM.16.MT88.4 R132, [R3+0x1400] ;  /* 0x001400000384783b */ /* 0x000fe20000004200 */
[-C--:B------:R-:W-:Y:S02]  /*5430*/  LEA.HI.X.SX32 R11, R244, R185.reuse, 0x2, P2 ;  /* 0x000000b9f40b7211 */ /* 0x080fe400010f16ff */
[-C--:B------:R-:W-:Y:S01]  /*5440*/  LEA.HI.X.SX32 R5, R0, R185.reuse, 0x2, P0 ;  /* 0x000000b900057211 */ /* 0x080fe200000f16ff */
[----:B------:R2:W-:Y:S01]  /*5450*/  RED.E.ADD.F32.FTZ.RN.STRONG.GPU [R6.64], R15 ;  /* 0x0000000f0600798e */ /* 0x0005e2000c10e79c */
[----:B------:R-:W-:Y:S03]  /*5460*/  IADD3 R0, R156, 0x40, RZ ;  /* 0x000000409c007810 */ /* 0x000fe60007ffe0ff */
[----:B------:R3:W-:Y:S04]  /*5470*/  RED.E.ADD.F32.FTZ.RN.STRONG.GPU [R4.64], R16 ;  /* 0x000000100400798e */ /* 0x0007e8000c10e79c */
[----:B------:R4:W-:Y:S01]  /*5480*/  RED.E.ADD.F32.FTZ.RN.STRONG.GPU [R10.64], R17 ;  /* 0x000000110a00798e */ /* 0x0009e2000c10e79c */
[CC--:B-1----:R-:W-:Y:S04]  /*5490*/  LEA R8, P1, R243.reuse, R184.reuse, 0x2 ;  /* 0x000000b8f3087211 */ /* 0x0c2fe800078210ff */
[-C--:B------:R-:W-:Y:S05]  /*54a0*/  LEA.HI.X.SX32 R9, R243, R185.reuse, 0x2, P1 ;  /* 0x000000b9f3097211 */ /* 0x080fea00008f16ff */
[----:B------:R1:W-:Y:S01]  /*54b0*/  RED.E.ADD.F32.FTZ.RN.STRONG.GPU [R8.64], R18 ;  /* 0x000000120800798e */ /* 0x0003e2000c10e79c */
[CC--:B--2---:R-:W-:Y:S04]  /*54c0*/  LEA R6, P0, R246.reuse, R184.reuse, 0x2 ;  /* 0x000000b8f6067211 */ /* 0x0c4fe800078010ff */
[-C--:B------:R-:W-:Y:S02]  /*54d0*/  LEA.HI.X.SX32 R7, R246, R185.reuse, 0x2, P0 ;  /* 0x000000b9f6077211 */ /* 0x080fe400000f16ff */
[-C--:B---3--:R-:W-:Y:S02]  /*54e0*/  LEA R4, P1, R0, R184.reuse, 0x2 ;  /* 0x000000b800047211 */ /* 0x088fe400078210ff */
[-C--:B------:R-:W-:Y:S01]  /*54f0*/  LEA R12, P0, R252, R184.reuse, 0x2 ;  /* 0x000000b8fc0c7211 */ /* 0x080fe200078010ff */
[----:B------:R2:W-:Y:S01]  /*5500*/  RED.E.ADD.F32.FTZ.RN.STRONG.GPU [R6.64], R19 ;  /* 0x000000130600798e */ /* 0x0005e2000c10e79c */
[-C--:B------:R-:W-:Y:S01]  /*5510*/  LEA.HI.X.SX32 R5, R0, R185.reuse, 0x2, P1 ;  /* 0x000000b900057211 */ /* 0x080fe200008f16ff */
[----:B------:R-:W-:Y:S01]  /*5520*/  IMAD.IADD R0, R240, 0x1, R252 ;  /* 0x00000001f0007824 */ /* 0x000fe200078e02fc */
[-C--:B------:R-:W-:Y:S01]  /*5530*/  LEA.HI.X.SX32 R13, R252, R185.reuse, 0x2, P0 ;  /* 0x000000b9fc0d7211 */ /* 0x080fe200000f16ff */
[----:B------:R-:W-:Y:S03]  /*5540*/  RED.E.ADD.F32.FTZ.RN.STRONG.GPU [R184.64+0x100], R20 ;  /* 0x00010014b800798e */ /* 0x000fe6000c10e79c */
[CC--:B----4-:R-:W-:Y:S01]  /*5550*/  LEA R10, P3, R0.reuse, R184.reuse, 0x2 ;  /* 0x000000b8000a7211 */ /* 0x0d0fe200078610ff */
[----:B------:R-:W-:Y:S03]  /*5560*/  RED.E.ADD.F32.FTZ.RN.STRONG.GPU [R30.64+0x100], R21 ;  /* 0x000100151e00798e */ /* 0x000fe6000c10e79c */
[-C--:B------:R-:W-:Y:S01]  /*5570*/  LEA.HI.X.SX32 R11, R0, R185.reuse, 0x2, P3 ;  /* 0x000000b9000b7211 */ /* 0x080fe200018f16ff */
[----:B------:R3:W-:Y:S01]  /*5580*/  RED.E.ADD.F32.FTZ.RN.STRONG.GPU [R4.64], R22 ;  /* 0x000000160400798e */ /* 0x0007e2000c10e79c */
[----:B------:R-:W-:Y:S03]  /*5590*/  IADD3 R0, R3, -0x3000, RZ ;  /* 0xffffd00003007810 */ /* 0x000fe60007ffe0ff */
[----:B------:R-:W-:Y:S01]  /*55a0*/  RED.E.ADD.F32.FTZ.RN.STRONG.GPU [R12.64], R23 ;  /* 0x000000170c00798e */ /* 0x000fe2000c10e79c */
[CC--:B-1----:R-:W-:Y:S03]  /*55b0*/  LEA R8, P2, R242.reuse, R184.reuse, 0x2 ;  /* 0x000000b8f2087211 */ /* 0x0c2fe600078410ff */
[----:B------:R-:W-:Y:S01]  /*55c0*/  RED.E.ADD.F32.FTZ.RN.STRONG.GPU [R10.64], R24 ;  /* 0x000000180a00798e */ /* 0x000fe2000c10e79c */
[-C--:B------:R-:W-:Y:S03]  /*55d0*/  LEA.HI.X.SX32 R9, R242, R185.reuse, 0x2, P2 ;  /* 0x000000b9f2097211 */ /* 0x080fe600010f16ff */
[----:B------:R-:W-:Y:S01]  /*55e0*/  LDSM.16.MT88.4 R12, [R2+0x17000] ;  /* 0x01700000020c783b */ /* 0x000fe20000004200 */
[CC--:B--2---:R-:W-:Y:S03]  /*55f0*/  LEA R6, P1, R241.reuse, R184.reuse, 0x2 ;  /* 0x000000b8f1067211 */ /* 0x0c4fe600078210ff */
[----:B------:R-:W-:Y:S01]  /*5600*/  RED.E.ADD.F32.FTZ.RN.STRONG.GPU [R8.64], R25 ;  /* 0x000000190800798e */ /* 0x000fe2000c10e79c */
[-C--:B------:R-:W-:Y:S03]  /*5610*/  LEA.HI.X.SX32 R7, R241, R185.reuse, 0x2, P1 ;  /* 0x000000b9f1077211 */ /* 0x080fe600008f16ff */
[----:B------:R-:W-:Y:S01]  /*5620*/  LDSM.16.MT88.4 R8, [R3] ;  /* 0x000000000308783b */ /* 0x000fe20000004200 */
[----:B------:R-:W-:Y:S01]  /*5630*/  ISETP.LT.AND P1, PT, RZ, UR43, PT ;  /* 0x0000002bff007c0c */ /* 0x000fe2000bf21270 */
[----:B------:R-:W-:Y:S02]  /*5640*/  UMOV UR43, UR6 ;  /* 0x00000006002b7c82 */ /* 0x000fe40008000000 */
[----:B------:R-:W-:Y:S01]  /*5650*/  RED.E.ADD.F32.FTZ.RN.STRONG.GPU [R6.64], R26 ;  /* 0x0000001a0600798e */ /* 0x000fe2000c10e79c */
[C---:B---3--:R-:W-:Y:S03]  /*5660*/  LEA R4, P0, R245.reuse, R184, 0x2 ;  /* 0x000000b8f5047211 */ /* 0x048fe600078010ff */
[----:B------:R-:W-:Y:S01]  /*5670*/  LDSM.16.MT88.4 R16, [R3+0x1000] ;  /* 0x001000000310783b */ /* 0x000fe20000004200 */
[----:B------:R-:W-:Y:S03]  /*5680*/  LEA.HI.X.SX32 R5, R245, R185, 0x2, P0 ;  /* 0x000000b9f5057211 */ /* 0x000fe600000f16ff */
[----:B------:R-:W-:Y:S01]  /*5690*/  LDSM.16.MT88.4 R20, [R3+0x2000] ;  /* 0x002000000314783b */ /* 0x000fe20000004200 */
[----:B------:R-:W-:Y:S01]  /*56a0*/  PLOP3.LUT P0, PT, PT, PT, UP0, 0x80, 0x0 ;  /* 0x000000000000781c */ /* 0x000fe20003f0f008 */
[----:B------:R-:W-:Y:S02]  /*56b0*/  @UP2 UIADD3 UR36, UP0, UR36, -0x100, URZ ;  /* 0xffffff0024242890 */ /* 0x000fe4000ff1e03f */
[----:B------:R-:W-:Y:S02]  /*56c0*/  RED.E.ADD.F32.FTZ.RN.STRONG.GPU [R4.64], R27 ;  /* 0x0000001b0400798e */ /* 0x000fe4000c10e79c */
[----:B------:R-:W-:Y:S02]  /*56d0*/  @UP2 UIADD3.X UR7, UR7, -0x1, URZ, UP0, !UPT ;  /* 0xffffffff07072890 */ /* 0x000fe400087fe43f */
        /* <DEDUP_REMOVED lines=63> */
.L_x_1013:
[----:B-1----:R-:W2:Y:S01]  /*5ad0*/  LDL.64 R28, [R1+0x8] ;  /* 0x00000800011c7983 */ /* 0x002ea20000100a00 */
[----:B------:R-:W-:Y:S01]  /*5ae0*/  FMUL.FTZ R84, R84, c[0x0][0x2e0] ;  /* 0x0000b80054547a20 */ /* 0x000fe20000410000 */
[----:B------:R-:W-:Y:S01]  /*5af0*/  F2FP.BF16.PACK_AB R36, R37, R36 ;  /* 0x000000242524723e */ /* 0x000fe200000010ff */
[----:B------:R-:W-:Y:S01]  /*5b00*/  FMUL.FTZ R3, R85, c[0x0][0x2e0] ;  /* 0x0000b80055037a20 */ /* 0x000fe20000410000 */
[----:B------:R-:W1:Y:S01]  /*5b10*/  S2R R25, SR_CTAID.Y ;  /* 0x0000000000197919 */ /* 0x000e620000002600 */
        /* <DEDUP_REMOVED lines=30> */
[----:B------:R-:W-:Y:S01]  /*5d00*/  STS [R247], R3 ;  /* 0x00000003f7007388 */ /* 0x000fe20000000800 */
[----:B------:R-:W-:Y:S01]  /*5d10*/  FMUL.FTZ R16, R101, c[0x0][0x2e0] ;  /* 0x0000b80065107a20 */ /* 0x000fe20000410000 */
[----:B------:R-:W-:Y:S01]  /*5d20*/  F2FP.BF16.PACK_AB R10, R10, R94 ;  /* 0x0000005e0a0a723e */ /* 0x000fe200000010ff */
[----:B------:R-:W-:Y:S01]  /*5d30*/  FMUL.FTZ R102, R102, c[0x0][0x2e0] ;  /* 0x0000b80066667a20 */ /* 0x000fe20000410000 */
[----:B------:R3:W-:Y:S01]  /*5d40*/  STS [R247+0x200], R0 ;  /* 0x00020000f7007388 */ /* 0x0007e20000000800 */
        /* <DEDUP_REMOVED lines=58> */
[----:B------:R-:W-:Y:S01]  /*60f0*/  ULDC.64 UR6, c[0x0][0x3a0] ;  /* 0x0000e80000067ab9 */ /* 0x000fe20000000a00 */
[----:B------:R-:W-:Y:S01]  /*6100*/  STS [R247+0x4000], R22 ;  /* 0x00400016f7007388 */ /* 0x000fe20000000800 */
[----:B------:R-:W-:Y:S01]  /*6110*/  F2FP.BF16.PACK_AB R52, R53, R52 ;  /* 0x000000343534723e */ /* 0x000fe200000010ff */
[----:B------:R-:W-:Y:S01]  /*6120*/  UIMAD UR6, UR32, UR6, URZ ;  /* 0x00000006200672a4 */ /* 0x000fe2000f8e023f */
[----:B------:R-:W-:Y:S01]  /*6130*/  F2FP.BF16.PACK_AB R126, R127, R126 ;  /* 0x0000007e7f7e723e */ /* 0x000fe200000010ff */
[----:B------:R-:W-:Y:S01]  /*6140*/  STS [R247+0x4200], R21 ;  /* 0x00420015f7007388 */ /* 0x000fe20000000800 */
[----:B------:R-:W-:Y:S01]  /*6150*/  F2FP.BF16.PACK_AB R54, R55, R54 ;  /* 0x000000363736723e */ /* 0x000fe200000010ff */
[----:B---3--:R-:W-:Y:S01]  /*6160*/  IMAD.U32 R0, RZ, RZ, UR21 ;  /* 0x00000015ff007e24 */ /* 0x008fe2000f8e00ff */
[----:B------:R-:W-:Y:S01]  /*6170*/  F2FP.BF16.PACK_AB R64, R65, R64 ;  /* 0x000000404140723e */ /* 0x000fe200000010ff */
[----:B------:R-:W-:Y:S01]  /*6180*/  STS [R248+0x4000], R128 ;  /* 0x00400080f8007388 */ /* 0x000fe20000000800 */
[----:B------:R-:W-:Y:S01]  /*6190*/  F2FP.BF16.PACK_AB R66, R67, R66 ;  /* 0x000000424342723e */ /* 0x000fe200000010ff */
[----:B------:R-:W-:Y:S01]  /*61a0*/  ULDC.64 UR4, c[0x0][0x3a8] ;  /* 0x0000ea0000047ab9 */ /* 0x000fe20000000a00 */
[----:B------:R-:W-:Y:S01]  /*61b0*/  F2FP.BF16.PACK_AB R56, R57, R56 ;  /* 0x000000383938723e */ /* 0x000fe200000010ff */
[----:B------:R-:W-:Y:S01]  /*61c0*/  STS [R248+0x4200], R130 ;  /* 0x00420082f8007388 */ /* 0x000fe20000000800 */
[----:B------:R-:W-:Y:S01]  /*61d0*/  F2FP.BF16.PACK_AB R58, R59, R58 ;  /* 0x0000003a3b3a723e */ /* 0x000fe200000010ff */
[----:B------:R-:W-:Y:S01]  /*61e0*/  UIMAD UR4, UR32, UR4, URZ ;  /* 0x00000004200472a4 */ /* 0x000fe2000f8e023f */
[----:B------:R-:W-:Y:S01]  /*61f0*/  F2FP.BF16.PACK_AB R60, R61, R60 ;  /* 0x0000003c3d3c723e */ /* 0x000fe200000010ff */
[----:B------:R-:W-:Y:S01]  /*6200*/  STS [R247+0x5000], R121 ;  /* 0x00500079f7007388 */ /* 0x000fe20000000800 */
[----:B------:R-:W-:Y:S01]  /*6210*/  F2FP.BF16.PACK_AB R62, R63, R62 ;  /* 0x0000003e3f3e723e */ /* 0x000fe200000010ff */
[----:B------:R-:W-:Y:S01]  /*6220*/  UIMAD UR6, UR21, UR7, UR6 ;  /* 0x00000007150672a4 */ /* 0x000fe2000f8e0206 */
[----:B------:R-:W-:Y:S01]  /*6230*/  F2FP.BF16.PACK_AB R68, R69, R68 ;  /* 0x000000444544723e */ /* 0x000fe200000010ff */
[----:B------:R-:W-:Y:S01]  /*6240*/  STS [R247+0x5200], R122 ;  /* 0x0052007af7007388 */ /* 0x000fe20000000800 */
[----:B------:R-:W-:Y:S01]  /*6250*/  F2FP.BF16.PACK_AB R70, R71, R70 ;  /* 0x000000464746723e */ /* 0x000fe200000010ff */
[----:B------:R-:W-:Y:S01]  /*6260*/  UIMAD UR4, UR21, UR5, UR4 ;  /* 0x00000005150472a4 */ /* 0x000fe2000f8e0204 */
[----:B------:R-:W-:Y:S01]  /*6270*/  F2FP.BF16.PACK_AB R80, R81, R80 ;  /* 0x000000505150723e */ /* 0x000fe200000010ff */
[----:B------:R-:W3:Y:S01]  /*6280*/  S2R R26, SR_CTAID.Z ;  /* 0x00000000001a7919 */ /* 0x000ee20000002700 */
[----:B------:R-:W-:-:S02]  /*6290*/  F2FP.BF16.PACK_AB R82, R83, R82 ;  /* 0x000000525352723e */ /* 0x000fc400000010ff */
[----:B------:R-:W-:Y:S01]  /*62a0*/  F2FP.BF16.PACK_AB R72, R73, R72 ;  /* 0x000000484948723e */ /* 0x000fe200000010ff */
[----:B------:R-:W-:Y:S01]  /*62b0*/  STS [R248+0x5000], R124 ;  /* 0x0050007cf8007388 */ /* 0x000fe20000000800 */
[----:B------:R-:W-:Y:S02]  /*62c0*/  F2FP.BF16.PACK_AB R74, R75, R74 ;  /* 0x0000004a4b4a723e */ /* 0x000fe400000010ff */
[----:B------:R-:W-:Y:S01]  /*62d0*/  F2FP.BF16.PACK_AB R76, R77, R76 ;  /* 0x0000004c4d4c723e */ /* 0x000fe200000010ff */
[----:B------:R-:W-:Y:S01]  /*62e0*/  STS [R248+0x5200], R126 ;  /* 0x0052007ef8007388 */ /* 0x000fe20000000800 */
[----:B------:R-:W-:Y:S02]  /*62f0*/  F2FP.BF16.PACK_AB R78, R79, R78 ;  /* 0x0000004e4f4e723e */ /* 0x000fe400000010ff */
[----:B------:R-:W-:Y:S01]  /*6300*/  MOV R6, UR21 ;  /* 0x0000001500067c02 */ /* 0x000fe20008000f00 */
[----:B------:R-:W-:Y:S01]  /*6310*/  STS [R247+0x6000], R36 ;  /* 0x00600024f7007388 */ /* 0x000fe20000000800 */
[----:B----4-:R-:W-:-:S03]  /*6320*/  SHF.L.U32 R12, R249, 0x1, RZ ;  /* 0x00000001f90c7819 */ /* 0x010fc600000006ff */
[----:B------:R-:W-:Y:S04]  /*6330*/  STS [R247+0x6200], R38 ;  /* 0x00620026f7007388 */ /* 0x000fe80000000800 */
[----:B------:R-:W-:Y:S04]  /*6340*/  STS [R248+0x6000], R48 ;  /* 0x00600030f8007388 */ /* 0x000fe80000000800 */
[----:B------:R-:W-:Y:S04]  /*6350*/  STS [R248+0x6200], R50 ;  /* 0x00620032f8007388 */ /* 0x000fe80000000800 */
[----:B------:R-:W-:Y:S04]  /*6360*/  STS [R247+0x7000], R40 ;  /* 0x00700028f7007388 */ /* 0x000fe80000000800 */
[----:B------:R-:W-:Y:S04]  /*6370*/  STS [R247+0x7200], R42 ;  /* 0x0072002af7007388 */ /* 0x000fe80000000800 */
[----:B------:R-:W-:Y:S04]  /*6380*/  STS [R248+0x7000], R44 ;  /* 0x0070002cf8007388 */ /* 0x000fe80000000800 */
[----:B------:R-:W-:Y:S04]  /*6390*/  STS [R248+0x7200], R46 ;  /* 0x0072002ef8007388 */ /* 0x000fe80000000800 */
[----:B------:R-:W4:Y:S04]  /*63a0*/  S2R R27, SR_TID.X ;  /* 0x00000000001b7919 */ /* 0x000f280000002100 */
        /* <DEDUP_REMOVED lines=8> */
[----:B------:R-:W-:-:S03]  /*6430*/  LEA.HI R24, R24, R27, RZ, 0x2 ;  /* 0x0000001b18187211 */ /* 0x000fc600078f10ff */
        /* <DEDUP_REMOVED lines=10> */
[----:B------:R-:W1:Y:S04]  /*64e0*/  LDS.128 R56, [R12+0x9000] ;  /* 0x009000000c387984 */ /* 0x000e680000000c00 */
[----:B------:R-:W1:Y:S04]  /*64f0*/  LDS.128 R48, [R12+0xb000] ;  /* 0x00b000000c307984 */ /* 0x000e680000000c00 */
[----:B------:R-:W1:Y:S04]  /*6500*/  LDS.128 R40, [R12+0xd000] ;  /* 0x00d000000c287984 */ /* 0x000e680000000c00 */
[----:B------:R-:W1:Y:S04]  /*6510*/  LDS.128 R52, [R12+0xa000] ;  /* 0x00a000000c347984 */ /* 0x000e680000000c00 */
[----:B------:R-:W3:Y:S04]  /*6520*/  LDS.128 R44, [R12+0xc000] ;  /* 0x00c000000c2c7984 */ /* 0x000ee80000000c00 */
[----:B------:R-:W3:Y:S04]  /*6530*/  LDS.128 R36, [R12+0xe000] ;  /* 0x00e000000c247984 */ /* 0x000ee80000000c00 */
[----:B------:R-:W4:Y:S04]  /*6540*/  LDS.128 R32, [R12+0xf000] ;  /* 0x00f000000c207984 */ /* 0x000f280000000c00 */
[----:B------:R-:W-:Y:S04]  /*6550*/  LDS.128 R16, [R12+0x13000] ;  /* 0x013000000c107984 */ /* 0x000fe80000000c00 */
[----:B------:R-:W-:Y:S01]  /*6560*/  LDS.128 R20, [R12+0x12000] ;  /* 0x012000000c147984 */ /* 0x000fe20000000c00 */
[----:B--2---:R-:W-:-:S02]  /*6570*/  SHF.R.S32.HI R5, RZ, 0x1f, R28 ;  /* 0x0000001fff057819 */ /* 0x004fc4000001141c */
[----:B------:R-:W-:Y:S02]  /*6580*/  MOV R4, R28 ;  /* 0x0000001c00047202 */ /* 0x000fe40000000f00 */
[----:B------:R-:W-:Y:S03]  /*6590*/  LDS.128 R28, [R12+0x10000] ;  /* 0x010000000c1c7984 */ /* 0x000fe60000000c00 */
[----:B------:R-:W-:-:S04]  /*65a0*/  IMAD.WIDE.U32 R6, R6, c[0x0][0x3a0], R4 ;  /* 0x0000e80006067a25 */ /* 0x000fc800078e0004 */
[----:B------:R-:W-:Y:S01]  /*65b0*/  IMAD.WIDE.U32 R4, R0, c[0x0][0x3a8], R4 ;  /* 0x0000ea0000047a25 */ /* 0x000fe200078e0004 */
[----:B-1----:R-:W-:Y:S02]  /*65c0*/  SHF.R.S32.HI R0, RZ, 0x1f, R25 ;  /* 0x0000001fff007819 */ /* 0x002fe40000011419 */
[----:B------:R-:W-:Y:S02]  /*65d0*/  IADD3 R7, R7, UR6, RZ ;  /* 0x0000000607077c10 */ /* 0x000fe4000fffe0ff */
[----:B------:R-:W-:Y:S01]  /*65e0*/  IADD3 R5, R5, UR4, RZ ;  /* 0x0000000405057c10 */ /* 0x000fe2000fffe0ff */
[C---:B------:R-:W-:Y:S02]  /*65f0*/  IMAD R8, R0.reuse, c[0x0][0x388], RZ ;  /* 0x0000e20000087a24 */ /* 0x040fe400078e02ff */
[----:B------:R-:W-:Y:S02]  /*6600*/  IMAD R3, R0, c[0x0][0x390], RZ ;  /* 0x0000e40000037a24 */ /* 0x000fe400078e02ff */
[C---:B------:R-:W-:Y:S01]  /*6610*/  IMAD R0, R25.reuse, c[0x0][0x38c], R8 ;  /* 0x0000e30019007a24 */ /* 0x040fe200078e0208 */
[----:B---3--:R-:W-:Y:S01]  /*6620*/  SHF.R.S32.HI R8, RZ, 0x1f, R26 ;  /* 0x0000001fff087819 */ /* 0x008fe2000001141a */
[----:B------:R-:W-:-:S04]  /*6630*/  IMAD.WIDE.U32 R6, R25, c[0x0][0x388], R6 ;  /* 0x0000e20019067a25 */ /* 0x000fc800078e0006 */
[C---:B------:R-:W-:Y:S02]  /*6640*/  IMAD R3, R25.reuse, c[0x0][0x394], R3 ;  /* 0x0000e50019037a24 */ /* 0x040fe400078e0203 */
[----:B------:R-:W-:-:S04]  /*6650*/  IMAD.WIDE.U32 R4, R25, c[0x0][0x390], R4 ;  /* 0x0000e40019047a25 */ /* 0x000fc800078e0004 */
[----:B------:R-:W-:Y:S01]  /*6660*/  IMAD.IADD R7, R7, 0x1, R0 ;  /* 0x0000000107077824 */ /* 0x000fe200078e0200 */
[----:B------:R-:W-:Y:S01]  /*6670*/  IADD3 R5, R5, R3, RZ ;  /* 0x0000000305057210 */ /* 0x000fe20007ffe0ff */
[----:B------:R-:W-:Y:S02]  /*6680*/  IMAD R0, R8, c[0x0][0x3b8], RZ ;  /* 0x0000ee0008007a24 */ /* 0x000fe400078e02ff */
[----:B------:R-:W-:-:S04]  /*6690*/  IMAD.WIDE.U32 R6, R26, c[0x0][0x3b8], R6 ;  /* 0x0000ee001a067a25 */ /* 0x000fc800078e0006 */
[----:B------:R-:W-:Y:S02]  /*66a0*/  IMAD R0, R26, c[0x0][0x3bc], R0 ;  /* 0x0000ef001a007a24 */ /* 0x000fe400078e0200 */
[----:B------:R-:W-:Y:S02]  /*66b0*/  IMAD R3, R8, c[0x0][0x3c0], RZ ;  /* 0x0000f00008037a24 */ /* 0x000fe400078e02ff */
[----:B------:R-:W-:Y:S01]  /*66c0*/  IMAD.IADD R7, R7, 0x1, R0 ;  /* 0x0000000107077824 */ /* 0x000fe200078e0200 */
[----:B------:R-:W-:Y:S01]  /*66d0*/  SHF.R.S32.HI R0, RZ, 0x2, R24 ;  /* 0x00000002ff007819 */ /* 0x000fe20000011418 */
[C---:B------:R-:W-:Y:S02]  /*66e0*/  IMAD R3, R26.reuse, c[0x0][0x3c4], R3 ;  /* 0x0000f1001a037a24 */ /* 0x040fe400078e0203 */
[----:B------:R-:W-:Y:S01]  /*66f0*/  IMAD.WIDE.U32 R4, R26, c[0x0][0x3c0], R4 ;  /* 0x0000f0001a047a25 */ /* 0x000fe200078e0004 */
[----:B------:R-:W-:Y:S01]  /*6700*/  SHF.R.S32.HI R8, RZ, 0x1f, R0 ;  /* 0x0000001fff087819 */ /* 0x000fe20000011400 */
[----:B------:R-:W1:Y:S02]  /*6710*/  LDS.128 R24, [R12+0x11000] ;  /* 0x011000000c187984 */ /* 0x000e640000000c00 */
[----:B------:R-:W-:Y:S01]  /*6720*/  IMAD.WIDE.U32 R10, R0, c[0x0][0x3a0], R6 ;  /* 0x0000e800000a7a25 */ /* 0x000fe200078e0006 */
[----:B------:R-:W-:Y:S01]  /*6730*/  IADD3 R5, R5, R3, RZ ;  /* 0x0000000305057210 */ /* 0x000fe20007ffe0ff */
[----:B------:R-:W2:Y:S02]  /*6740*/  LDS.128 R12, [R12+0x14000] ;  /* 0x014000000c0c7984 */ /* 0x000ea40000000c00 */
[----:B------:R-:W-:Y:S01]  /*6750*/  IMAD R3, R8, c[0x0][0x3a0], RZ ;  /* 0x0000e80008037a24 */ /* 0x000fe200078e02ff */
[----:B------:R-:W-:Y:S01]  /*6760*/  LEA R6, P1, R10, c[0x0][0x340], 0x1 ;  /* 0x0000d0000a067a11 */ /* 0x000fe200078208ff */
[----:B------:R-:W-:-:S02]  /*6770*/  IMAD R8, R8, c[0x0][0x3a8], RZ ;  /* 0x0000ea0008087a24 */ /* 0x000fc400078e02ff */
[C---:B----4-:R-:W-:Y:S02]  /*6780*/  IMAD R60, R0.reuse, c[0x0][0x3a4], R3 ;  /* 0x0000e900003c7a24 */ /* 0x050fe400078e0203 */
[C---:B------:R-:W-:Y:S02]  /*6790*/  IMAD R3, R0.reuse, c[0x0][0x3ac], R8 ;  /* 0x0000eb0000037a24 */ /* 0x040fe400078e0208 */
[----:B------:R-:W-:-:S04]  /*67a0*/  IMAD.WIDE.U32 R8, R0, c[0x0][0x3a8], R4 ;  /* 0x0000ea0000087a25 */ /* 0x000fc800078e0004 */
[----:B------:R-:W-:Y:S01]  /*67b0*/  IMAD.IADD R5, R11, 0x1, R60 ;  /* 0x000000010b057824 */ /* 0x000fe200078e023c */
[----:B------:R-:W-:Y:S02]  /*67c0*/  IADD3 R0, R9, R3, RZ ;  /* 0x0000000309007210 */ /* 0x000fe40007ffe0ff */
[----:B------:R-:W-:Y:S02]  /*67d0*/  LEA R4, P0, R8, c[0x0][0x348], 0x1 ;  /* 0x0000d20008047a11 */ /* 0x000fe400078008ff */
[----:B------:R-:W-:Y:S02]  /*67e0*/  LEA.HI.X R7, R10, c[0x0][0x344], R5, 0x1, P1 ;  /* 0x0000d1000a077a11 */ /* 0x000fe400008f0c05 */
[----:B------:R-:W-:Y:S01]  /*67f0*/  LEA.HI.X R5, R8, c[0x0][0x34c], R0, 0x1, P0 ;  /* 0x0000d30008057a11 */ /* 0x000fe200000f0c00 */
[----:B------:R-:W-:Y:S01]  /*6800*/  IMAD.MOV.U32 R0, RZ, RZ, c[0x0][0x3a8] ;  /* 0x0000ea00ff007624 */ /* 0x000fe200078e00ff */
[----:B------:R-:W-:Y:S01]  /*6810*/  MOV R3, c[0x0][0x3a0] ;  /* 0x0000e80000037a02 */ /* 0x000fe20000000f00 */
[----:B------:R3:W-:Y:S01]  /*6820*/  STG.E.128 [R6.64], R56 ;  /* 0x0000003806007986 */ /* 0x0007e2000c101d1a */
[----:B------:R-:W-:-:S02]  /*6830*/  MOV R11, c[0x0][0x3a4] ;  /* 0x0000e900000b7a02 */ /* 0x000fc40000000f00 */
[C---:B------:R-:W-:Y:S01]  /*6840*/  LEA R10, P1, R3.reuse, R6, 0x7 ;  /* 0x00000006030a7211 */ /* 0x040fe200078238ff */
[----:B------:R3:W-:Y:S01]  /*6850*/  STG.E.128 [R6.64+0x40], R48 ;  /* 0x0000403006007986 */ /* 0x0007e2000c101d1a */
[----:B------:R-:W-:Y:S02]  /*6860*/  MOV R9, c[0x0][0x3ac] ;  /* 0x0000eb0000097a02 */ /* 0x000fe40000000f00 */
[C---:B------:R-:W-:Y:S01]  /*6870*/  LEA R8, P0, R0.reuse, R4, 0x7 ;  /* 0x0000000400087211 */ /* 0x040fe200078038ff */
[----:B------:R3:W-:Y:S01]  /*6880*/  STG.E.128 [R6.64+0x80], R40 ;  /* 0x0000802806007986 */ /* 0x0007e2000c101d1a */
[----:B------:R-:W-:Y:S02]  /*6890*/  LEA.HI.X R11, R3, R7, R11, 0x7, P1 ;  /* 0x00000007030b7211 */ /* 0x000fe400008f3c0b */
[----:B------:R-:W-:-:S03]  /*68a0*/  LEA.HI.X R9, R0, R5, R9, 0x7, P0 ;  /* 0x0000000500097211 */ /* 0x000fc600000f3c09 */
[----:B------:R3:W-:Y:S04]  /*68b0*/  STG.E.128 [R10.64], R52 ;  /* 0x000000340a007986 */ /* 0x0007e8000c101d1a */
[----:B------:R3:W-:Y:S04]  /*68c0*/  STG.E.128 [R10.64+0x40], R44 ;  /* 0x0000402c0a007986 */ /* 0x0007e8000c101d1a */
[----:B------:R3:W-:Y:S04]  /*68d0*/  STG.E.128 [R10.64+0x80], R36 ;  /* 0x000080240a007986 */ /* 0x0007e8000c101d1a */
[----:B------:R3:W-:Y:S04]  /*68e0*/  STG.E.128 [R4.64], R32 ;  /* 0x0000002004007986 */ /* 0x0007e8000c101d1a */
[----:B-1----:R3:W-:Y:S04]  /*68f0*/  STG.E.128 [R4.64+0x40], R24 ;  /* 0x0000401804007986 */ /* 0x0027e8000c101d1a */
[----:B------:R3:W-:Y:S04]  /*6900*/  STG.E.128 [R4.64+0x80], R16 ;  /* 0x0000801004007986 */ /* 0x0007e8000c101d1a */
[----:B------:R3:W-:Y:S04]  /*6910*/  STG.E.128 [R8.64], R28 ;  /* 0x0000001c08007986 */ /* 0x0007e8000c101d1a */
[----:B------:R3:W-:Y:S04]  /*6920*/  STG.E.128 [R8.64+0x40], R20 ;  /* 0x0000401408007986 */ /* 0x0007e8000c101d1a */
[----:B--2---:R3:W-:Y:S02]  /*6930*/  STG.E.128 [R8.64+0x80], R12 ;  /* 0x0000800c08007986 */ /* 0x0047e4000c101d1a */
.L_x_1010:
        /* <DEDUP_REMOVED lines=11> */
.L_x_1017:
[----:B------:R-:W-:Y:S05]  /*69f0*/  EXIT ;  /* 0x000000000000794d */ /* 0x000fea0003800000 */
.L_x_1019:
        /* <DEDUP_REMOVED lines=16> */
.L_x_1306:


//--------------------- .text._ZN5flash44flash_bwd_dq_dk_dv_loop_seqk_parallel_kernelI23Flash_bwd_kernel_traitsILi96ELi64ELi128ELi8ELi2ELi4ELi4ELb0ELb0EN7cutlass10bfloat16_tE19Flash_kernel_traitsILi96ELi64ELi128ELi8ES3_EELb1ELb0ELb0ELb1ELb0ELb0ELb0EEEvNS_16Flash_bwd_paramsE --------------------------
	.section	.text._ZN5flash44flash_bwd_dq_dk_dv_loop_seqk_parallel_kernelI23Flash_bwd_kernel_traitsILi96ELi64ELi128ELi8ELi2ELi4ELi4ELb0ELb0EN7cutlass10bfloat16_tE19Flash_kernel_traitsILi96ELi64ELi128ELi8ES3_EELb1ELb0ELb0ELb1ELb0ELb0ELb0EEEvNS_16Flash_bwd_paramsE,"ax",@progbits
	.sectioninfo	@"SHI_REGISTERS=255"
	.align	128
        .global         _ZN5flash44flash_bwd_dq_dk_dv_loop_seqk_parallel_kernelI23Flash_bwd_kernel_traitsILi96ELi64ELi128ELi8ELi2ELi4ELi4ELb0ELb0EN7cutlass10bfloat16_tE19Flash_kernel_traitsILi96ELi64ELi128ELi8ES3_EELb1ELb0ELb0ELb1ELb0ELb0ELb0EEEvNS_16Flash_bwd_paramsE
        .type           _ZN5flash44flash_bwd_dq_dk_dv_loop_seqk_parallel_kernelI23Flash_bwd_kernel_traitsILi96ELi64ELi128ELi8ELi2ELi4ELi4ELb0ELb0EN7cutlass10bfloat16_tE19Flash_kernel_traitsILi96ELi64ELi128ELi8ES3_EELb1ELb0ELb0ELb1ELb0ELb0ELb0EEEvNS_16Flash_bwd_paramsE,@function
        .size           _ZN5flash44flash_bwd_dq_dk_dv_loop_seqk_parallel_kernelI23Flash_bwd_kernel_traitsILi96ELi64ELi128ELi8ELi2ELi4ELi4ELb0ELb0EN7cutlass10bfloat16_tE19Flash_kernel_traitsILi96ELi64ELi128ELi8ES3_EELb1ELb0ELb0ELb1ELb0ELb0ELb0EEEvNS_16Flash_bwd_paramsE,(.L_x_1307 - _ZN5flash44flash_bwd_dq_dk_dv_loop_seqk_parallel_kernelI23Flash_bwd_kernel_traitsILi96ELi64ELi128ELi8ELi2ELi4ELi4ELb0ELb0EN7cutlass10bfloat16_tE19Flash_kernel_traitsILi96ELi64ELi128ELi8ES3_EELb1ELb0ELb0ELb1ELb0ELb0ELb0EEEvNS_16Flash_bwd_paramsE)
        .other          _ZN5flash44flash_bwd_dq_dk_dv_loop_seqk_parallel_kernelI23Flash_bwd_kernel_traitsILi96ELi64ELi128ELi8ELi2ELi4ELi4ELb0ELb0EN7cutlass10bfloat16_tE19Flash_kernel_traitsILi96ELi64ELi128ELi8ES3_EELb1ELb0ELb0ELb1ELb0ELb0ELb0EEEvNS_16Flash_bwd_paramsE,@"STO_CUDA_ENTRY STV_DEFAULT"
_ZN5flash44flash_bwd_dq_dk_dv_loop_seqk_parallel_kernelI23Flash_bwd_kernel_traitsILi96ELi64ELi128ELi8ELi2ELi4ELi4ELb0ELb0EN7cutlass10bfloat16_tE19Flash_kernel_traitsILi96ELi64ELi128ELi8ES3_EELb1ELb0ELb0ELb1ELb0ELb0ELb0EEEvNS_16Flash_bwd_paramsE:
.text._ZN5flash44flash_bwd_dq_dk_dv_loop_seqk_parallel_kernelI23Flash_bwd_kernel_traitsILi96ELi64ELi128ELi8ELi2ELi4ELi4ELb0ELb0EN7cutlass10bfloat16_tE19Flash_kernel_traitsILi96ELi64ELi128ELi8ES3_EELb1ELb0ELb0ELb1ELb0ELb0ELb0EEEvNS_16Flash_bwd_paramsE:
        /* <DEDUP_REMOVED lines=30> */
[----:B------:R-:W-:Y:S01]  /*01e0*/  IMAD.SHL.U32 R7, R7, 0x40, RZ ;  /* 0x0000004007077824 */ /* 0x000fe200078e00ff */
[----:B------:R-:W-:Y:S01]  /*01f0*/  LOP3.LUT R2, R0, 0xfffffffe, RZ, 0xc0, !PT ;  /* 0xfffffffe00027812 */ /* 0x000fe200078ec0ff */
[C---:B------:R-:W-:Y:S01]  /*0200*/  IMAD.IADD R0, R9.reuse, 0x1, -R5 ;  /* 0x0000000109007824 */ /* 0x040fe200078e0a05 */
        /* <DEDUP_REMOVED lines=8> */
[----:B------:R-:W-:-:S02]  /*0290*/  SHF.R.S32.HI R9, RZ, 0x1f, R4 ;  /* 0x0000001fff097819 */ /* 0x000fc40000011404 */
[-C--:B------:R-:W-:Y:S02]  /*02a0*/  LEA.HI R17, R5, R0.reuse, RZ, 0x3 ;  /* 0x0000000005117211 */ /* 0x080fe400078f18ff */
[----:B------:R-:W-:Y:S02]  /*02b0*/  LEA.HI R3, R0, R0, RZ, 0x1 ;  /* 0x0000000000037211 */ /* 0x000fe400078f08ff */
[----:B------:R-:W-:Y:S02]  /*02c0*/  SHF.R.U32.HI R7, RZ, 0x3, R2 ;  /* 0x00000003ff077819 */ /* 0x000fe40000011602 */
[----:B------:R-:W-:Y:S02]  /*02d0*/  LOP3.LUT R5, R2, 0x18, R220, 0xf8, !PT ;  /* 0x0000001802057812 */ /* 0x000fe400078ef8dc */
[----:B------:R-:W-:Y:S02]  /*02e0*/  LEA.HI R229, R9, R4, RZ, 0x2 ;  /* 0x0000000409e57211 */ /* 0x000fe400078f10ff */
[----:B------:R-:W-:-:S02]  /*02f0*/  LOP3.LUT R2, R17, 0xfffffff8, RZ, 0xc0, !PT ;  /* 0xfffffff811027812 */ /* 0x000fc400078ec0ff */
[----:B------:R-:W-:Y:S02]  /*0300*/  LOP3.LUT R4, R3, 0x7fffffe, RZ, 0xc0, !PT ;  /* 0x07fffffe03047812 */ /* 0x000fe400078ec0ff */
[----:B------:R-:W-:Y:S01]  /*0310*/  LEA.HI R9, R10, R10, RZ, 0x1 ;  /* 0x0000000a0a097211 */ /* 0x000fe200078f08ff */
[----:B------:R-:W-:Y:S01]  /*0320*/  IMAD.IADD R16, R0, 0x1, -R2 ;  /* 0x0000000100107824 */ /* 0x000fe200078e0a02 */
[----:B------:R-:W-:Y:S01]  /*0330*/  LEA.HI R2, R6, R18, RZ, 0x1 ;  /* 0x0000001206027211 */ /* 0x000fe200078f08ff */
[----:B------:R-:W-:Y:S01]  /*0340*/  IMAD.IADD R20, R0, 0x1, -R4 ;  /* 0x0000000100147824 */ /* 0x000fe200078e0a04 */
[----:B------:R-:W-:Y:S02]  /*0350*/  SHF.R.S32.HI R0, RZ, 0x1f, R6 ;  /* 0x0000001fff007819 */ /* 0x000fe40000011406 */
[----:B------:R-:W-:Y:S02]  /*0360*/  LOP3.LUT R11, R5, R7, RZ, 0x3c, !PT ;  /* 0x00000007050b7212 */ /* 0x000fe400078e3cff */
[----:B------:R-:W-:-:S02]  /*0370*/  LOP3.LUT R6, R2, 0x7fffffe, RZ, 0xc0, !PT ;  /* 0x07fffffe02067812 */ /* 0x000fc400078ec0ff */
[----:B------:R-:W-:Y:S02]  /*0380*/  SHF.R.S32.HI R7, RZ, 0x6, R13 ;  /* 0x00000006ff077819 */ /* 0x000fe4000001140d */
[----:B------:R-:W-:Y:S01]  /*0390*/  LEA.HI R0, R0, R18, RZ, 0x3 ;  /* 0x0000001200007211 */ /* 0x000fe200078f18ff */
[----:B------:R-:W-:Y:S01]  /*03a0*/  IMAD.IADD R6, R18, 0x1, -R6 ;  /* 0x0000000112067824 */ /* 0x000fe200078e0a06 */
[----:B------:R-:W-:Y:S02]  /*03b0*/  LOP3.LUT R2, R9, 0x7fffffe, RZ, 0xc0, !PT ;  /* 0x07fffffe09027812 */ /* 0x000fe400078ec0ff */
[----:B------:R-:W-:Y:S01]  /*03c0*/  LOP3.LUT R4, R0, 0xfffffff8, RZ, 0xc0, !PT ;  /* 0xfffffff800047812 */ /* 0x000fe200078ec0ff */
[----:B------:R-:W-:Y:S01]  /*03d0*/  IMAD R0, R7, 0x4, R12 ;  /* 0x0000000407007824 */ /* 0x000fe200078e020c */
[--C-:B------:R-:W-:Y:S01]  /*03e0*/  SHF.R.S32.HI R5, RZ, 0x1, R3.reuse ;  /* 0x00000001ff057819 */ /* 0x100fe20000011403 */
[----:B------:R-:W-:Y:S01]  /*03f0*/  IMAD.IADD R2, R10, 0x1, -R2 ;  /* 0x000000010a027824 */ /* 0x000fe200078e0a02 */
[----:B------:R-:W-:Y:S01]  /*0400*/  SHF.R.S32.HI R3, RZ, 0x1f, R3 ;  /* 0x0000001fff037819 */ /* 0x000fe20000011403 */
[----:B------:R-:W-:Y:S01]  /*0410*/  IMAD.IADD R4, R18, 0x1, -R4 ;  /* 0x0000000112047824 */ /* 0x000fe200078e0a04 */
[----:B------:R-:W-:Y:S01]  /*0420*/  LOP3.LUT P5, RZ, R16, 0x2, RZ, 0xc0, !PT ;  /* 0x0000000210ff7812 */ /* 0x000fe200078ac0ff */
[----:B------:R-:W-:Y:S01]  /*0430*/  IMAD R164, R0, 0x8, R2 ;  /* 0x0000000800a47824 */ /* 0x000fe200078e0202 */
[----:B------:R-:W-:Y:S01]  /*0440*/  LEA.HI R3, R3, R5, RZ, 0x2 ;  /* 0x0000000503037211 */ /* 0x000fe200078f10ff */
[----:B------:R-:W-:Y:S01]  /*0450*/  IMAD R0, R22, 0x8, R6 ;  /* 0x0000000816007824 */ /* 0x000fe200078e0206 */
[----:B------:R-:W-:-:S02]  /*0460*/  SHF.R.S32.HI R6, RZ, 0x1f, R8 ;  /* 0x0000001fff067819 */ /* 0x000fc40000011408 */
[----:B------:R-:W-:Y:S01]  /*0470*/  LOP3.LUT R2, R4, 0x1, RZ, 0xc0, !PT ;  /* 0x0000000104027812 */ /* 0x000fe200078ec0ff */
[----:B------:R-:W-:Y:S01]  /*0480*/  IMAD.U32 R0, R0, 0x20, R11 ;  /* 0x0000002000007824 */ /* 0x000fe200078e000b */
[----:B------:R-:W-:Y:S02]  /*0490*/  LOP3.LUT R3, R3, 0xfffffffc, RZ, 0xc0, !PT ;  /* 0xfffffffc03037812 */ /* 0x000fe400078ec0ff */
[----:B------:R-:W-:Y:S02]  /*04a0*/  ISETP.NE.U32.AND P3, PT, R2, 0x1, PT ;  /* 0x000000010200780c */ /* 0x000fe40003f65070 */
[----:B------:R1:W-:Y:S01]  /*04b0*/  STL [R1+0x20], R0 ;  /* 0x0000200001007387 */ /* 0x0003e20000100800 */
[----:B------:R-:W-:Y:S01]  /*04c0*/  LEA.HI R2, R8, R22, RZ, 0x1 ;  /* 0x0000001608027211 */ /* 0x000fe200078f08ff */
[----:B------:R-:W-:Y:S01]  /*04d0*/  IMAD.IADD R18, R5, 0x1, -R3 ;  /* 0x0000000105127824 */ /* 0x000fe200078e0a03 */
[----:B------:R-:W-:Y:S01]  /*04e0*/  SHF.R.S32.HI R3, RZ, 0x1, R9 ;  /* 0x00000001ff037819 */ /* 0x000fe20000011409 */
[----:B------:R-:W-:Y:S01]  /*04f0*/  IMAD.SHL.U32 R5, R10, 0x40, RZ ;  /* 0x000000400a057824 */ /* 0x000fe200078e00ff */
[----:B------:R-:W-:-:S02]  /*0500*/  LEA.HI R9, R4, R4, RZ, 0x1 ;  /* 0x0000000404097211 */ /* 0x000fc400078f08ff */
[----:B------:R-:W-:Y:S02]  /*0510*/  LOP3.LUT P4, RZ, R3, 0x2, RZ, 0xc0, !PT ;  /* 0x0000000203ff7812 */ /* 0x000fe4000788c0ff */
[----:B------:R-:W-:Y:S02]  /*0520*/  LOP3.LUT P2, RZ, R4, 0x2, RZ, 0xc0, !PT ;  /* 0x0000000204ff7812 */ /* 0x000fe4000784c0ff */
[----:B------:R-:W-:Y:S01]  /*0530*/  SHF.R.S32.HI R11, RZ, 0x7, R15 ;  /* 0x00000007ff0b7819 */ /* 0x000fe2000001140f */
[----:B------:R-:W-:Y:S01]  /*0540*/  IMAD.SHL.U32 R15, R7, 0x20, RZ ;  /* 0x00000020070f7824 */ /* 0x000fe200078e00ff */
[----:B------:R-:W-:Y:S01]  /*0550*/  LOP3.LUT P6, RZ, R16, 0x4, RZ, 0xc0, !PT ;  /* 0x0000000410ff7812 */ /* 0x000fe200078cc0ff */
[----:B------:R-:W-:Y:S01]  /*0560*/  IMAD.SHL.U32 R7, R14, 0x2, RZ ;  /* 0x000000020e077824 */ /* 0x000fe200078e00ff */
[----:B------:R-:W-:Y:S02]  /*0570*/  SEL R170, R174, 0xffffffe0, !P5 ;  /* 0xffffffe0aeaa7807 */ /* 0x000fe40006800000 */
[----:B------:R-:W-:-:S02]  /*0580*/  SEL R207, R207, 0x10, !P3 ;  /* 0x00000010cfcf7807 */ /* 0x000fc40005800000 */
[----:B------:R-:W-:Y:S02]  /*0590*/  SEL R171, R171, 0xffffffc0, !P6 ;  /* 0xffffffc0abab7807 */ /* 0x000fe40007000000 */
[----:B------:R-:W-:Y:S02]  /*05a0*/  SHF.R.S32.HI R229, RZ, 0x2, R229 ;  /* 0x00000002ffe57819 */ /* 0x000fe400000114e5 */
[----:B------:R-:W-:Y:S02]  /*05b0*/  SEL R165, R174, 0xffffffe0, !P4 ;  /* 0xffffffe0aea57807 */ /* 0x000fe40006000000 */
[----:B-1----:R-:W-:Y:S02]  /*05c0*/  LEA.HI R0, R6, R22, RZ, 0x2 ;  /* 0x0000001606007211 */ /* 0x002fe400078f10ff */
[----:B------:R-:W-:Y:S02]  /*05d0*/  LOP3.LUT R6, R2, 0xfffffffe, RZ, 0xc0, !PT ;  /* 0xfffffffe02067812 */ /* 0x000fe400078ec0ff */
[----:B------:R-:W-:-:S02]  /*05e0*/  LOP3.LUT R0, R0, 0xfffffffc, RZ, 0xc0, !PT ;  /* 0xfffffffc00007812 */ /* 0x000fc400078ec0ff */
[----:B------:R-:W-:-:S03]  /*05f0*/  LOP3.LUT P0, RZ, R18, 0x2, RZ, 0xc0, !PT ;  /* 0x0000000212ff7812 */ /* 0x000fc6000780c0ff */
[C---:B------:R-:W-:Y:S01]  /*0600*/  IMAD.IADD R2, R22.reuse, 0x1, -R0 ;  /* 0x0000000116027824 */ /* 0x040fe200078e0a00 */
[----:B------:R-:W-:Y:S01]  /*0610*/  LOP3.LUT R0, R5, 0x1c0, RZ, 0xc0, !PT ;  /* 0x000001c005007812 */ /* 0x000fe200078ec0ff */
[----:B------:R-:W-:Y:S01]  /*0620*/  IMAD.IADD R22, R22, 0x1, -R6 ;  /* 0x0000000116167824 */ /* 0x000fe200078e0a06 */
[----:B------:R-:W-:Y:S01]  /*0630*/  SEL R174, R174, 0xffffffe0, !P0 ;  /* 0xffffffe0aeae7807 */ /* 0x000fe20004000000 */
[C---:B------:R-:W-:Y:S01]  /*0640*/  IMAD.SHL.U32 R5, R2.reuse, 0x10, RZ ;  /* 0x0000001002057824 */ /* 0x040fe200078e00ff */
[----:B------:R-:W-:Y:S01]  /*0650*/  SHF.R.U32.HI R10, RZ, 0x3, R0 ;  /* 0x00000003ff0a7819 */ /* 0x000fe20000011600 */
[----:B------:R-:W-:Y:S01]  /*0660*/  IMAD.SHL.U32 R6, R3, 0x40, RZ ;  /* 0x0000004003067824 */ /* 0x000fe200078e00ff */
[----:B------:R-:W-:Y:S01]  /*0670*/  LOP3.LUT R3, R9, 0x3fffffe, RZ, 0xc0, !PT ;  /* 0x03fffffe09037812 */ /* 0x000fe200078ec0ff */
[----:B------:R-:W-:Y:S01]  /*0680*/  IMAD R8, R2, 0x200, R7 ;  /* 0x0000020002087824 */ /* 0x000fe200078e0207 */
[----:B------:R-:W-:Y:S01]  /*0690*/  LOP3.LUT R5, R0, 0x30, R5, 0xf8, !PT ;  /* 0x0000003000057812 */ /* 0x000fe200078ef805 */
[----:B------:R-:W-:Y:S01]  /*06a0*/  STL [R1+0x24], R22 ;  /* 0x0000241601007387 */ /* 0x000fe20000100800 */
[----:B------:R-:W-:Y:S01]  /*06b0*/  SHF.R.S32.HI R0, RZ, 0x3, R17 ;  /* 0x00000003ff007819 */ /* 0x000fe20000011411 */
[----:B------:R-:W-:Y:S01]  /*06c0*/  IMAD.IADD R13, R4, 0x1, -R3 ;  /* 0x00000001040d7824 */ /* 0x000fe200078e0a03 */
[----:B------:R-:W-:Y:S01]  /*06d0*/  LOP3.LUT R3, R6, 0xc0, RZ, 0xc0, !PT ;  /* 0x000000c006037812 */ /* 0x000fe200078ec0ff */
[----:B------:R-:W-:Y:S01]  /*06e0*/  IMAD.SHL.U32 R4, R4, 0x40, RZ ;  /* 0x0000004004047824 */ /* 0x000fe200078e00ff */
[--C-:B------:R-:W-:Y:S01]  /*06f0*/  LOP3.LUT R6, R5, 0x8, R19.reuse, 0xf8, !PT ;  /* 0x0000000805067812 */ /* 0x100fe200078ef813 */
[----:B------:R-:W-:Y:S01]  /*0700*/  IMAD R14, R0, 0x8, R20 ;  /* 0x00000008000e7824 */ /* 0x000fe200078e0214 */
[----:B------:R-:W-:Y:S01]  /*0710*/  LOP3.LUT R5, R3, 0x8, R19, 0xf8, !PT ;  /* 0x0000000803057812 */ /* 0x000fe200078ef813 */
[----:B------:R-:W-:Y:S01]  /*0720*/  IMAD R17, R2, 0x2, R0 ;  /* 0x0000000202117824 */ /* 0x000fe200078e0200 */
[----:B------:R-:W-:Y:S01]  /*0730*/  LOP3.LUT R0, R4, 0x1c0, RZ, 0xc0, !PT ;  /* 0x000001c004007812 */ /* 0x000fe200078ec0ff */
[----:B------:R-:W-:Y:S01]  /*0740*/  IMAD R13, R13, 0x20, R8 ;  /* 0x000000200d0d7824 */ /* 0x000fe200078e0208 */
[----:B------:R-:W-:Y:S01]  /*0750*/  SHF.R.U32.HI R4, RZ, 0x3, R3 ;  /* 0x00000003ff047819 */ /* 0x000fe20000011603 */
[----:B------:R-:W-:Y:S01]  /*0760*/  STL [R1+0x10], R21 ;  /* 0x0000101501007387 */ /* 0x000fe20000100800 */
[----:B------:R-:W-:Y:S01]  /*0770*/  LOP3.LUT R3, R0, 0x20, R15, 0xf8, !PT ;  /* 0x0000002000037812 */ /* 0x000fe200078ef80f */
[----:B------:R-:W-:Y:S01]  /*0780*/  IMAD R229, R22, 0x10, R229 ;  /* 0x0000001016e57824 */ /* 0x000fe200078e02e5 */
        /* <DEDUP_REMOVED lines=9> */
[----:B------:R-:W-:-:S02]  /*0820*/  IMAD.IADD R210, R3, 0x1, R2 ;  /* 0x0000000103d27824 */ /* 0x000fc400078e0202 */
[----:B------:R-:W-:Y:S01]  /*0830*/  IMAD.SHL.U32 R2, R12, 0x8, RZ ;  /* 0x000000080c027824 */ /* 0x000fe200078e00ff */
[----:B------:R-:W-:Y:S01]  /*0840*/  LOP3.LUT R8, R0, 0x8, RZ, 0xc0, !PT ;  /* 0x0000000800087812 */ /* 0x000fe200078ec0ff */
[----:B------:R-:W-:Y:S01]  /*0850*/  IMAD.U32 R164, R164, 0x20, R4 ;  /* 0x00000020a4a47824 */ /* 0x000fe200078e0004 */
[----:B------:R-:W-:Y:S01]  /*0860*/  SHF.R.S32.HI R0, RZ, 0x1, R9 ;  /* 0x00000001ff007819 */ /* 0x000fe20000011409 */
[----:B------:R-:W-:Y:S01]  /*0870*/  IMAD R3, R12, 0x200, R6 ;  /* 0x000002000c037824 */ /* 0x000fe200078e0206 */
[----:B------:R-:W-:Y:S01]  /*0880*/  LOP3.LUT R7, R2, 0x8, RZ, 0xc0, !PT ;  /* 0x0000000802077812 */ /* 0x000fe200078ec0ff */
[----:B------:R-:W-:Y:S01]  /*0890*/  IMAD.SHL.U32 R2, R18, 0x40, RZ ;  /* 0x0000004012027824 */ /* 0x000fe200078e00ff */
[C---:B------:R-:W-:Y:S01]  /*08a0*/  LOP3.LUT P1, RZ, R0.reuse, 0x2, RZ, 0xc0, !PT ;  /* 0x0000000200ff7812 */ /* 0x040fe2000782c0ff */
[----:B------:R-:W-:Y:S01]  /*08b0*/  IMAD.SHL.U32 R4, R0, 0x40, RZ ;  /* 0x0000004000047824 */ /* 0x000fe200078e00ff */
[----:B------:R-:W-:Y:S01]  /*08c0*/  SHF.R.U32.HI R169, RZ, 0x3, R5 ;  /* 0x00000003ffa97819 */ /* 0x000fe20000011605 */
[----:B------:R-:W-:Y:S01]  /*08d0*/  IMAD.SHL.U32 R6, R12, 0x10, RZ ;  /* 0x000000100c067824 */ /* 0x000fe200078e00ff */
[----:B------:R-:W-:Y:S01]  /*08e0*/  LOP3.LUT R2, R2, 0xc0, RZ, 0xc0, !PT ;  /* 0x000000c002027812 */ /* 0x000fe200078ec0ff */
[----:B------:R-:W-:Y:S01]  /*08f0*/  IMAD.SHL.U32 R0, R14, 0x20, RZ ;  /* 0x000000200e007824 */ /* 0x000fe200078e00ff */
[----:B------:R-:W-:Y:S01]  /*0900*/  LOP3.LUT R4, R4, 0xc0, RZ, 0xc0, !PT ;  /* 0x000000c004047812 */ /* 0x000fe200078ec0ff */
[----:B------:R-:W-:Y:S01]  /*0910*/  IMAD.SHL.U32 R210, R210, 0x2, RZ ;  /* 0x00000002d2d27824 */ /* 0x000fe200078e00ff */
[----:B------:R-:W-:Y:S01]  /*0920*/  LOP3.LUT R10, R8, 0x10, R6, 0xf8, !PT ;  /* 0x00000010080a7812 */ /* 0x000fe200078ef806 */
[----:B------:R-:W-:Y:S01]  /*0930*/  IMAD.SHL.U32 R164, R164, 0x2, RZ ;  /* 0x00000002a4a47824 */ /* 0x000fe200078e00ff */
[----:B------:R-:W-:Y:S01]  /*0940*/  SHF.R.U32.HI R9, RZ, 0x3, R4 ;  /* 0x00000003ff097819 */ /* 0x000fe20000011604 */
[----:B------:R-:W-:Y:S01]  /*0950*/  IMAD.IADD R209, R210, 0x1, R207 ;  /* 0x00000001d2d17824 */ /* 0x000fe200078e02cf */
[----:B------:R-:W-:Y:S01]  /*0960*/  SHF.R.U32.HI R6, RZ, 0x3, R2 ;  /* 0x00000003ff067819 */ /* 0x000fe20000011602 */
[----:B------:R-:W-:Y:S01]  /*0970*/  IMAD.IADD R165, R164, 0x1, R165 ;  /* 0x00000001a4a57824 */ /* 0x000fe200078e02a5 */
[----:B------:R-:W-:Y:S01]  /*0980*/  LOP3.LUT R9, R9, R4, R8, 0x1e, !PT ;  /* 0x0000000409097212 */ /* 0x000fe200078e1e08 */
[----:B------:R-:W-:Y:S01]  /*0990*/  IMAD R4, R22, 0x200, R0 ;  /* 0x0000020016047824 */ /* 0x000fe200078e0200 */
[----:B------:R-:W-:-:S02]  /*09a0*/  LOP3.LUT R175, R6, R2, R7, 0x1e, !PT ;  /* 0x0000000206af7212 */ /* 0x000fc400078e1e07 */
[----:B------:R-:W-:Y:S01]  /*09b0*/  LOP3.LUT R2, R6, R10, R2, 0x1e, !PT ;  /* 0x0000000a06027212 */ /* 0x000fe200078e1e02 */
[----:B------:R-:W-:Y:S01]  /*09c0*/  IMAD.IADD R9, R9, 0x1, R13 ;  /* 0x0000000109097824 */ /* 0x000fe200078e020d */
[----:B------:R-:W-:Y:S01]  /*09d0*/  LOP3.LUT R169, R169, R5, R7, 0x1e, !PT ;  /* 0x00000005a9a97212 */ /* 0x000fe200078e1e07 */
[----:B------:R-:W-:Y:S01]  /*09e0*/  IMAD.IADD R175, R4, 0x1, R175 ;  /* 0x0000000104af7824 */ /* 0x000fe200078e02af */
[----:B------:R-:W-:Y:S01]  /*09f0*/  IADD3 R208, R210, 0x20, RZ ;  /* 0x00000020d2d07810 */ /* 0x000fe20007ffe0ff */
[----:B------:R-:W-:Y:S01]  /*0a00*/  IMAD.IADD R173, R0, 0x1, R2 ;  /* 0x0000000100ad7824 */ /* 0x000fe200078e0202 */
[----:B------:R-:W-:Y:S01]  /*0a10*/  LEA R4, R9, 0x9000, 0x1 ;  /* 0x0000900009047811 */ /* 0x000fe200078e08ff */
[----:B------:R-:W-:Y:S01]  /*0a20*/  IMAD.U32 R169, R17, 0x200, R169 ;  /* 0x0000020011a97824 */ /* 0x000fe200078e00a9 */
[----:B------:R-:W-:Y:S01]  /*0a30*/  @P2 IADD3 R208, R210, -0x20, RZ ;  /* 0xffffffe0d2d02810 */ /* 0x000fe20007ffe0ff */
[----:B------:R-:W-:Y:S01]  /*0a40*/  IMAD.SHL.U32 R2, R3, 0x2, RZ ;  /* 0x0000000203027824 */ /* 0x000fe200078e00ff */
[C---:B------:R-:W-:Y:S01]  /*0a50*/  IADD3 R0, R4.reuse, 0x20, RZ ;  /* 0x0000002004007810 */ /* 0x040fe20007ffe0ff */
[----:B------:R1:W-:Y:S01]  /*0a60*/  STL [R1+0x14], R4 ;  /* 0x0000140401007387 */ /* 0x0003e20000100800 */
[----:B------:R-:W-:Y:S01]  /*0a70*/  @P1 IADD3 R0, R4, -0x20, RZ ;  /* 0xffffffe004001810 */ /* 0x000fe20007ffe0ff */
[----:B------:R-:W-:Y:S01]  /*0a80*/  IMAD.IADD R207, R207, 0x1, R208 ;  /* 0x00000001cfcf7824 */ /* 0x000fe200078e02d0 */
[----:B------:R-:W-:-:S05]  /*0a90*/  LEA R169, R169, 0x15000, 0x1 ;  /* 0x00015000a9a97811 */ /* 0x000fca00078e08ff */
[C---:B------:R-:W-:Y:S02]  /*0aa0*/  IMAD.IADD R170, R169.reuse, 0x1, R170 ;  /* 0x00000001a9aa7824 */ /* 0x040fe400078e02aa */
[--C-:B------:R-:W-:Y:S02]  /*0ab0*/  IMAD.IADD R172, R169, 0x1, R171.reuse ;  /* 0x00000001a9ac7824 */ /* 0x100fe400078e02ab */
[----:B------:R-:W-:Y:S01]  /*0ac0*/  IMAD.IADD R171, R170, 0x1, R171 ;  /* 0x00000001aaab7824 */ /* 0x000fe200078e02ab */
[----:B-1----:R-:W1:Y:S04]  /*0ad0*/  S2R R4, SR_CTAID.Z ;  /* 0x0000000000047919 */ /* 0x002e680000002700 */
[----:B-1----:R1:W-:Y:S04]  /*0ae0*/  STL [R1+0x8], R4 ;  /* 0x0000080401007387 */ /* 0x0023e80000100800 */
[----:B------:R1:W-:Y:S02]  /*0af0*/  STL [R1+0x18], R0 ;  /* 0x0000180001007387 */ /* 0x0003e40000100800 */
.L_x_1061:
[----:B-12---:R-:W2:Y:S01]  /*0b00*/  S2R R36, SR_CTAID.Y ;  /* 0x0000000000247919 */ /* 0x006ea20000002600 */
[----:B-1-3--:R-:W1:Y:S01]  /*0b10*/  LDC.U8 R0, c[0x0][0x312] ;  /* 0x0000c480ff007b82 */ /* 0x00ae620000000000 */
[----:B------:R-:W-:-:S02]  /*0b20*/  ISETP.NE.U32.AND P3, PT, RZ, c[0x0][0x250], PT ;  /* 0x00009400ff007a0c */ /* 0x000fc40003f65070 */
[----:B------:R-:W-:Y:S02]  /*0b30*/  ISETP.NE.U32.AND P1, PT, RZ, c[0x0][0x240], PT ;  /* 0x00009000ff007a0c */ /* 0x000fe40003f25070 */
[----:B------:R-:W-:Y:S02]  /*0b40*/  ISETP.NE.AND.EX P3, PT, RZ, c[0x0][0x254], PT, P3 ;  /* 0x00009500ff007a0c */ /* 0x000fe40003f65330 */
[----:B------:R-:W-:Y:S02]  /*0b50*/  ISETP.NE.AND.EX P1, PT, RZ, c[0x0][0x244], PT, P1 ;  /* 0x00009100ff007a0c */ /* 0x000fe40003f25310 */
[----:B------:R-:W-:Y:S01]  /*0b60*/  ISETP.EQ.U32.AND P5, PT, RZ, c[0x0][0x248], PT ;  /* 0x00009200ff007a0c */ /* 0x000fe20003fa2070 */
[----:B--2---:R-:W-:Y:S01]  /*0b70*/  IMAD.SHL.U32 R9, R36, 0x4, RZ ;  /* 0x0000000424097824 */ /* 0x004fe200078e00ff */
[----:B------:R-:W-:Y:S02]  /*0b80*/  SHF.R.S32.HI R32, RZ, 0x1f, R36 ;  /* 0x0000001fff207819 */ /* 0x000fe40000011424 */
[----:B-1----:R-:W-:Y:S01]  /*0b90*/  ISETP.NE.AND P4, PT, R0, RZ, PT ;  /* 0x000000ff0000720c */ /* 0x002fe20003f85270 */
[----:B------:R-:W-:Y:S01]  /*0ba0*/  IMAD.MOV.U32 R0, RZ, RZ, -0x1 ;  /* 0xffffffffff007424 */ /* 0x000fe200078e00ff */
[----:B------:R-:W-:-:S02]  /*0bb0*/  SHF.L.U64.HI R8, R36, 0x2, R32 ;  /* 0x0000000224087819 */ /* 0x000fc40000010220 */
[C---:B------:R-:W-:Y:S02]  /*0bc0*/  IADD3 R4, P0, R9.reuse, c[0x0][0x240], RZ ;  /* 0x0000900009047a10 */ /* 0x040fe40007f1e0ff */
[----:B------:R-:W-:Y:S02]  /*0bd0*/  ISETP.EQ.OR.EX P5, PT, RZ, c[0x0][0x24c], !P4, P5 ;  /* 0x00009300ff007a0c */ /* 0x000fe400067a2750 */
[----:B------:R-:W-:Y:S02]  /*0be0*/  IADD3.X R5, R8, c[0x0][0x244], RZ, P0, !PT ;  /* 0x0000910008057a10 */ /* 0x000fe400007fe4ff */
[----:B------:R-:W-:-:S03]  /*0bf0*/  @P3 IADD3 R6, P0, R9, c[0x0][0x250], RZ ;  /* 0x0000940009063a10 */ /* 0x000fc60007f1e0ff */
[----:B------:R1:W2:Y:S01]  /*0c00*/  @P1 LDG.E R0, [R4.64] ;  /* 0x0000000604001981 */ /* 0x0002a2000c1e1900 */
[----:B------:R-:W-:-:S03]  /*0c10*/  IMAD.MOV.U32 R10, RZ, RZ, RZ ;  /* 0x000000ffff0a7224 */ /* 0x000fc600078e00ff */
[----:B------:R1:W2:Y:S01]  /*0c20*/  @P1 LDG.E R3, [R4.64+0x4] ;  /* 0x0000040604031981 */ /* 0x0002a2000c1e1900 */
[----:B------:R-:W-:Y:S01]  /*0c30*/  @P3 IADD3.X R7, R8, c[0x0][0x254], RZ, P0, !PT ;  /* 0x0000950008073a10 */ /* 0x000fe200007fe4ff */
[----:B------:R-:W-:-:S04]  /*0c40*/  IMAD.MOV.U32 R12, RZ, RZ, -0x1 ;  /* 0xffffffffff0c7424 */ /* 0x000fc800078e00ff */
[----:B------:R-:W3:Y:S01]  /*0c50*/  @P3 LDG.E R10, [R6.64] ;  /* 0x00000006060a3981 */ /* 0x000ee2000c1e1900 */
[----:B-1----:R-:W-:-:S04]  /*0c60*/  IADD3 R4, P2, R9, c[0x0][0x248], RZ ;  /* 0x0000920009047a10 */ /* 0x002fc80007f5e0ff */
[----:B------:R-:W-:-:S05]  /*0c70*/  IADD3.X R5, R8, c[0x0][0x24c], RZ, P2, !PT ;  /* 0x0000930008057a10 */ /* 0x000fca00017fe4ff */
[----:B------:R-:W4:Y:S01]  /*0c80*/  @!P5 LDG.E R12, [R4.64] ;  /* 0x00000006040cd981 */ /* 0x000f22000c1e1900 */
[----:B------:R-:W-:-:S04]  /*0c90*/  ISETP.NE.U32.AND P0, PT, RZ, c[0x0][0x248], PT ;  /* 0x00009200ff007a0c */ /* 0x000fc80003f05070 */
[----:B------:R-:W-:Y:S01]  /*0ca0*/  ISETP.NE.AND.EX P0, PT, RZ, c[0x0][0x24c], PT, P0 ;  /* 0x00009300ff007a0c */ /* 0x000fe20003f05300 */
[----:B---3--:R1:W-:Y:S01]  /*0cb0*/  STL [R1], R10 ;  /* 0x0000000a01007387 */ /* 0x0083e20000100800 */
[----:B--2---:R-:W-:Y:S02]  /*0cc0*/  @P1 IMAD.IADD R26, R3, 0x1, -R0 ;  /* 0x00000001031a1824 */ /* 0x004fe400078e0a00 */
[----:B------:R-:W-:Y:S02]  /*0cd0*/  IMAD.MOV.U32 R3, RZ, RZ, c[0x0][0x218] ;  /* 0x00008600ff037624 */ /* 0x000fe400078e00ff */
[----:B------:R-:W-:Y:S01]  /*0ce0*/  @!P1 IMAD.MOV.U32 R26, RZ, RZ, c[0x0][0x214] ;  /* 0x00008500ff1a9624 */ /* 0x000fe200078e00ff */
[----:B----4-:R1:W-:Y:S06]  /*0cf0*/  STL [R1+0x28], R12 ;  /* 0x0000280c01007387 */ /* 0x0103ec0000100800 */
[----:B-----5:R-:W-:Y:S05]  /*0d00*/  @!P0 BRA `(.L_x_1020) ;  /* 0x0000003000008947 */ /* 0x020fea0003800000 */
[----:B------:R-:W2:Y:S02]  /*0d10*/  @P4 LDG.E R3, [R4.64+0x4] ;  /* 0x0000040604034981 */ /* 0x000ea4000c1e1900 */
[----:B--2---:R-:W-:-:S06]  /*0d20*/  @P4 IADD3 R3, R3, -R12, RZ ;  /* 0x8000000c03034210 */ /* 0x004fcc0007ffe0ff */
[----:B------:R2:W5:Y:S02]  /*0d30*/  @!P4 LDG.E R3, [R4.64] ;  /* 0x000000060403c981 */ /* 0x000564000c1e1900 */
.L_x_1020:
[----:B------:R-:W-:Y:S01]  /*0d40*/  ISETP.NE.U32.AND P2, PT, RZ, c[0x0][0x258], PT ;  /* 0x00009600ff007a0c */ /* 0x000fe20003f45070 */
[----:B------:R-:W3:Y:S03]  /*0d50*/  LDL R132, [R1+0x10] ;  /* 0x0000100001847983 */ /* 0x000ee60000100800 */
[----:B------:R-:W-:-:S13]  /*0d60*/  ISETP.NE.AND.EX P2, PT, RZ, c[0x0][0x25c], PT, P2 ;  /* 0x00009700ff007a0c */ /* 0x000fda0003f45320 */
[----:B--2---:R-:W-:-:S04]  /*0d70*/  @P2 IADD3 R4, P0, R9, c[0x0][0x258], RZ ;  /* 0x0000960009042a10 */ /* 0x004fc80007f1e0ff */
[----:B------:R-:W-:-:S06]  /*0d80*/  @P2 IADD3.X R5, R8, c[0x0][0x25c], RZ, P0, !PT ;  /* 0x0000970008052a10 */ /* 0x000fcc00007fe4ff */
[----:B------:R-:W2:Y:S01]  /*0d90*/  @P2 LDG.E R5, [R4.64] ;  /* 0x0000000604052981 */ /* 0x000ea2000c1e1900 */
[----:B------:R-:W-:-:S04]  /*0da0*/  @!P2 ISETP.NE.U32.AND P0, PT, RZ, c[0x0][0x268], PT ;  /* 0x00009a00ff00aa0c */ /* 0x000fc80003f05070 */
[----:B------:R-:W-:-:S04]  /*0db0*/  @!P2 ISETP.NE.AND.EX P0, PT, RZ, c[0x0][0x26c], PT, P0 ;  /* 0x00009b00ff00aa0c */ /* 0x000fc80003f05300 */
[----:B------:R-:W-:Y:S01]  /*0dc0*/  @!P2 SEL R4, RZ, c[0x0][0x21c], !P0 ;  /* 0x00008700ff04aa07 */ /* 0x000fe20004000000 */
[----:B---3--:R-:W-:Y:S02]  /*0dd0*/  IMAD.SHL.U32 R20, R132, 0x80, RZ ;  /* 0x0000008084147824 */ /* 0x008fe400078e00ff */
[--C-:B--2---:R-:W-:Y:S01]  /*0de0*/  @P2 IMAD.IADD R204, R5, 0x1, -R10.reuse ;  /* 0x0000000105cc2824 */ /* 0x104fe200078e0a0a */
[----:B-----5:R-:W-:-:S04]  /*0df0*/  @!P2 IADD3 R204, R4, R3, -R10 ;  /* 0x0000000304cca210 */ /* 0x020fc80007ffe80a */
        /* <DEDUP_REMOVED lines=33> */
.L_x_1022:
        /* <DEDUP_REMOVED lines=15> */
.L_x_1023:
[----:B------:R-:W2:Y:S04]  /*1100*/  LDL.64 R6, [R1+0x8] ;  /* 0x0000080001067983 */ /* 0x000ea80000100a00 */
[----:B------:R3:W2:Y:S01]  /*1110*/  LDL.64 R38, [R1+0x8] ;  /* 0x0000080001267983 */ /* 0x0006a20000100a00 */
[----:B-1----:R-:W-:Y:S01]  /*1120*/  IABS R10, c[0x0][0x1c8] ;  /* 0x00007200000a7a13 */ /* 0x002fe20000000000 */
[----:B------:R-:W-:Y:S01]  /*1130*/  IMAD.MOV.U32 R12, RZ, RZ, c[0x0][0x224] ;  /* 0x00008900ff0c7624 */ /* 0x000fe200078e00ff */
[----:B------:R-:W1:Y:S01]  /*1140*/  LDC.U8 R15, c[0x0][0x328] ;  /* 0x0000ca00ff0f7b82 */ /* 0x000e620000000000 */
[----:B------:R-:W-:Y:S01]  /*1150*/  IMAD.MOV.U32 R33, RZ, RZ, c[0x0][0x22c] ;  /* 0x00008b00ff217624 */ /* 0x000fe200078e00ff */
[----:B------:R-:W4:Y:S01]  /*1160*/  I2F.RP R4, R10 ;  /* 0x0000000a00047306 */ /* 0x000f220000209400 */
[----:B------:R-:W-:Y:S01]  /*1170*/  IMAD.WIDE.U32 R16, R36, c[0x0][0x224], RZ ;  /* 0x0000890024107a25 */ /* 0x000fe200078e00ff */
[----:B------:R-:W-:Y:S01]  /*1180*/  SHF.R.S32.HI R12, RZ, 0x1f, R12 ;  /* 0x0000001fff0c7819 */ /* 0x000fe2000001140c */
[----:B------:R-:W5:Y:S02]  /*1190*/  S2R R31, SR_CTAID.X ;  /* 0x00000000001f7919 */ /* 0x000f640000002500 */
[----:B------:R-:W-:Y:S01]  /*11a0*/  IMAD.WIDE R22, R33, c[0x0][0x1c0], RZ ;  /* 0x0000700021167a25 */ /* 0x000fe200078e02ff */
[----:B------:R-:W2:Y:S02]  /*11b0*/  LDC.U8 R34, c[0x0][0x3d0] ;  /* 0x0000f400ff227b82 */ /* 0x000ea40000000000 */
[----:B----4-:R-:W4:Y:S01]  /*11c0*/  MUFU.RCP R4, R4 ;  /* 0x0000000400047308 */ /* 0x010f220000001000 */
[----:B-1----:R-:W-:-:S02]  /*11d0*/  ISETP.NE.AND P2, PT, R15, RZ, PT ;  /* 0x000000ff0f00720c */ /* 0x002fc40003f45270 */
[----:B----4-:R-:W-:-:S05]  /*11e0*/  IADD3 R4, R4, 0xffffffe, RZ ;  /* 0x0ffffffe04047810 */ /* 0x010fca0007ffe0ff */
[----:B------:R-:W1:Y:S02]  /*11f0*/  F2I.FTZ.U32.TRUNC.NTZ R5, R4 ;  /* 0x0000000400057305 */ /* 0x000e64000021f000 */
[----:B-1----:R-:W-:Y:S02]  /*1200*/  IADD3 R3, RZ, -R5, RZ ;  /* 0x80000005ff037210 */ /* 0x002fe40007ffe0ff */
[----:B------:R-:W-:-:S03]  /*1210*/  MOV R4, RZ ;  /* 0x000000ff00047202 */ /* 0x000fc60000000f00 */
[----:B------:R-:W-:-:S04]  /*1220*/  IMAD R3, R3, R10, RZ ;  /* 0x0000000a03037224 */ /* 0x000fc800078e02ff */
[----:B------:R-:W-:-:S04]  /*1230*/  IMAD.HI.U32 R3, R5, R3, R4 ;  /* 0x0000000305037227 */ /* 0x000fc800078e0004 */
[----:B------:R-:W-:-:S04]  /*1240*/  @!P0 IMAD R5, R32, c[0x0][0x368], RZ ;  /* 0x0000da0020058a24 */ /* 0x000fc800078e02ff */
[----:B------:R-:W-:Y:S02]  /*1250*/  @!P0 IMAD R5, R36, c[0x0][0x36c], R5 ;  /* 0x0000db0024058a24 */ /* 0x000fe400078e0205 */
[----:B--2---:R-:W-:Y:S02]  /*1260*/  IMAD.MOV.U32 R38, RZ, RZ, R6 ;  /* 0x000000ffff267224 */ /* 0x004fe400078e0006 */
[----:B------:R-:W-:-:S03]  /*1270*/  @P0 IMAD.WIDE.U32 R6, R0, c[0x0][0x370], RZ ;  /* 0x0000dc0000060a25 */ /* 0x000fc600078e00ff */
[----:B------:R-:W-:Y:S01]  /*1280*/  IABS R8, R38 ;  /* 0x0000002600087213 */ /* 0x000fe20000000000 */
[----:B------:R-:W-:Y:S01]  /*1290*/  @P0 IMAD R14, R0, c[0x0][0x374], R7 ;  /* 0x0000dd00000e0a24 */ /* 0x000fe200078e0207 */
[----:B------:R-:W-:Y:S01]  /*12a0*/  @P0 MOV R13, R6 ;  /* 0x00000006000d0202 */ /* 0x000fe20000000f00 */
[----:B------:R-:W-:Y:S01]  /*12b0*/  @!P0 IMAD.WIDE.U32 R6, R36, c[0x0][0x368], RZ ;  /* 0x0000da0024068a25 */ /* 0x000fe200078e00ff */
[----:B------:R-:W-:-:S03]  /*12c0*/  SHF.R.S32.HI R39, RZ, 0x1f, R38 ;  /* 0x0000001fff277819 */ /* 0x000fc60000011426 */
[----:B------:R-:W-:Y:S01]  /*12d0*/  IMAD.MOV.U32 R9, RZ, RZ, R8 ;  /* 0x000000ffff097224 */ /* 0x000fe200078e0008 */
[----:B------:R-:W-:Y:S01]  /*12e0*/  LOP3.LUT R8, R38, c[0x0][0x1c8], RZ, 0x3c, !PT ;  /* 0x0000720026087a12 */ /* 0x000fe200078e3cff */
[----:B------:R-:W-:Y:S01]  /*12f0*/  @!P0 IMAD.MOV.U32 R13, RZ, RZ, R6 ;  /* 0x000000ffff0d8224 */ /* 0x000fe200078e0006 */
[----:B------:R-:W-:Y:S01]  /*1300*/  @!P0 IADD3 R14, R7, R5, RZ ;  /* 0x00000005070e8210 */ /* 0x000fe20007ffe0ff */
[----:B------:R-:W-:Y:S01]  /*1310*/  IMAD.HI.U32 R3, R3, R9, RZ ;  /* 0x0000000903037227 */ /* 0x000fe200078e00ff */
[----:B------:R-:W-:Y:S01]  /*1320*/  ISETP.GE.AND P3, PT, R8, RZ, PT ;  /* 0x000000ff0800720c */ /* 0x000fe20003f66270 */
[----:B------:R3:W-:Y:S02]  /*1330*/  STL [R1+0xc], R39 ;  /* 0x00000c2701007387 */ /* 0x0007e40000100800 */
[----:B------:R-:W-:Y:S01]  /*1340*/  IMAD R8, R12, R36, RZ ;  /* 0x000000240c087224 */ /* 0x000fe200078e02ff */
[----:B------:R-:W-:Y:S01]  /*1350*/  IADD3 R4, -R3, RZ, RZ ;  /* 0x000000ff03047210 */ /* 0x000fe20007ffe1ff */
[----:B------:R-:W-:-:S02]  /*1360*/  IMAD.SHL.U32 R6, R36, 0x80, RZ ;  /* 0x0000008024067824 */ /* 0x000fc400078e00ff */
[----:B------:R-:W-:Y:S02]  /*1370*/  IMAD R5, R32, c[0x0][0x224], R8 ;  /* 0x0000890020057a24 */ /* 0x000fe400078e0208 */
[----:B------:R-:W-:Y:S01]  /*1380*/  IMAD R4, R10, R4, R9 ;  /* 0x000000040a047224 */ /* 0x000fe200078e0209 */
[----:B------:R-:W-:Y:S01]  /*1390*/  SHF.L.U64.HI R9, R36, 0x7, R32 ;  /* 0x0000000724097819 */ /* 0x000fe20000010220 */
[-C--:B------:R-:W-:Y:S01]  /*13a0*/  IMAD R8, R23, R16.reuse, RZ ;  /* 0x0000001017087224 */ /* 0x080fe200078e02ff */
[----:B------:R-:W-:Y:S01]  /*13b0*/  IADD3 R5, R17, R5, RZ ;  /* 0x0000000511057210 */ /* 0x000fe20007ffe0ff */
[----:B------:R-:W-:Y:S01]  /*13c0*/  IMAD.WIDE.U32 R16, R22, R16, RZ ;  /* 0x0000001016107225 */ /* 0x000fe200078e00ff */
[----:B------:R-:W-:Y:S02]  /*13d0*/  ISETP.GT.U32.AND P4, PT, R10, R4, PT ;  /* 0x000000040a00720c */ /* 0x000fe40003f84070 */
[----:B------:R-:W-:Y:S01]  /*13e0*/  SEL R9, R9, RZ, P1 ;  /* 0x000000ff09097207 */ /* 0x000fe20000800000 */
[----:B------:R-:W-:Y:S01]  /*13f0*/  IMAD R8, R22, R5, R8 ;  /* 0x0000000516087224 */ /* 0x000fe200078e0208 */
[----:B------:R-:W-:Y:S01]  /*1400*/  SEL R5, R6, RZ, P1 ;  /* 0x000000ff06057207 */ /* 0x000fe20000800000 */
[----:B------:R-:W-:-:S03]  /*1410*/  IMAD.WIDE.U32 R6, R22, R0, RZ ;  /* 0x0000000016067225 */ /* 0x000fc600078e00ff */
[----:B------:R-:W-:Y:S02]  /*1420*/  IADD3 R5, P1, R11, R5, RZ ;  /* 0x000000050b057210 */ /* 0x000fe40007f3e0ff */
[----:B------:R-:W-:Y:S01]  /*1430*/  SEL R19, R16, R6, !P0 ;  /* 0x0000000610137207 */ /* 0x000fe20004000000 */
[----:B------:R-:W-:Y:S01]  /*1440*/  @P2 IMAD R6, R36, c[0x0][0x214], RZ ;  /* 0x0000850024062a24 */ /* 0x000fe200078e02ff */
[----:B------:R-:W-:Y:S01]  /*1450*/  IADD3 R12, R17, R8, RZ ;  /* 0x00000008110c7210 */ /* 0x000fe20007ffe0ff */
[----:B------:R-:W-:Y:S01]  /*1460*/  IMAD.X R9, R18, 0x1, R9, P1 ;  /* 0x0000000112097824 */ /* 0x000fe200008e0609 */
[-C--:B------:R-:W-:Y:S01]  /*1470*/  @!P4 IADD3 R4, R4, -R10.reuse, RZ ;  /* 0x8000000a0404c210 */ /* 0x080fe20007ffe0ff */
[-C--:B------:R-:W-:Y:S01]  /*1480*/  IMAD R15, R23, R5.reuse, RZ ;  /* 0x00000005170f7224 */ /* 0x080fe200078e02ff */
[----:B------:R-:W-:Y:S01]  /*1490*/  @!P4 IADD3 R3, R3, 0x1, RZ ;  /* 0x000000010303c810 */ /* 0x000fe20007ffe0ff */
[----:B------:R-:W-:Y:S01]  /*14a0*/  @!P2 IMAD R8, R36, c[0x0][0x1c0], R38 ;  /* 0x000070002408aa24 */ /* 0x000fe200078e0226 */
[----:B------:R-:W-:Y:S01]  /*14b0*/  ISETP.GE.U32.AND P5, PT, R4, R10, PT ;  /* 0x0000000a0400720c */ /* 0x000fe20003fa6070 */
[-C--:B------:R-:W-:Y:S01]  /*14c0*/  IMAD R10, R23, R0.reuse, RZ ;  /* 0x00000000170a7224 */ /* 0x080fe200078e02ff */
[----:B------:R-:W-:Y:S01]  /*14d0*/  ISETP.NE.AND P1, PT, RZ, c[0x0][0x1c8], PT ;  /* 0x00007200ff007a0c */ /* 0x000fe20003f25270 */
[----:B------:R-:W-:Y:S01]  /*14e0*/  IMAD.WIDE.U32 R4, R22, R5, RZ ;  /* 0x0000000516047225 */ /* 0x000fe200078e00ff */
[----:B------:R-:W-:-:S02]  /*14f0*/  @P2 SEL R6, R6, R0, !P0 ;  /* 0x0000000006062207 */ /* 0x000fc40004000000 */
[----:B------:R-:W-:Y:S01]  /*1500*/  @P0 IADD3 R12, R7, R10, RZ ;  /* 0x0000000a070c0210 */ /* 0x000fe20007ffe0ff */
[----:B------:R-:W-:Y:S01]  /*1510*/  IMAD R9, R22, R9, R15 ;  /* 0x0000000916097224 */ /* 0x000fe200078e020f */
[----:B------:R-:W-:Y:S01]  /*1520*/  ISETP.NE.AND P4, PT, R34, RZ, PT ;  /* 0x000000ff2200720c */ /* 0x000fe20003f85270 */
[----:B-----5:R-:W-:-:S03]  /*1530*/  IMAD.WIDE.U32 R22, R31, c[0x0][0x3d8], RZ ;  /* 0x0000f6001f167a25 */ /* 0x020fc600078e00ff */
[----:B------:R-:W-:Y:S01]  /*1540*/  IADD3 R9, R5, R9, RZ ;  /* 0x0000000905097210 */ /* 0x000fe20007ffe0ff */
[----:B------:R-:W-:Y:S01]  /*1550*/  IMAD R7, R31, c[0x0][0x3dc], R23 ;  /* 0x0000f7001f077a24 */ /* 0x000fe200078e0217 */
[----:B------:R-:W-:Y:S01]  /*1560*/  @P5 IADD3 R3, R3, 0x1, RZ ;  /* 0x0000000103035810 */ /* 0x000fe20007ffe0ff */
[----:B------:R-:W-:Y:S01]  /*1570*/  @P2 IMAD R10, R38, c[0x0][0x234], R6 ;  /* 0x00008d00260a2a24 */ /* 0x000fe200078e0206 */
[----:B------:R-:W-:Y:S01]  /*1580*/  SEL R17, R22, RZ, P4 ;  /* 0x000000ff16117207 */ /* 0x000fe20002000000 */
[----:B------:R-:W-:Y:S01]  /*1590*/  @!P2 IMAD R10, R8, c[0x0][0x214], RZ ;  /* 0x00008500080aaa24 */ /* 0x000fe200078e02ff */
[----:B------:R-:W-:Y:S01]  /*15a0*/  SHF.R.S32.HI R22, RZ, 0x1f, R20 ;  /* 0x0000001fff167819 */ /* 0x000fe20000011414 */
[----:B------:R-:W-:Y:S01]  /*15b0*/  IMAD.MOV.U32 R16, RZ, RZ, R3 ;  /* 0x000000ffff107224 */ /* 0x000fe200078e0003 */
[----:B------:R-:W-:Y:S01]  /*15c0*/  SEL R15, R7, RZ, P4 ;  /* 0x000000ff070f7207 */ /* 0x000fe20002000000 */
[----:B------:R-:W-:-:S03]  /*15d0*/  IMAD R3, R38, c[0x0][0x22c], RZ ;  /* 0x00008b0026037a24 */ /* 0x000fc600078e02ff */
[----:B------:R-:W-:Y:S02]  /*15e0*/  @!P3 IADD3 R16, -R16, RZ, RZ ;  /* 0x000000ff1010b210 */ /* 0x000fe40007ffe1ff */
[----:B------:R-:W-:Y:S02]  /*15f0*/  @!P1 LOP3.LUT R16, RZ, c[0x0][0x1c8], RZ, 0x33, !PT ;  /* 0x00007200ff109a12 */ /* 0x000fe400078e33ff */
[----:B------:R-:W-:Y:S02]  /*1600*/  SHF.R.S32.HI R6, RZ, 0x1f, R3 ;  /* 0x0000001fff067819 */ /* 0x000fe40000011403 */
[----:B------:R-:W-:Y:S01]  /*1610*/  SHF.R.S32.HI R23, RZ, 0x1f, R16 ;  /* 0x0000001fff177819 */ /* 0x000fe20000011410 */
[----:B------:R-:W-:Y:S05]  /*1620*/  @!P2 BRA `(.L_x_1024) ;  /* 0x000000700000a947 */ /* 0x000fea0003800000 */
[----:B---3--:R-:W-:Y:S01]  /*1630*/  @!P0 IMAD R0, R36, c[0x0][0x224], RZ ;  /* 0x0000890024008a24 */ /* 0x008fe200078e02ff */
[----:B------:R-:W-:Y:S02]  /*1640*/  MOV R7, 0x80 ;  /* 0x0000008000077802 */ /* 0x000fe40000000f00 */
[----:B------:R-:W-:-:S02]  /*1650*/  MOV R8, c[0x0][0x210] ;  /* 0x0000840000087a02 */ /* 0x000fc40000000f00 */
[----:B------:R-:W-:-:S03]  /*1660*/  LEA R0, R36, R0, 0x7 ;  /* 0x0000000024007211 */ /* 0x000fc600078e38ff */
[----:B------:R-:W-:-:S04]  /*1670*/  IMAD R8, R7, R8, c[0x0][0x234] ;  /* 0x00008d0007087624 */ /* 0x000fc800078e0208 */
[----:B------:R-:W-:Y:S01]  /*1680*/  IMAD R8, R8, R38, R0 ;  /* 0x0000002608087224 */ /* 0x000fe200078e0200 */
[----:B------:R-:W-:Y:S05]  /*1690*/  BRA `(.L_x_1025) ;  /* 0x0000002000007947 */ /* 0x000fea0003800000 */
.L_x_1024:
[----:B---3--:R-:W-:-:S04]  /*16a0*/  IMAD R0, R36, c[0x0][0x1c0], R38 ;  /* 0x0000700024007a24 */ /* 0x008fc800078e0226 */
[----:B------:R-:W-:Y:S02]  /*16b0*/  IMAD R8, R0, c[0x0][0x224], RZ ;  /* 0x0000890000087a24 */ /* 0x000fe400078e02ff */
.L_x_1025:
        /* <DEDUP_REMOVED lines=9> */
[----:B------:R-:W4:Y:S01]  /*1750*/  S2R R41, SR_TID.X ;  /* 0x0000000000297919 */ /* 0x000f220000002100 */
[----:B------:R-:W-:Y:S02]  /*1760*/  SHF.R.S32.HI R0, RZ, 0x1f, R0 ;  /* 0x0000001fff007819 */ /* 0x000fe40000011400 */
[----:B------:R-:W-:Y:S01]  /*1770*/  IADD3 R4, P0, R220, R13, RZ ;  /* 0x0000000ddc047210 */ /* 0x000fe20007f1e0ff */
[----:B------:R-:W5:Y:S01]  /*1780*/  S2R R42, SR_TID.X ;  /* 0x00000000002a7919 */ /* 0x000f620000002100 */
[----:B------:R-:W-:Y:S01]  /*1790*/  IADD3.X R9, R9, R0, R6, P2, P1 ;  /* 0x0000000009097210 */ /* 0x000fe200017e2406 */
[----:B------:R-:W-:Y:S02]  /*17a0*/  IMAD R0, R18, c[0x0][0x370], RZ ;  /* 0x0000dc0012007a24 */ /* 0x000fe400078e02ff */
[----:B------:R-:W-:Y:S01]  /*17b0*/  IMAD.X R5, R221, 0x1, R14, P0 ;  /* 0x00000001dd057824 */ /* 0x000fe200000e060e */
[----:B------:R-:W-:Y:S01]  /*17c0*/  IADD3 R14, P1, P0, R17, R3, R19 ;  /* 0x00000003110e7210 */ /* 0x000fe2000783e013 */
[C---:B------:R-:W-:Y:S01]  /*17d0*/  IMAD R3, R11.reuse, c[0x0][0x374], R0 ;  /* 0x0000dd000b037a24 */ /* 0x040fe200078e0200 */
[----:B-1----:R-:W-:Y:S01]  /*17e0*/  SHF.R.S32.HI R37, RZ, 0x1f, R37 ;  /* 0x0000001fff257819 */ /* 0x002fe20000011425 */
[----:B------:R-:W-:Y:S01]  /*17f0*/  IMAD.WIDE.U32 R4, R11, c[0x0][0x370], R4 ;  /* 0x0000dc000b047a25 */ /* 0x000fe200078e0004 */
[----:B------:R-:W-:-:S02]  /*1800*/  IADD3.X R12, R15, R9, R12, P1, P0 ;  /* 0x000000090f0c7210 */ /* 0x000fc40000fe040c */
[----:B--2---:R-:W-:Y:S01]  /*1810*/  LEA.HI R37, R37, R40, RZ, 0x2 ;  /* 0x0000002825257211 */ /* 0x004fe200078f10ff */
[----:B------:R-:W-:Y:S02]  /*1820*/  IMAD R9, R39, c[0x0][0x378], RZ ;  /* 0x0000de0027097a24 */ /* 0x000fe400078e02ff */
[----:B------:R-:W-:Y:S01]  /*1830*/  IMAD.IADD R5, R5, 0x1, R3 ;  /* 0x0000000105057824 */ /* 0x000fe200078e0203 */
[----:B------:R-:W-:Y:S01]  /*1840*/  SHF.R.S32.HI R37, RZ, 0x2, R37 ;  /* 0x00000002ff257819 */ /* 0x000fe20000011425 */
[----:B------:R-:W-:Y:S01]  /*1850*/  IMAD.IADD R17, R11, 0x1, R8 ;  /* 0x000000010b117824 */ /* 0x000fe200078e0208 */
[----:B---3--:R-:W-:Y:S01]  /*1860*/  SHF.R.S32.HI R35, RZ, 0x1f, R34 ;  /* 0x0000001fff237819 */ /* 0x008fe20000011422 */
[C---:B------:R-:W-:Y:S01]  /*1870*/  IMAD R8, R38.reuse, c[0x0][0x37c], R9 ;  /* 0x0000df0026087a24 */ /* 0x040fe200078e0209 */
[----:B------:R-:W-:Y:S01]  /*1880*/  SHF.R.S32.HI R31, RZ, 0x1f, R37 ;  /* 0x0000001fff1f7819 */ /* 0x000fe20000011425 */
[----:B------:R-:W-:Y:S01]  /*1890*/  IMAD.WIDE.U32 R4, R38, c[0x0][0x378], R4 ;  /* 0x0000de0026047a25 */ /* 0x000fe200078e0004 */
[----:B------:R-:W-:-:S02]  /*18a0*/  IADD3 R6, P2, R37, R11, RZ ;  /* 0x0000000b25067210 */ /* 0x000fc40007f5e0ff */
[----:B------:R-:W-:Y:S01]  /*18b0*/  LEA.HI R0, R35, R34, RZ, 0x5 ;  /* 0x0000002223007211 */ /* 0x000fe200078f28ff */
[----:B------:R-:W-:Y:S01]  /*18c0*/  IMAD R9, R39, c[0x0][0x1a8], RZ ;  /* 0x00006a0027097a24 */ /* 0x000fe200078e02ff */
[----:B----4-:R-:W-:Y:S01]  /*18d0*/  SHF.R.S32.HI R41, RZ, 0x1f, R41 ;  /* 0x0000001fff297819 */ /* 0x010fe20000011429 */
[----:B------:R-:W-:Y:S01]  /*18e0*/  IMAD.X R7, R31, 0x1, R18, P2 ;  /* 0x000000011f077824 */ /* 0x000fe200010e0612 */
[----:B------:R-:W-:Y:S01]  /*18f0*/  LOP3.LUT R0, R0, 0xffffffe0, RZ, 0xc0, !PT ;  /* 0xffffffe000007812 */ /* 0x000fe200078ec0ff */
[----:B------:R-:W-:Y:S01]  /*1900*/  IMAD.IADD R5, R5, 0x1, R8 ;  /* 0x0000000105057824 */ /* 0x000fe200078e0208 */
[----:B-----5:R-:W-:Y:S01]  /*1910*/  LEA.HI R41, R41, R42, RZ, 0x5 ;  /* 0x0000002a29297211 */ /* 0x020fe200078f28ff */
[----:B------:R-:W-:Y:S02]  /*1920*/  IMAD R7, R7, c[0x0][0x190], RZ ;  /* 0x0000640007077a24 */ /* 0x000fe400078e02ff */
[----:B------:R-:W-:Y:S01]  /*1930*/  IMAD.IADD R18, R34, 0x1, -R0 ;  /* 0x0000000122127824 */ /* 0x000fe200078e0a00 */
[----:B------:R-:W-:Y:S01]  /*1940*/  SHF.R.S32.HI R41, RZ, 0x5, R41 ;  /* 0x00000005ff297819 */ /* 0x000fe20000011429 */
[----:B------:R-:W-:-:S02]  /*1950*/  IMAD R13, R6, c[0x0][0x194], R7 ;  /* 0x00006500060d7a24 */ /* 0x000fc400078e0207 */
[----:B------:R-:W-:-:S04]  /*1960*/  IMAD.WIDE.U32 R6, R6, c[0x0][0x190], R220 ;  /* 0x0000640006067a25 */ /* 0x000fc800078e00dc */
[----:B------:R-:W-:Y:S01]  /*1970*/  IMAD R0, R41, R33, R18 ;  /* 0x0000002129007224 */ /* 0x000fe200078e0212 */
[----:B------:R-:W-:Y:S01]  /*1980*/  IADD3 R6, P1, R28, R6, RZ ;  /* 0x000000061c067210 */ /* 0x000fe20007f3e0ff */
[----:B------:R-:W-:Y:S02]  /*1990*/  IMAD R9, R38, c[0x0][0x1ac], R9 ;  /* 0x00006b0026097a24 */ /* 0x000fe400078e0209 */
[----:B------:R-:W-:Y:S01]  /*19a0*/  IMAD.WIDE.U32 R4, R37, c[0x0][0x370], R4 ;  /* 0x0000dc0025047a25 */ /* 0x000fe200078e0004 */
[C---:B------:R-:W-:Y:S02]  /*19b0*/  IADD3 R3, P0, R0.reuse, R14, RZ ;  /* 0x0000000e00037210 */ /* 0x040fe40007f1e0ff */
[----:B------:R-:W-:Y:S01]  /*19c0*/  IADD3.X R7, R21, R7, R13, P1, !PT ;  /* 0x0000000715077210 */ /* 0x000fe20000ffe40d */
[----:B------:R-:W-:Y:S01]  /*19d0*/  IMAD.IADD R14, R11, 0x1, R10 ;  /* 0x000000010b0e7824 */ /* 0x000fe200078e020a */
[----:B------:R-:W-:Y:S01]  /*19e0*/  LEA.HI.X.SX32 R11, R0, R12, 0x1, P0 ;  /* 0x0000000c000b7211 */ /* 0x000fe200000f0eff */
[----:B------:R-:W-:Y:S01]  /*19f0*/  IMAD R0, R31, c[0x0][0x370], RZ ;  /* 0x0000dc001f007a24 */ /* 0x000fe200078e02ff */
[----:B------:R-:W-:Y:S01]  /*1a00*/  LEA R8, P1, R4, c[0x0][0x330], 0x1 ;  /* 0x0000cc0004087a11 */ /* 0x000fe200078208ff */
[----:B------:R-:W-:Y:S01]  /*1a10*/  IMAD.WIDE.U32 R6, R38, c[0x0][0x1a8], R6 ;  /* 0x00006a0026067a25 */ /* 0x000fe200078e0006 */
[----:B------:R-:W-:-:S03]  /*1a20*/  LEA R10, P0, R3, c[0x0][0x350], 0x2 ;  /* 0x0000d400030a7a11 */ /* 0x000fc600078010ff */
[----:B------:R-:W-:Y:S02]  /*1a30*/  IMAD R0, R37, c[0x0][0x374], R0 ;  /* 0x0000dd0025007a24 */ /* 0x000fe400078e0200 */
[----:B------:R-:W-:Y:S01]  /*1a40*/  IMAD.IADD R7, R7, 0x1, R9 ;  /* 0x0000000107077824 */ /* 0x000fe200078e0209 */
[C---:B------:R-:W-:Y:S01]  /*1a50*/  LEA R9, P2, R6.reuse, c[0x0][0x160], 0x1 ;  /* 0x0000580006097a11 */ /* 0x040fe200078408ff */
[----:B------:R-:W-:Y:S02]  /*1a60*/  IMAD.IADD R0, R5, 0x1, R0 ;  /* 0x0000000105007824 */ /* 0x000fe400078e0200 */
[----:B------:R-:W-:Y:S01]  /*1a70*/  IMAD.MOV.U32 R12, RZ, RZ, 0x4 ;  /* 0x00000004ff0c7424 */ /* 0x000fe200078e00ff */
[----:B------:R-:W-:Y:S02]  /*1a80*/  LEA.HI.X R7, R6, c[0x0][0x164], R7, 0x1, P2 ;  /* 0x0000590006077a11 */ /* 0x000fe400010f0c07 */
[----:B------:R-:W-:Y:S01]  /*1a90*/  LEA.HI.X R5, R4, c[0x0][0x334], R0, 0x1, P1 ;  /* 0x0000cd0004057a11 */ /* 0x000fe200008f0c00 */
[----:B------:R-:W-:Y:S01]  /*1aa0*/  IMAD.WIDE R14, R14, R12, c[0x0][0x200] ;  /* 0x000080000e0e7625 */ /* 0x000fe200078e020c */
[----:B------:R-:W-:-:S02]  /*1ab0*/  LEA.HI.X R6, R3, c[0x0][0x354], R11, 0x2, P0 ;  /* 0x0000d50003067a11 */ /* 0x000fc400000f140b */
[----:B------:R-:W-:Y:S01]  /*1ac0*/  LEA.HI.SX32 R0, R24, 0xffffffff, 0x1a ;  /* 0xffffffff18007811 */ /* 0x000fe200078fd2ff */
[----:B------:R-:W-:Y:S01]  /*1ad0*/  IMAD.WIDE R12, R17, R12, c[0x0][0x3c8] ;  /* 0x0000f200110c7625 */ /* 0x000fe200078e020c */
[----:B------:R-:W-:Y:S05]  /*1ae0*/  @!P3 BRA `(.L_x_1026) ;  /* 0x00007ad00000b947 */ /* 0x000fea0003800000 */
[----:B------:R-:W2:Y:S01]  /*1af0*/  LDL R19, [R1+0x20] ;  /* 0x0000200001137983 */ /* 0x000ea20000100800 */
[----:B------:R-:W-:Y:S01]  /*1b00*/  IMAD.MOV.U32 R205, RZ, RZ, R0 ;  /* 0x000000ffffcd7224 */ /* 0x000fe200078e0000 */
[----:B------:R-:W-:Y:S01]  /*1b10*/  BSSY B0, `(.L_x_1027) ;  /* 0x0000036000007945 */ /* 0x000fe20003800000 */
[----:B------:R-:W-:Y:S01]  /*1b20*/  MOV R218, R14 ;  /* 0x0000000e00da7202 */ /* 0x000fe20000000f00 */
[----:B------:R-:W-:Y:S01]  /*1b30*/  IMAD.MOV.U32 R219, RZ, RZ, R15 ;  /* 0x000000ffffdb7224 */ /* 0x000fe200078e000f */
[----:B------:R-:W-:Y:S01]  /*1b40*/  MOV R215, R7 ;  /* 0x0000000700d77202 */ /* 0x000fe20000000f00 */
[C---:B------:R-:W-:Y:S01]  /*1b50*/  IMAD R3, R205.reuse, -0x40, R26 ;  /* 0xffffffc0cd037824 */ /* 0x040fe200078e021a */
[----:B------:R-:W-:Y:S01]  /*1b60*/  LEA.HI R4, R205, R205, RZ, 0x1 ;  /* 0x000000cdcd047211 */ /* 0x000fe200078f08ff */
        /* <DEDUP_REMOVED lines=10> */
[----:B------:R-:W-:Y:S01]  /*1c10*/  IADD3 R15, R220, 0x40, RZ ;  /* 0x00000040dc0f7810 */ /* 0x000fe20007ffe0ff */
[----:B------:R-:W-:Y:S01]  /*1c20*/  @P4 BAR.SYNC.DEFER_BLOCKING 0x0 ;  /* 0x0000000000004b1d */ /* 0x000fe20000010000 */
[----:B------:R-:W-:Y:S02]  /*1c30*/  ISETP.NE.AND P6, PT, R4, 0x1, PT ;  /* 0x000000010400780c */ /* 0x000fe40003fc5270 */
[----:B------:R-:W-:Y:S01]  /*1c40*/  IADD3 R14, R220, 0x20, RZ ;  /* 0x00000020dc0e7810 */ /* 0x000fe20007ffe0ff */
        /* <DEDUP_REMOVED lines=34> */
.L_x_1028:
[----:B------:R-:W-:Y:S05]  /*1e70*/  BSYNC B0 ;  /* 0x0000000000007941 */ /* 0x000fea0003800000 */
.L_x_1027:
        /* <DEDUP_REMOVED lines=18> */
.L_x_1030:
        /* <DEDUP_REMOVED lines=34> */
.L_x_1031:
[----:B------:R-:W-:Y:S05]  /*21c0*/  BSYNC B0 ;  /* 0x0000000000007941 */ /* 0x000fea0003800000 */
.L_x_1029:
        /* <DEDUP_REMOVED lines=68> */
.L_x_1033:
[----:B--2---:R-:W-:Y:S05]  /*2610*/  BSYNC B0 ;  /* 0x0000000000007941 */ /* 0x004fea0003800000 */
.L_x_1032:
        /* <DEDUP_REMOVED lines=39> */
.L_x_1035:
[----:B------:R-:W-:Y:S05]  /*2890*/  BSYNC B0 ;  /* 0x0000000000007941 */ /* 0x000fea0003800000 */
.L_x_1034:
[----:B------:R4:W-:Y:S01]  /*28a0*/  @P5 STS [R0+0xf000], RZ ;  /* 0x00f000ff00005388 */ /* 0x0009e20000000800 */
[----:B------:R-:W-:Y:S01]  /*28b0*/  IMAD R3, R22, c[0x0][0x1a0], RZ ;  /* 0x0000680016037a24 */ /* 0x000fe200078e02ff */
[----:B------:R-:W-:Y:S01]  /*28c0*/  BSSY B0, `(.L_x_1036) ;  /* 0x000002f000007945 */ /* 0x000fe20003800000 */
[C---:B---3--:R-:W-:Y:S01]  /*28d0*/  IMAD.WIDE.U32 R4, R20.reuse, c[0x0][0x1a0], R220 ;  /* 0x0000680014047a25 */ /* 0x048fe200078e00dc */
[----:B------:R4:W-:Y:S03]  /*28e0*/  @P5 STS [R0+0xf004], RZ ;  /* 0x00f004ff00005388 */ /* 0x0009e60000000800 */
[----:B------:R-:W-:Y:S01]  /*28f0*/  IMAD R3, R20, c[0x0][0x1a4], R3 ;  /* 0x0000690014037a24 */ /* 0x000fe200078e0203 */
[----:B------:R4:W-:Y:S01]  /*2900*/  @P5 STS.64 [R0+0xf008], RZ ;  /* 0x00f008ff00005388 */ /* 0x0009e20000000a00 */
[----:B------:R-:W-:-:S03]  /*2910*/  IADD3 R6, P0, R29, R4, RZ ;  /* 0x000000041d067210 */ /* 0x000fc60007f1e0ff */
[----:B------:R4:W-:Y:S01]  /*2920*/  @P5 STS.128 [R0+0x11000], RZ ;  /* 0x011000ff00005388 */ /* 0x0009e20000000c00 */
[----:B------:R-:W-:Y:S01]  /*2930*/  IADD3.X R7, R30, R5, R3, P0, !PT ;  /* 0x000000051e077210 */ /* 0x000fe200007fe403 */
        /* <DEDUP_REMOVED lines=39> */
.L_x_1037:
[----:B------:R-:W-:Y:S05]  /*2bb0*/  BSYNC B0 ;  /* 0x0000000000007941 */ /* 0x000fea0003800000 */
.L_x_1036:
        /* <DEDUP_REMOVED lines=36> */
.L_x_1039:
[----:B------:R-:W-:Y:S05]  /*2e00*/  BSYNC B0 ;  /* 0x0000000000007941 */ /* 0x000fea0003800000 */
.L_x_1038:
[----:B------:R-:W-:Y:S01]  /*2e10*/  ISETP.NE.U32.AND P2, PT, RZ, c[0x0][0x318], PT ;  /* 0x0000c600ff007a0c */ /* 0x000fe20003f45070 */
[----:B---3--:R-:W-:Y:S01]  /*2e20*/  IMAD.MOV.U32 R8, RZ, RZ, c[0x0][0x308] ;  /* 0x0000c200ff087624 */ /* 0x008fe200078e00ff */
[----:B------:R-:W0:Y:S01]  /*2e30*/  LDGDEPBAR ;  /* 0x00000000000079af */ /* 0x000e220000000000 */
[----:B------:R-:W-:Y:S01]  /*2e40*/  IMAD.MOV.U32 R9, RZ, RZ, c[0x0][0x30c] ;  /* 0x0000c300ff097624 */ /* 0x000fe200078e00ff */
[----:B------:R-:W-:-:S13]  /*2e50*/  ISETP.NE.AND.EX P2, PT, RZ, c[0x0][0x31c], PT, P2 ;  /* 0x0000c700ff007a0c */ /* 0x000fda0003f45320 */
[----:B-12-4-:R-:W-:Y:S02]  /*2e60*/  @P2 IMAD R0, R32, c[0x0][0x320], RZ ;  /* 0x0000c80020002a24 */ /* 0x016fe400078e02ff */
[----:B------:R-:W-:-:S04]  /*2e70*/  @P2 IMAD.WIDE.U32 R4, R36, c[0x0][0x320], R38 ;  /* 0x0000c80024042a25 */ /* 0x000fc800078e0026 */
[----:B------:R-:W-:Y:S01]  /*2e80*/  @P2 IMAD R0, R36, c[0x0][0x324], R0 ;  /* 0x0000c90024002a24 */ /* 0x000fe200078e0200 */
[----:B------:R-:W-:-:S03]  /*2e90*/  @P2 LEA R6, P0, R4, c[0x0][0x318], 0x2 ;  /* 0x0000c60004062a11 */ /* 0x000fc600078010ff */
[----:B------:R-:W-:-:S05]  /*2ea0*/  @P2 IMAD.IADD R0, R5, 0x1, R0 ;  /* 0x0000000105002824 */ /* 0x000fca00078e0200 */
[----:B------:R-:W-:Y:S02]  /*2eb0*/  @P2 LEA.HI.X R7, R4, c[0x0][0x31c], R0, 0x2, P0 ;  /* 0x0000c70004072a11 */ /* 0x000fe400000f1400 */
[----:B------:R1:W2:Y:S04]  /*2ec0*/  LDG.E.64 R4, [R8.64+0x8] ;  /* 0x0000080608047981 */ /* 0x0002a8000c1e1b00 */
[----:B------:R3:W4:Y:S04]  /*2ed0*/  @P2 LDG.E R6, [R6.64] ;  /* 0x0000000606062981 */ /* 0x000728000c1e1900 */
[----:B-1----:R-:W4:Y:S01]  /*2ee0*/  LDG.E.64 R8, [R8.64] ;  /* 0x0000000608087981 */ /* 0x002f22000c1e1b00 */
[----:B------:R-:W-:Y:S01]  /*2ef0*/  IMAD R0, R36, c[0x0][0x1c0], R38 ;  /* 0x0000700024007a24 */ /* 0x000fe200078e0226 */
[----:B------:R-:W-:Y:S01]  /*2f00*/  LEA.HI R3, R35, R34, RZ, 0x6 ;  /* 0x0000002223037211 */ /* 0x000fe200078f30ff */
[----:B------:R-:W4:Y:S01]  /*2f10*/  @P2 MUFU.RCP R11, c[0x0][0x238] ;  /* 0x00008e00000b2b08 */ /* 0x000f220000001000 */
[----:B------:R-:W1:Y:S01]  /*2f20*/  S2R R203, SR_TID.X ;  /* 0x0000000000cb7919 */ /* 0x000e620000002100 */
[----:B------:R-:W-:Y:S01]  /*2f30*/  IMAD.SHL.U32 R0, R0, 0x20, RZ ;  /* 0x0000002000007824 */ /* 0x000fe200078e00ff */
[----:B------:R-:W-:Y:S01]  /*2f40*/  SHF.R.S32.HI R10, RZ, 0x6, R3 ;  /* 0x00000006ff0a7819 */ /* 0x000fe20000011403 */
[----:B------:R-:W-:Y:S01]  /*2f50*/  IMAD.SHL.U32 R167, R175, 0x2, RZ ;  /* 0x00000002afa77824 */ /* 0x000fe200078e00ff */
[----:B---3--:R-:W-:Y:S01]  /*2f60*/  SHF.R.S32.HI R7, RZ, 0x1f, R18 ;  /* 0x0000001fff077819 */ /* 0x008fe20000011412 */
[----:B------:R-:W-:Y:S01]  /*2f70*/  IMAD.MOV.U32 R176, RZ, RZ, RZ ;  /* 0x000000ffffb07224 */ /* 0x000fe200078e00ff */
[----:B------:R-:W-:Y:S01]  /*2f80*/  CS2R R126, SRZ ;  /* 0x00000000007e7805 */ /* 0x000fe2000001ff00 */
[----:B------:R-:W-:Y:S01]  /*2f90*/  IMAD.SHL.U32 R3, R10, 0x20, RZ ;  /* 0x000000200a037824 */ /* 0x000fe200078e00ff */
[----:B------:R-:W-:Y:S01]  /*2fa0*/  CS2R R124, SRZ ;  /* 0x00000000007c7805 */ /* 0x000fe2000001ff00 */
[C---:B------:R-:W-:Y:S01]  /*2fb0*/  IMAD R10, R132.reuse, 0x4, R10 ;  /* 0x00000004840a7824 */ /* 0x040fe200078e020a */
[----:B------:R-:W-:Y:S01]  /*2fc0*/  CS2R R130, SRZ ;  /* 0x0000000000827805 */ /* 0x000fe2000001ff00 */
[----:B------:R-:W-:Y:S01]  /*2fd0*/  IMAD.MOV.U32 R217, RZ, RZ, R195 ;  /* 0x000000ffffd97224 */ /* 0x000fe200078e00c3 */
        /* <DEDUP_REMOVED lines=12> */
[----:B-1----:R-:W-:Y:S01]  /*30a0*/  IMAD.SHL.U32 R203, R203, 0x2, RZ ;  /* 0x00000002cbcb7824 */ /* 0x002fe200078e00ff */
[----:B------:R-:W-:Y:S01]  /*30b0*/  CS2R R100, SRZ ;  /* 0x0000000000647805 */ /* 0x000fe2000001ff00 */
[----:B------:R-:W-:Y:S01]  /*30c0*/  CS2R R94, SRZ ;  /* 0x00000000005e7805 */ /* 0x000fe2000001ff00 */
[----:B------:R-:W-:Y:S01]  /*30d0*/  CS2R R92, SRZ ;  /* 0x00000000005c7805 */ /* 0x000fe2000001ff00 */
[----:B------:R-:W-:Y:S01]  /*30e0*/  CS2R R98, SRZ ;  /* 0x0000000000627805 */ /* 0x000fe2000001ff00 */
[----:B------:R-:W-:Y:S01]  /*30f0*/  LOP3.LUT R203, R3, 0x6, R203, 0xf8, !PT ;  /* 0x0000000603cb7812 */ /* 0x000fe200078ef8cb */
[----:B------:R-:W-:Y:S01]  /*3100*/  CS2R R96, SRZ ;  /* 0x0000000000607805 */ /* 0x000fe2000001ff00 */
[----:B------:R-:W-:Y:S01]  /*3110*/  IADD3 R3, R175, 0x1800, RZ ;  /* 0x00001800af037810 */ /* 0x000fe20007ffe0ff */
[----:B------:R-:W-:Y:S01]  /*3120*/  CS2R R90, SRZ ;  /* 0x00000000005a7805 */ /* 0x000fe2000001ff00 */
[----:B------:R-:W-:Y:S01]  /*3130*/  CS2R R88, SRZ ;  /* 0x0000000000587805 */ /* 0x000fe2000001ff00 */
[----:B------:R-:W-:Y:S01]  /*3140*/  IMAD R203, R132, 0x80, R203 ;  /* 0x0000008084cb7824 */ /* 0x000fe200078e02cb */
        /* <DEDUP_REMOVED lines=27> */
[----:B------:R-:W-:Y:S01]  /*3300*/  IMAD.SHL.U32 R166, R166, 0x2, RZ ;  /* 0x00000002a6a67824 */ /* 0x000fe200078e00ff */
[C---:B------:R-:W-:Y:S01]  /*3310*/  IADD3 R230, R220.reuse, 0x20, RZ ;  /* 0x00000020dce67810 */ /* 0x040fe20007ffe0ff */
[----:B------:R-:W-:Y:S01]  /*3320*/  IMAD.IADD R168, R167, 0x1, R174 ;  /* 0x00000001a7a87824 */ /* 0x000fe200078e02ae */
[----:B------:R-:W-:-:S02]  /*3330*/  IADD3 R231, R220, 0x40, RZ ;  /* 0x00000040dce77810 */ /* 0x000fc40007ffe0ff */
[----:B--2---:R-:W-:Y:S02]  /*3340*/  IADD3 R18, P1, P0, R0, R4, R18 ;  /* 0x0000000400127210 */ /* 0x004fe4000783e012 */
[----:B------:R-:W-:Y:S01]  /*3350*/  SHF.R.S32.HI R0, RZ, 0x1f, R0 ;  /* 0x0000001fff007819 */ /* 0x000fe20000011400 */
[----:B----4-:R-:W-:-:S03]  /*3360*/  @P2 FMUL.FTZ R176, R6, R11 ;  /* 0x0000000b06b02220 */ /* 0x010fc60000410000 */
[----:B------:R-:W-:Y:S01]  /*3370*/  IADD3.X R7, R0, R5, R7, P1, P0 ;  /* 0x0000000500077210 */ /* 0x000fe20000fe0407 */
[----:B------:R-:W-:Y:S01]  /*3380*/  IMAD.WIDE.U32 R18, R18, -0x2daee0ad, RZ ;  /* 0xd2511f5312127825 */ /* 0x000fe200078e00ff */
[----:B------:R-:W-:-:S04]  /*3390*/  IADD3 R0, R173, 0x1800, RZ ;  /* 0x00001800ad007810 */ /* 0x000fc80007ffe0ff */
[----:B------:R-:W-:-:S05]  /*33a0*/  SEL R0, R0, R173, !P6 ;  /* 0x000000ad00007207 */ /* 0x000fca0007000000 */
[----:B------:R-:W-:Y:S01]  /*33b0*/  IMAD.SHL.U32 R3, R0, 0x2, RZ ;  /* 0x0000000200037824 */ /* 0x000fe200078e00ff */
[----:B------:R-:W-:-:S05]  /*33c0*/  IADD3 R0, -R26, R229, -R203 ;  /* 0x000000e51a007210 */ /* 0x000fca0007ffe9cb */
[----:B------:R-:W-:Y:S01]  /*33d0*/  IMAD.IADD R0, R0, 0x1, R204 ;  /* 0x0000000100007824 */ /* 0x000fe200078e02cc */
[C---:B------:R-:W-:Y:S02]  /*33e0*/  LOP3.LUT R10, R9.reuse, R10, RZ, 0x3c, !PT ;  /* 0x0000000a090a7212 */ /* 0x040fe400078e3cff */
[----:B------:R-:W-:Y:S02]  /*33f0*/  IADD3 R247, R9, -0x4498517b, RZ ;  /* 0xbb67ae8509f77810 */ /* 0x000fe40007ffe0ff */
[----:B------:R1:W-:Y:S01]  /*3400*/  STL [R1+0x1c], R0 ;  /* 0x00001c0001007387 */ /* 0x0003e20000100800 */
[----:B------:R-:W-:Y:S02]  /*3410*/  LOP3.LUT R232, R19, R10, RZ, 0x3c, !PT ;  /* 0x0000000a13e87212 */ /* 0x000fe400078e3cff */
[----:B------:R-:W-:Y:S02]  /*3420*/  IADD3 R234, R8, 0x3c6ef372, RZ ;  /* 0x3c6ef37208ea7810 */ /* 0x000fe40007ffe0ff */
[----:B------:R-:W-:Y:S01]  /*3430*/  LOP3.LUT R252, R7, R8, RZ, 0x3c, !PT ;  /* 0x0000000807fc7212 */ /* 0x000fe200078e3cff */
[----:B------:R-:W-:Y:S01]  /*3440*/  IMAD.WIDE.U32 R232, R232, -0x326172a9, RZ ;  /* 0xcd9e8d57e8e87825 */ /* 0x000fe200078e00ff */
[----:B------:R-:W-:-:S02]  /*3450*/  IADD3 R251, R9, 0x646e171e, RZ ;  /* 0x646e171e09fb7810 */ /* 0x000fc40007ffe0ff */
[----:B------:R-:W-:Y:S02]  /*3460*/  LOP3.LUT R247, R18, R247, RZ, 0x3c, !PT ;  /* 0x000000f712f77212 */ /* 0x000fe400078e3cff */
[C---:B------:R-:W-:Y:S02]  /*3470*/  IADD3 R250, R9.reuse, -0x56f99767, RZ ;  /* 0xa906689909fa7810 */ /* 0x040fe40007ffe0ff */
[C---:B------:R-:W-:Y:S02]  /*3480*/  IADD3 R249, R9.reuse, -0x126145ec, RZ ;  /* 0xed9eba1409f97810 */ /* 0x040fe40007ffe0ff */
[C---:B------:R-:W-:Y:S02]  /*3490*/  IADD3 R248, R9.reuse, 0x32370b8f, RZ ;  /* 0x32370b8f09f87810 */ /* 0x040fe40007ffe0ff */
[----:B------:R-:W-:Y:S02]  /*34a0*/  IADD3 R242, R9, 0x76cf5d0a, RZ ;  /* 0x76cf5d0a09f27810 */ /* 0x000fe40007ffe0ff */
[----:B------:R-:W-:-:S02]  /*34b0*/  IADD3 R246, R8, -0x4ab325aa, RZ ;  /* 0xb54cda5608f67810 */ /* 0x000fc40007ffe0ff */
[C---:B------:R-:W-:Y:S02]  /*34c0*/  IADD3 R245, R8.reuse, 0x1715609d, RZ ;  /* 0x1715609d08f57810 */ /* 0x040fe40007ffe0ff */
[C---:B------:R-:W-:Y:S01]  /*34d0*/  IADD3 R244, R8.reuse, 0x78dde6e4, RZ ;  /* 0x78dde6e408f47810 */ /* 0x040fe20007ffe0ff */
[----:B-1----:R-:W-:Y:S01]  /*34e0*/  IMAD.MOV.U32 R0, RZ, RZ, c[0x0][0x22c] ;  /* 0x00008b00ff007624 */ /* 0x002fe200078e00ff */
[C---:B------:R-:W-:Y:S02]  /*34f0*/  IADD3 R243, R8.reuse, -0x255992d5, RZ ;  /* 0xdaa66d2b08f37810 */ /* 0x040fe40007ffe0ff */
[----:B------:R-:W-:Y:S01]  /*3500*/  IADD3 R241, R8, -0x61c88647, RZ ;  /* 0x9e3779b908f17810 */ /* 0x000fe20007ffe0ff */
[----:B------:R-:W-:Y:S01]  /*3510*/  IMAD R0, R0, c[0x0][0x1c0], RZ ;  /* 0x0000700000007a24 */ /* 0x000fe200078e02ff */
[----:B------:R-:W-:-:S03]  /*3520*/  LOP3.LUT R234, R232, R234, RZ, 0x3c, !PT ;  /* 0x000000eae8ea7212 */ /* 0x000fc600078e3cff */
[C---:B------:R-:W-:Y:S02]  /*3530*/  IMAD.SHL.U32 R5, R0.reuse, 0x10, RZ ;  /* 0x0000001000057824 */ /* 0x040fe400078e00ff */
[----:B------:R-:W-:-:S03]  /*3540*/  IMAD.SHL.U32 R228, R0, 0x8, RZ ;  /* 0x0000000800e47824 */ /* 0x000fc600078e00ff */
        /* <DEDUP_REMOVED lines=12> */
.L_x_1042:
[----:B------:R-:W2:Y:S01]  /*3610*/  LDL R177, [R1+0x1c] ;  /* 0x00001c0001b17983 */ /* 0x000ea20000100800 */
[----:B------:R-:W-:Y:S01]  /*3620*/  IMAD.IADD R0, R174, 0x1, R166 ;  /* 0x00000001ae007824 */ /* 0x000fe200078e02a6 */
[----:B------:R-:W-:Y:S02]  /*3630*/  ULDC.U8 UR4, c[0x0][0x2d8] ;  /* 0x0000b60000047ab9 */ /* 0x000fe40000000000 */
[----:B------:R-:W0:Y:S08]  /*3640*/  LDGDEPBAR ;  /* 0x00000000000079af */ /* 0x000e300000000000 */
        /* <DEDUP_REMOVED lines=10> */
[----:B------:R-:W1:Y:S01]  /*36f0*/  LDSM.16.M88.4 R144, [R0+0x800] ;  /* 0x000800000090783b */ /* 0x000e620000000200 */
[C---:B----4-:R-:W-:Y:S07]  /*3700*/  HMMA.16816.F32.BF16 R8, R28.reuse, R16, RZ ;  /* 0x000000101c08723c */ /* 0x050fee00000418ff */
[----:B------:R-:W4:Y:S01]  /*3710*/  LDSM.16.M88.4 R148, [R165+0x9400] ;  /* 0x00940000a594783b */ /* 0x000f220000000200 */
[-C--:B------:R-:W-:Y:S07]  /*3720*/  HMMA.16816.F32.BF16 R12, R28, R18.reuse, RZ ;  /* 0x000000121c0c723c */ /* 0x080fee00000418ff */
[----:B------:R-:W-:Y:S01]  /*3730*/  LDSM.16.M88.4 R152, [R164+0xb000] ;  /* 0x00b00000a498783b */ /* 0x000fe20000000200 */
[C---:B------:R-:W-:Y:S07]  /*3740*/  HMMA.16816.F32.BF16 R16, R32.reuse, R18, RZ ;  /* 0x000000122010723c */ /* 0x040fee00000418ff */
[----:B------:R-:W-:Y:S01]  /*3750*/  LDSM.16.M88.4 R156, [R166+0x1800] ;  /* 0x00180000a69c783b */ /* 0x000fe20000000200 */
[-C--:B------:R-:W-:Y:S07]  /*3760*/  HMMA.16816.F32.BF16 R20, R32, R132.reuse, RZ ;  /* 0x000000842014723c */ /* 0x080fee00000418ff */
[----:B------:R-:W-:Y:S01]  /*3770*/  LDSM.16.M88.4 R160, [R165+0xb000] ;  /* 0x00b00000a5a0783b */ /* 0x000fe20000000200 */
[C---:B------:R-:W-:Y:S08]  /*3780*/  HMMA.16816.F32.BF16 R24, R28.reuse, R132, RZ ;  /* 0x000000841c18723c */ /* 0x040ff000000418ff */
[-C--:B------:R-:W-:Y:S08]  /*3790*/  HMMA.16816.F32.BF16 R28, R28, R134.reuse, RZ ;  /* 0x000000861c1c723c */ /* 0x080ff000000418ff */
[----:B------:R-:W-:Y:S01]  /*37a0*/  HMMA.16816.F32.BF16 R32, R32, R134, RZ ;  /* 0x000000862020723c */ /* 0x000fe200000418ff */
[----:B------:R-:W4:Y:S07]  /*37b0*/  LDSM.16.M88.4 R132, [R166+0x1000] ;  /* 0x00100000a684783b */ /* 0x000f2e0000000200 */
[-C--:B------:R-:W-:Y:S08]  /*37c0*/  HMMA.16816.F32.BF16 R4, R136, R140.reuse, R4 ;  /* 0x0000008c8804723c */ /* 0x080ff00000041804 */
[C---:B-1----:R-:W-:Y:S08]  /*37d0*/  HMMA.16816.F32.BF16 R8, R144.reuse, R140, R8 ;  /* 0x0000008c9008723c */ /* 0x042ff00000041808 */
[-C--:B------:R-:W-:Y:S08]  /*37e0*/  HMMA.16816.F32.BF16 R12, R144, R142.reuse, R12 ;  /* 0x0000008e900c723c */ /* 0x080ff0000004180c */
[C---:B------:R-:W-:Y:S01]  /*37f0*/  HMMA.16816.F32.BF16 R16, R136.reuse, R142, R16 ;  /* 0x0000008e8810723c */ /* 0x040fe20000041810 */
[----:B------:R-:W1:Y:S07]  /*3800*/  LDSM.16.M88.4 R140, [R164+0xb400] ;  /* 0x00b40000a48c783b */ /* 0x000e6e0000000200 */
[-C--:B----4-:R-:W-:Y:S08]  /*3810*/  HMMA.16816.F32.BF16 R20, R136, R148.reuse, R20 ;  /* 0x000000948814723c */ /* 0x090ff00000041814 */
[C---:B------:R-:W-:Y:S08]  /*3820*/  HMMA.16816.F32.BF16 R24, R144.reuse, R148, R24 ;  /* 0x000000949018723c */ /* 0x040ff00000041818 */
[-C--:B------:R-:W-:Y:S01]  /*3830*/  HMMA.16816.F32.BF16 R28, R144, R150.reuse, R28 ;  /* 0x00000096901c723c */ /* 0x080fe2000004181c */
[----:B------:R-:W4:Y:S07]  /*3840*/  LDSM.16.M88.4 R144, [R0+0x1000] ;  /* 0x001000000090783b */ /* 0x000f2e0000000200 */
[----:B------:R-:W-:Y:S01]  /*3850*/  HMMA.16816.F32.BF16 R32, R136, R150, R32 ;  /* 0x000000968820723c */ /* 0x000fe20000041820 */
[----:B------:R-:W2:Y:S07]  /*3860*/  LDSM.16.M88.4 R136, [R0+0x1800] ;  /* 0x001800000088783b */ /* 0x000eae0000000200 */
[-C--:B------:R-:W-:Y:S01]  /*3870*/  HMMA.16816.F32.BF16 R4, R132, R152.reuse, R4 ;  /* 0x000000988404723c */ /* 0x080fe20000041804 */
[----:B------:R-:W-:Y:S07]  /*3880*/  LDSM.16.M88.4 R148, [R164+0xd000] ;  /* 0x00d00000a494783b */ /* 0x000fee0000000200 */
[C---:B------:R-:W-:Y:S08]  /*3890*/  HMMA.16816.F32.BF16 R8, R156.reuse, R152, R8 ;  /* 0x000000989c08723c */ /* 0x040ff00000041808 */
[-C--:B------:R-:W-:Y:S08]  /*38a0*/  HMMA.16816.F32.BF16 R12, R156, R154.reuse, R12 ;  /* 0x0000009a9c0c723c */ /* 0x080ff0000004180c */
[C---:B------:R-:W-:Y:S08]  /*38b0*/  HMMA.16816.F32.BF16 R16, R132.reuse, R154, R16 ;  /* 0x0000009a8410723c */ /* 0x040ff00000041810 */
[-C--:B-1----:R-:W-:Y:S08]  /*38c0*/  HMMA.16816.F32.BF16 R20, R132, R140.reuse, R20 ;  /* 0x0000008c8414723c */ /* 0x082ff00000041814 */
[C---:B------:R-:W-:Y:S08]  /*38d0*/  HMMA.16816.F32.BF16 R24, R156.reuse, R140, R24 ;  /* 0x0000008c9c18723c */ /* 0x040ff00000041818 */
[-C--:B------:R-:W-:Y:S08]  /*38e0*/  HMMA.16816.F32.BF16 R28, R156, R142.reuse, R28 ;  /* 0x0000008e9c1c723c */ /* 0x080ff0000004181c */
[----:B------:R-:W-:Y:S01]  /*38f0*/  HMMA.16816.F32.BF16 R32, R132, R142, R32 ;  /* 0x0000008e8420723c */ /* 0x000fe20000041820 */
[----:B------:R-:W1:Y:S07]  /*3900*/  LDSM.16.M88.4 R132, [R165+0xb400] ;  /* 0x00b40000a584783b */ /* 0x000e6e0000000200 */
[-C--:B----4-:R-:W-:Y:S01]  /*3910*/  HMMA.16816.F32.BF16 R4, R144, R160.reuse, R4 ;  /* 0x000000a09004723c */ /* 0x090fe20000041804 */
[----:B--2---:R-:W-:Y:S02]  /*3920*/  IMAD R156, R205, 0x40, R177 ;  /* 0x00000040cd9c7824 */ /* 0x004fe400078e02b1 */
[----:B------:R-:W2:Y:S05]  /*3930*/  LDL R177, [R1+0x10] ;  /* 0x0000100001b17983 */ /* 0x000eaa0000100800 */
[C---:B------:R-:W-:Y:S01]  /*3940*/  HMMA.16816.F32.BF16 R8, R136.reuse, R160, R8 ;  /* 0x000000a08808723c */ /* 0x040fe20000041808 */
[----:B------:R-:W-:Y:S03]  /*3950*/  IADD3 R152, R156, -0x1, RZ ;  /* 0xffffffff9c987810 */ /* 0x000fe60007ffe0ff */
[----:B------:R-:W-:Y:S02]  /*3960*/  IABS R140, R156 ;  /* 0x0000009c008c7213 */ /* 0x000fe40000000000 */
[----:B------:R-:W-:Y:S02]  /*3970*/  ISETP.GE.AND P0, PT, R152, RZ, PT ;  /* 0x000000ff9800720c */ /* 0x000fe40003f06270 */
[C---:B------:R-:W-:Y:S01]  /*3980*/  IADD3 R159, R156.reuse, 0x28, RZ ;  /* 0x000000289c9f7810 */ /* 0x040fe20007ffe0ff */
[----:B------:R4:W3:Y:S01]  /*3990*/  I2F R206, R140 ;  /* 0x0000008c00ce7306 */ /* 0x0008e20000201400 */
[-C--:B------:R-:W-:Y:S02]  /*39a0*/  HMMA.16816.F32.BF16 R12, R136, R162.reuse, R12 ;  /* 0x000000a2880c723c */ /* 0x080fe4000004180c */
[----:B------:R-:W-:Y:S02]  /*39b0*/  ISETP.GE.AND P1, PT, R159, RZ, PT ;  /* 0x000000ff9f00720c */ /* 0x000fe40003f26270 */
[C---:B------:R-:W-:Y:S02]  /*39c0*/  IADD3 R157, R156.reuse, 0x20, RZ ;  /* 0x000000209c9d7810 */ /* 0x040fe40007ffe0ff */
[C---:B------:R-:W-:Y:S02]  /*39d0*/  IADD3 R158, R156.reuse, 0x8, RZ ;  /* 0x000000089c9e7810 */ /* 0x040fe40007ffe0ff */
[C---:B------:R-:W-:Y:S01]  /*39e0*/  HMMA.16816.F32.BF16 R16, R144.reuse, R162, R16 ;  /* 0x000000a29010723c */ /* 0x040fe20000041810 */
[----:B------:R-:W-:Y:S02]  /*39f0*/  @!P0 IADD3 R152, -R156, 0x1, RZ ;  /* 0x000000019c988810 */ /* 0x000fe40007ffe1ff */
[----:B------:R-:W-:Y:S02]  /*3a00*/  ISETP.GE.AND P0, PT, R158, RZ, PT ;  /* 0x000000ff9e00720c */ /* 0x000fe40003f06270 */
[----:B------:R3:W3:Y:S02]  /*3a10*/  I2F R178, R152 ;  /* 0x0000009800b27306 */ /* 0x0006e40000201400 */
[C---:B------:R-:W-:Y:S01]  /*3a20*/  @!P1 IADD3 R159, -R156.reuse, -0x28, RZ ;  /* 0xffffffd89c9f9810 */ /* 0x040fe20007ffe1ff */
[-C--:B-1----:R-:W-:Y:S01]  /*3a30*/  HMMA.16816.F32.BF16 R20, R144, R132.reuse, R20 ;  /* 0x000000849014723c */ /* 0x082fe20000041814 */
[----:B------:R-:W-:Y:S01]  /*3a40*/  ISETP.GE.AND P1, PT, R157, RZ, PT ;  /* 0x000000ff9d00720c */ /* 0x000fe20003f26270 */
[----:B----4-:R-:W1:Y:S06]  /*3a50*/  LDSM.16.M88.4 R140, [R166+0x2000] ;  /* 0x00200000a68c783b */ /* 0x010e6c0000000200 */
[C---:B------:R-:W-:Y:S01]  /*3a60*/  @!P0 IADD3 R158, -R156.reuse, -0x8, RZ ;  /* 0xfffffff89c9e8810 */ /* 0x040fe20007ffe1ff */
[C---:B------:R-:W-:Y:S01]  /*3a70*/  HMMA.16816.F32.BF16 R24, R136.reuse, R132, R24 ;  /* 0x000000848818723c */ /* 0x040fe20000041818 */
[----:B------:R4:W-:Y:S04]  /*3a80*/  I2F R180, R159 ;  /* 0x0000009f00b47306 */ /* 0x0009e80000201400 */
[C---:B------:R-:W-:Y:S03]  /*3a90*/  @!P1 IADD3 R157, -R156.reuse, -0x20, RZ ;  /* 0xffffffe09c9d9810 */ /* 0x040fe60007ffe1ff */
[-C--:B------:R-:W-:Y:S03]  /*3aa0*/  HMMA.16816.F32.BF16 R28, R136, R134.reuse, R28 ;  /* 0x00000086881c723c */ /* 0x080fe6000004181c */
[----:B------:R1:W-:Y:S01]  /*3ab0*/  I2F R162, R157 ;  /* 0x0000009d00a27306 */ /* 0x0003e20000201400 */
[----:B---3--:R-:W3:Y:S03]  /*3ac0*/  LDSM.16.M88.4 R152, [R166+0x2800] ;  /* 0x00280000a698783b */ /* 0x008ee60000000200 */
[C---:B------:R-:W-:Y:S01]  /*3ad0*/  IADD3 R136, R156.reuse, 0x1f, RZ ;  /* 0x0000001f9c887810 */ /* 0x040fe20007ffe0ff */
[----:B------:R-:W-:Y:S01]  /*3ae0*/  HMMA.16816.F32.BF16 R32, R144, R134, R32 ;  /* 0x000000869020723c */ /* 0x000fe20000041820 */
[----:B------:R-:W-:Y:S02]  /*3af0*/  IADD3 R138, R156, 0x27, RZ ;  /* 0x000000279c8a7810 */ /* 0x000fe40007ffe0ff */
[----:B------:R-:W-:Y:S01]  /*3b00*/  ISETP.GE.AND P1, PT, R136, RZ, PT ;  /* 0x000000ff8800720c */ /* 0x000fe20003f26270 */
[----:B------:R-:W3:Y:S01]  /*3b10*/  LDSM.16.M88.4 R132, [R164+0xd400] ;  /* 0x00d40000a484783b */ /* 0x000ee20000000200 */
[C---:B------:R-:W-:Y:S01]  /*3b20*/  IADD3 R137, R156.reuse, 0x18, RZ ;  /* 0x000000189c897810 */ /* 0x040fe20007ffe0ff */
[----:B------:R-:W3:Y:S01]  /*3b30*/  I2F R199, R158 ;  /* 0x0000009e00c77306 */ /* 0x000ee20000201400 */
[C---:B----4-:R-:W-:Y:S05]  /*3b40*/  IADD3 R159, R156.reuse, 0x7, RZ ;  /* 0x000000079c9f7810 */ /* 0x050fea0007ffe0ff */
[----:B------:R-:W-:Y:S01]  /*3b50*/  LDSM.16.M88.4 R144, [R165+0xd000] ;  /* 0x00d00000a590783b */ /* 0x000fe20000000200 */
[----:B------:R-:W-:Y:S03]  /*3b60*/  ISETP.GE.AND P0, PT, R159, RZ, PT ;  /* 0x000000ff9f00720c */ /* 0x000fe60003f06270 */
[C---:B------:R-:W-:Y:S02]  /*3b70*/  @!P1 IADD3 R136, -R156.reuse, -0x1f, RZ ;  /* 0xffffffe19c889810 */ /* 0x040fe40007ffe1ff */
[----:B------:R-:W-:Y:S02]  /*3b80*/  ISETP.GE.AND P1, PT, R137, RZ, PT ;  /* 0x000000ff8900720c */ /* 0x000fe40003f26270 */
[C---:B-1----:R-:W-:Y:S01]  /*3b90*/  IADD3 R157, R156.reuse, -0x9, RZ ;  /* 0xfffffff79c9d7810 */ /* 0x042fe20007ffe0ff */
[----:B------:R1:W-:Y:S01]  /*3ba0*/  I2F R161, R136 ;  /* 0x0000008800a17306 */ /* 0x0003e20000201400 */
[-C--:B------:R-:W-:Y:S04]  /*3bb0*/  HMMA.16816.F32.BF16 R4, R140, R148.reuse, R4 ;  /* 0x000000948c04723c */ /* 0x080fe80000041804 */
[----:B------:R-:W-:Y:S02]  /*3bc0*/  @!P0 IADD3 R159, -R156, -0x7, RZ ;  /* 0xfffffff99c9f8810 */ /* 0x000fe40007ffe1ff */
[----:B------:R-:W-:Y:S03]  /*3bd0*/  ISETP.GE.AND P0, PT, R138, RZ, PT ;  /* 0x000000ff8a00720c */ /* 0x000fe60003f06270 */
[C---:B------:R-:W-:Y:S01]  /*3be0*/  @!P1 IADD3 R137, -R156.reuse, -0x18, RZ ;  /* 0xffffffe89c899810 */ /* 0x040fe20007ffe1ff */
[----:B------:R-:W4:Y:S01]  /*3bf0*/  I2F R198, R159 ;  /* 0x0000009f00c67306 */ /* 0x000f220000201400 */
[C---:B---3--:R-:W-:Y:S08]  /*3c00*/  HMMA.16816.F32.BF16 R8, R152.reuse, R148, R8 ;  /* 0x000000949808723c */ /* 0x048ff00000041808 */
[C---:B------:R-:W-:Y:S01]  /*3c10*/  @!P0 IADD3 R138, -R156.reuse, -0x27, RZ ;  /* 0xffffffd99c8a8810 */ /* 0x040fe20007ffe1ff */
[----:B------:R-:W-:Y:S03]  /*3c20*/  I2F R196, R137 ;  /* 0x0000008900c47306 */ /* 0x000fe60000201400 */
[C---:B------:R-:W-:Y:S01]  /*3c30*/  IADD3 R148, R156.reuse, -0x8, RZ ;  /* 0xfffffff89c947810 */ /* 0x040fe20007ffe0ff */
[-C--:B------:R-:W-:Y:S01]  /*3c40*/  HMMA.16816.F32.BF16 R12, R152, R150.reuse, R12 ;  /* 0x00000096980c723c */ /* 0x080fe2000004180c */
[----:B-1----:R-:W-:Y:S02]  /*3c50*/  IADD3 R136, R156, 0x17, RZ ;  /* 0x000000179c887810 */ /* 0x002fe40007ffe0ff */
[----:B------:R-:W-:Y:S02]  /*3c60*/  ISETP.GE.AND P1, PT, R148, RZ, PT ;  /* 0x000000ff9400720c */ /* 0x000fe40003f26270 */
[----:B------:R-:W-:Y:S03]  /*3c70*/  ISETP.GE.AND P0, PT, R136, RZ, PT ;  /* 0x000000ff8800720c */ /* 0x000fe60003f06270 */
[C---:B------:R-:W-:Y:S01]  /*3c80*/  HMMA.16816.F32.BF16 R16, R140.reuse, R150, R16 ;  /* 0x000000968c10723c */ /* 0x040fe20000041810 */
[----:B------:R-:W1:Y:S07]  /*3c90*/  I2F R179, R138 ;  /* 0x0000008a00b37306 */ /* 0x000e6e0000201400 */
[C---:B------:R-:W-:Y:S01]  /*3ca0*/  @!P1 IADD3 R148, -R156.reuse, 0x8, RZ ;  /* 0x000000089c949810 */ /* 0x040fe20007ffe1ff */
[-C--:B------:R-:W-:Y:S03]  /*3cb0*/  HMMA.16816.F32.BF16 R20, R140, R132.reuse, R20 ;  /* 0x000000848c14723c */ /* 0x080fe60000041814 */
[C---:B------:R-:W-:Y:S02]  /*3cc0*/  @!P0 IADD3 R136, -R156.reuse, -0x17, RZ ;  /* 0xffffffe99c888810 */ /* 0x040fe40007ffe1ff */
[----:B------:R-:W-:Y:S02]  /*3cd0*/  ISETP.GE.AND P0, PT, R157, RZ, PT ;  /* 0x000000ff9d00720c */ /* 0x000fe40003f06270 */
[----:B------:R3:W-:Y:S01]  /*3ce0*/  I2F R197, R136 ;  /* 0x0000008800c57306 */ /* 0x0007e20000201400 */
[C---:B------:R-:W-:Y:S07]  /*3cf0*/  HMMA.16816.F32.BF16 R24, R152.reuse, R132, R24 ;  /* 0x000000849818723c */ /* 0x040fee0000041818 */
[C---:B------:R-:W-:Y:S01]  /*3d00*/  IADD3 R133, R156.reuse, -0x10, RZ ;  /* 0xfffffff09c857810 */ /* 0x040fe20007ffe0ff */
[-C--:B------:R-:W-:Y:S03]  /*3d10*/  HMMA.16816.F32.BF16 R28, R152, R134.reuse, R28 ;  /* 0x00000086981c723c */ /* 0x080fe6000004181c */
[----:B------:R-:W-:Y:S02]  /*3d20*/  ISETP.GE.AND P2, PT, R133, RZ, PT ;  /* 0x000000ff8500720c */ /* 0x000fe40003f46270 */
[C---:B------:R-:W-:Y:S02]  /*3d30*/  @!P0 IADD3 R157, -R156.reuse, 0x9, RZ ;  /* 0x000000099c9d8810 */ /* 0x040fe40007ffe1ff */
[C---:B------:R-:W-:Y:S01]  /*3d40*/  IADD3 R152, R156.reuse, 0xf, RZ ;  /* 0x0000000f9c987810 */ /* 0x040fe20007ffe0ff */
[----:B------:R-:W-:Y:S01]  /*3d50*/  HMMA.16816.F32.BF16 R32, R140, R134, R32 ;  /* 0x000000868c20723c */ /* 0x000fe20000041820 */
[----:B------:R-:W-:Y:S01]  /*3d60*/  IADD3 R153, R156, -0x18, RZ ;  /* 0xffffffe89c997810 */ /* 0x000fe20007ffe0ff */
[----:B------:R1:W-:Y:S01]  /*3d70*/  I2F R193, R157 ;  /* 0x0000009d00c17306 */ /* 0x0003e20000201400 */
[----:B------:R-:W-:Y:S01]  /*3d80*/  ISETP.GE.AND P0, PT, R152, RZ, PT ;  /* 0x000000ff9800720c */ /* 0x000fe20003f06270 */
[----:B------:R-:W-:Y:S01]  /*3d90*/  IMAD R155, R205, 0x4, R181 ;  /* 0x00000004cd9b7824 */ /* 0x000fe200078e02b5 */
[----:B------:R-:W-:Y:S02]  /*3da0*/  ISETP.GE.AND P3, PT, R153, RZ, PT ;  /* 0x000000ff9900720c */ /* 0x000fe40003f66270 */
[C---:B------:R-:W-:Y:S01]  /*3db0*/  IADD3 R154, R156.reuse, -0x19, RZ ;  /* 0xffffffe79c9a7810 */ /* 0x040fe20007ffe0ff */
[----:B---3--:R-:W3:Y:S01]  /*3dc0*/  LDSM.16.M88.4 R136, [R0+0x2000] ;  /* 0x002000000088783b */ /* 0x008ee20000000200 */
[----:B------:R-:W-:Y:S02]  /*3dd0*/  @!P2 IADD3 R133, -R156, 0x10, RZ ;  /* 0x000000109c85a810 */ /* 0x000fe40007ffe1ff */
[----:B------:R-:W-:Y:S01]  /*3de0*/  ISETP.GE.AND P2, PT, R154, RZ, PT ;  /* 0x000000ff9a00720c */ /* 0x000fe20003f46270 */
[C---:B------:R-:W-:Y:S01]  /*3df0*/  IMAD.WIDE.U32 R158, R155.reuse, -0x326172a9, RZ ;  /* 0xcd9e8d579b9e7825 */ /* 0x040fe200078e00ff */
[----:B------:R-:W-:Y:S01]  /*3e00*/  IADD3 R155, R155, 0x2, RZ ;  /* 0x000000029b9b7810 */ /* 0x000fe20007ffe0ff */
[----:B------:R4:W-:Y:S02]  /*3e10*/  I2F R194, R133 ;  /* 0x0000008500c27306 */ /* 0x0009e40000201400 */
[C---:B------:R-:W-:Y:S02]  /*3e20*/  @!P0 IADD3 R152, -R156.reuse, -0xf, RZ ;  /* 0xfffffff19c988810 */ /* 0x040fe40007ffe1ff */
[----:B------:R-:W-:Y:S01]  /*3e30*/  LOP3.LUT R158, R233, R158, R241, 0x96, !PT ;  /* 0x0000009ee99e7212 */ /* 0x000fe200078e96f1 */
[----:B------:R-:W-:Y:S01]  /*3e40*/  IMAD.WIDE.U32 R134, R155, -0x326172a9, RZ ;  /* 0xcd9e8d579b867825 */ /* 0x000fe200078e00ff */
[----:B------:R-:W-:Y:S02]  /*3e50*/  @!P3 IADD3 R153, -R156, 0x18, RZ ;  /* 0x000000189c99b810 */ /* 0x000fe40007ffe1ff */
[----:B-----5:R-:W-:Y:S01]  /*3e60*/  FSETP.NEU.FTZ.AND P3, PT, R225, -INF , PT ;  /* 0xff800000e100780b */ /* 0x020fe20003f7d000 */
[----:B------:R-:W-:Y:S01]  /*3e70*/  IMAD.WIDE.U32 R182, R158, -0x2daee0ad, RZ ;  /* 0xd2511f539eb67825 */ /* 0x000fe200078e00ff */
[----:B------:R-:W-:Y:S01]  /*3e80*/  @!P2 IADD3 R154, -R156, 0x19, RZ ;  /* 0x000000199c9aa810 */ /* 0x000fe20007ffe1ff */
[----:B------:R-:W-:Y:S01]  /*3e90*/  I2F R155, R152 ;  /* 0x00000098009b7306 */ /* 0x000fe20000201400 */
[-C--:B-1----:R-:W-:Y:S02]  /*3ea0*/  LOP3.LUT R157, R135, R252.reuse, RZ, 0x3c, !PT ;  /* 0x000000fc879d7212 */ /* 0x082fe400078e3cff */
[----:B------:R-:W-:Y:S07]  /*3eb0*/  FSETP.NEU.FTZ.AND P2, PT, R224, -INF , PT ;  /* 0xff800000e000780b */ /* 0x000fee0003f5d000 */
[----:B------:R-:W-:Y:S01]  /*3ec0*/  I2F R202, R154 ;  /* 0x0000009a00ca7306 */ /* 0x000fe20000201400 */
[----:B----4-:R-:W-:Y:S09]  /*3ed0*/  LOP3.LUT R133, R159, R252, RZ, 0x3c, !PT ;  /* 0x000000fc9f857212 */ /* 0x010ff200078e3cff */
[----:B------:R-:W-:Y:S01]  /*3ee0*/  I2F R158, R153 ;  /* 0x00000099009e7306 */ /* 0x000fe20000201400 */
[-C--:B---3--:R-:W-:Y:S11]  /*3ef0*/  HMMA.16816.F32.BF16 R4, R136, R144.reuse, R4 ;  /* 0x000000908804723c */ /* 0x088ff60000041804 */
[----:B------:R-:W-:Y:S11]  /*3f00*/  @!UPT UIADD3 URZ, URZ, URZ, URZ ;  /* 0x0000003f3f3ff290 */ /* 0x000ff6000fffe03f */
[----:B------:R-:W-:Y:S02]  /*3f10*/  @!UPT UIADD3 URZ, URZ, URZ, URZ ;  /* 0x0000003f3f3ff290 */ /* 0x000fe4000fffe03f */
[-C--:B------:R-:W-:Y:S02]  /*3f20*/  FFMA.FTZ R4, R206, -R176.reuse, R4 ;  /* 0x800000b0ce047223 */ /* 0x080fe40000010004 */
[-C--:B------:R-:W-:Y:S02]  /*3f30*/  FFMA.FTZ R5, R178, -R176.reuse, R5 ;  /* 0x800000b0b2057223 */ /* 0x080fe40000010005 */
[-C--:B------:R-:W-:Y:S02]  /*3f40*/  FFMA.FTZ R6, R199, -R176.reuse, R6 ;  /* 0x800000b0c7067223 */ /* 0x080fe40000010006 */
[----:B------:R-:W-:Y:S02]  /*3f50*/  FFMA.FTZ R7, R198, -R176, R7 ;  /* 0x800000b0c6077223 */ /* 0x000fe40000010007 */
[----:B--2---:R-:W-:Y:S02]  /*3f60*/  IMAD.SHL.U32 R132, R177, 0x80, RZ ;  /* 0x00000080b1847824 */ /* 0x004fe400078e00ff */
[----:B------:R1:W2:Y:S03]  /*3f70*/  I2F R177, R148 ;  /* 0x0000009400b17306 */ /* 0x0002a60000201400 */
[----:B------:R-:W-:Y:S02]  /*3f80*/  IADD3 R160, R132, 0x80, RZ ;  /* 0x0000008084a07810 */ /* 0x000fe40007ffe0ff */
[----:B------:R-:W-:Y:S02]  /*3f90*/  IADD3 R132, R156, 0x10, RZ ;  /* 0x000000109c847810 */ /* 0x000fe40007ffe0ff */
[-C--:B------:R-:W-:Y:S02]  /*3fa0*/  ISETP.GE.AND P6, PT, R160, R204.reuse, PT ;  /* 0x000000cca000720c */ /* 0x080fe40003fc6270 */
[----:B------:R-:W-:Y:S11]  /*3fb0*/  ISETP.GE.AND P1, PT, R132, RZ, PT ;  /* 0x000000ff8400720c */ /* 0x000ff60003f26270 */
[----:B------:R-:W-:Y:S02]  /*3fc0*/  @P6 IADD3 R135, R203, 0x8, RZ ;  /* 0x00000008cb876810 */ /* 0x000fe40007ffe0ff */
[C---:B------:R-:W-:Y:S02]  /*3fd0*/  @!P1 IADD3 R132, -R156.reuse, -0x10, RZ ;  /* 0xfffffff09c849810 */ /* 0x040fe40007ffe1ff */
[----:B------:R-:W-:Y:S01]  /*3fe0*/  @P6 ISETP.GE.AND P1, PT, R135, R204, PT ;  /* 0x000000cc8700620c */ /* 0x000fe20003f26270 */
[----:B-1----:R1:W3:Y:S01]  /*3ff0*/  LDSM.16.M88.4 R148, [R0+0x2800] ;  /* 0x002800000094783b */ /* 0x0022e20000000200 */
[----:B------:R4:W2:Y:S01]  /*4000*/  I2F R159, R132 ;  /* 0x00000084009f7306 */ /* 0x0008a20000201400 */
[----:B------:R-:W-:Y:S01]  /*4010*/  FMUL.FTZ R135, R223, 1.4426950216293334961 ;  /* 0x3fb8aa3bdf877820 */ /* 0x000fe20000410000 */
[----:B-1----:R-:W-:Y:S01]  /*4020*/  IADD3 R0, R156, -0x11, RZ ;  /* 0xffffffef9c007810 */ /* 0x002fe20007ffe0ff */
[----:B----4-:R-:W-:Y:S03]  /*4030*/  IMAD.WIDE.U32 R132, R133, -0x2daee0ad, RZ ;  /* 0xd2511f5385847825 */ /* 0x010fe600078e00ff */
[----:B------:R-:W-:Y:S02]  /*4040*/  ISETP.GE.AND P4, PT, R0, RZ, PT ;  /* 0x000000ff0000720c */ /* 0x000fe40003f86270 */
[----:B------:R-:W-:Y:S01]  /*4050*/  LOP3.LUT R140, R247, R133, RZ, 0x3c, !PT ;  /* 0x00000085f78c7212 */ /* 0x000fe200078e3cff */
[----:B------:R-:W-:Y:S01]  /*4060*/  FMUL.FTZ R133, R225, 1.4426950216293334961 ;  /* 0x3fb8aa3be1857820 */ /* 0x000fe20000410000 */
[----:B------:R-:W-:Y:S01]  /*4070*/  LOP3.LUT R142, R183, R132, R242, 0x96, !PT ;  /* 0x00000084b78e7212 */ /* 0x000fe200078e96f2 */
[----:B------:R-:W-:Y:S02]  /*4080*/  FMUL.FTZ R132, R222, 1.4426950216293334961 ;  /* 0x3fb8aa3bde847820 */ /* 0x000fe40000410000 */
[----:B------:R-:W-:Y:S01]  /*4090*/  IMAD.WIDE.U32 R140, R140, -0x326172a9, RZ ;  /* 0xcd9e8d578c8c7825 */ /* 0x000fe200078e00ff */
[----:B------:R-:W-:Y:S03]  /*40a0*/  FSEL R133, R133, RZ, P3 ;  /* 0x000000ff85857208 */ /* 0x000fe60001800000 */
[----:B------:R-:W-:Y:S02]  /*40b0*/  IMAD.WIDE.U32 R142, R142, -0x326172a9, RZ ;  /* 0xcd9e8d578e8e7825 */ /* 0x000fe400078e00ff */
[----:B------:R-:W-:Y:S01]  /*40c0*/  @!P4 IADD3 R0, -R156, 0x11, RZ ;  /* 0x000000119c00c810 */ /* 0x000fe20007ffe1ff */
[C---:B---3--:R-:W-:Y:S01]  /*40d0*/  HMMA.16816.F32.BF16 R8, R148.reuse, R144, R8 ;  /* 0x000000909408723c */ /* 0x048fe20000041808 */
[----:B------:R-:W-:Y:S02]  /*40e0*/  LOP3.LUT R156, R233, R134, R241, 0x96, !PT ;  /* 0x00000086e99c7212 */ /* 0x000fe400078e96f1 */
[----:B------:R-:W-:Y:S01]  /*40f0*/  LOP3.LUT R140, R143, R140, R243, 0x96, !PT ;  /* 0x0000008c8f8c7212 */ /* 0x000fe200078e96f3 */
[----:B------:R1:W3:Y:S01]  /*4100*/  I2F R163, R0 ;  /* 0x0000000000a37306 */ /* 0x0002e20000201400 */
[C---:B------:R-:W-:Y:S01]  /*4110*/  @P6 IADD3 R134, R203.reuse, 0x1, RZ ;  /* 0x00000001cb866810 */ /* 0x040fe20007ffe0ff */
[----:B------:R-:W-:Y:S01]  /*4120*/  IMAD.WIDE.U32 R186, R156, -0x2daee0ad, RZ ;  /* 0xd2511f539cba7825 */ /* 0x000fe200078e00ff */
[----:B------:R-:W-:Y:S01]  /*4130*/  FSETP.NEU.FTZ.AND P4, PT, R222, -INF , PT ;  /* 0xff800000de00780b */ /* 0x000fe20003f9d000 */
[-C--:B------:R-:W-:Y:S01]  /*4140*/  HMMA.16816.F32.BF16 R12, R148, R146.reuse, R12 ;  /* 0x00000092940c723c */ /* 0x080fe2000004180c */
[-C--:B------:R-:W-:Y:S03]  /*4150*/  @P6 ISETP.GE.AND P0, PT, R134, R204.reuse, PT ;  /* 0x000000cc8600620c */ /* 0x080fe60003f06270 */
[----:B------:R-:W-:Y:S01]  /*4160*/  FSEL R132, R132, RZ, P4 ;  /* 0x000000ff84847208 */ /* 0x000fe20002000000 */
[----:B------:R-:W-:Y:S01]  /*4170*/  FMUL.FTZ R134, R224, 1.4426950216293334961 ;  /* 0x3fb8aa3be0867820 */ /* 0x000fe20000410000 */
[-C--:B------:R-:W-:Y:S02]  /*4180*/  @P6 ISETP.GE.AND P4, PT, R203, R204.reuse, PT ;  /* 0x000000cccb00620c */ /* 0x080fe40003f86270 */
[----:B------:R-:W-:Y:S01]  /*4190*/  @P6 FSEL R5, R5, -INF , !P0 ;  /* 0xff80000005056808 */ /* 0x000fe20004000000 */
[C---:B------:R-:W-:Y:S03]  /*41a0*/  HMMA.16816.F32.BF16 R16, R136.reuse, R146, R16 ;  /* 0x000000928810723c */ /* 0x040fe60000041810 */
[----:B------:R-:W-:Y:S02]  /*41b0*/  FSEL R134, R134, RZ, P2 ;  /* 0x000000ff86867208 */ /* 0x000fe40001000000 */
[----:B------:R-:W-:Y:S02]  /*41c0*/  FSETP.NEU.FTZ.AND P2, PT, R223, -INF , PT ;  /* 0xff800000df00780b */ /* 0x000fe40003f5d000 */
[----:B------:R-:W-:Y:S01]  /*41d0*/  @P6 FSEL R4, R4, -INF , !P4 ;  /* 0xff80000004046808 */ /* 0x000fe20006000000 */
[--C-:B------:R-:W-:Y:S01]  /*41e0*/  FFMA.FTZ R5, R5, c[0x0][0x23c], -R134.reuse ;  /* 0x00008f0005057a23 */ /* 0x100fe20000010886 */
[----:B------:R-:W-:Y:S03]  /*41f0*/  @P6 FSEL R6, R6, -INF , !P4 ;  /* 0xff80000006066808 */ /* 0x000fe60006000000 */
[----:B-1----:R-:W-:Y:S01]  /*4200*/  @P6 IADD3 R0, R203, 0x9, RZ ;  /* 0x00000009cb006810 */ /* 0x002fe20007ffe0ff */
[----:B------:R-:W-:Y:S01]  /*4210*/  FFMA.FTZ R4, R4, c[0x0][0x23c], -R134 ;  /* 0x00008f0004047a23 */ /* 0x000fe20000010886 */
[----:B------:R-:W-:Y:S01]  /*4220*/  @P6 FSEL R7, R7, -INF , !P0 ;  /* 0xff80000007076808 */ /* 0x000fe20004000000 */
[--C-:B------:R-:W-:Y:S01]  /*4230*/  FFMA.FTZ R6, R6, c[0x0][0x23c], -R133.reuse ;  /* 0x00008f0006067a23 */ /* 0x100fe20000010885 */
[----:B------:R-:W-:Y:S01]  /*4240*/  @P6 ISETP.GE.AND P5, PT, R0, R204, PT ;  /* 0x000000cc0000620c */ /* 0x000fe20003fa6270 */
[----:B------:R1:W4:Y:S01]  /*4250*/  MUFU.EX2 R183, R4 ;  /* 0x0000000400b77308 */ /* 0x0003220000000800 */
[----:B------:R-:W-:Y:S01]  /*4260*/  @P6 IADD3 R0, R203, 0x10, RZ ;  /* 0x00000010cb006810 */ /* 0x000fe20007ffe0ff */
[----:B------:R-:W-:Y:S01]  /*4270*/  FFMA.FTZ R7, R7, c[0x0][0x23c], -R133 ;  /* 0x00008f0007077a23 */ /* 0x000fe20000010885 */
[----:B------:R-:W-:Y:S01]  /*4280*/  @P6 IADD3 R143, R203, 0x18, RZ ;  /* 0x00000018cb8f6810 */ /* 0x000fe20007ffe0ff */
[----:B------:R-:W-:Y:S01]  /*4290*/  FFMA.FTZ R9, R161, -R176, R9 ;  /* 0x800000b0a1097223 */ /* 0x000fe20000010009 */
[----:B------:R-:W-:Y:S01]  /*42a0*/  @P6 ISETP.GE.AND P3, PT, R0, R204, PT ;  /* 0x000000cc0000620c */ /* 0x000fe20003f66270 */
[-C--:B------:R-:W-:Y:S01]  /*42b0*/  FFMA.FTZ R11, R179, -R176.reuse, R11 ;  /* 0x800000b0b30b7223 */ /* 0x080fe2000001000b */
[----:B------:R-:W-:Y:S01]  /*42c0*/  FSEL R0, R135, RZ, P2 ;  /* 0x000000ff87007208 */ /* 0x000fe20001000000 */
[-C--:B--2---:R-:W-:Y:S01]  /*42d0*/  FFMA.FTZ R16, R177, -R176.reuse, R16 ;  /* 0x800000b0b1107223 */ /* 0x084fe20000010010 */
[----:B------:R-:W-:Y:S01]  /*42e0*/  @P6 IADD3 R135, R203, 0x11, RZ ;  /* 0x00000011cb876810 */ /* 0x000fe20007ffe0ff */
[----:B------:R-:W2:Y:S01]  /*42f0*/  MUFU.EX2 R189, R7 ;  /* 0x0000000700bd7308 */ /* 0x000ea20000000800 */
[----:B------:R-:W-:Y:S01]  /*4300*/  @P6 FSEL R9, R9, -INF , !P0 ;  /* 0xff80000009096808 */ /* 0x000fe20004000000 */
[----:B------:R-:W-:Y:S01]  /*4310*/  FFMA.FTZ R19, R178, -R176, R19 ;  /* 0x800000b0b2137223 */ /* 0x000fe20000010013 */
[----:B------:R-:W-:Y:S01]  /*4320*/  @P6 ISETP.GE.AND P2, PT, R135, R204, PT ;  /* 0x000000cc8700620c */ /* 0x000fe20003f46270 */
[----:B------:R-:W-:Y:S01]  /*4330*/  FFMA.FTZ R8, R162, -R176, R8 ;  /* 0x800000b0a2087223 */ /* 0x000fe20000010008 */
[----:B------:R-:W-:Y:S01]  /*4340*/  @P6 FSEL R11, R11, -INF , !P0 ;  /* 0xff8000000b0b6808 */ /* 0x000fe20004000000 */
[--C-:B------:R-:W-:Y:S01]  /*4350*/  FFMA.FTZ R9, R9, c[0x0][0x23c], -R132.reuse ;  /* 0x00008f0009097a23 */ /* 0x100fe20000010884 */
[----:B------:R-:W-:Y:S01]  /*4360*/  LOP3.LUT R135, R234, R141, RZ, 0x3c, !PT ;  /* 0x0000008dea877212 */ /* 0x000fe200078e3cff */
[----:B------:R-:W-:Y:S01]  /*4370*/  IMAD.WIDE.U32 R140, R140, -0x2daee0ad, RZ ;  /* 0xd2511f538c8c7825 */ /* 0x000fe200078e00ff */
[----:B------:R-:W-:Y:S01]  /*4380*/  @P6 FSEL R8, R8, -INF , !P4 ;  /* 0xff80000008086808 */ /* 0x000fe20006000000 */
[----:B------:R2:W2:Y:S01]  /*4390*/  MUFU.EX2 R181, R6 ;  /* 0x0000000600b57308 */ /* 0x0004a20000000800 */
[----:B------:R-:W-:Y:S01]  /*43a0*/  @P6 FSEL R16, R16, -INF , !P1 ;  /* 0xff80000010106808 */ /* 0x000fe20004800000 */
[----:B------:R-:W-:Y:S01]  /*43b0*/  IMAD.WIDE.U32 R152, R135, -0x2daee0ad, RZ ;  /* 0xd2511f5387987825 */ /* 0x000fe200078e00ff */
[----:B------:R-:W-:Y:S02]  /*43c0*/  @P6 FSEL R19, R19, -INF , !P5 ;  /* 0xff80000013136808 */ /* 0x000fe40006800000 */
[----:B-1----:R-:W-:Y:S01]  /*43d0*/  @P6 IADD3 R4, R203, 0x19, RZ ;  /* 0x00000019cb046810 */ /* 0x002fe20007ffe0ff */
[----:B------:R-:W-:Y:S01]  /*43e0*/  FFMA.FTZ R8, R8, c[0x0][0x23c], -R132 ;  /* 0x00008f0008087a23 */ /* 0x000fe20000010884 */
[----:B------:R-:W-:Y:S01]  /*43f0*/  LOP3.LUT R144, R153, R182, R248, 0x96, !PT ;  /* 0x000000b699907212 */ /* 0x000fe200078e96f8 */
[----:B------:R-:W-:Y:S01]  /*4400*/  FFMA.FTZ R19, R19, c[0x0][0x23c], -R133 ;  /* 0x00008f0013137a23 */ /* 0x000fe20000010885 */
[----:B------:R-:W-:Y:S01]  /*4410*/  LOP3.LUT R152, R141, R152, R249, 0x96, !PT ;  /* 0x000000988d987212 */ /* 0x000fe200078e96f9 */
[----:B------:R1:W1:Y:S01]  /*4420*/  MUFU.EX2 R182, R5 ;  /* 0x0000000500b67308 */ /* 0x0002620000000800 */
[----:B------:R-:W-:Y:S01]  /*4430*/  @P6 ISETP.GE.AND P0, PT, R4, R204, PT ;  /* 0x000000cc0400620c */ /* 0x000fe20003f06270 */
[----:B------:R-:W-:Y:S04]  /*4440*/  IMAD.WIDE.U32 R144, R144, -0x326172a9, RZ ;  /* 0xcd9e8d5790907825 */ /* 0x000fe800078e00ff */
[----:B------:R-:W-:Y:S04]  /*4450*/  IMAD.WIDE.U32 R152, R152, -0x326172a9, RZ ;  /* 0xcd9e8d5798987825 */ /* 0x000fe800078e00ff */
[----:B------:R-:W-:Y:S01]  /*4460*/  FFMA.FTZ R12, R196, -R176, R12 ;  /* 0x800000b0c40c7223 */ /* 0x000fe2000001000c */
[----:B------:R-:W-:Y:S01]  /*4470*/  LOP3.LUT R144, R153, R144, R245, 0x96, !PT ;  /* 0x0000009099907212 */ /* 0x000fe200078e96f5 */
[----:B------:R-:W-:Y:S01]  /*4480*/  FFMA.FTZ R13, R197, -R176, R13 ;  /* 0x800000b0c50d7223 */ /* 0x000fe2000001000d */
[----:B------:R3:W3:Y:S01]  /*4490*/  MUFU.EX2 R190, R8 ;  /* 0x0000000800be7308 */ /* 0x0006e20000000800 */
[----:B--2---:R-:W-:Y:S01]  /*44a0*/  LOP3.LUT R6, R145, R142, R244, 0x96, !PT ;  /* 0x0000008e91067212 */ /* 0x004fe200078e96f4 */
[-C--:B------:R-:W-:Y:S01]  /*44b0*/  FFMA.FTZ R10, R180, -R176.reuse, R10 ;  /* 0x800000b0b40a7223 */ /* 0x080fe2000001000a */
[----:B------:R-:W-:Y:S01]  /*44c0*/  @P6 FSEL R12, R12, -INF , !P1 ;  /* 0xff8000000c0c6808 */ /* 0x000fe20004800000 */
[----:B------:R-:W-:Y:S01]  /*44d0*/  FFMA.FTZ R14, R162, -R176, R14 ;  /* 0x800000b0a20e7223 */ /* 0x000fe2000001000e */
[----:B------:R-:W-:Y:S01]  /*44e0*/  @P6 FSEL R13, R13, -INF , !P5 ;  /* 0xff8000000d0d6808 */ /* 0x000fe20006800000 */
[----:B------:R-:W-:Y:S01]  /*44f0*/  IMAD.WIDE.U32 R6, R6, -0x2daee0ad, RZ ;  /* 0xd2511f5306067825 */ /* 0x000fe200078e00ff */
[----:B------:R-:W-:Y:S02]  /*4500*/  @P6 FSEL R10, R10, -INF , !P4 ;  /* 0xff8000000a0a6808 */ /* 0x000fe40006000000 */
[----:B------:R-:W-:Y:S01]  /*4510*/  @P6 FSEL R14, R14, -INF , !P1 ;  /* 0xff8000000e0e6808 */ /* 0x000fe20004800000 */
[----:B------:R-:W-:Y:S01]  /*4520*/  FFMA.FTZ R12, R12, c[0x0][0x23c], -R132 ;  /* 0x00008f000c0c7a23 */ /* 0x000fe20000010884 */
[----:B------:R-:W-:Y:S01]  /*4530*/  LOP3.LUT R156, R7, R140, R250, 0x96, !PT ;  /* 0x0000008c079c7212 */ /* 0x000fe200078e96fa */
[----:B-1----:R-:W-:Y:S01]  /*4540*/  IMAD.WIDE.U32 R4, R157, -0x2daee0ad, RZ ;  /* 0xd2511f539d047825 */ /* 0x002fe200078e00ff */
[----:B------:R1:W2:Y:S01]  /*4550*/  MUFU.EX2 R188, R9 ;  /* 0x0000000900bc7308 */ /* 0x0002a20000000800 */
[----:B------:R-:W-:Y:S02]  /*4560*/  @P6 ISETP.GE.AND P4, PT, R143, R204, PT ;  /* 0x000000cc8f00620c */ /* 0x000fe40003f86270 */
[----:B------:R-:W-:Y:S01]  /*4570*/  FFMA.FTZ R13, R13, c[0x0][0x23c], -R132 ;  /* 0x00008f000d0d7a23 */ /* 0x000fe20000010884 */
[----:B------:R-:W-:Y:S01]  /*4580*/  LOP3.LUT R145, R187, R4, R242, 0x96, !PT ;  /* 0x00000004bb917212 */ /* 0x000fe200078e96f2 */
[----:B------:R-:W-:Y:S01]  /*4590*/  FFMA.FTZ R10, R10, c[0x0][0x23c], -R0 ;  /* 0x00008f000a0a7a23 */ /* 0x000fe20000010800 */
[----:B------:R-:W-:Y:S01]  /*45a0*/  LOP3.LUT R135, R247, R5, RZ, 0x3c, !PT ;  /* 0x00000005f7877212 */ /* 0x000fe200078e3cff */
[----:B------:R-:W-:Y:S03]  /*45b0*/  IMAD.WIDE.U32 R4, R144, -0x2daee0ad, RZ ;  /* 0xd2511f5390047825 */ /* 0x000fe600078e00ff */
[----:B------:R1:W1:Y:S01]  /*45c0*/  MUFU.EX2 R192, R10 ;  /* 0x0000000a00c07308 */ /* 0x0002620000000800 */
[----:B------:R-:W-:Y:S01]  /*45d0*/  IMAD.WIDE.U32 R184, R135, -0x326172a9, RZ ;  /* 0xcd9e8d5787b87825 */ /* 0x000fe200078e00ff */
[----:B------:R-:W-:Y:S02]  /*45e0*/  LOP3.LUT R135, R5, R6, R251, 0x96, !PT ;  /* 0x0000000605877212 */ /* 0x000fe400078e96fb */
[C---:B------:R-:W-:Y:S01]  /*45f0*/  LOP3.LUT R153, R4.reuse, 0xff, RZ, 0xc0, !PT ;  /* 0x000000ff04997812 */ /* 0x040fe200078ec0ff */
[----:B------:R-:W-:Y:S01]  /*4600*/  IMAD.WIDE.U32 R144, R145, -0x326172a9, RZ ;  /* 0xcd9e8d5791907825 */ /* 0x000fe200078e00ff */
[--C-:B------:R-:W-:Y:S02]  /*4610*/  SHF.R.U32.HI R154, RZ, 0x18, R4.reuse ;  /* 0x00000018ff9a7819 */ /* 0x100fe40000011604 */
[----:B------:R-:W-:Y:S01]  /*4620*/  SHF.R.U32.HI R201, RZ, 0x10, R4 ;  /* 0x00000010ffc97819 */ /* 0x000fe20000011604 */
[--C-:B------:R-:W-:Y:S01]  /*4630*/  FFMA.FTZ R11, R11, c[0x0][0x23c], -R0.reuse ;  /* 0x00008f000b0b7a23 */ /* 0x100fe20000010800 */
[----:B------:R-:W-:Y:S01]  /*4640*/  LOP3.LUT R200, R4, 0xffff, RZ, 0xc0, !PT ;  /* 0x0000ffff04c87812 */ /* 0x000fe200078ec0ff */
[----:B------:R-:W-:Y:S01]  /*4650*/  FFMA.FTZ R14, R14, c[0x0][0x23c], -R0 ;  /* 0x00008f000e0e7a23 */ /* 0x000fe20000010800 */
[----:B------:R-:W2:Y:S01]  /*4660*/  LDSM.16.M88.4 R4, [R165+0xd400] ;  /* 0x00d40000a504783b */ /* 0x000ea20000000200 */
[----:B------:R-:W-:Y:S01]  /*4670*/  LOP3.LUT R140, R145, R184, R243, 0x96, !PT ;  /* 0x000000b8918c7212 */ /* 0x000fe200078e96f3 */
[----:B------:R-:W-:Y:S01]  /*4680*/  FFMA.FTZ R16, R16, c[0x0][0x23c], -R134 ;  /* 0x00008f0010107a23 */ /* 0x000fe20000010886 */
[----:B------:R-:W-:Y:S01]  /*4690*/  LOP3.LUT R142, R234, R185, RZ, 0x3c, !PT ;  /* 0x000000b9ea8e7212 */ /* 0x000fe200078e3cff */
[----:B------:R-:W-:Y:S01]  /*46a0*/  MUFU.EX2 R184, R13 ;  /* 0x0000000d00b87308 */ /* 0x000fe20000000800 */
[----:B------:R-:W-:Y:S02]  /*46b0*/  FFMA.FTZ R15, R161, -R176, R15 ;  /* 0x800000b0a10f7223 */ /* 0x000fe4000001000f */
[----:B------:R-:W-:Y:S03]  /*46c0*/  IMAD.WIDE.U32 R140, R140, -0x2daee0ad, RZ ;  /* 0xd2511f538c8c7825 */ /* 0x000fe600078e00ff */
[----:B------:R-:W-:Y:S01]  /*46d0*/  @P6 FSEL R15, R15, -INF , !P5 ;  /* 0xff8000000f0f6808 */ /* 0x000fe20006800000 */
[----:B------:R-:W-:Y:S03]  /*46e0*/  IMAD.WIDE.U32 R142, R142, -0x2daee0ad, RZ ;  /* 0xd2511f538e8e7825 */ /* 0x000fe600078e00ff */
[----:B------:R4:W2:Y:S01]  /*46f0*/  MUFU.EX2 R185, R12 ;  /* 0x0000000c00b97308 */ /* 0x0008a20000000800 */
[----:B------:R-:W-:Y:S01]  /*4700*/  FFMA.FTZ R15, R15, c[0x0][0x23c], -R0 ;  /* 0x00008f000f0f7a23 */ /* 0x000fe20000010800 */
[----:B---3--:R-:W-:Y:S01]  /*4710*/  LOP3.LUT R8, R143, R186, R248, 0x96, !PT ;  /* 0x000000ba8f087212 */ /* 0x008fe200078e96f8 */
[----:B------:R-:W-:Y:S01]  /*4720*/  FFMA.FTZ R18, R206, -R176, R18 ;  /* 0x800000b0ce127223 */ /* 0x000fe20000010012 */
[----:B------:R-:W-:Y:S01]  /*4730*/  LOP3.LUT R142, R141, R142, R249, 0x96, !PT ;  /* 0x0000008e8d8e7212 */ /* 0x000fe200078e96f9 */
[----:B------:R-:W-:Y:S02]  /*4740*/  FFMA.FTZ R17, R193, -R176, R17 ;  /* 0x800000b0c1117223 */ /* 0x000fe40000010011 */
[----:B-1----:R-:W-:Y:S01]  /*4750*/  IMAD.WIDE.U32 R8, R8, -0x326172a9, RZ ;  /* 0xcd9e8d5708087825 */ /* 0x002fe200078e00ff */
[----:B------:R-:W-:Y:S02]  /*4760*/  @P6 FSEL R18, R18, -INF , !P1 ;  /* 0xff80000012126808 */ /* 0x000fe40004800000 */
[----:B------:R-:W-:Y:S01]  /*4770*/  MUFU.EX2 R180, R16 ;  /* 0x0000001000b47308 */ /* 0x000fe20000000800 */
[----:B------:R-:W-:Y:S02]  /*4780*/  ISETP.LE.U32.AND P1, PT, R153, UR4, PT ;  /* 0x0000000499007c0c */ /* 0x000fe4000bf23070 */
[----:B------:R-:W-:Y:S01]  /*4790*/  FFMA.FTZ R18, R18, c[0x0][0x23c], -R133 ;  /* 0x00008f0012127a23 */ /* 0x000fe20000010885 */
[----:B------:R-:W-:Y:S02]  /*47a0*/  LOP3.LUT R10, R9, R144, R244, 0x96, !PT ;  /* 0x00000090090a7212 */ /* 0x000fe400078e96f4 */
[----:B------:R-:W-:Y:S02]  /*47b0*/  @P6 FSEL R17, R17, -INF , !P5 ;  /* 0xff80000011116808 */ /* 0x000fe40006800000 */
[----:B------:R-:W-:Y:S02]  /*47c0*/  ISETP.LE.U32.AND P5, PT, R154, UR4, PT ;  /* 0x000000049a007c0c */ /* 0x000fe4000bfa3070 */
[----:B------:R-:W-:Y:S01]  /*47d0*/  MUFU.EX2 R178, R18 ;  /* 0x0000001200b27308 */ /* 0x000fe20000000800 */
[----:B------:R-:W-:Y:S02]  /*47e0*/  FFMA.FTZ R17, R17, c[0x0][0x23c], -R134 ;  /* 0x00008f0011117a23 */ /* 0x000fe40000010886 */
[----:B----4-:R-:W-:Y:S01]  /*47f0*/  IMAD.WIDE.U32 R12, R142, -0x326172a9, RZ ;  /* 0xcd9e8d578e0c7825 */ /* 0x010fe200078e00ff */
[-C--:B--2---:R-:W-:Y:S04]  /*4800*/  HMMA.16816.F32.BF16 R20, R136, R4.reuse, R20 ;  /* 0x000000048814723c */ /* 0x084fe80000041814 */
[----:B------:R-:W-:Y:S02]  /*4810*/  LOP3.LUT R8, R13, R8, R245, 0x96, !PT ;  /* 0x000000080d087212 */ /* 0x000fe400078e96f5 */
[----:B------:R1:W-:Y:S02]  /*4820*/  MUFU.EX2 R191, R11 ;  /* 0x0000000b00bf7308 */ /* 0x0003e40000000800 */
[C---:B------:R-:W-:Y:S01]  /*4830*/  HMMA.16816.F32.BF16 R24, R148.reuse, R4, R24 ;  /* 0x000000049418723c */ /* 0x040fe20000041818 */
[----:B------:R-:W-:Y:S07]  /*4840*/  IMAD.WIDE.U32 R8, R8, -0x2daee0ad, RZ ;  /* 0xd2511f5308087825 */ /* 0x000fee00078e00ff */
[----:B------:R2:W3:Y:S01]  /*4850*/  MUFU.EX2 R187, R14 ;  /* 0x0000000e00bb7308 */ /* 0x0004e20000000800 */
[C---:B------:R-:W-:Y:S01]  /*4860*/  LOP3.LUT R141, R8.reuse, 0xff, RZ, 0xc0, !PT ;  /* 0x000000ff088d7812 */ /* 0x040fe200078ec0ff */
[-C--:B------:R-:W-:Y:S02]  /*4870*/  HMMA.16816.F32.BF16 R28, R148, R6.reuse, R28 ;  /* 0x00000006941c723c */ /* 0x080fe4000004181c */
[--C-:B------:R-:W-:Y:S02]  /*4880*/  SHF.R.U32.HI R144, RZ, 0x18, R8.reuse ;  /* 0x00000018ff907819 */ /* 0x100fe40000011608 */
[----:B------:R-:W-:Y:S01]  /*4890*/  LOP3.LUT R142, R8, 0xffff, RZ, 0xc0, !PT ;  /* 0x0000ffff088e7812 */ /* 0x000fe200078ec0ff */
[----:B------:R-:W-:Y:S01]  /*48a0*/  IMAD.WIDE.U32 R4, R156, -0x326172a9, RZ ;  /* 0xcd9e8d579c047825 */ /* 0x000fe200078e00ff */
[----:B------:R-:W-:Y:S02]  /*48b0*/  SHF.R.U32.HI R143, RZ, 0x10, R8 ;  /* 0x00000010ff8f7819 */ /* 0x000fe40000011608 */
[----:B------:R-:W-:Y:S01]  /*48c0*/  HMMA.16816.F32.BF16 R32, R136, R6, R32 ;  /* 0x000000068820723c */ /* 0x000fe20000041820 */
[-C--:B------:R-:W-:Y:S01]  /*48d0*/  FFMA.FTZ R22, R177, -R176.reuse, R22 ;  /* 0x800000b0b1167223 */ /* 0x080fe20000010016 */
[----:B------:R4:W-:Y:S02]  /*48e0*/  MUFU.EX2 R179, R17 ;  /* 0x0000001100b37308 */ /* 0x0009e40000000800 */
[----:B-1----:R-:W-:Y:S01]  /*48f0*/  IMAD.WIDE.U32 R10, R10, -0x2daee0ad, RZ ;  /* 0xd2511f530a0a7825 */ /* 0x002fe200078e00ff */
[----:B------:R-:W-:Y:S02]  /*4900*/  LOP3.LUT R16, R4, 0xff, RZ, 0xc0, !PT ;  /* 0x000000ff04107812 */ /* 0x000fe400078ec0ff */
[----:B------:R-:W-:Y:S01]  /*4910*/  @P6 FSEL R22, R22, -INF , !P3 ;  /* 0xff80000016166808 */ /* 0x000fe20005800000 */
[----:B------:R-:W-:Y:S01]  /*4920*/  FFMA.FTZ R24, R159, -R176, R24 ;  /* 0x800000b09f187223 */ /* 0x000fe20000010018 */
[----:B------:R-:W-:Y:S03]  /*4930*/  LOP3.LUT R140, R11, R140, R250, 0x96, !PT ;  /* 0x0000008c0b8c7212 */ /* 0x000fe600078e96fa */
[----:B------:R-:W-:Y:S01]  /*4940*/  LOP3.LUT R11, R9, R10, R251, 0x96, !PT ;  /* 0x0000000a090b7212 */ /* 0x000fe200078e96fb */
[----:B------:R-:W-:Y:S01]  /*4950*/  FFMA.FTZ R20, R194, -R176, R20 ;  /* 0x800000b0c2147223 */ /* 0x000fe20000010014 */
[----:B------:R-:W-:Y:S01]  /*4960*/  LOP3.LUT R10, R5, R152, R246, 0x96, !PT ;  /* 0x00000098050a7212 */ /* 0x000fe200078e96f6 */
[-C--:B------:R-:W-:Y:S01]  /*4970*/  FFMA.FTZ R26, R196, -R176.reuse, R26 ;  /* 0x800000b0c41a7223 */ /* 0x080fe2000001001a */
[----:B--2---:R-:W-:Y:S01]  /*4980*/  LOP3.LUT R14, R4, 0xffff, RZ, 0xc0, !PT ;  /* 0x0000ffff040e7812 */ /* 0x004fe200078ec0ff */
[----:B------:R1:W-:Y:S01]  /*4990*/  MUFU.EX2 R186, R15 ;  /* 0x0000000f00ba7308 */ /* 0x0003e20000000800 */
[----:B------:R-:W-:Y:S01]  /*49a0*/  LOP3.LUT R5, R10, 0xff, RZ, 0xc0, !PT ;  /* 0x000000ff0a057812 */ /* 0x000fe200078ec0ff */
[-C--:B------:R-:W-:Y:S01]  /*49b0*/  FFMA.FTZ R25, R155, -R176.reuse, R25 ;  /* 0x800000b09b197223 */ /* 0x080fe20000010019 */
[----:B------:R-:W-:Y:S01]  /*49c0*/  @P6 FSEL R20, R20, -INF , !P3 ;  /* 0xff80000014146808 */ /* 0x000fe20005800000 */
[-C--:B------:R-:W-:Y:S01]  /*49d0*/  FFMA.FTZ R21, R163, -R176.reuse, R21 ;  /* 0x800000b0a3157223 */ /* 0x080fe20000010015 */
[----:B------:R-:W-:Y:S01]  /*49e0*/  @P6 FSEL R24, R24, -INF , !P3 ;  /* 0xff80000018186808 */ /* 0x000fe20005800000 */
[-C--:B------:R-:W-:Y:S01]  /*49f0*/  FFMA.FTZ R23, R193, -R176.reuse, R23 ;  /* 0x800000b0c1177223 */ /* 0x080fe20000010017 */
[----:B------:R-:W-:Y:S01]  /*4a00*/  @P6 FSEL R26, R26, -INF , !P3 ;  /* 0xff8000001a1a6808 */ /* 0x000fe20005800000 */
[-C--:B------:R-:W-:Y:S01]  /*4a10*/  FFMA.FTZ R27, R197, -R176.reuse, R27 ;  /* 0x800000b0c51b7223 */ /* 0x080fe2000001001b */
[----:B------:R-:W-:Y:S01]  /*4a20*/  ISETP.LE.U32.AND P3, PT, R5, UR4, PT ;  /* 0x0000000405007c0c */ /* 0x000fe2000bf63070 */
[-C--:B------:R-:W-:Y:S01]  /*4a30*/  FFMA.FTZ R28, R199, -R176.reuse, R28 ;  /* 0x800000b0c71c7223 */ /* 0x080fe2000001001c */
[----:B------:R-:W-:Y:S01]  /*4a40*/  SHF.R.U32.HI R5, RZ, 0x18, R10 ;  /* 0x00000018ff057819 */ /* 0x000fe2000001160a */
[-C--:B------:R-:W-:Y:S01]  /*4a50*/  FFMA.FTZ R30, R159, -R176.reuse, R30 ;  /* 0x800000b09f1e7223 */ /* 0x080fe2000001001e */
[----:B------:R-:W-:Y:S01]  /*4a60*/  @P6 FSEL R21, R21, -INF , !P2 ;  /* 0xff80000015156808 */ /* 0x000fe20005000000 */
[-C--:B------:R-:W-:Y:S01]  /*4a70*/  FFMA.FTZ R32, R158, -R176.reuse, R32 ;  /* 0x800000b09e207223 */ /* 0x080fe20000010020 */
[----:B------:R-:W-:Y:S01]  /*4a80*/  @P6 FSEL R23, R23, -INF , !P2 ;  /* 0xff80000017176808 */ /* 0x000fe20005000000 */
[-C--:B------:R-:W-:Y:S01]  /*4a90*/  FFMA.FTZ R34, R194, -R176.reuse, R34 ;  /* 0x800000b0c2227223 */ /* 0x080fe20000010022 */
[----:B------:R-:W-:Y:S01]  /*4aa0*/  @P6 FSEL R25, R25, -INF , !P2 ;  /* 0xff80000019196808 */ /* 0x000fe20005000000 */
[----:B------:R-:W-:Y:S01]  /*4ab0*/  IMAD.WIDE.U32 R8, R140, -0x326172a9, RZ ;  /* 0xcd9e8d578c087825 */ /* 0x000fe200078e00ff */
[----:B------:R-:W-:Y:S01]  /*4ac0*/  @P6 FSEL R27, R27, -INF , !P2 ;  /* 0xff8000001b1b6808 */ /* 0x000fe20005000000 */
[----:B------:R-:W-:Y:S01]  /*4ad0*/  MUFU.EX2 R177, R19 ;  /* 0x0000001300b17308 */ /* 0x000fe20000000800 */
[----:B------:R-:W-:Y:S01]  /*4ae0*/  ISETP.LE.U32.AND P2, PT, R5, UR4, PT ;  /* 0x0000000405007c0c */ /* 0x000fe2000bf43070 */
[-C--:B------:R-:W-:Y:S01]  /*4af0*/  FFMA.FTZ R29, R198, -R176.reuse, R29 ;  /* 0x800000b0c61d7223 */ /* 0x080fe2000001001d */
[----:B------:R-:W-:Y:S01]  /*4b00*/  SHF.R.U32.HI R5, RZ, 0x10, R10 ;  /* 0x00000010ff057819 */ /* 0x000fe2000001160a */
[-C--:B------:R-:W-:Y:S01]  /*4b10*/  FFMA.FTZ R31, R155, -R176.reuse, R31 ;  /* 0x800000b09b1f7223 */ /* 0x080fe2000001001f */
[----:B------:R-:W-:Y:S01]  /*4b20*/  @P6 FSEL R28, R28, -INF , !P4 ;  /* 0xff8000001c1c6808 */ /* 0x000fe20006000000 */
[-C--:B------:R-:W-:Y:S01]  /*4b30*/  FFMA.FTZ R33, R202, -R176.reuse, R33 ;  /* 0x800000b0ca217223 */ /* 0x080fe20000010021 */
[----:B------:R-:W-:Y:S01]  /*4b40*/  LOP3.LUT R5, R5, 0xff, RZ, 0xc0, !PT ;  /* 0x000000ff05057812 */ /* 0x000fe200078ec0ff */
[----:B------:R-:W-:Y:S01]  /*4b50*/  FFMA.FTZ R35, R163, -R176, R35 ;  /* 0x800000b0a3237223 */ /* 0x000fe20000010023 */
[----:B------:R-:W-:Y:S01]  /*4b60*/  @P6 FSEL R30, R30, -INF , !P4 ;  /* 0xff8000001e1e6808 */ /* 0x000fe20006000000 */
[----:B------:R-:W-:Y:S01]  /*4b70*/  @!P3 FADD.FTZ R183, -R183, -RZ ;  /* 0x800000ffb7b7b221 */ /* 0x000fe20000010100 */
[----:B------:R-:W-:Y:S01]  /*4b80*/  @P6 FSEL R32, R32, -INF , !P4 ;  /* 0xff80000020206808 */ /* 0x000fe20006000000 */
[--C-:B------:R-:W-:Y:S01]  /*4b90*/  FFMA.FTZ R20, R20, c[0x0][0x23c], -R134.reuse ;  /* 0x00008f0014147a23 */ /* 0x100fe20000010886 */
[----:B------:R-:W-:Y:S01]  /*4ba0*/  @P6 FSEL R34, R34, -INF , !P4 ;  /* 0xff80000022226808 */ /* 0x000fe20006000000 */
[----:B------:R-:W-:Y:S01]  /*4bb0*/  @!P2 FADD.FTZ R189, -R189, -RZ ;  /* 0x800000ffbdbda221 */ /* 0x000fe20000010100 */
[----:B------:R-:W-:Y:S01]  /*4bc0*/  ISETP.LE.U32.AND P4, PT, R5, UR4, PT ;  /* 0x0000000405007c0c */ /* 0x000fe2000bf83070 */
[----:B------:R-:W-:Y:S01]  /*4bd0*/  FFMA.FTZ R21, R21, c[0x0][0x23c], -R134 ;  /* 0x00008f0015157a23 */ /* 0x000fe20000010886 */
[----:B------:R-:W-:Y:S01]  /*4be0*/  LOP3.LUT R5, R10, 0xffff, RZ, 0xc0, !PT ;  /* 0x0000ffff0a057812 */ /* 0x000fe200078ec0ff */
[----:B------:R-:W2:Y:S01]  /*4bf0*/  MUFU.EX2 R160, R20 ;  /* 0x0000001400a07308 */ /* 0x000ea20000000800 */
[----:B----4-:R-:W-:Y:S01]  /*4c00*/  SHF.R.U32.HI R17, RZ, 0x18, R4 ;  /* 0x00000018ff117819 */ /* 0x010fe20000011604 */
[----:B------:R-:W-:Y:S01]  /*4c10*/  FFMA.FTZ R22, R22, c[0x0][0x23c], -R133 ;  /* 0x00008f0016167a23 */ /* 0x000fe20000010885 */
[----:B------:R-:W-:Y:S01]  /*4c20*/  SHF.R.U32.HI R5, RZ, 0x8, R5 ;  /* 0x00000008ff057819 */ /* 0x000fe20000011605 */
[----:B------:R-:W-:Y:S01]  /*4c30*/  FFMA.FTZ R24, R24, c[0x0][0x23c], -R132 ;  /* 0x00008f0018187a23 */ /* 0x000fe20000010884 */
[----:B-1----:R-:W-:Y:S01]  /*4c40*/  SHF.R.U32.HI R15, RZ, 0x10, R4 ;  /* 0x00000010ff0f7819 */ /* 0x002fe20000011604 */
[----:B------:R-:W-:Y:S01]  /*4c50*/  FFMA.FTZ R32, R32, c[0x0][0x23c], -R134 ;  /* 0x00008f0020207a23 */ /* 0x000fe20000010886 */
[----:B------:R-:W-:Y:S01]  /*4c60*/  LOP3.LUT R5, R5, 0xffff, RZ, 0xc0, !PT ;  /* 0x0000ffff05057812 */ /* 0x000fe200078ec0ff */
[----:B------:R-:W-:Y:S01]  /*4c70*/  FFMA.FTZ R30, R30, c[0x0][0x23c], -R0 ;  /* 0x00008f001e1e7a23 */ /* 0x000fe20000010800 */
[----:B------:R-:W-:Y:S01]  /*4c80*/  LOP3.LUT R4, R9, R12, R246, 0x96, !PT ;  /* 0x0000000c09047212 */ /* 0x000fe200078e96f6 */
[----:B------:R-:W-:Y:S01]  /*4c90*/  @!P4 FADD.FTZ R181, -R181, -RZ ;  /* 0x800000ffb5b5c221 */ /* 0x000fe20000010100 */
[----:B------:R-:W-:Y:S01]  /*4ca0*/  @P6 FSEL R29, R29, -INF , !P0 ;  /* 0xff8000001d1d6808 */ /* 0x000fe20004000000 */
[----:B------:R-:W-:Y:S01]  /*4cb0*/  MUFU.EX2 R157, R21 ;  /* 0x00000015009d7308 */ /* 0x000fe20000000800 */
[----:B------:R-:W-:Y:S01]  /*4cc0*/  @P6 FSEL R31, R31, -INF , !P0 ;  /* 0xff8000001f1f6808 */ /* 0x000fe20004000000 */
[--C-:B------:R-:W-:Y:S01]  /*4cd0*/  FFMA.FTZ R26, R26, c[0x0][0x23c], -R0.reuse ;  /* 0x00008f001a1a7a23 */ /* 0x100fe20000010800 */
[----:B------:R-:W-:Y:S01]  /*4ce0*/  @P6 FSEL R33, R33, -INF , !P0 ;  /* 0xff80000021216808 */ /* 0x000fe20004000000 */
[--C-:B------:R-:W-:Y:S01]  /*4cf0*/  FFMA.FTZ R27, R27, c[0x0][0x23c], -R0.reuse ;  /* 0x00008f001b1b7a23 */ /* 0x100fe20000010800 */
[----:B------:R-:W-:Y:S01]  /*4d00*/  @P6 FSEL R35, R35, -INF , !P0 ;  /* 0xff80000023236808 */ /* 0x000fe20004000000 */
[----:B------:R-:W-:Y:S01]  /*4d10*/  FFMA.FTZ R0, R31, c[0x0][0x23c], -R0 ;  /* 0x00008f001f007a23 */ /* 0x000fe20000010800 */
[----:B------:R-:W-:Y:S01]  /*4d20*/  ISETP.LE.U32.AND P0, PT, R5, UR4, PT ;  /* 0x0000000405007c0c */ /* 0x000fe2000bf03070 */
[----:B------:R-:W-:Y:S01]  /*4d30*/  FFMA.FTZ R134, R33, c[0x0][0x23c], -R134 ;  /* 0x00008f0021867a23 */ /* 0x000fe20000010886 */
[C---:B------:R-:W-:Y:S01]  /*4d40*/  LOP3.LUT R5, R4.reuse, 0xffff, RZ, 0xc0, !PT ;  /* 0x0000ffff04057812 */ /* 0x040fe200078ec0ff */
[----:B------:R-:W-:Y:S01]  /*4d50*/  MUFU.EX2 R159, R22 ;  /* 0x00000016009f7308 */ /* 0x000fe20000000800 */
[----:B------:R-:W-:Y:S01]  /*4d60*/  LOP3.LUT R6, R4, 0xff, RZ, 0xc0, !PT ;  /* 0x000000ff04067812 */ /* 0x000fe200078ec0ff */
[--C-:B------:R-:W-:Y:S01]  /*4d70*/  FFMA.FTZ R23, R23, c[0x0][0x23c], -R133.reuse ;  /* 0x00008f0017177a23 */ /* 0x100fe20000010885 */
[----:B------:R-:W-:Y:S01]  /*4d80*/  SHF.R.U32.HI R7, RZ, 0x10, R4 ;  /* 0x00000010ff077819 */ /* 0x000fe20000011604 */
[----:B------:R-:W-:Y:S01]  /*4d90*/  FFMA.FTZ R25, R25, c[0x0][0x23c], -R132 ;  /* 0x00008f0019197a23 */ /* 0x000fe20000010884 */
[----:B------:R-:W-:Y:S01]  /*4da0*/  ISETP.LE.U32.AND P6, PT, R6, UR4, PT ;  /* 0x0000000406007c0c */ /* 0x000fe2000bfc3070 */
[--C-:B------:R-:W-:Y:S01]  /*4db0*/  FFMA.FTZ R34, R34, c[0x0][0x23c], -R133.reuse ;  /* 0x00008f0022227a23 */ /* 0x100fe20000010885 */
[----:B------:R-:W-:Y:S01]  /*4dc0*/  SHF.R.U32.HI R6, RZ, 0x18, R4 ;  /* 0x00000018ff067819 */ /* 0x000fe20000011604 */
[----:B------:R-:W-:Y:S01]  /*4dd0*/  FFMA.FTZ R133, R35, c[0x0][0x23c], -R133 ;  /* 0x00008f0023857a23 */ /* 0x000fe20000010885 */
[----:B------:R-:W-:Y:S01]  /*4de0*/  SHF.R.U32.HI R4, RZ, 0x8, R5 ;  /* 0x00000008ff047819 */ /* 0x000fe20000011605 */
[----:B------:R-:W-:Y:S01]  /*4df0*/  @!P0 FADD.FTZ R182, -R182, -RZ ;  /* 0x800000ffb6b68221 */ /* 0x000fe20000010100 */
[----:B------:R-:W-:Y:S01]  /*4e00*/  LOP3.LUT R5, R7, 0xff, RZ, 0xc0, !PT ;  /* 0x000000ff07057812 */ /* 0x000fe200078ec0ff */
[----:B------:R-:W-:Y:S01]  /*4e10*/  MUFU.EX2 R161, R24 ;  /* 0x0000001800a17308 */ /* 0x000fe20000000800 */
[----:B------:R-:W-:Y:S01]  /*4e20*/  LOP3.LUT R4, R4, 0xffff, RZ, 0xc0, !PT ;  /* 0x0000ffff04047812 */ /* 0x000fe200078ec0ff */
[----:B------:R-:W-:Y:S01]  /*4e30*/  FFMA.FTZ R28, R28, c[0x0][0x23c], -R132 ;  /* 0x00008f001c1c7a23 */ /* 0x000fe20000010884 */
[----:B------:R-:W-:Y:S01]  /*4e40*/  SHF.R.U32.HI R12, RZ, 0x10, R8 ;  /* 0x00000010ff0c7819 */ /* 0x000fe20000011608 */
[----:B------:R-:W-:Y:S01]  /*4e50*/  FFMA.FTZ R132, R29, c[0x0][0x23c], -R132 ;  /* 0x00008f001d847a23 */ /* 0x000fe20000010884 */
[----:B------:R-:W-:Y:S01]  /*4e60*/  ISETP.LE.U32.AND P0, PT, R4, UR4, PT ;  /* 0x0000000404007c0c */ /* 0x000fe2000bf03070 */
[----:B------:R-:W-:Y:S01]  /*4e70*/  @!P6 FADD.FTZ R190, -R190, -RZ ;  /* 0x800000ffbebee221 */ /* 0x000fe20000010100 */
[C---:B------:R-:W-:Y:S02]  /*4e80*/  LOP3.LUT R9, R8.reuse, 0xffff, RZ, 0xc0, !PT ;  /* 0x0000ffff08097812 */ /* 0x040fe400078ec0ff */
[----:B------:R-:W-:Y:S01]  /*4e90*/  LOP3.LUT R13, R8, 0xff, RZ, 0xc0, !PT ;  /* 0x000000ff080d7812 */ /* 0x000fe200078ec0ff */
[----:B------:R-:W-:Y:S01]  /*4ea0*/  MUFU.EX2 R149, R134 ;  /* 0x0000008600957308 */ /* 0x000fe20000000800 */
[----:B------:R-:W-:Y:S02]  /*4eb0*/  ISETP.LE.U32.AND P4, PT, R5, UR4, PT ;  /* 0x0000000405007c0c */ /* 0x000fe4000bf83070 */
[----:B------:R-:W-:Y:S02]  /*4ec0*/  LOP3.LUT R4, R12, 0xff, RZ, 0xc0, !PT ;  /* 0x000000ff0c047812 */ /* 0x000fe400078ec0ff */
[----:B------:R-:W-:Y:S02]  /*4ed0*/  SHF.R.U32.HI R5, RZ, 0x8, R9 ;  /* 0x00000008ff057819 */ /* 0x000fe40000011609 */
[----:B------:R-:W-:Y:S01]  /*4ee0*/  ISETP.LE.U32.AND P2, PT, R13, UR4, PT ;  /* 0x000000040d007c0c */ /* 0x000fe2000bf43070 */
[----:B------:R-:W-:Y:S01]  /*4ef0*/  @!P0 FADD.FTZ R188, -R188, -RZ ;  /* 0x800000ffbcbc8221 */ /* 0x000fe20000010100 */
[----:B------:R-:W-:Y:S01]  /*4f00*/  ISETP.LE.U32.AND P6, PT, R4, UR4, PT ;  /* 0x0000000404007c0c */ /* 0x000fe2000bfc3070 */
[----:B------:R-:W1:Y:S01]  /*4f10*/  MUFU.EX2 R151, R32 ;  /* 0x0000002000977308 */ /* 0x000e620000000800 */
        /* <DEDUP_REMOVED lines=8> */
[----:B---3--:R-:W-:Y:S01]  /*4fa0*/  @!P6 FADD.FTZ R187, -R187, -RZ ;  /* 0x800000ffbbbbe221 */ /* 0x008fe20000010100 */
[----:B------:R-:W-:Y:S01]  /*4fb0*/  ISETP.LE.U32.AND P4, PT, R5, UR4, PT ;  /* 0x0000000405007c0c */ /* 0x000fe2000bf83070 */
[----:B------:R-:W-:Y:S01]  /*4fc0*/  MUFU.EX2 R152, R0 ;  /* 0x0000000000987308 */ /* 0x000fe20000000800 */
[----:B------:R-:W-:Y:S01]  /*4fd0*/  LOP3.LUT R5, R15, 0xff, RZ, 0xc0, !PT ;  /* 0x000000ff0f057812 */ /* 0x000fe200078ec0ff */
[----:B------:R-:W-:Y:S01]  /*4fe0*/  @!P3 FADD.FTZ R191, -R191, -RZ ;  /* 0x800000ffbfbfb221 */ /* 0x000fe20000010100 */
[----:B------:R-:W-:Y:S01]  /*4ff0*/  LOP3.LUT R4, R4, 0xffff, RZ, 0xc0, !PT ;  /* 0x0000ffff04047812 */ /* 0x000fe200078ec0ff */
[----:B------:R-:W-:Y:S01]  /*5000*/  @!P0 FADD.FTZ R184, -R184, -RZ ;  /* 0x800000ffb8b88221 */ /* 0x000fe20000010100 */
[----:B------:R-:W-:Y:S02]  /*5010*/  ISETP.LE.U32.AND P0, PT, R5, UR4, PT ;  /* 0x0000000405007c0c */ /* 0x000fe4000bf03070 */
[----:B------:R-:W-:Y:S02]  /*5020*/  ISETP.LE.U32.AND P6, PT, R4, UR4, PT ;  /* 0x0000000404007c0c */ /* 0x000fe4000bfc3070 */
[----:B------:R-:W-:Y:S01]  /*5030*/  SHF.R.U32.HI R8, RZ, 0x18, R8 ;  /* 0x00000018ff087819 */ /* 0x000fe20000011608 */
[----:B------:R-:W-:Y:S01]  /*5040*/  @!P2 FADD.FTZ R180, -R180, -RZ ;  /* 0x800000ffb4b4a221 */ /* 0x000fe20000010100 */
[----:B------:R-:W-:Y:S01]  /*5050*/  LOP3.LUT R4, R135, 0xffff, RZ, 0xc0, !PT ;  /* 0x0000ffff87047812 */ /* 0x000fe200078ec0ff */
[----:B--2---:R-:W-:Y:S01]  /*5060*/  @!P4 FADD.FTZ R160, -R160, -RZ ;  /* 0x800000ffa0a0c221 */ /* 0x004fe20000010100 */
[----:B------:R-:W-:Y:S01]  /*5070*/  ISETP.LE.U32.AND P3, PT, R8, UR4, PT ;  /* 0x0000000408007c0c */ /* 0x000fe2000bf63070 */
[----:B-1----:R-:W-:Y:S01]  /*5080*/  @!P1 FADD.FTZ R151, -R151, -RZ ;  /* 0x800000ff97979221 */ /* 0x002fe20000010100 */
[----:B------:R-:W-:Y:S01]  /*5090*/  SHF.R.U32.HI R4, RZ, 0x8, R4 ;  /* 0x00000008ff047819 */ /* 0x000fe20000011604 */
[----:B------:R-:W1:Y:S01]  /*50a0*/  MUFU.EX2 R158, R23 ;  /* 0x00000017009e7308 */ /* 0x000e620000000800 */
[----:B------:R-:W-:Y:S01]  /*50b0*/  ISETP.LE.U32.AND P2, PT, R17, UR4, PT ;  /* 0x0000000411007c0c */ /* 0x000fe2000bf43070 */
[----:B------:R-:W-:Y:S01]  /*50c0*/  @!P0 FADD.FTZ R178, -R178, -RZ ;  /* 0x800000ffb2b28221 */ /* 0x000fe20000010100 */
[--C-:B------:R-:W-:Y:S01]  /*50d0*/  SHF.R.U32.HI R5, RZ, 0x18, R135.reuse ;  /* 0x00000018ff057819 */ /* 0x100fe20000011687 */
[----:B------:R-:W-:Y:S01]  /*50e0*/  @!P6 FADD.FTZ R179, -R179, -RZ ;  /* 0x800000ffb3b3e221 */ /* 0x000fe20000010100 */
[----:B------:R-:W-:Y:S02]  /*50f0*/  SHF.R.U32.HI R135, RZ, 0x10, R135 ;  /* 0x00000010ff877819 */ /* 0x000fe40000011687 */
[----:B------:R-:W-:Y:S02]  /*5100*/  LOP3.LUT R4, R4, 0xffff, RZ, 0xc0, !PT ;  /* 0x0000ffff04047812 */ /* 0x000fe400078ec0ff */
[----:B------:R-:W-:Y:S01]  /*5110*/  LOP3.LUT R135, R135, 0xff, RZ, 0xc0, !PT ;  /* 0x000000ff87877812 */ /* 0x000fe200078ec0ff */
[----:B------:R-:W-:Y:S01]  /*5120*/  @!P3 FADD.FTZ R186, -R186, -RZ ;  /* 0x800000ffbabab221 */ /* 0x000fe20000010100 */
[----:B------:R-:W-:Y:S01]  /*5130*/  ISETP.LE.U32.AND P0, PT, R4, UR4, PT ;  /* 0x0000000404007c0c */ /* 0x000fe2000bf03070 */
[----:B------:R-:W2:Y:S01]  /*5140*/  MUFU.EX2 R163, R26 ;  /* 0x0000001a00a37308 */ /* 0x000ea20000000800 */
[----:B------:R-:W-:Y:S01]  /*5150*/  LOP3.LUT R4, R11, 0xffff, RZ, 0xc0, !PT ;  /* 0x0000ffff0b047812 */ /* 0x000fe200078ec0ff */
[----:B------:R-:W-:Y:S01]  /*5160*/  @!P2 FADD.FTZ R177, -R177, -RZ ;  /* 0x800000ffb1b1a221 */ /* 0x000fe20000010100 */
[----:B------:R-:W-:Y:S02]  /*5170*/  ISETP.LE.U32.AND P6, PT, R135, UR4, PT ;  /* 0x0000000487007c0c */ /* 0x000fe4000bfc3070 */
[----:B------:R-:W-:Y:S02]  /*5180*/  LOP3.LUT R6, R11, 0xff, RZ, 0xc0, !PT ;  /* 0x000000ff0b067812 */ /* 0x000fe400078ec0ff */
[----:B------:R-:W-:Y:S02]  /*5190*/  ISETP.LE.U32.AND P3, PT, R5, UR4, PT ;  /* 0x0000000405007c0c */ /* 0x000fe4000bf63070 */
[----:B------:R-:W-:Y:S01]  /*51a0*/  SHF.R.U32.HI R4, RZ, 0x8, R4 ;  /* 0x00000008ff047819 */ /* 0x000fe20000011604 */
[----:B------:R-:W3:Y:S01]  /*51b0*/  MUFU.EX2 R156, R25 ;  /* 0x00000019009c7308 */ /* 0x000ee20000000800 */
[--C-:B------:R-:W-:Y:S01]  /*51c0*/  SHF.R.U32.HI R5, RZ, 0x10, R11.reuse ;  /* 0x00000010ff057819 */ /* 0x100fe2000001160b */
[----:B------:R-:W-:Y:S01]  /*51d0*/  @!P0 FADD.FTZ R157, -R157, -RZ ;  /* 0x800000ff9d9d8221 */ /* 0x000fe20000010100 */
[----:B------:R-:W-:Y:S02]  /*51e0*/  ISETP.LE.U32.AND P2, PT, R6, UR4, PT ;  /* 0x0000000406007c0c */ /* 0x000fe4000bf43070 */
[----:B------:R-:W-:Y:S01]  /*51f0*/  LOP3.LUT R4, R4, 0xffff, RZ, 0xc0, !PT ;  /* 0x0000ffff04047812 */ /* 0x000fe200078ec0ff */
[----:B------:R-:W-:Y:S01]  /*5200*/  @!P6 FADD.FTZ R159, -R159, -RZ ;  /* 0x800000ff9f9fe221 */ /* 0x000fe20000010100 */
[----:B------:R-:W-:Y:S02]  /*5210*/  LOP3.LUT R5, R5, 0xff, RZ, 0xc0, !PT ;  /* 0x000000ff05057812 */ /* 0x000fe400078ec0ff */
[----:B------:R-:W-:Y:S01]  /*5220*/  ISETP.LE.U32.AND P0, PT, R4, UR4, PT ;  /* 0x0000000404007c0c */ /* 0x000fe2000bf03070 */
[----:B-1----:R-:W-:Y:S01]  /*5230*/  @!P3 FADD.FTZ R158, -R158, -RZ ;  /* 0x800000ff9e9eb221 */ /* 0x002fe20000010100 */
[----:B------:R-:W-:Y:S01]  /*5240*/  ISETP.LE.U32.AND P4, PT, R5, UR4, PT ;  /* 0x0000000405007c0c */ /* 0x000fe2000bf83070 */
[----:B------:R-:W1:Y:S01]  /*5250*/  MUFU.EX2 R150, R34 ;  /* 0x0000002200967308 */ /* 0x000e620000000800 */
[----:B------:R-:W-:Y:S02]  /*5260*/  SHF.R.U32.HI R5, RZ, 0x8, R200 ;  /* 0x00000008ff057819 */ /* 0x000fe400000116c8 */
[----:B------:R-:W-:Y:S01]  /*5270*/  LOP3.LUT R4, R201, 0xff, RZ, 0xc0, !PT ;  /* 0x000000ffc9047812 */ /* 0x000fe200078ec0ff */
[----:B------:R-:W-:Y:S01]  /*5280*/  @!P2 FADD.FTZ R161, -R161, -RZ ;  /* 0x800000ffa1a1a221 */ /* 0x000fe20000010100 */
[----:B------:R-:W-:Y:S02]  /*5290*/  F2FP.RELU.BF16.PACK_AB R7, R189, R181 ;  /* 0x000000b5bd07723e */ /* 0x000fe400000018ff */
[----:B------:R-:W-:Y:S02]  /*52a0*/  ISETP.LE.U32.AND P6, PT, R4, UR4, PT ;  /* 0x0000000404007c0c */ /* 0x000fe4000bfc3070 */
[----:B------:R-:W-:Y:S01]  /*52b0*/  LOP3.LUT R4, R5, 0xffff, RZ, 0xc0, !PT ;  /* 0x0000ffff05047812 */ /* 0x000fe200078ec0ff */
[----:B------:R4:W-:Y:S01]  /*52c0*/  STS [R210+0x19400], R7 ;  /* 0x01940007d2007388 */ /* 0x0009e20000000800 */
[----:B------:R-:W-:Y:S01]  /*52d0*/  SHF.R.U32.HI R5, RZ, 0x8, R142 ;  /* 0x00000008ff057819 */ /* 0x000fe2000001168e */
[----:B------:R-:W4:Y:S01]  /*52e0*/  MUFU.EX2 R148, R133 ;  /* 0x0000008500947308 */ /* 0x000f220000000800 */
[----:B------:R-:W-:Y:S01]  /*52f0*/  ISETP.LE.U32.AND P2, PT, R4, UR4, PT ;  /* 0x0000000404007c0c */ /* 0x000fe2000bf43070 */
[----:B--2---:R-:W-:Y:S01]  /*5300*/  @!P4 FADD.FTZ R163, -R163, -RZ ;  /* 0x800000ffa3a3c221 */ /* 0x004fe20000010100 */
[----:B------:R-:W-:Y:S01]  /*5310*/  F2FP.RELU.BF16.PACK_AB R4, R182, R183 ;  /* 0x000000b7b604723e */ /* 0x000fe200000018ff */
[----:B---3--:R-:W-:Y:S01]  /*5320*/  @!P0 FADD.FTZ R156, -R156, -RZ ;  /* 0x800000ff9c9c8221 */ /* 0x008fe20000010100 */
[----:B------:R-:W-:Y:S02]  /*5330*/  LOP3.LUT R5, R5, 0xffff, RZ, 0xc0, !PT ;  /* 0x0000ffff05057812 */ /* 0x000fe400078ec0ff */
[----:B------:R-:W-:Y:S01]  /*5340*/  LOP3.LUT R6, R143, 0xff, RZ, 0xc0, !PT ;  /* 0x000000ff8f067812 */ /* 0x000fe200078ec0ff */
[----:B------:R2:W-:Y:S01]  /*5350*/  STS [R210+0x19000], R4 ;  /* 0x01900004d2007388 */ /* 0x0005e20000000800 */
[----:B------:R-:W-:Y:S01]  /*5360*/  F2FP.RELU.BF16.PACK_AB R0, R191, R192 ;  /* 0x000000c0bf00723e */ /* 0x000fe200000018ff */
[----:B------:R-:W3:Y:S01]  /*5370*/  MUFU.EX2 R162, R27 ;  /* 0x0000001b00a27308 */ /* 0x000ee20000000800 */
[----:B------:R-:W-:Y:S01]  /*5380*/  ISETP.LE.U32.AND P1, PT, R6, UR4, PT ;  /* 0x0000000406007c0c */ /* 0x000fe2000bf23070 */
[----:B-1----:R-:W-:Y:S01]  /*5390*/  @!P6 FADD.FTZ R150, -R150, -RZ ;  /* 0x800000ff9696e221 */ /* 0x002fe20000010100 */
[----:B------:R-:W-:Y:S01]  /*53a0*/  F2FP.RELU.BF16.PACK_AB R6, R188, R190 ;  /* 0x000000bebc06723e */ /* 0x000fe200000018ff */
[----:B------:R-:W-:Y:S01]  /*53b0*/  @!P2 FADD.FTZ R149, -R149, -RZ ;  /* 0x800000ff9595a221 */ /* 0x000fe20000010100 */
[----:B------:R-:W-:Y:S02]  /*53c0*/  ISETP.LE.U32.AND P2, PT, R5, UR4, PT ;  /* 0x0000000405007c0c */ /* 0x000fe4000bf43070 */
[----:B------:R-:W-:Y:S02]  /*53d0*/  F2FP.RELU.BF16.PACK_AB R5, R179, R180 ;  /* 0x000000b4b305723e */ /* 0x000fe400000018ff */
[----:B------:R-:W-:Y:S01]  /*53e0*/  SHF.R.U32.HI R11, RZ, 0x18, R11 ;  /* 0x00000018ff0b7819 */ /* 0x000fe2000001160b */
[----:B------:R-:W1:Y:S01]  /*53f0*/  MUFU.EX2 R155, R28 ;  /* 0x0000001c009b7308 */ /* 0x000e620000000800 */
[----:B------:R-:W-:Y:S01]  /*5400*/  ISETP.LE.U32.AND P0, PT, R144, UR4, PT ;  /* 0x0000000490007c0c */ /* 0x000fe2000bf03070 */
[----:B------:R1:W-:Y:S01]  /*5410*/  STS [R209+0x19000], R5 ;  /* 0x01900005d1007388 */ /* 0x0003e20000000800 */
[----:B----4-:R-:W-:Y:S01]  /*5420*/  F2FP.RELU.BF16.PACK_AB R7, R184, R185 ;  /* 0x000000b9b807723e */ /* 0x010fe200000018ff */
[----:B------:R-:W-:Y:S01]  /*5430*/  @!P5 FADD.FTZ R148, -R148, -RZ ;  /* 0x800000ff9494d221 */ /* 0x000fe20000010100 */
[----:B------:R-:W-:Y:S02]  /*5440*/  ISETP.LE.U32.AND P4, PT, R11, UR4, PT ;  /* 0x000000040b007c0c */ /* 0x000fe4000bf83070 */
[----:B------:R-:W-:Y:S02]  /*5450*/  ISETP.LE.U32.AND P3, PT, R141, UR4, PT ;  /* 0x000000048d007c0c */ /* 0x000fe4000bf63070 */
[----:B------:R-:W-:Y:S01]  /*5460*/  FSETP.GE.FTZ.AND P5, PT, R180, RZ, PT ;  /* 0x000000ffb400720b */ /* 0x000fe20003fb6000 */
[----:B------:R-:W4:Y:S01]  /*5470*/  MUFU.EX2 R154, R132 ;  /* 0x00000084009a7308 */ /* 0x000f220000000800 */
[----:B------:R-:W-:Y:S02]  /*5480*/  ISETP.GE.AND P6, PT, R205, 0x1, PT ;  /* 0x00000001cd00780c */ /* 0x000fe40003fc6270 */
[----:B--2---:R-:W-:Y:S01]  /*5490*/  F2FP.RELU.BF16.PACK_AB R4, R177, R178 ;  /* 0x000000b2b104723e */ /* 0x004fe200000018ff */
[----:B------:R-:W-:Y:S04]  /*54a0*/  @!P0 FADD.FTZ R152, -R152, -RZ ;  /* 0x800000ff98988221 */ /* 0x000fe80000010100 */
[----:B------:R2:W-:Y:S01]  /*54b0*/  STS [R209+0x19400], R4 ;  /* 0x01940004d1007388 */ /* 0x0005e20000000800 */
[----:B---3--:R-:W-:Y:S01]  /*54c0*/  @!P4 FADD.FTZ R162, -R162, -RZ ;  /* 0x800000ffa2a2c221 */ /* 0x008fe20000010100 */
[----:B------:R-:W3:Y:S01]  /*54d0*/  MUFU.EX2 R153, R30 ;  /* 0x0000001e00997308 */ /* 0x000ee20000000800 */
[----:B------:R-:W-:Y:S01]  /*54e0*/  FSETP.GE.FTZ.AND P4, PT, R179, RZ, PT ;  /* 0x000000ffb300720b */ /* 0x000fe20003f96000 */
[----:B------:R3:W-:Y:S01]  /*54f0*/  STS [R210+0x1a000], R6 ;  /* 0x01a00006d2007388 */ /* 0x0007e20000000800 */
[----:B-1----:R-:W-:Y:S01]  /*5500*/  @!P3 FADD.FTZ R155, -R155, -RZ ;  /* 0x800000ff9b9bb221 */ /* 0x002fe20000010100 */
[----:B------:R-:W-:Y:S02]  /*5510*/  FSETP.GE.FTZ.AND P3, PT, R160, RZ, PT ;  /* 0x000000ffa000720b */ /* 0x000fe40003f76000 */
[----:B------:R1:W-:Y:S01]  /*5520*/  STS [R210+0x1a400], R0 ;  /* 0x01a40000d2007388 */ /* 0x0003e20000000800 */
[----:B------:R-:W-:Y:S03]  /*5530*/  F2FP.RELU.BF16.PACK_AB R5, R157, R160 ;  /* 0x000000a09d05723e */ /* 0x000fe600000018ff */
[----:B------:R1:W-:Y:S01]  /*5540*/  STS [R209+0x1a000], R7 ;  /* 0x01a00007d1007388 */ /* 0x0003e20000000800 */
[----:B----4-:R-:W-:Y:S01]  /*5550*/  @!P2 FADD.FTZ R154, -R154, -RZ ;  /* 0x800000ff9a9aa221 */ /* 0x010fe20000010100 */
[----:B------:R-:W-:Y:S02]  /*5560*/  FSETP.GE.FTZ.AND P2, PT, R183, RZ, PT ;  /* 0x000000ffb700720b */ /* 0x000fe40003f56000 */
[----:B--2---:R-:W-:Y:S01]  /*5570*/  F2FP.RELU.BF16.PACK_AB R4, R158, R159 ;  /* 0x0000009f9e04723e */ /* 0x004fe200000018ff */
[----:B---3--:R-:W-:Y:S01]  /*5580*/  @!P1 FADD.FTZ R153, -R153, -RZ ;  /* 0x800000ff99999221 */ /* 0x008fe20000010100 */
[----:B------:R-:W-:Y:S02]  /*5590*/  FSETP.GE.FTZ.AND P1, PT, R182, RZ, PT ;  /* 0x000000ffb600720b */ /* 0x000fe40003f36000 */
[----:B------:R-:W-:Y:S02]  /*55a0*/  F2FP.RELU.BF16.PACK_AB R6, R186, R187 ;  /* 0x000000bbba06723e */ /* 0x000fe400000018ff */
[----:B-1----:R-:W-:Y:S03]  /*55b0*/  F2FP.RELU.BF16.PACK_AB R0, R149, R151 ;  /* 0x000000979500723e */ /* 0x002fe600000018ff */
[----:B------:R1:W-:Y:S01]  /*55c0*/  STS [R209+0x1a400], R6 ;  /* 0x01a40006d1007388 */ /* 0x0003e20000000800 */
[----:B------:R-:W-:Y:S03]  /*55d0*/  F2FP.RELU.BF16.PACK_AB R7, R156, R161 ;  /* 0x000000a19c07723e */ /* 0x000fe600000018ff */
        /* <DEDUP_REMOVED lines=71> */
[-C--:B------:R-:W-:Y:S01]  /*5a50*/  HMMA.16816.F32.BF16 R28, R140, R134.reuse, R28 ;  /* 0x000000868c1c723c */ /* 0x080fe2000004181c */
[----:B------:R-:W-:Y:S03]  /*5a60*/  IMAD.MOV.U32 R133, RZ, RZ, R226 ;  /* 0x000000ffff857224 */ /* 0x000fe600078e00e2 */
[C---:B------:R-:W-:Y:S04]  /*5a70*/  LEA R146, P0, R229.reuse, R132, 0x2 ;  /* 0x00000084e5927211 */ /* 0x040fe800078010ff */
[----:B------:R-:W-:Y:S01]  /*5a80*/  LEA.HI.X.SX32 R147, R229, R133, 0x2, P0 ;  /* 0x00000085e5937211 */ /* 0x000fe200000f16ff */
[----:B------:R-:W-:Y:S01]  /*5a90*/  HMMA.16816.F32.BF16 R32, R136, R134, R32 ;  /* 0x000000868820723c */ /* 0x000fe20000041820 */
[----:B------:R-:W-:Y:S01]  /*5aa0*/  LDSM.16.M88.4 R132, [R168+0x8000] ;  /* 0x00800000a884783b */ /* 0x000fe20000000200 */
[----:B------:R-:W-:Y:S07]  /*5ab0*/  FSETP.GE.FTZ.AND P0, PT, R181, RZ, PT ;  /* 0x000000ffb500720b */ /* 0x000fee0003f16000 */
        /* <DEDUP_REMOVED lines=38> */
[----:B------:R-:W-:Y:S03]  /*5d20*/  HMMA.16816.F32.BF16 R32, R132, R138, R32 ;  /* 0x0000008a8420723c */ /* 0x000fe60000041820 */
[----:B------:R-:W-:Y:S01]  /*5d30*/  FADD.FTZ R6, -R145, R21 ;  /* 0x0000001591067221 */ /* 0x000fe20000010100 */
[-C--:B------:R-:W-:Y:S01]  /*5d40*/  FSEL R20, R5, R145.reuse, P5 ;  /* 0x0000009105147208 */ /* 0x080fe20002800000 */
[----:B------:R-:W-:Y:S01]  /*5d50*/  FADD.FTZ R23, -R144, R23 ;  /* 0x0000001790177221 */ /* 0x000fe20000010100 */
[-C--:B------:R-:W-:Y:S02]  /*5d60*/  FSEL R16, R16, R145.reuse, P3 ;  /* 0x0000009110107208 */ /* 0x080fe40001800000 */
[-C--:B------:R-:W-:Y:S01]  /*5d70*/  FSEL R6, R6, R145.reuse, P2 ;  /* 0x0000009106067208 */ /* 0x080fe20001000000 */
[----:B------:R-:W-:Y:S01]  /*5d80*/  FMUL.FTZ R180, R180, R20 ;  /* 0x00000014b4b47220 */ /* 0x000fe20000410000 */
[----:B------:R-:W-:Y:S02]  /*5d90*/  FSETP.GE.FTZ.AND P2, PT, R178, RZ, PT ;  /* 0x000000ffb200720b */ /* 0x000fe40003f56000 */
[----:B------:R-:W-:Y:S01]  /*5da0*/  FMUL.FTZ R160, R160, R16 ;  /* 0x00000010a0a07220 */ /* 0x000fe20000410000 */
[----:B------:R-:W-:Y:S01]  /*5db0*/  FSETP.GE.FTZ.AND P3, PT, R150, RZ, PT ;  /* 0x000000ff9600720b */ /* 0x000fe20003f76000 */
[----:B------:R-:W-:Y:S02]  /*5dc0*/  FMUL.FTZ R157, R157, R6 ;  /* 0x000000069d9d7220 */ /* 0x000fe40000410000 */
[C---:B------:R-:W-:Y:S08]  /*5dd0*/  FADD.FTZ R6, -R144.reuse, R19 ;  /* 0x0000001390067221 */ /* 0x040ff00000010100 */
        /* <DEDUP_REMOVED lines=136> */
.L_x_1040:
        /* <DEDUP_REMOVED lines=138> */
.L_x_1041:
[----:B------:R-:W-:Y:S01]  /*6f00*/  LDSM.16.M88.4 R24, [R169] ;  /* 0x00000000a918783b */ /* 0x000fe20000000200 */
[----:B------:R-:W-:Y:S02]  /*6f10*/  IMAD.MOV.U32 R177, RZ, RZ, c[0x0][0x22c] ;  /* 0x00008b00ffb17624 */ /* 0x000fe400078e00ff */
[----:B------:R-:W-:Y:S02]  /*6f20*/  IMAD.MOV.U32 R180, RZ, RZ, c[0x0][0x22c] ;  /* 0x00008b00ffb47624 */ /* 0x000fe400078e00ff */
[----:B-1----:R-:W1:Y:S01]  /*6f30*/  LDSM.16.MT88.4 R8, [R0+0x9000] ;  /* 0x009000000008783b */ /* 0x002e620000004200 */
[----:B------:R-:W-:Y:S02]  /*6f40*/  IMAD R177, R177, c[0x0][0x1c0], RZ ;  /* 0x00007000b1b17a24 */ /* 0x000fe400078e02ff */
[----:B------:R-:W-:Y:S02]  /*6f50*/  IMAD R180, R180, c[0x0][0x1c0], RZ ;  /* 0x00007000b4b47a24 */ /* 0x000fe400078e02ff */
[----:B------:R-:W2:Y:S01]  /*6f60*/  LDSM.16.MT88.4 R16, [R0+0xb000] ;  /* 0x00b000000010783b */ /* 0x000ea20000004200 */
[----:B------:R-:W-:Y:S02]  /*6f70*/  IMAD R177, R177, 0x18, RZ ;  /* 0x00000018b1b17824 */ /* 0x000fe400078e02ff */
[----:B------:R-:W-:Y:S02]  /*6f80*/  IMAD.SHL.U32 R180, R180, 0x20, RZ ;  /* 0x00000020b4b47824 */ /* 0x000fe400078e00ff */
[----:B------:R-:W3:Y:S01]  /*6f90*/  LDSM.16.MT88.4 R28, [R0+0xd000] ;  /* 0x00d00000001c783b */ /* 0x000ee20000004200 */
[----:B------:R-:W-:Y:S02]  /*6fa0*/  IMAD.MOV.U32 R179, RZ, RZ, c[0x0][0x22c] ;  /* 0x00008b00ffb37624 */ /* 0x000fe400078e00ff */
[----:B------:R-:W-:Y:S02]  /*6fb0*/  IMAD.MOV.U32 R178, RZ, RZ, c[0x0][0x22c] ;  /* 0x00008b00ffb27624 */ /* 0x000fe400078e00ff */
[----:B------:R-:W-:Y:S01]  /*6fc0*/  LDSM.16.M88.4 R32, [R170] ;  /* 0x00000000aa20783b */ /* 0x000fe20000000200 */
[----:B------:R-:W-:Y:S02]  /*6fd0*/  IMAD R179, R179, c[0x0][0x1c0], RZ ;  /* 0x00007000b3b37a24 */ /* 0x000fe400078e02ff */
[----:B------:R-:W-:Y:S02]  /*6fe0*/  IMAD R178, R178, c[0x0][0x1c0], RZ ;  /* 0x00007000b2b27a24 */ /* 0x000fe400078e02ff */
[----:B------:R-:W4:Y:S01]  /*6ff0*/  LDSM.16.MT88.4 R132, [R0+0x9400] ;  /* 0x009400000084783b */ /* 0x000f220000004200 */
[----:B------:R-:W-:Y:S02]  /*7000*/  IMAD R179, R179, 0x28, RZ ;  /* 0x00000028b3b37824 */ /* 0x000fe400078e02ff */
[----:B------:R-:W-:Y:S02]  /*7010*/  IMAD R178, R178, 0x38, RZ ;  /* 0x00000038b2b27824 */ /* 0x000fe400078e02ff */
[----:B------:R-:W3:Y:S01]  /*7020*/  LDSM.16.MT88.4 R136, [R0+0xb400] ;  /* 0x00b400000088783b */ /* 0x000ee20000004200 */
[----:B------:R-:W-:Y:S04]  /*7030*/  IMAD.MOV.U32 R161, RZ, RZ, c[0x0][0x22c] ;  /* 0x00008b00ffa17624 */ /* 0x000fe800078e00ff */
[----:B------:R-:W3:Y:S01]  /*7040*/  LDSM.16.MT88.4 R140, [R0+0xd400] ;  /* 0x00d40000008c783b */ /* 0x000ee20000004200 */
[----:B------:R-:W-:Y:S04]  /*7050*/  IMAD R161, R161, c[0x0][0x1c0], RZ ;  /* 0x00007000a1a17a24 */ /* 0x000fe800078e02ff */
[----:B------:R-:W-:Y:S01]  /*7060*/  LDSM.16.M88.4 R144, [R172] ;  /* 0x00000000ac90783b */ /* 0x000fe20000000200 */
[----:B------:R-:W-:Y:S01]  /*7070*/  IMAD.U32 R161, R161, -0x40, RZ ;  /* 0xffffffc0a1a17824 */ /* 0x000fe200078e00ff */
[C---:B-1----:R-:W-:Y:S03]  /*7080*/  HMMA.16816.F32.BF16 R4, R24.reuse, R8, RZ ;  /* 0x000000081804723c */ /* 0x042fe600000418ff */
[----:B------:R-:W1:Y:S01]  /*7090*/  LDSM.16.MT88.4 R148, [R0+0x9800] ;  /* 0x009800000094783b */ /* 0x000e620000004200 */
[C---:B------:R-:W-:Y:S04]  /*70a0*/  LEA R212, P0, R161.reuse, R162, 0x2 ;  /* 0x000000a2a1d47211 */ /* 0x040fe800078010ff */
[----:B------:R-:W1:Y:S01]  /*70b0*/  LDSM.16.MT88.4 R152, [R0+0xb800] ;  /* 0x00b800000098783b */ /* 0x000e620000004200 */
[----:B------:R-:W-:Y:S01]  /*70c0*/  LEA.HI.X.SX32 R211, R161, R163, 0x2, P0 ;  /* 0x000000a3a1d37211 */ /* 0x000fe200000f16ff */
[C---:B------:R-:W-:Y:S02]  /*70d0*/  HMMA.16816.F32.BF16 R8, R24.reuse, R10, RZ ;  /* 0x0000000a1808723c */ /* 0x040fe400000418ff */
[----:B------:R-:W-:Y:S01]  /*70e0*/  IMAD.MOV.U32 R161, RZ, RZ, c[0x0][0x22c] ;  /* 0x00008b00ffa17624 */ /* 0x000fe200078e00ff */
[----:B------:R-:W-:Y:S03]  /*70f0*/  LDSM.16.MT88.4 R156, [R0+0xbc00] ;  /* 0x00bc0000009c783b */ /* 0x000fe60000004200 */
[----:B------:R-:W-:Y:S02]  /*7100*/  IMAD R161, R161, c[0x0][0x1c0], RZ ;  /* 0x00007000a1a17a24 */ /* 0x000fe400078e02ff */
[C---:B--2---:R-:W-:Y:S04]  /*7110*/  HMMA.16816.F32.BF16 R12, R24.reuse, R16, RZ ;  /* 0x00000010180c723c */ /* 0x044fe800000418ff */
[----:B------:R-:W-:Y:S04]  /*7120*/  IMAD.SHL.U32 R161, R161, 0x10, RZ ;  /* 0x00000010a1a17824 */ /* 0x000fe800078e00ff */
        /* <DEDUP_REMOVED lines=52> */
[----:B------:R-:W4:Y:S05]  /*7470*/  LDSM.16.MT88.4 R32, [R0+0xec00] ;  /* 0x00ec00000020783b */ /* 0x000f2a0000004200 */
[----:B------:R-:W-:Y:S02]  /*7480*/  LDSM.16.MT88.4 R136, [R2+0x18800] ;  /* 0x018800000288783b */ /* 0x000fe40000004200 */
        /* <DEDUP_REMOVED lines=8> */
[CC--:B------:R-:W-:Y:S01]  /*7510*/  LEA R30, P1, R228.reuse, R28.reuse, 0x2 ;  /* 0x0000001ce41e7211 */ /* 0x0c0fe200078210ff */
[C---:B---3--:R-:W-:Y:S05]  /*7520*/  HMMA.16816.F32.BF16 R4, R140.reuse, R144, R4 ;  /* 0x000000908c04723c */ /* 0x048fea0000041804 */
[-C--:B------:R-:W-:Y:S02]  /*7530*/  LEA.HI.X.SX32 R31, R228, R29.reuse, 0x2, P1 ;  /* 0x0000001de41f7211 */ /* 0x080fe400008f16ff */
[----:B------:R-:W-:Y:S01]  /*7540*/  @P6 IADD3 R132, R229, -0x40, RZ ;  /* 0xffffffc0e5846810 */ /* 0x000fe20007ffe0ff */
[C---:B------:R-:W-:Y:S04]  /*7550*/  HMMA.16816.F32.BF16 R8, R140.reuse, R146, R8 ;  /* 0x000000928c08723c */ /* 0x040fe80000041808 */
[----:B------:R-:W-:Y:S04]  /*7560*/  @P6 IMAD.WIDE R132, R132, 0x4, R218 ;  /* 0x0000000484846825 */ /* 0x000fe800078e02da */
[C---:B------:R-:W-:Y:S01]  /*7570*/  HMMA.16816.F32.BF16 R12, R140.reuse, R156, R12 ;  /* 0x0000009c8c0c723c */ /* 0x040fe2000004180c */
[----:B------:R1:W5:Y:S05]  /*7580*/  @P6 LDG.E R224, [R132.64] ;  /* 0x0000000684e06981 */ /* 0x00036a000c1e1900 */
[----:B------:R1:W5:Y:S02]  /*7590*/  @P6 LDG.E R225, [R132.64+0x20] ;  /* 0x0000200684e16981 */ /* 0x000364000c1e1900 */
[C---:B------:R-:W-:Y:S03]  /*75a0*/  HMMA.16816.F32.BF16 R16, R140.reuse, R158, R16 ;  /* 0x0000009e8c10723c */ /* 0x040fe60000041810 */
[----:B------:R1:W5:Y:S05]  /*75b0*/  @P6 LDG.E R222, [R132.64+0x80] ;  /* 0x0000800684de6981 */ /* 0x00036a000c1e1900 */
[C---:B----4-:R-:W-:Y:S01]  /*75c0*/  HMMA.16816.F32.BF16 R20, R140.reuse, R32, R20 ;  /* 0x000000208c14723c */ /* 0x050fe20000041814 */
[----:B------:R1:W5:Y:S05]  /*75d0*/  @P6 LDG.E R223, [R132.64+0xa0] ;  /* 0x0000a00684df6981 */ /* 0x00036a000c1e1900 */
[----:B------:R2:W-:Y:S01]  /*75e0*/  RED.E.ADD.F32.FTZ.RN.STRONG.GPU [R28.64], R4 ;  /* 0x000000041c00798e */ /* 0x0005e2000c10e786 */
[CC--:B------:R-:W-:Y:S01]  /*75f0*/  LEA R32, P0, R161.reuse, R28.reuse, 0x2 ;  /* 0x0000001ca1207211 */ /* 0x0c0fe200078010ff */
[----:B------:R-:W-:Y:S03]  /*7600*/  HMMA.16816.F32.BF16 R24, R140, R34, R24 ;  /* 0x000000228c18723c */ /* 0x000fe60000041818 */
[----:B------:R-:W-:Y:S01]  /*7610*/  RED.E.ADD.F32.FTZ.RN.STRONG.GPU [R30.64], R5 ;  /* 0x000000051e00798e */ /* 0x000fe2000c10e786 */
[-C--:B------:R-:W-:Y:S03]  /*7620*/  LEA.HI.X.SX32 R33, R161, R29.reuse, 0x2, P0 ;  /* 0x0000001da1217211 */ /* 0x080fe600000f16ff */
[CC--:B------:R-:W-:Y:S01]  /*7630*/  LEA R34, P0, R180.reuse, R28.reuse, 0x2 ;  /* 0x0000001cb4227211 */ /* 0x0c0fe200078010ff */
[----:B------:R-:W-:Y:S04]  /*7640*/  LDSM.16.MT88.4 R140, [R3+0x1c00] ;  /* 0x001c0000038c783b */ /* 0x000fe80000004200 */
[-C--:B------:R-:W-:Y:S01]  /*7650*/  LEA.HI.X.SX32 R35, R180, R29.reuse, 0x2, P0 ;  /* 0x0000001db4237211 */ /* 0x080fe200000f16ff */
[----:B------:R3:W-:Y:S01]  /*7660*/  RED.E.ADD.F32.FTZ.RN.STRONG.GPU [R32.64], R6 ;  /* 0x000000062000798e */ /* 0x0007e2000c10e786 */
[CC--:B-1----:R-:W-:Y:S04]  /*7670*/  LEA R132, P1, R177.reuse, R28.reuse, 0x2 ;  /* 0x0000001cb1847211 */ /* 0x0c2fe800078210ff */
[-C--:B------:R-:W-:Y:S01]  /*7680*/  LEA.HI.X.SX32 R133, R177, R29.reuse, 0x2, P1 ;  /* 0x0000001db1857211 */ /* 0x080fe200008f16ff */
[----:B------:R-:W-:Y:S04]  /*7690*/  IMAD.MOV.U32 R177, RZ, RZ, c[0x0][0x22c] ;  /* 0x00008b00ffb17624 */ /* 0x000fe800078e00ff */
[----:B------:R-:W-:Y:S01]  /*76a0*/  IMAD R177, R177, c[0x0][0x1c0], RZ ;  /* 0x00007000b1b17a24 */ /* 0x000fe200078e02ff */
[----:B------:R1:W-:Y:S03]  /*76b0*/  RED.E.ADD.F32.FTZ.RN.STRONG.GPU [R132.64], R7 ;  /* 0x000000078400798e */ /* 0x0003e6000c10e786 */
[----:B------:R-:W-:Y:S02]  /*76c0*/  IMAD R177, R177, 0x30, RZ ;  /* 0x00000030b1b17824 */ /* 0x000fe400078e02ff */
[----:B------:R4:W-:Y:S03]  /*76d0*/  RED.E.ADD.F32.FTZ.RN.STRONG.GPU [R34.64], R8 ;  /* 0x000000082200798e */ /* 0x0009e6000c10e786 */
[-C--:B--2---:R-:W-:Y:S02]  /*76e0*/  LEA R4, P1, R177, R28.reuse, 0x2 ;  /* 0x0000001cb1047211 */ /* 0x084fe400078210ff */
[-C--:B---3--:R-:W-:Y:S02]  /*76f0*/  LEA R32, P2, R179, R28.reuse, 0x2 ;  /* 0x0000001cb3207211 */ /* 0x088fe400078410ff */
[-C--:B------:R-:W-:Y:S01]  /*7700*/  LEA.HI.X.SX32 R5, R177, R29.reuse, 0x2, P1 ;  /* 0x0000001db1057211 */ /* 0x080fe200008f16ff */
[----:B------:R-:W-:Y:S01]  /*7710*/  IMAD.MOV.U32 R177, RZ, RZ, c[0x0][0x22c] ;  /* 0x00008b00ffb17624 */ /* 0x000fe200078e00ff */
[-C--:B------:R-:W-:Y:S02]  /*7720*/  LEA.HI.X.SX32 R33, R179, R29.reuse, 0x2, P2 ;  /* 0x0000001db3217211 */ /* 0x080fe400010f16ff */
[CC--:B------:R-:W-:Y:S01]  /*7730*/  LEA R6, P0, R178.reuse, R28.reuse, 0x2 ;  /* 0x0000001cb2067211 */ /* 0x0c0fe200078010ff */
[----:B------:R-:W-:Y:S02]  /*7740*/  IMAD R177, R177, c[0x0][0x1c0], RZ ;  /* 0x00007000b1b17a24 */ /* 0x000fe400078e02ff */
[----:B------:R2:W-:Y:S02]  /*7750*/  RED.E.ADD.F32.FTZ.RN.STRONG.GPU [R32.64], R9 ;  /* 0x000000092000798e */ /* 0x0005e4000c10e786 */
[----:B------:R-:W-:Y:S03]  /*7760*/  IMAD.SHL.U32 R177, R177, 0x10, RZ ;  /* 0x00000010b1b17824 */ /* 0x000fe600078e00ff */
[----:B------:R3:W-:Y:S01]  /*7770*/  RED.E.ADD.F32.FTZ.RN.STRONG.GPU [R4.64], R10 ;  /* 0x0000000a0400798e */ /* 0x0007e2000c10e786 */
[-C--:B-1----:R-:W-:Y:S02]  /*7780*/  LEA.HI.X.SX32 R7, R178, R29.reuse, 0x2, P0 ;  /* 0x0000001db2077211 */ /* 0x082fe400000f16ff */
[C---:B------:R-:W-:Y:S02]  /*7790*/  IADD3 R135, R177.reuse, 0x20, RZ ;  /* 0x00000020b1877810 */ /* 0x040fe40007ffe0ff */
[C---:B------:R-:W-:Y:S01]  /*77a0*/  IADD3 R134, R177.reuse, 0x20, RZ ;  /* 0x00000020b1867810 */ /* 0x040fe20007ffe0ff */
[----:B------:R1:W-:Y:S01]  /*77b0*/  RED.E.ADD.F32.FTZ.RN.STRONG.GPU [R6.64], R11 ;  /* 0x0000000b0600798e */ /* 0x0003e2000c10e786 */
[----:B------:R-:W-:Y:S02]  /*77c0*/  IADD3 R0, R177, 0x20, RZ ;  /* 0x00000020b1007810 */ /* 0x000fe40007ffe0ff */
[-C--:B----4-:R-:W-:Y:S01]  /*77d0*/  LEA R8, P2, R238, R28.reuse, 0x2 ;  /* 0x0000001cee087211 */ /* 0x090fe200078410ff */
[C---:B------:R-:W-:Y:S01]  /*77e0*/  IMAD.IADD R134, R228.reuse, 0x1, R134 ;  /* 0x00000001e4867824 */ /* 0x040fe200078e0286 */
[----:B------:R4:W-:Y:S01]  /*77f0*/  RED.E.ADD.F32.FTZ.RN.STRONG.GPU [R28.64+0x80], R12 ;  /* 0x0000800c1c00798e */ /* 0x0009e2000c10e786 */
[C---:B------:R-:W-:Y:S01]  /*7800*/  IMAD.IADD R0, R228.reuse, 0x1, R0 ;  /* 0x00000001e4007824 */ /* 0x040fe200078e0200 */
[C---:B------:R-:W-:Y:S02]  /*7810*/  IADD3 R132, R161.reuse, 0x40, RZ ;  /* 0x00000040a1847810 */ /* 0x040fe40007ffe0ff */
[----:B------:R-:W-:Y:S01]  /*7820*/  IADD3 R133, R161, 0x40, RZ ;  /* 0x00000040a1857810 */ /* 0x000fe20007ffe0ff */
[----:B------:R4:W-:Y:S01]  /*7830*/  RED.E.ADD.F32.FTZ.RN.STRONG.GPU [R30.64+0x80], R13 ;  /* 0x0000800d1e00798e */ /* 0x0009e2000c10e786 */
[C---:B------:R-:W-:Y:S02]  /*7840*/  IMAD.IADD R0, R228.reuse, 0x1, R0 ;  /* 0x00000001e4007824 */ /* 0x040fe400078e0200 */
[----:B------:R-:W-:Y:S01]  /*7850*/  IMAD.IADD R132, R228, 0x1, R132 ;  /* 0x00000001e4847824 */ /* 0x000fe200078e0284 */
[-C--:B--2---:R-:W-:Y:S02]  /*7860*/  LEA R32, P1, R134, R28.reuse, 0x2 ;  /* 0x0000001c86207211 */ /* 0x084fe400078210ff */
[-C--:B------:R-:W-:Y:S02]  /*7870*/  LEA.HI.X.SX32 R9, R238, R29.reuse, 0x2, P2 ;  /* 0x0000001dee097211 */ /* 0x080fe400010f16ff */
[-C--:B------:R-:W-:Y:S02]  /*7880*/  LEA.HI.X.SX32 R33, R134, R29.reuse, 0x2, P1 ;  /* 0x0000001d86217211 */ /* 0x080fe400008f16ff */
[CC--:B---3--:R-:W-:Y:S04]  /*7890*/  LEA R4, P0, R135.reuse, R28.reuse, 0x2 ;  /* 0x0000001c87047211 */ /* 0x0c8fe800078010ff */
[-C--:B------:R-:W-:Y:S02]  /*78a0*/  LEA.HI.X.SX32 R5, R135, R29.reuse, 0x2, P0 ;  /* 0x0000001d87057211 */ /* 0x080fe400000f16ff */
[CC--:B------:R-:W-:Y:S02]  /*78b0*/  LEA R10, P0, R0.reuse, R28.reuse, 0x2 ;  /* 0x0000001c000a7211 */ /* 0x0c0fe400078010ff */
[CC--:B-1----:R-:W-:Y:S01]  /*78c0*/  LEA R6, P1, R237.reuse, R28.reuse, 0x2 ;  /* 0x0000001ced067211 */ /* 0x0c2fe200078210ff */
[----:B------:R1:W-:Y:S01]  /*78d0*/  RED.E.ADD.F32.FTZ.RN.STRONG.GPU [R4.64], R14 ;  /* 0x0000000e0400798e */ /* 0x0003e2000c10e786 */
[-C--:B------:R-:W-:Y:S02]  /*78e0*/  LEA.HI.X.SX32 R11, R0, R29.reuse, 0x2, P0 ;  /* 0x0000001d000b7211 */ /* 0x080fe400000f16ff */
[-C--:B------:R-:W-:Y:S02]  /*78f0*/  LEA.HI.X.SX32 R7, R237, R29.reuse, 0x2, P1 ;  /* 0x0000001ded077211 */ /* 0x080fe400008f16ff */
[----:B------:R2:W-:Y:S01]  /*7900*/  RED.E.ADD.F32.FTZ.RN.STRONG.GPU [R32.64], R15 ;  /* 0x0000000f2000798e */ /* 0x0005e2000c10e786 */
[----:B------:R-:W-:Y:S02]  /*7910*/  IADD3 R0, R161, 0x40, RZ ;  /* 0x00000040a1007810 */ /* 0x000fe40007ffe0ff */
[-C--:B----4-:R-:W-:Y:S02]  /*7920*/  LEA R12, P4, R132, R28.reuse, 0x2 ;  /* 0x0000001c840c7211 */ /* 0x090fe400078810ff */
[----:B------:R3:W-:Y:S01]  /*7930*/  RED.E.ADD.F32.FTZ.RN.STRONG.GPU [R10.64], R16 ;  /* 0x000000100a00798e */ /* 0x0007e2000c10e786 */
[----:B------:R-:W-:Y:S01]  /*7940*/  IMAD.IADD R0, R228, 0x1, R0 ;  /* 0x00000001e4007824 */ /* 0x000fe200078e0200 */
[-C--:B------:R-:W-:Y:S03]  /*7950*/  LEA.HI.X.SX32 R13, R132, R29.reuse, 0x2, P4 ;  /* 0x0000001d840d7211 */ /* 0x080fe600020f16ff */
[----:B------:R4:W-:Y:S01]  /*7960*/  RED.E.ADD.F32.FTZ.RN.STRONG.GPU [R8.64], R17 ;  /* 0x000000110800798e */ /* 0x0009e2000c10e786 */
[----:B------:R-:W-:Y:S04]  /*7970*/  IMAD.IADD R0, R228, 0x1, R0 ;  /* 0x00000001e4007824 */ /* 0x000fe800078e0200 */
[----:B------:R4:W-:Y:S05]  /*7980*/  RED.E.ADD.F32.FTZ.RN.STRONG.GPU [R6.64], R18 ;  /* 0x000000120600798e */ /* 0x0009ea000c10e786 */
[----:B------:R-:W-:Y:S01]  /*7990*/  LDSM.16.MT88.4 R32, [R2+0x15800] ;  /* 0x015800000220783b */ /* 0x000fe20000004200 */
        /* <DEDUP_REMOVED lines=8> */
[CC--:B----4-:R-:W-:Y:S02]  /*7a20*/  LEA R8, P2, R236.reuse, R28.reuse, 0x2 ;  /* 0x0000001cec087211 */ /* 0x0d0fe400078410ff */
[----:B------:R-:W-:Y:S01]  /*7a30*/  RED.E.ADD.F32.FTZ.RN.STRONG.GPU [R28.64+0x100], R20 ;  /* 0x000100141c00798e */ /* 0x000fe2000c10e786 */
[----:B------:R-:W-:Y:S02]  /*7a40*/  LOP3.LUT R0, R205, 0x1, RZ, 0xc0, !PT ;  /* 0x00000001cd007812 */ /* 0x000fe400078ec0ff */
[-C--:B------:R-:W-:Y:S02]  /*7a50*/  LEA.HI.X.SX32 R9, R236, R29.reuse, 0x2, P2 ;  /* 0x0000001dec097211 */ /* 0x080fe400010f16ff */
[----:B------:R-:W-:Y:S01]  /*7a60*/  RED.E.ADD.F32.FTZ.RN.STRONG.GPU [R30.64+0x100], R21 ;  /* 0x000100151e00798e */ /* 0x000fe2000c10e786 */
[-C--:B------:R-:W-:Y:S02]  /*7a70*/  LEA R6, P1, R235, R28.reuse, 0x2 ;  /* 0x0000001ceb067211 */ /* 0x080fe400078210ff */
[----:B------:R-:W-:Y:S02]  /*7a80*/  ISETP.GT.AND P3, PT, R205, RZ, PT ;  /* 0x000000ffcd00720c */ /* 0x000fe40003f64270 */
[----:B------:R-:W-:Y:S01]  /*7a90*/  RED.E.ADD.F32.FTZ.RN.STRONG.GPU [R14.64], R22 ;  /* 0x000000160e00798e */ /* 0x000fe2000c10e786 */
[-C--:B------:R-:W-:Y:S02]  /*7aa0*/  LEA.HI.X.SX32 R7, R235, R29.reuse, 0x2, P1 ;  /* 0x0000001deb077211 */ /* 0x080fe400008f16ff */
[----:B------:R-:W-:Y:S02]  /*7ab0*/  @P6 IADD3 R227, P1, R227, -0x100, RZ ;  /* 0xffffff00e3e36810 */ /* 0x000fe40007f3e0ff */
[----:B------:R-:W-:Y:S02]  /*7ac0*/  RED.E.ADD.F32.FTZ.RN.STRONG.GPU [R12.64], R23 ;  /* 0x000000170c00798e */ /* 0x000fe4000c10e786 */
[----:B------:R-:W-:Y:S03]  /*7ad0*/  @P6 IADD3.X R226, R226, -0x1, RZ, P1, !PT ;  /* 0xffffffffe2e26810 */ /* 0x000fe60000ffe4ff */
[----:B------:R-:W-:Y:S01]  /*7ae0*/  RED.E.ADD.F32.FTZ.RN.STRONG.GPU [R10.64], R24 ;  /* 0x000000180a00798e */ /* 0x000fe2000c10e786 */
[C---:B-1----:R-:W-:Y:S04]  /*7af0*/  LEA R4, P0, R239.reuse, R28, 0x2 ;  /* 0x0000001cef047211 */ /* 0x042fe800078010ff */
[----:B------:R-:W-:Y:S01]  /*7b00*/  RED.E.ADD.F32.FTZ.RN.STRONG.GPU [R8.64], R25 ;  /* 0x000000190800798e */ /* 0x000fe2000c10e786 */
[----:B------:R-:W-:Y:S02]  /*7b10*/  LEA.HI.X.SX32 R5, R239, R29, 0x2, P0 ;  /* 0x0000001def057211 */ /* 0x000fe400000f16ff */
[----:B------:R-:W-:Y:S02]  /*7b20*/  ISETP.NE.U32.AND P0, PT, R0, 0x1, PT ;  /* 0x000000010000780c */ /* 0x000fe40003f05070 */
[----:B------:R-:W-:Y:S01]  /*7b30*/  RED.E.ADD.F32.FTZ.RN.STRONG.GPU [R6.64], R26 ;  /* 0x0000001a0600798e */ /* 0x000fe2000c10e786 */
[C---:B------:R-:W-:Y:S04]  /*7b40*/  IADD3 R0, R3.reuse, -0x3000, RZ ;  /* 0xffffd00003007810 */ /* 0x040fe80007ffe0ff */
[----:B------:R-:W-:Y:S05]  /*7b50*/  LDSM.16.MT88.4 R8, [R3] ;  /* 0x000000000308783b */ /* 0x000fea0000004200 */
[----:B------:R-:W-:Y:S01]  /*7b60*/  RED.E.ADD.F32.FTZ.RN.STRONG.GPU [R4.64], R27 ;  /* 0x0000001b0400798e */ /* 0x000fe2000c10e786 */
[----:B------:R-:W-:Y:S04]  /*7b70*/  @P0 IADD3 R0, R3, 0x3000, RZ ;  /* 0x0000300003000810 */ /* 0x000fe80007ffe0ff */
[----:B------:R-:W1:Y:S05]  /*7b80*/  LDSM.16.MT88.4 R4, [R2+0x15000] ;  /* 0x015000000204783b */ /* 0x000e6a0000004200 */
[----:B------:R-:W2:Y:S05]  /*7b90*/  LDSM.16.MT88.4 R12, [R2+0x17000] ;  /* 0x01700000020c783b */ /* 0x000eaa0000004200 */
[----:B------:R-:W3:Y:S05]  /*7ba0*/  LDSM.16.MT88.4 R16, [R3+0x1000] ;  /* 0x001000000310783b */ /* 0x000eea0000004200 */
[----:B------:R-:W4:Y:S05]  /*7bb0*/  LDSM.16.MT88.4 R28, [R3+0x2000] ;  /* 0x00200000031c783b */ /* 0x000f2a0000004200 */
        /* <DEDUP_REMOVED lines=68> */
[----:B------:R-:W3:Y:S04]  /*8000*/  LDL R144, [R1+0x18] ;  /* 0x0000180001907983 */ /* 0x000ee80000100800 */
[----:B------:R-:W4:Y:S04]  /*8010*/  LDL R146, [R1+0x28] ;  /* 0x0000280001927983 */ /* 0x000f280000100800 */
[----:B------:R-:W4:Y:S01]  /*8020*/  LDL R145, [R1] ;  /* 0x0000000001917983 */ /* 0x000f220000100800 */
[----:B------:R-:W-:-:S02]  /*8030*/  FMUL.FTZ R132, R48, c[0x0][0x2dc] ;  /* 0x0000b70030847a20 */ /* 0x000fc40000410000 */
[----:B------:R-:W-:Y:S02]  /*8040*/  FMUL.FTZ R18, R47, c[0x0][0x2dc] ;  /* 0x0000b7002f127a20 */ /* 0x000fe40000410000 */
[----:B------:R-:W-:Y:S02]  /*8050*/  FMUL.FTZ R48, R46, c[0x0][0x2dc] ;  /* 0x0000b7002e307a20 */ /* 0x000fe40000410000 */
[----:B------:R-:W-:Y:S02]  /*8060*/  FMUL.FTZ R84, R84, c[0x0][0x2e0] ;  /* 0x0000b80054547a20 */ /* 0x000fe40000410000 */
[----:B------:R-:W-:Y:S01]  /*8070*/  FMUL.FTZ R47, R85, c[0x0][0x2e0] ;  /* 0x0000b800552f7a20 */ /* 0x000fe20000410000 */
[----:B------:R-:W-:Y:S01]  /*8080*/  F2FP.BF16.PACK_AB R18, R18, R48 ;  /* 0x000000301212723e */ /* 0x000fe200000010ff */
[----:B------:R-:W-:Y:S02]  /*8090*/  FMUL.FTZ R22, R43, c[0x0][0x2dc] ;  /* 0x0000b7002b167a20 */ /* 0x000fe40000410000 */
[----:B------:R-:W-:Y:S01]  /*80a0*/  FMUL.FTZ R86, R86, c[0x0][0x2e0] ;  /* 0x0000b80056567a20 */ /* 0x000fe20000410000 */
[----:B------:R-:W-:Y:S01]  /*80b0*/  F2FP.BF16.PACK_AB R47, R47, R84 ;  /* 0x000000542f2f723e */ /* 0x000fe200000010ff */
[----:B------:R-:W-:Y:S01]  /*80c0*/  BAR.SYNC.DEFER_BLOCKING 0x0 ;  /* 0x0000000000007b1d */ /* 0x000fe20000010000 */
        /* <DEDUP_REMOVED lines=133> */
[----:B------:R-:W-:-:S04]  /*8920*/  F2FP.BF16.PACK_AB R3, R3, R76 ;  /* 0x0000004c0303723e */ /* 0x000fc800000010ff */
[----:B------:R-:W-:Y:S01]  /*8930*/  F2FP.BF16.PACK_AB R0, R0, R78 ;  /* 0x0000004e0000723e */ /* 0x000fe200000010ff */
[----:B--2---:R-:W-:Y:S04]  /*8940*/  STS [R147], R47 ;  /* 0x0000002f93007388 */ /* 0x004fe80000000800 */
[----:B------:R-:W-:Y:S04]  /*8950*/  STS [R147+0x200], R46 ;  /* 0x0002002e93007388 */ /* 0x000fe80000000800 */
[----:B---3--:R-:W-:Y:S01]  /*8960*/  STS [R144], R43 ;  /* 0x0000002b90007388 */ /* 0x008fe20000000800 */
[----:B----4-:R-:W-:-:S03]  /*8970*/  ISETP.NE.AND P0, PT, R146, -0x1, PT ;  /* 0xffffffff9200780c */ /* 0x010fc60003f05270 */
        /* <DEDUP_REMOVED lines=45> */
[----:B-1----:R-:W1:Y:S01]  /*8c50*/  S2R R144, SR_CTAID.Y ;  /* 0x0000000000907919 */ /* 0x002e620000002600 */
[----:B------:R-:W-:-:S05]  /*8c60*/  @P0 IADD3 R0, R145, R146, RZ ;  /* 0x0000009291000210 */ /* 0x000fca0007ffe0ff */
[----:B------:R-:W-:-:S04]  /*8c70*/  @P0 IMAD.WIDE.U32 R4, R0, c[0x0][0x3a0], RZ ;  /* 0x0000e80000040a25 */ /* 0x000fc800078e00ff */
[----:B------:R-:W-:Y:S01]  /*8c80*/  @P0 IMAD R9, R0, c[0x0][0x3a4], R5 ;  /* 0x0000e90000090a24 */ /* 0x000fe200078e0205 */
[----:B------:R-:W-:Y:S02]  /*8c90*/  @P0 MOV R8, R4 ;  /* 0x0000000400080202 */ /* 0x000fe40000000f00 */
[----:B-1----:R-:W-:Y:S01]  /*8ca0*/  SHF.R.S32.HI R6, RZ, 0x1f, R144 ;  /* 0x0000001fff067819 */ /* 0x002fe20000011490 */
        /* <DEDUP_REMOVED lines=11> */
.L_x_1043:
        /* <DEDUP_REMOVED lines=15> */
.L_x_1044:
[----:B------:R-:W2:Y:S04]  /*8e50*/  LDL R10, [R1+0x10] ;  /* 0x00001000010a7983 */ /* 0x000ea80000100800 */
[----:B------:R-:W3:Y:S01]  /*8e60*/  LDL.64 R66, [R1+0x8] ;  /* 0x0000080001427983 */ /* 0x000ee20000100a00 */
[--C-:B------:R-:W-:Y:S01]  /*8e70*/  SHF.R.S32.HI R7, RZ, 0x1f, R220.reuse ;  /* 0x0000001fff077819 */ /* 0x100fe200000114dc */
[----:B------:R-:W-:Y:S01]  /*8e80*/  IMAD.MOV.U32 R6, RZ, RZ, R220 ;  /* 0x000000ffff067224 */ /* 0x000fe200078e00dc */
[----:B------:R-:W-:Y:S01]  /*8e90*/  BSSY B0, `(.L_x_1045) ;  /* 0x0000031000007945 */ /* 0x000fe20003800000 */
[----:B------:R-:W-:Y:S06]  /*8ea0*/  BAR.SYNC.DEFER_BLOCKING 0x0 ;  /* 0x0000000000007b1d */ /* 0x000fec0000010000 */
[----:B------:R-:W1:Y:S04]  /*8eb0*/  S2R R27, SR_TID.X ;  /* 0x00000000001b7919 */ /* 0x000e680000002100 */
[----:B------:R-:W4:Y:S04]  /*8ec0*/  S2R R64, SR_TID.X ;  /* 0x0000000000407919 */ /* 0x000f280000002100 */
[----:B------:R2:W2:Y:S04]  /*8ed0*/  LDS.128 R36, [R160+0xa000] ;  /* 0x00a00000a0247984 */ /* 0x0004a80000000c00 */
[----:B------:R2:W2:Y:S01]  /*8ee0*/  LDS.128 R32, [R160+0xc000] ;  /* 0x00c00000a0207984 */ /* 0x0004a20000000c00 */
[----:B-1----:R-:W-:-:S03]  /*8ef0*/  SHF.R.S32.HI R27, RZ, 0x1f, R27 ;  /* 0x0000001fff1b7819 */ /* 0x002fc6000001141b */
[----:B------:R1:W1:Y:S01]  /*8f00*/  LDS.128 R28, [R160+0xe000] ;  /* 0x00e00000a01c7984 */ /* 0x0002620000000c00 */
[----:B----4-:R-:W-:-:S03]  /*8f10*/  LEA.HI R27, R27, R64, RZ, 0x2 ;  /* 0x000000401b1b7211 */ /* 0x010fc600078f10ff */
[----:B------:R4:W1:Y:S01]  /*8f20*/  LDS.128 R48, [R160+0xf000] ;  /* 0x00f00000a0307984 */ /* 0x0008620000000c00 */
[----:B------:R-:W-:-:S03]  /*8f30*/  SHF.R.S32.HI R27, RZ, 0x2, R27 ;  /* 0x00000002ff1b7819 */ /* 0x000fc6000001141b */
[----:B------:R4:W1:Y:S01]  /*8f40*/  LDS.128 R60, [R160+0x10000] ;  /* 0x01000000a03c7984 */ /* 0x0008620000000c00 */
[----:B------:R-:W-:-:S03]  /*8f50*/  SHF.R.S32.HI R26, RZ, 0x1f, R27 ;  /* 0x0000001fff1a7819 */ /* 0x000fc6000001141b */
[----:B------:R4:W1:Y:S04]  /*8f60*/  LDS.128 R44, [R160+0x11000] ;  /* 0x01100000a02c7984 */ /* 0x0008680000000c00 */
[----:B------:R4:W1:Y:S04]  /*8f70*/  LDS.128 R56, [R160+0x12000] ;  /* 0x01200000a0387984 */ /* 0x0008680000000c00 */
[----:B------:R4:W1:Y:S04]  /*8f80*/  LDS.128 R40, [R160+0x13000] ;  /* 0x01300000a0287984 */ /* 0x0008680000000c00 */
[----:B------:R4:W1:Y:S01]  /*8f90*/  LDS.128 R52, [R160+0x14000] ;  /* 0x01400000a0347984 */ /* 0x0008620000000c00 */
[----:B--2---:R-:W-:-:S02]  /*8fa0*/  IMAD.SHL.U32 R0, R10, 0x80, RZ ;  /* 0x000000800a007824 */ /* 0x004fc400078e00ff */
[----:B------:R-:W-:Y:S02]  /*8fb0*/  IMAD R21, R10, -0x80, R204 ;  /* 0xffffff800a157824 */ /* 0x000fe400078e02cc */
[----:B------:R-:W-:Y:S01]  /*8fc0*/  IMAD.WIDE.U32 R4, R0, c[0x0][0x3a0], R6 ;  /* 0x0000e80000047a25 */ /* 0x000fe200078e0006 */
[----:B------:R-:W-:Y:S02]  /*8fd0*/  SHF.R.S32.HI R22, RZ, 0x1f, R0 ;  /* 0x0000001fff167819 */ /* 0x000fe40000011400 */
[----:B------:R-:W-:Y:S02]  /*8fe0*/  ISETP.GE.AND P4, PT, R27, R21, PT ;  /* 0x000000151b00720c */ /* 0x000fe40003f86270 */
[----:B---3--:R-:W-:Y:S01]  /*8ff0*/  SHF.R.S32.HI R24, RZ, 0x1f, R66 ;  /* 0x0000001fff187819 */ /* 0x008fe20000011442 */
[----:B------:R-:W-:Y:S01]  /*9000*/  IMAD R3, R22, c[0x0][0x3a0], RZ ;  /* 0x0000e80016037a24 */ /* 0x000fe200078e02ff */
[----:B------:R-:W-:-:S03]  /*9010*/  IADD3 R4, P0, R8, R4, RZ ;  /* 0x0000000408047210 */ /* 0x000fc60007f1e0ff */
[----:B------:R-:W-:-:S05]  /*9020*/  IMAD R3, R0, c[0x0][0x3a4], R3 ;  /* 0x0000e90000037a24 */ /* 0x000fca00078e0203 */
[----:B------:R-:W-:Y:S01]  /*9030*/  IADD3.X R5, R9, R5, R3, P0, !PT ;  /* 0x0000000509057210 */ /* 0x000fe200007fe403 */
[----:B------:R-:W-:-:S04]  /*9040*/  IMAD R3, R24, c[0x0][0x3b8], RZ ;  /* 0x0000ee0018037a24 */ /* 0x000fc800078e02ff */
[C---:B------:R-:W-:Y:S02]  /*9050*/  IMAD R3, R66.reuse, c[0x0][0x3bc], R3 ;  /* 0x0000ef0042037a24 */ /* 0x040fe400078e0203 */
[----:B------:R-:W-:-:S04]  /*9060*/  IMAD.WIDE.U32 R8, R66, c[0x0][0x3b8], R4 ;  /* 0x0000ee0042087a25 */ /* 0x000fc800078e0004 */
[----:B------:R-:W-:Y:S01]  /*9070*/  IMAD.IADD R20, R9, 0x1, R3 ;  /* 0x0000000109147824 */ /* 0x000fe200078e0203 */
[----:B------:R-:W-:Y:S05]  /*9080*/  @P4 BRA `(.L_x_1046) ;  /* 0x0000011000004947 */ /* 0x000fea0003800000 */
[----:B-1--4-:R-:W-:Y:S01]  /*9090*/  ISETP.GE.AND P3, PT, R220, c[0x0][0x220], PT ;  /* 0x00008800dc007a0c */ /* 0x012fe20003f66270 */
[----:B------:R-:W1:Y:S01]  /*90a0*/  LDS.128 R16, [R160+0xb000] ;  /* 0x00b00000a0107984 */ /* 0x000e620000000c00 */
[----:B------:R-:W-:Y:S01]  /*90b0*/  MOV R5, R20 ;  /* 0x0000001400057202 */ /* 0x000fe20000000f00 */
[----:B------:R-:W-:Y:S01]  /*90c0*/  IMAD R3, R26, c[0x0][0x3a0], RZ ;  /* 0x0000e8001a037a24 */ /* 0x000fe200078e02ff */
[----:B------:R-:W-:Y:S01]  /*90d0*/  ISETP.GE.AND P2, PT, R230, c[0x0][0x220], PT ;  /* 0x00008800e6007a0c */ /* 0x000fe20003f46270 */
[----:B------:R-:W-:Y:S01]  /*90e0*/  IMAD.MOV.U32 R4, RZ, RZ, R8 ;  /* 0x000000ffff047224 */ /* 0x000fe200078e0008 */
[----:B------:R-:W-:Y:S01]  /*90f0*/  ISETP.GE.AND P1, PT, R231, c[0x0][0x220], PT ;  /* 0x00008800e7007a0c */ /* 0x000fe20003f26270 */
[C---:B------:R-:W-:Y:S02]  /*9100*/  IMAD R3, R27.reuse, c[0x0][0x3a4], R3 ;  /* 0x0000e9001b037a24 */ /* 0x040fe400078e0203 */
[----:B------:R-:W-:-:S04]  /*9110*/  IMAD.WIDE.U32 R10, R27, c[0x0][0x3a0], R4 ;  /* 0x0000e8001b0a7a25 */ /* 0x000fc800078e0004 */
[----:B------:R-:W2:Y:S01]  /*9120*/  @!P3 LDS.128 R12, [R160+0x9000] ;  /* 0x00900000a00cb984 */ /* 0x000ea20000000c00 */
[----:B------:R-:W-:Y:S01]  /*9130*/  IMAD.IADD R3, R11, 0x1, R3 ;  /* 0x000000010b037824 */ /* 0x000fe200078e0203 */
[C---:B------:R-:W-:Y:S02]  /*9140*/  LEA R4, P0, R10.reuse, c[0x0][0x340], 0x1 ;  /* 0x0000d0000a047a11 */ /* 0x040fe400078008ff */
[----:B------:R-:W3:Y:S02]  /*9150*/  LDS.128 R160, [R160+0xd000] ;  /* 0x00d00000a0a07984 */ /* 0x000ee40000000c00 */
[----:B------:R-:W-:-:S05]  /*9160*/  LEA.HI.X R5, R10, c[0x0][0x344], R3, 0x1, P0 ;  /* 0x0000d1000a057a11 */ /* 0x000fca00000f0c03 */
[----:B-1----:R1:W-:Y:S04]  /*9170*/  @!P2 STG.E.128 [R4.64+0x40], R16 ;  /* 0x000040100400a986 */ /* 0x0023e8000c101d06 */
[----:B--2---:R1:W-:Y:S04]  /*9180*/  @!P3 STG.E.128 [R4.64], R12 ;  /* 0x0000000c0400b986 */ /* 0x0043e8000c101d06 */
[----:B---3--:R1:W-:Y:S02]  /*9190*/  @!P1 STG.E.128 [R4.64+0x80], R160 ;  /* 0x000080a004009986 */ /* 0x0083e4000c101d06 */
.L_x_1046:
[----:B-1--4-:R-:W-:Y:S05]  /*91a0*/  BSYNC B0 ;  /* 0x0000000000007941 */ /* 0x012fea0003800000 */
.L_x_1045:
[----:B------:R-:W-:Y:S01]  /*91b0*/  IADD3 R3, R27, 0x40, RZ ;  /* 0x000000401b037810 */ /* 0x000fe20007ffe0ff */
[----:B------:R-:W-:Y:S03]  /*91c0*/  BSSY B0, `(.L_x_1047) ;  /* 0x0000013000007945 */ /* 0x000fe60003800000 */
[----:B------:R-:W-:-:S13]  /*91d0*/  ISETP.GE.AND P3, PT, R3, R21, PT ;  /* 0x000000150300720c */ /* 0x000fda0003f66270 */
        /* <DEDUP_REMOVED lines=15> */
[----:B------:R1:W-:Y:S04]  /*92d0*/  @!P1 STG.E.128 [R4.64+0x40], R32 ;  /* 0x0000402004009986 */ /* 0x0003e8000c101d06 */
[----:B------:R1:W-:Y:S02]  /*92e0*/  @!P0 STG.E.128 [R4.64+0x80], R28 ;  /* 0x0000801c04008986 */ /* 0x0003e4000c101d06 */
.L_x_1048:
[----:B------:R-:W-:Y:S05]  /*92f0*/  BSYNC B0 ;  /* 0x0000000000007941 */ /* 0x000fea0003800000 */
.L_x_1047:
        /* <DEDUP_REMOVED lines=11> */
[----:B-1----:R-:W-:Y:S01]  /*93b0*/  MOV R5, R3 ;  /* 0x0000000300057202 */ /* 0x002fe20000000f00 */
        /* <DEDUP_REMOVED lines=10> */
[----:B------:R1:W-:Y:S04]  /*9460*/  @!P2 STG.E.128 [R4.64], R48 ;  /* 0x000000300400a986 */ /* 0x0003e8000c101d06 */
[----:B------:R1:W-:Y:S04]  /*9470*/  @!P1 STG.E.128 [R4.64+0x40], R44 ;  /* 0x0000402c04009986 */ /* 0x0003e8000c101d06 */
[----:B------:R1:W-:Y:S02]  /*9480*/  @!P0 STG.E.128 [R4.64+0x80], R40 ;  /* 0x0000802804008986 */ /* 0x0003e4000c101d06 */
.L_x_1050:
[----:B------:R-:W-:Y:S05]  /*9490*/  BSYNC B0 ;  /* 0x0000000000007941 */ /* 0x000fea0003800000 */
.L_x_1049:
        /* <DEDUP_REMOVED lines=18> */
.L_x_1026:
[----:B------:R-:W2:Y:S04]  /*95c0*/  LDL R11, [R1+0x28] ;  /* 0x00002800010b7983 */ /* 0x000ea80000100800 */
[----:B------:R-:W3:Y:S04]  /*95d0*/  LDL R10, [R1] ;  /* 0x00000000010a7983 */ /* 0x000ee80000100800 */
[----:B------:R-:W1:Y:S02]  /*95e0*/  S2R R9, SR_CTAID.Y ;  /* 0x0000000000097919 */ /* 0x000e640000002600 */
        /* <DEDUP_REMOVED lines=17> */
.L_x_1052:
        /* <DEDUP_REMOVED lines=15> */
.L_x_1053:
[----:B------:R-:W2:Y:S04]  /*97f0*/  LDL R8, [R1+0x10] ;  /* 0x0000100001087983 */ /* 0x000ea80000100800 */
[----:B------:R-:W3:Y:S01]  /*9800*/  LDL.64 R22, [R1+0x8] ;  /* 0x0000080001167983 */ /* 0x000ee20000100a00 */
[----:B------:R-:W-:Y:S01]  /*9810*/  BSSY B0, `(.L_x_1054) ;  /* 0x0000026000007945 */ /* 0x000fe20003800000 */
[C---:B------:R-:W-:Y:S02]  /*9820*/  IADD3 R13, R220.reuse, 0x40, RZ ;  /* 0x00000040dc0d7810 */ /* 0x040fe40007ffe0ff */
[----:B------:R-:W1:Y:S01]  /*9830*/  S2R R19, SR_TID.X ;  /* 0x0000000000137919 */ /* 0x000e620000002100 */
[----:B------:R-:W-:-:S03]  /*9840*/  IADD3 R12, R220, 0x20, RZ ;  /* 0x00000020dc0c7810 */ /* 0x000fc60007ffe0ff */
[----:B------:R-:W4:Y:S01]  /*9850*/  S2R R20, SR_TID.X ;  /* 0x0000000000147919 */ /* 0x000f220000002100 */
[----:B-1----:R-:W-:-:S04]  /*9860*/  SHF.R.S32.HI R19, RZ, 0x1f, R19 ;  /* 0x0000001fff137819 */ /* 0x002fc80000011413 */
[----:B----4-:R-:W-:-:S04]  /*9870*/  LEA.HI R19, R19, R20, RZ, 0x2 ;  /* 0x0000001413137211 */ /* 0x010fc800078f10ff */
[----:B------:R-:W-:-:S04]  /*9880*/  SHF.R.S32.HI R19, RZ, 0x2, R19 ;  /* 0x00000002ff137819 */ /* 0x000fc80000011413 */
[----:B------:R-:W-:Y:S01]  /*9890*/  SHF.R.S32.HI R18, RZ, 0x1f, R19 ;  /* 0x0000001fff127819 */ /* 0x000fe20000011413 */
[C---:B--2---:R-:W-:Y:S02]  /*98a0*/  IMAD.SHL.U32 R0, R8.reuse, 0x80, RZ ;  /* 0x0000008008007824 */ /* 0x044fe400078e00ff */
[----:B------:R-:W-:Y:S02]  /*98b0*/  IMAD R11, R8, -0x80, R204 ;  /* 0xffffff80080b7824 */ /* 0x000fe400078e02cc */
[----:B------:R-:W-:Y:S01]  /*98c0*/  IMAD.WIDE.U32 R4, R0, c[0x0][0x3a0], R220 ;  /* 0x0000e80000047a25 */ /* 0x000fe200078e00dc */
[----:B------:R-:W-:Y:S02]  /*98d0*/  SHF.R.S32.HI R14, RZ, 0x1f, R0 ;  /* 0x0000001fff0e7819 */ /* 0x000fe40000011400 */
[----:B------:R-:W-:Y:S02]  /*98e0*/  ISETP.GE.AND P4, PT, R19, R11, PT ;  /* 0x0000000b1300720c */ /* 0x000fe40003f86270 */
[----:B---3--:R-:W-:Y:S01]  /*98f0*/  SHF.R.S32.HI R16, RZ, 0x1f, R22 ;  /* 0x0000001fff107819 */ /* 0x008fe20000011416 */
[----:B------:R-:W-:Y:S01]  /*9900*/  IMAD R3, R14, c[0x0][0x3a0], RZ ;  /* 0x0000e8000e037a24 */ /* 0x000fe200078e02ff */
[----:B------:R-:W-:-:S03]  /*9910*/  IADD3 R6, P0, R6, R4, RZ ;  /* 0x0000000406067210 */ /* 0x000fc60007f1e0ff */
[----:B------:R-:W-:Y:S02]  /*9920*/  IMAD R3, R0, c[0x0][0x3a4], R3 ;  /* 0x0000e90000037a24 */ /* 0x000fe400078e0203 */
[----:B------:R-:W-:-:S03]  /*9930*/  IMAD R10, R16, c[0x0][0x3b8], RZ ;  /* 0x0000ee00100a7a24 */ /* 0x000fc600078e02ff */
[----:B------:R-:W-:Y:S01]  /*9940*/  IADD3.X R7, R7, R5, R3, P0, !PT ;  /* 0x0000000507077210 */ /* 0x000fe200007fe403 */
[----:B------:R-:W-:-:S04]  /*9950*/  IMAD R10, R22, c[0x0][0x3bc], R10 ;  /* 0x0000ef00160a7a24 */ /* 0x000fc800078e020a */
[----:B------:R-:W-:-:S04]  /*9960*/  IMAD.WIDE.U32 R6, R22, c[0x0][0x3b8], R6 ;  /* 0x0000ee0016067a25 */ /* 0x000fc800078e0006 */
[----:B------:R-:W-:Y:S01]  /*9970*/  IMAD.IADD R10, R10, 0x1, R7 ;  /* 0x000000010a0a7824 */ /* 0x000fe200078e0207 */
        /* <DEDUP_REMOVED lines=15> */
.L_x_1055:
[----:B------:R-:W-:Y:S05]  /*9a70*/  BSYNC B0 ;  /* 0x0000000000007941 */ /* 0x000fea0003800000 */
.L_x_1054:
        /* <DEDUP_REMOVED lines=19> */
.L_x_1057:
[----:B------:R-:W-:Y:S05]  /*9bb0*/  BSYNC B0 ;  /* 0x0000000000007941 */ /* 0x000fea0003800000 */
.L_x_1056:
        /* <DEDUP_REMOVED lines=25> */
.L_x_1059:
[----:B------:R-:W-:Y:S05]  /*9d50*/  BSYNC B0 ;  /* 0x0000000000007941 */ /* 0x000fea0003800000 */
.L_x_1058:
        /* <DEDUP_REMOVED lines=16> */
.L_x_1051:
[----:B------:R-:W-:Y:S05]  /*9e60*/  BSYNC B1 ;  /* 0x0000000000017941 */ /* 0x000fea0003800000 */
.L_x_1021:
[----:B------:R-:W3:Y:S01]  /*9e70*/  LDL.LU R0, [R1+0x10] ;  /* 0x0000100001007983 */ /* 0x000ee20000300800 */
[----:B------:R-:W-:Y:S02]  /*9e80*/  ULDC UR5, c[0x0][0x218] ;  /* 0x0000860000057ab9 */ /* 0x000fe40000000800 */
[----:B------:R-:W-:-:S04]  /*9e90*/  UIADD3 UR5, UR5, 0x7f, URZ ;  /* 0x0000007f05057890 */ /* 0x000fc8000fffe03f */
[----:B------:R-:W-:-:S04]  /*9ea0*/  USHF.R.S32.HI UR4, URZ, 0x1f, UR5 ;  /* 0x0000001f3f047899 */ /* 0x000fc80008011405 */
[----:B------:R-:W-:-:S04]  /*9eb0*/  ULEA.HI UR4, UR4, UR5, URZ, 0x7 ;  /* 0x0000000504047291 */ /* 0x000fc8000f8f383f */
[----:B------:R-:W-:Y:S01]  /*9ec0*/  USHF.R.S32.HI UR4, URZ, 0x7, UR4 ;  /* 0x000000073f047899 */ /* 0x000fe20008011404 */
[----:B---3--:R-:W-:-:S05]  /*9ed0*/  IADD3 R0, R0, c[0x0][0xc], RZ ;  /* 0x0000030000007a10 */ /* 0x008fca0007ffe0ff */
[----:B------:R-:W-:Y:S01]  /*9ee0*/  ISETP.GE.AND P0, PT, R0, UR4, PT ;  /* 0x0000000400007c0c */ /* 0x000fe2000bf06270 */
[----:B------:R3:W-:-:S12]  /*9ef0*/  STL [R1+0x10], R0 ;  /* 0x0000100001007387 */ /* 0x0007d80000100800 */
[----:B------:R-:W-:Y:S01]  /*9f00*/  @P0 CALL.REL.NOINC `(.L_x_1060) ;  /* 0x0000001000000944 */ /* 0x000fe20003c00000 */
[----:B------:R-:W-:Y:S05]  /*9f10*/  BRA `(.L_x_1061) ;  /* 0xffff6be000007947 */ /* 0x000fea000383ffff */
.L_x_1060:
[----:B------:R-:W-:Y:S05]  /*9f20*/  EXIT ;  /* 0x000000000000794d */ /* 0x000fea0003800000 */
.L_x_1062:
        /* <DEDUP_REMOVED lines=13> */
.L_x_1307:


//--------------------- .text._ZN5flash44flash_bwd_dq_dk_dv_loop_seqk_parallel_kernelI23Flash_bwd_kernel_traitsILi96ELi64ELi128ELi8ELi2ELi4ELi4ELb0ELb0EN7cutlass10bfloat16_tE19Flash_kernel_traitsILi96ELi64ELi128ELi8ES3_EELb0ELb0ELb0ELb1ELb0ELb0ELb1EEEvNS_16Flash_bwd_paramsE --------------------------
	.section	.text._ZN5flash44flash_bwd_dq_dk_dv_loop_seqk_parallel_kernelI23Flash_bwd_kernel_traitsILi96ELi64ELi128ELi8ELi2ELi4ELi4ELb0ELb0EN7cutlass10bfloat16_tE19Flash_kernel_traitsILi96ELi64ELi128ELi8ES3_EELb0ELb0ELb0ELb1ELb0ELb0ELb1EEEvNS_16Flash_bwd_paramsE,"ax",@progbits
	.sectioninfo	@"SHI_REGISTERS=255"
	.align	128
        .global         _ZN5flash44flash_bwd_dq_dk_dv_loop_seqk_parallel_kernelI23Flash_bwd_kernel_traitsILi96ELi64ELi128ELi8ELi2ELi4ELi4ELb0ELb0EN7cutlass10bfloat16_tE19Flash_kernel_traitsILi96ELi64ELi128ELi8ES3_EELb0ELb0ELb0ELb1ELb0ELb0ELb1EEEvNS_16Flash_bwd_paramsE
        .type           _ZN5flash44flash_bwd_dq_dk_dv_loop_seqk_parallel_kernelI23Flash_bwd_kernel_traitsILi96ELi64ELi128ELi8ELi2ELi4ELi4ELb0ELb0EN7cutlass10bfloat16_tE19Flash_kernel_traitsILi96ELi64ELi128ELi8ES3_EELb0ELb0ELb0ELb1ELb0ELb0ELb1EEEvNS_16Flash_bwd_paramsE,@function
        .size           _ZN5flash44flash_bwd_dq_dk_dv_loop_seqk_parallel_kernelI23Flash_bwd_kernel_traitsILi96ELi64ELi128ELi8ELi2ELi4ELi4ELb0ELb0EN7cutlass10bfloat16_tE19Flash_kernel_traitsILi96ELi64ELi128ELi8ES3_EELb0ELb0ELb0ELb1ELb0ELb0ELb1EEEvNS_16Flash_bwd_paramsE,(.L_x_1308 - _ZN5flash44flash_bwd_dq_dk_dv_loop_seqk_parallel_kernelI23Flash_bwd_kernel_traitsILi96ELi64ELi128ELi8ELi2ELi4ELi4ELb0ELb0EN7cutlass10bfloat16_tE19Flash_kernel_traitsILi96ELi64ELi128ELi8ES3_EELb0ELb0ELb0ELb1ELb0ELb0ELb1EEEvNS_16Flash_bwd_paramsE)
        .other          _ZN5flash44flash_bwd_dq_dk_dv_loop_seqk_parallel_kernelI23Flash_bwd_kernel_traitsILi96ELi64ELi128ELi8ELi2ELi4ELi4ELb0ELb0EN7cutlass10bfloat16_tE19Flash_kernel_traitsILi96ELi64ELi128ELi8ES3_EELb0ELb0ELb0ELb1ELb0ELb0ELb1EEEvNS_16Flash_bwd_paramsE,@"STO_CUDA_ENTRY STV_DEFAULT"
_ZN5flash44flash_bwd_dq_dk_dv_loop_seqk_parallel_kernelI23Flash_bwd_kernel_traitsILi96ELi64ELi128ELi8ELi2ELi4ELi4ELb0ELb0EN7cutlass10bfloat16_tE19Flash_kernel_traitsILi96ELi64ELi128ELi8ES3_EELb0ELb0ELb0ELb1ELb0ELb0ELb1EEEvNS_16Flash_bwd_paramsE:
.text._ZN5flash44flash_bwd_dq_dk_dv_loop_seqk_parallel_kernelI23Flash_bwd_kernel_traitsILi96ELi64ELi128ELi8ELi2ELi4ELi4ELb0ELb0EN7cutlass10bfloat16_tE19Flash_kernel_traitsILi96ELi64ELi128ELi8ES3_EELb0ELb0ELb0ELb1ELb0ELb0ELb1EEEvNS_16Flash_bwd_paramsE:
        /* <DEDUP_REMOVED lines=203> */
[----:B------:R-:W-:Y:S01]  /*0cb0*/  LEA R252, R8, 0x9000, 0x1 ;  /* 0x0000900008fc7811 */ /* 0x000fe200078e08ff */
[----:B------:R-:W-:Y:S01]  /*0cc0*/  IMAD.IADD R177, R0, 0x1, R2 ;  /* 0x0000000100b17824 */ /* 0x000fe200078e0202 */
[----:B------:R-:W-:Y:S01]  /*0cd0*/  LEA R173, R173, 0x15000, 0x1 ;  /* 0x00015000adad7811 */ /* 0x000fe200078e08ff */
[C---:B------:R-:W-:Y:S01]  /*0ce0*/  IMAD R11, R179.reuse, 0x10, R4 ;  /* 0x00000010b30b7824 */ /* 0x040fe200078e0204 */
[C---:B------:R-:W-:Y:S01]  /*0cf0*/  IADD3 R4, R252.reuse, 0x20, RZ ;  /* 0x00000020fc047810 */ /* 0x040fe20007ffe0ff */
        /* <DEDUP_REMOVED lines=15> */
[----:B------:R2:W-:Y:S04]  /*0df0*/  STL [R1+0x18], R0 ;  /* 0x0000180001007387 */ /* 0x0005e80000100800 */
[----:B------:R2:W-:Y:S01]  /*0e00*/  STL [R1], R4 ;  /* 0x0000000401007387 */ /* 0x0005e20000100800 */
[----:B-1----:R-:W-:-:S03]  /*0e10*/  IMAD.SHL.U32 R2, R3, 0x2, RZ ;  /* 0x0000000203027824 */ /* 0x002fc600078e00ff */
.L_x_1104:
[----:B------:R-:W-:Y:S02]  /*0e20*/  ULDC.64 UR4, c[0x0][0x240] ;  /* 0x0000900000047ab9 */ /* 0x000fe40000000a00 */
[----:B------:R-:W-:-:S02]  /*0e30*/  UISETP.NE.U32.AND UP6, UPT, URZ, UR4, UPT ;  /* 0x000000043f00728c */ /* 0x000fc4000bfc5070 */
[----:B------:R-:W-:Y:S02]  /*0e40*/  USHF.L.U32 UR13, UR32, 0x2, URZ ;  /* 0x00000002200d7899 */ /* 0x000fe4000800063f */
        /* <DEDUP_REMOVED lines=9> */
[----:B-123--:R-:W-:Y:S01]  /*0ee0*/  IMAD.U32 R4, RZ, RZ, UR4 ;  /* 0x00000004ff047e24 */ /* 0x00efe2000f8e00ff */
[----:B------:R-:W-:Y:S01]  /*0ef0*/  ULDC.U8 UR14, c[0x0][0x312] ;  /* 0x0000c480000e7ab9 */ /* 0x000fe20000000000 */
[----:B------:R-:W-:Y:S01]  /*0f00*/  PLOP3.LUT P0, PT, PT, PT, UP4, 0x80, 0x0 ;  /* 0x000000000000781c */ /* 0x000fe20003f0f048 */
[----:B------:R-:W-:Y:S01]  /*0f10*/  ULDC.64 UR8, c[0x0][0x248] ;  /* 0x0000920000087ab9 */ /* 0x000fe20000000a00 */
[----:B------:R-:W-:Y:S01]  /*0f20*/  IMAD.U32 R5, RZ, RZ, UR5 ;  /* 0x00000005ff057e24 */ /* 0x000fe2000f8e00ff */
[----:B------:R-:W-:Y:S02]  /*0f30*/  UISETP.NE.AND UP5, UPT, UR14, URZ, UPT ;  /* 0x0000003f0e00728c */ /* 0x000fe4000bfa5270 */
[----:B------:R-:W-:-:S02]  /*0f40*/  @UP4 UIADD3 UR4, UP0, UR13, UR10, URZ ;  /* 0x0000000a0d044290 */ /* 0x000fc4000ff1e03f */
        /* <DEDUP_REMOVED lines=34> */
.L_x_1063:
        /* <DEDUP_REMOVED lines=58> */
.L_x_1065:
        /* <DEDUP_REMOVED lines=18> */
.L_x_1066:
        /* <DEDUP_REMOVED lines=71> */
.L_x_1067:
[----:B------:R-:W-:Y:S02]  /*1aa0*/  UMOV UR11, UR50 ;  /* 0x00000032000b7c82 */ /* 0x000fe40008000000 */
.L_x_1068:
        /* <DEDUP_REMOVED lines=12> */
[----:B------:R-:W-:Y:S02]  /*1b70*/  UIADD3 UR12, UR15, UR14, URZ ;  /* 0x0000000e0f0c7290 */ /* 0x000fe4000fffe03f */
[----:B------:R-:W-:-:S02]  /*1b80*/  ULDC.64 UR8, c[0x0][0x378] ;  /* 0x0000de0000087ab9 */ /* 0x000fc40000000a00 */
[----:B------:R-:W-:Y:S01]  /*1b90*/  UIMAD UR4, UR57, UR8, URZ ;  /* 0x00000008390472a4 */ /* 0x000fe2000f8e023f */
[----:B-1----:R-:W-:Y:S01]  /*1ba0*/  SHF.R.S32.HI R9, RZ, 0x1f, R8 ;  /* 0x0000001fff097819 */ /* 0x002fe20000011408 */
[----:B------:R-:W-:Y:S02]  /*1bb0*/  UMOV UR13, 0x4 ;  /* 0x00000004000d7882 */ /* 0x000fe40000000000 */
[----:B------:R-:W-:Y:S01]  /*1bc0*/  UIMAD UR10, UR35, UR9, UR4 ;  /* 0x00000009230a72a4 */ /* 0x000fe2000f8e0204 */
[----:B------:R-:W-:Y:S02]  /*1bd0*/  LEA.HI R3, R9, R8, RZ, 0x2 ;  /* 0x0000000809037211 */ /* 0x000fe400078f10ff */
[----:B------:R-:W-:Y:S02]  /*1be0*/  ULDC.64 UR8, c[0x0][0x370] ;  /* 0x0000dc0000087ab9 */ /* 0x000fe40000000a00 */
[----:B------:R-:W-:Y:S01]  /*1bf0*/  SHF.R.S32.HI R3, RZ, 0x2, R3 ;  /* 0x00000002ff037819 */ /* 0x000fe20000011403 */
[----:B------:R-:W-:-:S02]  /*1c00*/  UIMAD UR4, UR31, UR8, URZ ;  /* 0x000000081f0472a4 */ /* 0x000fc4000f8e023f */
[----:B------:R-:W-:Y:S01]  /*1c10*/  ULEA.HI.SX32 UR8, UR33, 0xffffffff, 0x1a ;  /* 0xffffffff21087891 */ /* 0x000fe2000f8fd23f */
        /* <DEDUP_REMOVED lines=26> */
[----:B------:R-:W-:Y:S01]  /*1dc0*/  IMAD.WIDE.U32 R4, R3, c[0x0][0x370], R4 ;  /* 0x0000dc0003047a25 */ /* 0x000fe200078e0004 */
[----:B------:R-:W-:-:S03]  /*1dd0*/  UIMAD.WIDE UR12, UR12, UR13, UR30 ;  /* 0x0000000d0c0c72a5 */ /* 0x000fc6000f8e021e */
        /* <DEDUP_REMOVED lines=18> */
[----:B------:R-:W-:Y:S01]  /*1f00*/  BSSY B0, `(.L_x_1070) ;  /* 0x0000035000007945 */ /* 0x000fe20003800000 */
[----:B------:R-:W-:Y:S01]  /*1f10*/  ULEA.HI UR9, UR8, UR8, URZ, 0x1 ;  /* 0x0000000808097291 */ /* 0x000fe2000f8f083f */
[----:B------:R-:W-:Y:S01]  /*1f20*/  IMAD.MOV.U32 R194, RZ, RZ, R10 ;  /* 0x000000ffffc27224 */ /* 0x000fe200078e000a */
[----:B------:R-:W-:Y:S01]  /*1f30*/  UMOV UR11, UR12 ;  /* 0x0000000c000b7c82 */ /* 0x000fe20008000000 */
[----:B------:R-:W-:Y:S01]  /*1f40*/  MOV R193, R6 ;  /* 0x0000000600c17202 */ /* 0x000fe20000000f00 */
[----:B------:R-:W-:Y:S01]  /*1f50*/  ULOP3.LUT UR9, UR9, 0xfffffffe, URZ, 0xc0, !UPT ;  /* 0xfffffffe09097892 */ /* 0x000fe2000f8ec03f */
[----:B------:R-:W-:Y:S01]  /*1f60*/  ISETP.GE.AND P1, PT, R3, UR4, PT ;  /* 0x0000000403007c0c */ /* 0x000fe2000bf26270 */
[----:B------:R-:W-:Y:S01]  /*1f70*/  UMOV UR10, UR13 ;  /* 0x0000000d000a7c82 */ /* 0x000fe20008000000 */
[----:B------:R-:W-:Y:S01]  /*1f80*/  IMAD.MOV.U32 R192, RZ, RZ, R11 ;  /* 0x000000ffffc07224 */ /* 0x000fe200078e000b */
[----:B------:R-:W-:Y:S01]  /*1f90*/  UIADD3 UR9, UR8, -UR9, URZ ;  /* 0x8000000908097290 */ /* 0x000fe2000fffe03f */
[----:B------:R-:W-:Y:S01]  /*1fa0*/  MOV R191, R4 ;  /* 0x0000000400bf7202 */ /* 0x000fe20000000f00 */
[----:B------:R-:W-:Y:S01]  /*1fb0*/  UMOV UR13, UR14 ;  /* 0x0000000e000d7c82 */ /* 0x000fe20008000000 */
[----:B------:R-:W-:Y:S01]  /*1fc0*/  IMAD.MOV.U32 R190, RZ, RZ, R12 ;  /* 0x000000ffffbe7224 */ /* 0x000fe200078e000c */
[----:B------:R-:W-:Y:S01]  /*1fd0*/  UMOV UR12, UR15 ;  /* 0x0000000f000c7c82 */ /* 0x000fe20008000000 */
[----:B------:R-:W-:Y:S01]  /*1fe0*/  MOV R189, R8 ;  /* 0x0000000800bd7202 */ /* 0x000fe20000000f00 */
[----:B------:R-:W-:Y:S01]  /*1ff0*/  UISETP.NE.AND UP0, UPT, UR9, 0x1, UPT ;  /* 0x000000010900788c */ /* 0x000fe2000bf05270 */
[----:B------:R-:W-:-:S02]  /*2000*/  IADD3 R16, R206, 0x40, RZ ;  /* 0x00000040ce107810 */ /* 0x000fc40007ffe0ff */
[----:B------:R-:W-:Y:S01]  /*2010*/  IADD3 R14, R206, 0x20, RZ ;  /* 0x00000020ce0e7810 */ /* 0x000fe20007ffe0ff */
[----:B------:R-:W-:Y:S01]  /*2020*/  @P0 BAR.SYNC.DEFER_BLOCKING 0x0 ;  /* 0x0000000000000b1d */ /* 0x000fe20000010000 */
        /* <DEDUP_REMOVED lines=34> */
.L_x_1071:
[----:B------:R-:W-:Y:S05]  /*2250*/  BSYNC B0 ;  /* 0x0000000000007941 */ /* 0x000fea0003800000 */
.L_x_1070:
        /* <DEDUP_REMOVED lines=19> */
.L_x_1073:
        /* <DEDUP_REMOVED lines=34> */
.L_x_1074:
[----:B------:R-:W-:Y:S05]  /*25b0*/  BSYNC B0 ;  /* 0x0000000000007941 */ /* 0x000fea0003800000 */
.L_x_1072:
[----:B------:R-:W3:Y:S01]  /*25c0*/  LDL R21, [R1+0x20] ;  /* 0x0000200001157983 */ /* 0x000ee20000100800 */
[----:B------:R-:W-:Y:S01]  /*25d0*/  ULDC.64 UR14, c[0x0][0x198] ;  /* 0x00006600000e7ab9 */ /* 0x000fe20000000a00 */
[----:B------:R-:W-:Y:S02]  /*25e0*/  IMAD.MOV.U32 R241, RZ, RZ, 0x7f800000 ;  /* 0x7f800000fff17424 */ /* 0x000fe400078e00ff */
[----:B------:R-:W-:Y:S02]  /*25f0*/  IMAD.MOV.U32 R242, RZ, RZ, 0x7f800000 ;  /* 0x7f800000fff27424 */ /* 0x000fe400078e00ff */
[----:B------:R-:W-:Y:S02]  /*2600*/  IMAD.MOV.U32 R239, RZ, RZ, 0x7f800000 ;  /* 0x7f800000ffef7424 */ /* 0x000fe400078e00ff */
[----:B------:R-:W-:Y:S02]  /*2610*/  IMAD.U32 R17, RZ, RZ, UR23 ;  /* 0x00000017ff117e24 */ /* 0x000fe4000f8e00ff */
[----:B------:R-:W-:Y:S01]  /*2620*/  IMAD.MOV.U32 R240, RZ, RZ, 0x7f800000 ;  /* 0x7f800000fff07424 */ /* 0x000fe200078e00ff */
        /* <DEDUP_REMOVED lines=9> */
[----:B------:R-:W-:Y:S01]  /*26c0*/  ISETP.GE.AND P4, PT, R6, UR4, PT ;  /* 0x0000000406007c0c */ /* 0x000fe2000bf86270 */
[----:B------:R-:W-:Y:S01]  /*26d0*/  UIMAD UR4, UR17, UR14, URZ ;  /* 0x0000000e110472a4 */ /* 0x000fe2000f8e023f */
[----:B------:R-:W-:Y:S02]  /*26e0*/  SHF.R.S32.HI R7, RZ, 0x1f, R5 ;  /* 0x0000001fff077819 */ /* 0x000fe40000011405 */
[----:B------:R-:W-:Y:S02]  /*26f0*/  @!P3 LEA R6, P1, R5, UR11, 0x2 ;  /* 0x0000000b0506bc11 */ /* 0x000fe4000f8210ff */
[----:B------:R-:W-:Y:S02]  /*2700*/  IADD3 R4, P2, R4, UR11, RZ ;  /* 0x0000000b04047c10 */ /* 0x000fe4000ff5e0ff */
[----:B------:R-:W-:Y:S01]  /*2710*/  SHF.L.U64.HI R8, R21, 0x2, R19 ;  /* 0x0000000215087819 */ /* 0x000fe20000010213 */
[----:B------:R-:W-:Y:S01]  /*2720*/  UIMAD UR9, UR23, UR15, UR4 ;  /* 0x0000000f170972a4 */ /* 0x000fe2000f8e0204 */
[----:B------:R-:W-:Y:S01]  /*2730*/  @!P3 LEA.HI.X R7, R5, UR10, R7, 0x2, P1 ;  /* 0x0000000a0507bc11 */ /* 0x000fe200088f1407 */
[----:B------:R-:W-:Y:S01]  /*2740*/  UIMAD UR4, UR20, -0x80, UR5 ;  /* 0xffffff80140478a4 */ /* 0x000fe2000f8e0205 */
        /* <DEDUP_REMOVED lines=53> */
.L_x_1076:
[----:B----4-:R-:W-:Y:S05]  /*2aa0*/  BSYNC B0 ;  /* 0x0000000000007941 */ /* 0x010fea0003800000 */
.L_x_1075:
        /* <DEDUP_REMOVED lines=39> */
.L_x_1078:
[----:B------:R-:W-:Y:S05]  /*2d20*/  BSYNC B0 ;  /* 0x0000000000007941 */ /* 0x000fea0003800000 */
.L_x_1077:
        /* <DEDUP_REMOVED lines=51> */
.L_x_1080:
[----:B------:R-:W-:Y:S05]  /*3060*/  BSYNC B0 ;  /* 0x0000000000007941 */ /* 0x000fea0003800000 */
.L_x_1079:
        /* <DEDUP_REMOVED lines=37> */
.L_x_1082:
[----:B------:R-:W-:Y:S05]  /*32c0*/  BSYNC B0 ;  /* 0x0000000000007941 */ /* 0x000fea0003800000 */
.L_x_1081:
[----:B------:R-:W-:Y:S01]  /*32d0*/  ULDC.64 UR16, c[0x0][0x318] ;  /* 0x0000c60000107ab9 */ /* 0x000fe20000000a00 */
[----:B--2---:R-:W2:Y:S01]  /*32e0*/  LDL R6, [R1+0x14] ;  /* 0x0000140001067983 */ /* 0x004ea20000100800 */
[----:B------:R-:W-:Y:S02]  /*32f0*/  UISETP.NE.U32.AND UP1, UPT, URZ, UR16, UPT ;  /* 0x000000103f00728c */ /* 0x000fe4000bf25070 */
[----:B------:R-:W-:Y:S01]  /*3300*/  ULDC.64 UR18, c[0x0][0x320] ;  /* 0x0000c80000127ab9 */ /* 0x000fe20000000a00 */
[----:B------:R-:W0:Y:S01]  /*3310*/  LDGDEPBAR ;  /* 0x00000000000079af */ /* 0x000e220000000000 */
[----:B------:R-:W-:-:S06]  /*3320*/  UISETP.NE.AND.EX UP1, UPT, URZ, UR17, UPT, UP1 ;  /* 0x000000113f00728c */ /* 0x000fcc000bf25310 */
[----:B------:R-:W-:-:S05]  /*3330*/  PLOP3.LUT P1, PT, PT, PT, UP1, 0x80, 0x0 ;  /* 0x000000000000781c */ /* 0x000fca0003f2f018 */
[----:B------:R-:W-:Y:S02]  /*3340*/  @UP1 UIMAD UR4, UR39, UR18, URZ ;  /* 0x00000012270412a4 */ /* 0x000fe4000f8e023f */
[----:B------:R-:W-:Y:S02]  /*3350*/  @UP1 UMOV UR14, UR35 ;  /* 0x00000023000e1c82 */ /* 0x000fe40008000000 */
[----:B------:R-:W-:Y:S02]  /*3360*/  @UP1 UMOV UR15, UR57 ;  /* 0x00000039000f1c82 */ /* 0x000fe40008000000 */
[----:B------:R-:W-:Y:S02]  /*3370*/  @UP1 UIMAD.WIDE.U32 UR14, UR32, UR18, UR14 ;  /* 0x00000012200e12a5 */ /* 0x000fe4000f8e000e */
[----:B------:R-:W-:Y:S02]  /*3380*/  @UP1 UIMAD UR19, UR32, UR19, UR4 ;  /* 0x00000013201312a4 */ /* 0x000fe4000f8e0204 */
[----:B------:R-:W-:-:S02]  /*3390*/  @UP1 ULEA UR16, UP0, UR14, UR16, 0x2 ;  /* 0x000000100e101291 */ /* 0x000fc4000f80103f */
[----:B------:R-:W-:-:S04]  /*33a0*/  @UP1 UIADD3 UR19, UR15, UR19, URZ ;  /* 0x000000130f131290 */ /* 0x000fc8000fffe03f */
[----:B------:R-:W-:Y:S01]  /*33b0*/  @UP1 ULEA.HI.X UR17, UR14, UR17, UR19, 0x2, UP0 ;  /* 0x000000110e111291 */ /* 0x000fe200080f1413 */
[----:B------:R-:W-:-:S05]  /*33c0*/  IMAD.U32 R4, RZ, RZ, UR16 ;  /* 0x00000010ff047e24 */ /* 0x000fca000f8e00ff */
[----:B------:R-:W-:-:S05]  /*33d0*/  IMAD.U32 R5, RZ, RZ, UR17 ;  /* 0x00000011ff057e24 */ /* 0x000fca000f8e00ff */
[----:B-1-34-:R1:W3:Y:S01]  /*33e0*/  @P1 LDG.E R0, [R4.64] ;  /* 0x0000000604001981 */ /* 0x01a2e2000c1e1900 */
[----:B------:R-:W3:Y:S01]  /*33f0*/  @P1 MUFU.RCP R3, c[0x0][0x238] ;  /* 0x00008e0000031b08 */ /* 0x000ee20000001000 */
[C---:B------:R-:W-:Y:S01]  /*3400*/  SHF.L.U32 R171, R179.reuse, 0x1, RZ ;  /* 0x00000001b3ab7819 */ /* 0x040fe200000006ff */
        /* <DEDUP_REMOVED lines=52> */
[C---:B------:R-:W-:Y:S01]  /*3750*/  IADD3 R244, R206.reuse, 0x20, RZ ;  /* 0x00000020cef47810 */ /* 0x040fe20007ffe0ff */
[----:B------:R-:W-:Y:S01]  /*3760*/  UMOV UR4, URZ ;  /* 0x0000003f00047c82 */ /* 0x000fe20008000000 */
[----:B------:R-:W-:-:S02]  /*3770*/  IADD3 R245, R206, 0x40, RZ ;  /* 0x00000040cef57810 */ /* 0x000fc40007ffe0ff */
[----:B------:R-:W-:Y:S01]  /*3780*/  IADD3 R172, R171, R178, RZ ;  /* 0x000000b2abac7210 */ /* 0x000fe20007ffe0ff */
[----:B---3--:R-:W-:Y:S01]  /*3790*/  @P1 FMUL.FTZ R0, R0, R3 ;  /* 0x0000000300001220 */ /* 0x008fe20000410000 */
[----:B------:R-:W-:-:S03]  /*37a0*/  IADD3 R3, R177, 0x1800, RZ ;  /* 0x00001800b1037810 */ /* 0x000fc60007ffe0ff */
[----:B------:R1:W3:Y:S01]  /*37b0*/  @P1 R2UR UR9, R0 ;  /* 0x00000000000913c2 */ /* 0x0002e200000e0000 */
[----:B------:R-:W-:-:S04]  /*37c0*/  SEL R3, R3, R177, !P0 ;  /* 0x000000b103037207 */ /* 0x000fc80004000000 */
[----:B------:R-:W-:Y:S02]  /*37d0*/  SHF.L.U32 R3, R3, 0x1, RZ ;  /* 0x0000000103037819 */ /* 0x000fe400000006ff */
[----:B-1----:R-:W-:Y:S01]  /*37e0*/  MOV R0, UR20 ;  /* 0x0000001400007c02 */ /* 0x002fe20008000f00 */
[----:B---3--:R-:W-:-:S04]  /*37f0*/  @UP1 UMOV UR4, UR9 ;  /* 0x0000000900041c82 */ /* 0x008fc80008000000 */
[----:B--2---:R-:W-:Y:S02]  /*3800*/  IMAD R0, R0, 0x80, R6 ;  /* 0x0000008000007824 */ /* 0x004fe400078e0206 */
[----:B------:R-:W-:-:S03]  /*3810*/  IMAD.SHL.U32 R6, R21, 0x4, RZ ;  /* 0x0000000415067824 */ /* 0x000fc600078e00ff */
[----:B------:R-:W-:-:S04]  /*3820*/  IADD3 R0, R21, -UR28, -R0 ;  /* 0x8000001c15007c10 */ /* 0x000fc8000fffe800 */
[----:B------:R-:W-:Y:S01]  /*3830*/  IADD3 R4, R0, UR5, RZ ;  /* 0x0000000500047c10 */ /* 0x000fe2000fffe0ff */
[----:B------:R-:W-:-:S04]  /*3840*/  IMAD.MOV.U32 R0, RZ, RZ, c[0x0][0x22c] ;  /* 0x00008b00ff007624 */ /* 0x000fc800078e00ff */
[----:B------:R-:W-:Y:S01]  /*3850*/  IMAD R0, R0, c[0x0][0x1c0], RZ ;  /* 0x0000700000007a24 */ /* 0x000fe200078e02ff */
[----:B------:R1:W-:Y:S03]  /*3860*/  STL [R1+0xc], R4 ;  /* 0x00000c0401007387 */ /* 0x0003e60000100800 */
[C---:B------:R-:W-:Y:S01]  /*3870*/  IMAD.SHL.U32 R243, R0.reuse, 0x8, RZ ;  /* 0x0000000800f37824 */ /* 0x040fe200078e00ff */
[----:B------:R-:W-:-:S04]  /*3880*/  SHF.L.U32 R5, R0, 0x4, RZ ;  /* 0x0000000400057819 */ /* 0x000fc800000006ff */
[----:B------:R-:W-:-:S05]  /*3890*/  IADD3 R0, R5, 0x40, RZ ;  /* 0x0000004005007810 */ /* 0x000fca0007ffe0ff */
[----:B------:R-:W-:Y:S01]  /*38a0*/  IMAD.IADD R0, R243, 0x1, R0 ;  /* 0x00000001f3007824 */ /* 0x000fe200078e0200 */
[----:B-1----:R-:W-:-:S05]  /*38b0*/  SHF.L.U64.HI R4, R21, 0x2, R19 ;  /* 0x0000000215047819 */ /* 0x002fca0000010213 */
[----:B------:R1:W-:Y:S04]  /*38c0*/  STL [R1+0x4], R4 ;  /* 0x0000040401007387 */ /* 0x0003e80000100800 */
[----:B------:R2:W-:Y:S01]  /*38d0*/  STL [R1+0x8], R6 ;  /* 0x0000080601007387 */ /* 0x0005e20000100800 */
[----:B-1----:R-:W-:-:S05]  /*38e0*/  IADD3 R4, R5, 0x20, RZ ;  /* 0x0000002005047810 */ /* 0x002fca0007ffe0ff */
[----:B------:R-:W-:-:S04]  /*38f0*/  IMAD.IADD R4, R243, 0x1, R4 ;  /* 0x00000001f3047824 */ /* 0x000fc800078e0204 */
[C---:B------:R-:W-:Y:S02]  /*3900*/  IMAD.IADD R5, R243.reuse, 0x1, R4 ;  /* 0x00000001f3057824 */ /* 0x040fe400078e0204 */
[----:B------:R-:W-:-:S03]  /*3910*/  IMAD.IADD R4, R243, 0x1, R0 ;  /* 0x00000001f3047824 */ /* 0x000fc600078e0200 */
[C---:B------:R-:W-:Y:S01]  /*3920*/  IADD3 R249, R243.reuse, R5, RZ ;  /* 0x00000005f3f97210 */ /* 0x040fe20007ffe0ff */
[----:B------:R-:W-:-:S04]  /*3930*/  IMAD.IADD R247, R243, 0x1, R4 ;  /* 0x00000001f3f77824 */ /* 0x000fc800078e0204 */
[C---:B------:R-:W-:Y:S01]  /*3940*/  IMAD.IADD R248, R243.reuse, 0x1, R249 ;  /* 0x00000001f3f87824 */ /* 0x040fe200078e02f9 */
[----:B------:R-:W-:-:S03]  /*3950*/  IADD3 R246, R243, R247, RZ ;  /* 0x000000f7f3f67210 */ /* 0x000fc60007ffe0ff */
[C---:B------:R-:W-:Y:S01]  /*3960*/  IMAD.IADD R251, R243.reuse, 0x1, R248 ;  /* 0x00000001f3fb7824 */ /* 0x040fe200078e02f8 */
[----:B--2---:R-:W-:Y:S02]  /*3970*/  IADD3 R250, R243, R246, RZ ;  /* 0x000000f6f3fa7210 */ /* 0x004fe40007ffe0ff */
.L_x_1085:
[----:B------:R-:W2:Y:S01]  /*3980*/  LDL R181, [R1+0xc] ;  /* 0x00000c0001b57983 */ /* 0x000ea20000100800 */
[----:B------:R-:W-:Y:S01]  /*3990*/  IADD3 R0, R178, R170, RZ ;  /* 0x000000aab2007210 */ /* 0x000fe20007ffe0ff */
[----:B------:R-:W-:Y:S02]  /*39a0*/  USHF.L.U32 UR9, UR20, 0x7, URZ ;  /* 0x0000000714097899 */ /* 0x000fe4000800063f */
[----:B------:R-:W0:Y:S02]  /*39b0*/  LDGDEPBAR ;  /* 0x00000000000079af */ /* 0x000e240000000000 */
[----:B------:R-:W-:Y:S04]  /*39c0*/  UIADD3 UR9, UR9, 0x80, URZ ;  /* 0x0000008009097890 */ /* 0x000fe8000fffe03f */
[----:B------:R-:W-:Y:S02]  /*39d0*/  UISETP.GE.AND UP0, UPT, UR9, UR5, UPT ;  /* 0x000000050900728c */ /* 0x000fe4000bf06270 */
[----:B------:R-:W3:Y:S04]  /*39e0*/  LDL R195, [R1+0x14] ;  /* 0x0000140001c37983 */ /* 0x000ee80000100800 */
[----:B------:R-:W-:Y:S02]  /*39f0*/  PLOP3.LUT P3, PT, PT, PT, UP0, 0x80, 0x0 ;  /* 0x000000000000781c */ /* 0x000fe40003f6f008 */
[----:B------:R-:W-:Y:S02]  /*3a00*/  PLOP3.LUT P4, PT, PT, PT, UP0, 0x80, 0x0 ;  /* 0x000000000000781c */ /* 0x000fe40003f8f008 */
[----:B------:R-:W-:Y:S02]  /*3a10*/  PLOP3.LUT P6, PT, PT, PT, UP0, 0x80, 0x0 ;  /* 0x000000000000781c */ /* 0x000fe40003fcf008 */
[----:B------:R-:W-:Y:S01]  /*3a20*/  PLOP3.LUT P5, PT, PT, PT, UP0, 0x80, 0x0 ;  /* 0x000000000000781c */ /* 0x000fe20003faf008 */
        /* <DEDUP_REMOVED lines=15> */
[----:B------:R-:W1:Y:S01]  /*3b20*/  LDSM.16.M88.4 R156, [R169+0xb000] ;  /* 0x00b00000a99c783b */ /* 0x000e620000000200 */
[-C--:B------:R-:W-:Y:S07]  /*3b30*/  HMMA.16816.F32.BF16 R20, R32, R132.reuse, RZ ;  /* 0x000000842014723c */ /* 0x080fee00000418ff */
[----:B------:R-:W4:Y:S01]  /*3b40*/  LDSM.16.M88.4 R160, [R170+0x1800] ;  /* 0x00180000aaa0783b */ /* 0x000f220000000200 */
[C---:B------:R-:W-:Y:S07]  /*3b50*/  HMMA.16816.F32.BF16 R24, R28.reuse, R132, RZ ;  /* 0x000000841c18723c */ /* 0x040fee00000418ff */
[----:B------:R-:W4:Y:S01]  /*3b60*/  LDSM.16.M88.4 R164, [R169+0xb400] ;  /* 0x00b40000a9a4783b */ /* 0x000f220000000200 */
        /* <DEDUP_REMOVED lines=13> */
[----:B------:R-:W1:Y:S07]  /*3c40*/  LDSM.16.M88.4 R136, [R168+0xb400] ;  /* 0x00b40000a888783b */ /* 0x000e6e0000000200 */
[-C--:B------:R-:W-:Y:S08]  /*3c50*/  HMMA.16816.F32.BF16 R4, R152, R156.reuse, R4 ;  /* 0x0000009c9804723c */ /* 0x080ff00000041804 */
[C---:B------:R-:W-:Y:S07]  /*3c60*/  HMMA.16816.F32.BF16 R8, R160.reuse, R156, R8 ;  /* 0x0000009ca008723c */ /* 0x040fee0000041808 */
[----:B------:R-:W-:Y:S01]  /*3c70*/  MOV R156, UR8 ;  /* 0x00000008009c7c02 */ /* 0x000fe20008000f00 */
[-C--:B------:R-:W-:Y:S08]  /*3c80*/  HMMA.16816.F32.BF16 R12, R160, R158.reuse, R12 ;  /* 0x0000009ea00c723c */ /* 0x080ff0000004180c */
[C---:B------:R-:W-:Y:S08]  /*3c90*/  HMMA.16816.F32.BF16 R16, R152.reuse, R158, R16 ;  /* 0x0000009e9810723c */ /* 0x040ff00000041810 */
[-C--:B------:R-:W-:Y:S08]  /*3ca0*/  HMMA.16816.F32.BF16 R20, R152, R164.reuse, R20 ;  /* 0x000000a49814723c */ /* 0x080ff00000041814 */
[C---:B------:R-:W-:Y:S08]  /*3cb0*/  HMMA.16816.F32.BF16 R24, R160.reuse, R164, R24 ;  /* 0x000000a4a018723c */ /* 0x040ff00000041818 */
[-C--:B------:R-:W-:Y:S08]  /*3cc0*/  HMMA.16816.F32.BF16 R28, R160, R166.reuse, R28 ;  /* 0x000000a6a01c723c */ /* 0x080ff0000004181c */
[----:B------:R-:W-:Y:S08]  /*3cd0*/  HMMA.16816.F32.BF16 R32, R152, R166, R32 ;  /* 0x000000a69820723c */ /* 0x000ff00000041820 */
[-C--:B-1----:R-:W-:Y:S01]  /*3ce0*/  HMMA.16816.F32.BF16 R4, R132, R140.reuse, R4 ;  /* 0x0000008c8404723c */ /* 0x082fe20000041804 */
[----:B--2---:R-:W-:Y:S04]  /*3cf0*/  LEA R156, R156, R181, 0x6 ;  /* 0x000000b59c9c7211 */ /* 0x004fe800078e30ff */
[C---:B------:R-:W-:Y:S03]  /*3d00*/  IADD3 R149, R156.reuse, -0x1, RZ ;  /* 0xffffffff9c957810 */ /* 0x040fe60007ffe0ff */
[C---:B----4-:R-:W-:Y:S01]  /*3d10*/  HMMA.16816.F32.BF16 R8, R144.reuse, R140, R8 ;  /* 0x0000008c9008723c */ /* 0x050fe20000041808 */
[----:B------:R-:W-:Y:S02]  /*3d20*/  IABS R148, R156 ;  /* 0x0000009c00947213 */ /* 0x000fe40000000000 */
[----:B------:R-:W-:Y:S02]  /*3d30*/  ISETP.GE.AND P0, PT, R149, RZ, PT ;  /* 0x000000ff9500720c */ /* 0x000fe40003f06270 */
[----:B------:R-:W-:Y:S03]  /*3d40*/  MOV R150, R148 ;  /* 0x0000009400967202 */ /* 0x000fe60000000f00 */
[-C--:B------:R-:W-:Y:S01]  /*3d50*/  HMMA.16816.F32.BF16 R12, R144, R142.reuse, R12 ;  /* 0x0000008e900c723c */ /* 0x080fe2000004180c */
[C---:B------:R-:W-:Y:S01]  /*3d60*/  IADD3 R148, R156.reuse, 0x8, RZ ;  /* 0x000000089c947810 */ /* 0x040fe20007ffe0ff */
[----:B------:R-:W-:Y:S02]  /*3d70*/  I2F R167, R150 ;  /* 0x0000009600a77306 */ /* 0x000fe40000201400 */
[----:B------:R-:W-:Y:S02]  /*3d80*/  IADD3 R152, R156, 0x7, RZ ;  /* 0x000000079c987810 */ /* 0x000fe40007ffe0ff */
[----:B------:R-:W-:Y:S02]  /*3d90*/  ISETP.GE.AND P1, PT, R148, RZ, PT ;  /* 0x000000ff9400720c */ /* 0x000fe40003f26270 */
[C---:B------:R-:W-:Y:S01]  /*3da0*/  IADD3 R159, R156.reuse, 0x20, RZ ;  /* 0x000000209c9f7810 */ /* 0x040fe20007ffe0ff */
[C---:B------:R-:W-:Y:S01]  /*3db0*/  HMMA.16816.F32.BF16 R16, R132.reuse, R142, R16 ;  /* 0x0000008e8410723c */ /* 0x040fe20000041810 */
[----:B------:R-:W-:Y:S02]  /*3dc0*/  LDSM.16.M88.4 R140, [R170+0x2000] ;  /* 0x00200000aa8c783b */ /* 0x000fe40000000200 */
[----:B------:R-:W-:Y:S02]  /*3dd0*/  @!P0 IADD3 R149, -R156, 0x1, RZ ;  /* 0x000000019c958810 */ /* 0x000fe40007ffe1ff */
[----:B------:R-:W-:Y:S02]  /*3de0*/  ISETP.GE.AND P0, PT, R152, RZ, PT ;  /* 0x000000ff9800720c */ /* 0x000fe40003f06270 */
[----:B------:R-:W-:Y:S01]  /*3df0*/  I2F R166, R149 ;  /* 0x0000009500a67306 */ /* 0x000fe20000201400 */
[-C--:B------:R-:W-:Y:S01]  /*3e00*/  HMMA.16816.F32.BF16 R20, R132, R136.reuse, R20 ;  /* 0x000000888414723c */ /* 0x080fe20000041814 */
[C---:B------:R-:W-:Y:S03]  /*3e10*/  IADD3 R158, R156.reuse, 0x1f, RZ ;  /* 0x0000001f9c9e7810 */ /* 0x040fe60007ffe0ff */
[C---:B------:R-:W-:Y:S02]  /*3e20*/  @!P1 IADD3 R148, -R156.reuse, -0x8, RZ ;  /* 0xfffffff89c949810 */ /* 0x040fe40007ffe1ff */
[C---:B------:R-:W-:Y:S02]  /*3e30*/  IADD3 R157, R156.reuse, 0x28, RZ ;  /* 0x000000289c9d7810 */ /* 0x040fe40007ffe0ff */
[C---:B------:R-:W-:Y:S01]  /*3e40*/  HMMA.16816.F32.BF16 R24, R144.reuse, R136, R24 ;  /* 0x000000889018723c */ /* 0x040fe20000041818 */
[----:B------:R1:W-:Y:S01]  /*3e50*/  I2F R182, R148 ;  /* 0x0000009400b67306 */ /* 0x0003e20000201400 */
[----:B------:R-:W-:Y:S02]  /*3e60*/  ISETP.GE.AND P1, PT, R159, RZ, PT ;  /* 0x000000ff9f00720c */ /* 0x000fe40003f26270 */
[----:B------:R-:W-:Y:S02]  /*3e70*/  @!P0 IADD3 R152, -R156, -0x7, RZ ;  /* 0xfffffff99c988810 */ /* 0x000fe40007ffe1ff */
[----:B------:R-:W-:Y:S02]  /*3e80*/  ISETP.GE.AND P0, PT, R158, RZ, PT ;  /* 0x000000ff9e00720c */ /* 0x000fe40003f06270 */
[-C--:B------:R-:W-:Y:S01]  /*3e90*/  HMMA.16816.F32.BF16 R28, R144, R138.reuse, R28 ;  /* 0x0000008a901c723c */ /* 0x080fe2000004181c */
[----:B------:R-:W-:Y:S02]  /*3ea0*/  LDSM.16.M88.4 R144, [R168+0xd000] ;  /* 0x00d00000a890783b */ /* 0x000fe40000000200 */
[----:B------:R2:W-:Y:S01]  /*3eb0*/  I2F R181, R152 ;  /* 0x0000009800b57306 */ /* 0x0005e20000201400 */
[C---:B------:R-:W-:Y:S02]  /*3ec0*/  IADD3 R137, R156.reuse, 0x18, RZ ;  /* 0x000000189c897810 */ /* 0x040fe40007ffe0ff */
[C---:B------:R-:W-:Y:S02]  /*3ed0*/  IADD3 R136, R156.reuse, 0x17, RZ ;  /* 0x000000179c887810 */ /* 0x040fe40007ffe0ff */
[C---:B------:R-:W-:Y:S01]  /*3ee0*/  @!P1 IADD3 R159, -R156.reuse, -0x20, RZ ;  /* 0xffffffe09c9f9810 */ /* 0x040fe20007ffe1ff */
[----:B------:R-:W-:Y:S01]  /*3ef0*/  HMMA.16816.F32.BF16 R32, R132, R138, R32 ;  /* 0x0000008a8420723c */ /* 0x000fe20000041820 */
[----:B------:R-:W-:Y:S01]  /*3f00*/  LDSM.16.M88.4 R132, [R169+0xd400] ;  /* 0x00d40000a984783b */ /* 0x000fe20000000200 */
[----:B------:R-:W-:Y:S02]  /*3f10*/  ISETP.GE.AND P1, PT, R157, RZ, PT ;  /* 0x000000ff9d00720c */ /* 0x000fe40003f26270 */
[----:B------:R4:W-:Y:S01]  /*3f20*/  I2F R165, R159 ;  /* 0x0000009f00a57306 */ /* 0x0009e20000201400 */
[C---:B------:R-:W-:Y:S04]  /*3f30*/  @!P0 IADD3 R158, -R156.reuse, -0x1f, RZ ;  /* 0xffffffe19c9e8810 */ /* 0x040fe80007ffe1ff */
[----:B-1----:R-:W1:Y:S05]  /*3f40*/  LDSM.16.M88.4 R148, [R169+0xd000] ;  /* 0x00d00000a994783b */ /* 0x002e6a0000000200 */
[----:B------:R3:W-:Y:S01]  /*3f50*/  I2F R164, R158 ;  /* 0x0000009e00a47306 */ /* 0x0007e20000201400 */
[C---:B------:R-:W-:Y:S02]  /*3f60*/  @!P1 IADD3 R157, -R156.reuse, -0x28, RZ ;  /* 0xffffffd89c9d9810 */ /* 0x040fe40007ffe1ff */
[----:B------:R-:W-:Y:S01]  /*3f70*/  ISETP.GE.AND P1, PT, R137, RZ, PT ;  /* 0x000000ff8900720c */ /* 0x000fe20003f26270 */
[----:B--2---:R-:W2:Y:S06]  /*3f80*/  LDSM.16.M88.4 R152, [R170+0x2800] ;  /* 0x00280000aa98783b */ /* 0x004eac0000000200 */
[----:B------:R1:W-:Y:S01]  /*3f90*/  I2F R184, R157 ;  /* 0x0000009d00b87306 */ /* 0x0003e20000201400 */
[C---:B----4-:R-:W-:Y:S05]  /*3fa0*/  IADD3 R159, R156.reuse, 0x27, RZ ;  /* 0x000000279c9f7810 */ /* 0x050fea0007ffe0ff */
[C---:B------:R-:W-:Y:S02]  /*3fb0*/  @!P1 IADD3 R137, -R156.reuse, -0x18, RZ ;  /* 0xffffffe89c899810 */ /* 0x040fe40007ffe1ff */
[----:B------:R-:W-:Y:S02]  /*3fc0*/  ISETP.GE.AND P0, PT, R159, RZ, PT ;  /* 0x000000ff9f00720c */ /* 0x000fe40003f06270 */
[----:B------:R-:W-:Y:S01]  /*3fd0*/  I2F R163, R137 ;  /* 0x0000008900a37306 */ /* 0x000fe20000201400 */
[C---:B---3--:R-:W-:Y:S10]  /*3fe0*/  IADD3 R158, R156.reuse, -0x11, RZ ;  /* 0xffffffef9c9e7810 */ /* 0x048ff40007ffe0ff */
[----:B------:R-:W-:Y:S02]  /*3ff0*/  @!P0 IADD3 R159, -R156, -0x27, RZ ;  /* 0xffffffd99c9f8810 */ /* 0x000fe40007ffe1ff */
[----:B------:R-:W-:Y:S02]  /*4000*/  ISETP.GE.AND P0, PT, R136, RZ, PT ;  /* 0x000000ff8800720c */ /* 0x000fe40003f06270 */
[----:B------:R3:W-:Y:S01]  /*4010*/  I2F R183, R159 ;  /* 0x0000009f00b77306 */ /* 0x0007e20000201400 */
[-C--:B-1----:R-:W-:Y:S01]  /*4020*/  HMMA.16816.F32.BF16 R4, R140, R148.reuse, R4 ;  /* 0x000000948c04723c */ /* 0x082fe20000041804 */
[C---:B------:R-:W-:Y:S07]  /*4030*/  IADD3 R157, R156.reuse, 0x10, RZ ;  /* 0x000000109c9d7810 */ /* 0x040fee0007ffe0ff */
[C---:B--2---:R-:W-:Y:S04]  /*4040*/  HMMA.16816.F32.BF16 R8, R152.reuse, R148, R8 ;  /* 0x000000949808723c */ /* 0x044fe80000041808 */
[C---:B------:R-:W-:Y:S03]  /*4050*/  @!P0 IADD3 R136, -R156.reuse, -0x17, RZ ;  /* 0xffffffe99c888810 */ /* 0x040fe60007ffe1ff */
[C---:B------:R-:W-:Y:S01]  /*4060*/  IADD3 R149, R156.reuse, -0x8, RZ ;  /* 0xfffffff89c957810 */ /* 0x040fe20007ffe0ff */
[----:B------:R1:W-:Y:S01]  /*4070*/  I2F R162, R136 ;  /* 0x0000008800a27306 */ /* 0x0003e20000201400 */
[----:B------:R-:W-:Y:S01]  /*4080*/  IADD3 R148, R156, -0x9, RZ ;  /* 0xfffffff79c947810 */ /* 0x000fe20007ffe0ff */
[-C--:B------:R-:W-:Y:S01]  /*4090*/  HMMA.16816.F32.BF16 R12, R152, R150.reuse, R12 ;  /* 0x00000096980c723c */ /* 0x080fe2000004180c */
[----:B------:R-:W-:Y:S02]  /*40a0*/  ISETP.GE.AND P1, PT, R149, RZ, PT ;  /* 0x000000ff9500720c */ /* 0x000fe40003f26270 */
[----:B------:R-:W-:Y:S02]  /*40b0*/  ISETP.GE.AND P0, PT, R148, RZ, PT ;  /* 0x000000ff9400720c */ /* 0x000fe40003f06270 */
[C---:B---3--:R-:W-:Y:S03]  /*40c0*/  IADD3 R159, R156.reuse, -0x10, RZ ;  /* 0xfffffff09c9f7810 */ /* 0x048fe60007ffe0ff */
[C---:B------:R-:W-:Y:S06]  /*40d0*/  HMMA.16816.F32.BF16 R16, R140.reuse, R150, R16 ;  /* 0x000000968c10723c */ /* 0x040fec0000041810 */
[C---:B------:R-:W-:Y:S02]  /*40e0*/  @!P1 IADD3 R149, -R156.reuse, 0x8, RZ ;  /* 0x000000089c959810 */ /* 0x040fe40007ffe1ff */
[----:B------:R-:W-:Y:S01]  /*40f0*/  @!P0 IADD3 R148, -R156, 0x9, RZ ;  /* 0x000000099c948810 */ /* 0x000fe20007ffe1ff */
[-C--:B------:R-:W-:Y:S01]  /*4100*/  HMMA.16816.F32.BF16 R20, R140, R132.reuse, R20 ;  /* 0x000000848c14723c */ /* 0x080fe20000041814 */
[----:B------:R-:W-:Y:S01]  /*4110*/  I2F R161, R149 ;  /* 0x0000009500a17306 */ /* 0x000fe20000201400 */
[----:B------:R-:W-:Y:S02]  /*4120*/  ISETP.GE.AND P1, PT, R159, RZ, PT ;  /* 0x000000ff9f00720c */ /* 0x000fe40003f26270 */
[----:B------:R-:W-:Y:S01]  /*4130*/  ISETP.GE.AND P0, PT, R158, RZ, PT ;  /* 0x000000ff9e00720c */ /* 0x000fe20003f06270 */
[----:B-1----:R-:W1:Y:S03]  /*4140*/  LDSM.16.M88.4 R136, [R0+0x2000] ;  /* 0x002000000088783b */ /* 0x002e660000000200 */
[C---:B------:R-:W-:Y:S03]  /*4150*/  HMMA.16816.F32.BF16 R24, R152.reuse, R132, R24 ;  /* 0x000000849818723c */ /* 0x040fe60000041818 */
[----:B------:R2:W-:Y:S04]  /*4160*/  I2F R160, R148 ;  /* 0x0000009400a07306 */ /* 0x0005e80000201400 */
[C---:B------:R-:W-:Y:S01]  /*4170*/  @!P1 IADD3 R159, -R156.reuse, 0x10, RZ ;  /* 0x000000109c9f9810 */ /* 0x040fe20007ffe1ff */
[-C--:B------:R-:W-:Y:S01]  /*4180*/  HMMA.16816.F32.BF16 R28, R152, R134.reuse, R28 ;  /* 0x00000086981c723c */ /* 0x080fe2000004181c */
[----:B------:R-:W-:Y:S03]  /*4190*/  ISETP.GE.AND P1, PT, R157, RZ, PT ;  /* 0x000000ff9d00720c */ /* 0x000fe60003f26270 */
[C---:B------:R-:W-:Y:S01]  /*41a0*/  IADD3 R132, R156.reuse, -0x18, RZ ;  /* 0xffffffe89c847810 */ /* 0x040fe20007ffe0ff */
[----:B------:R-:W-:Y:S01]  /*41b0*/  I2F R159, R159 ;  /* 0x0000009f009f7306 */ /* 0x000fe20000201400 */
[----:B------:R-:W-:Y:S02]  /*41c0*/  IADD3 R133, R156, 0xf, RZ ;  /* 0x0000000f9c857810 */ /* 0x000fe40007ffe0ff */
[----:B------:R-:W-:Y:S01]  /*41d0*/  HMMA.16816.F32.BF16 R32, R140, R134, R32 ;  /* 0x000000868c20723c */ /* 0x000fe20000041820 */
[----:B------:R-:W-:Y:S03]  /*41e0*/  ISETP.GE.AND P2, PT, R132, RZ, PT ;  /* 0x000000ff8400720c */ /* 0x000fe60003f46270 */
[C---:B------:R-:W-:Y:S02]  /*41f0*/  @!P0 IADD3 R158, -R156.reuse, 0x11, RZ ;  /* 0x000000119c9e8810 */ /* 0x040fe40007ffe1ff */
[C---:B------:R-:W-:Y:S02]  /*4200*/  @!P1 IADD3 R157, -R156.reuse, -0x10, RZ ;  /* 0xfffffff09c9d9810 */ /* 0x040fe40007ffe1ff */
[----:B------:R-:W-:Y:S02]  /*4210*/  ISETP.GE.AND P0, PT, R133, RZ, PT ;  /* 0x000000ff8500720c */ /* 0x000fe40003f06270 */
[----:B------:R-:W-:Y:S01]  /*4220*/  I2F R158, R158 ;  /* 0x0000009e009e7306 */ /* 0x000fe20000201400 */
[----:B--2---:R2:W3:Y:S03]  /*4230*/  LDSM.16.M88.4 R148, [R0+0x2800] ;  /* 0x002800000094783b */ /* 0x0044e60000000200 */
[C---:B------:R-:W-:Y:S02]  /*4240*/  @!P2 IADD3 R132, -R156.reuse, 0x18, RZ ;  /* 0x000000189c84a810 */ /* 0x040fe40007ffe1ff */
[----:B-----5:R-:W-:Y:S04]  /*4250*/  FSETP.NEU.FTZ.AND P2, PT, R241, -INF , PT ;  /* 0xff800000f100780b */ /* 0x020fe80003f5d000 */
[----:B------:R-:W-:Y:S01]  /*4260*/  I2F R134, R132 ;  /* 0x0000008400867306 */ /* 0x000fe20000201400 */
[-C--:B-1----:R-:W-:Y:S01]  /*4270*/  HMMA.16816.F32.BF16 R4, R136, R144.reuse, R4 ;  /* 0x000000908804723c */ /* 0x082fe20000041804 */
[C---:B------:R-:W-:Y:S02]  /*4280*/  @!P0 IADD3 R133, -R156.reuse, -0xf, RZ ;  /* 0xfffffff19c858810 */ /* 0x040fe40007ffe1ff */
[----:B------:R-:W-:Y:S06]  /*4290*/  PLOP3.LUT P0, PT, PT, PT, UP0, 0x80, 0x0 ;  /* 0x000000000000781c */ /* 0x000fec0003f0f008 */
[----:B------:R-:W-:Y:S03]  /*42a0*/  I2F R133, R133 ;  /* 0x0000008500857306 */ /* 0x000fe60000201400 */
[----:B--2---:R-:W-:Y:S04]  /*42b0*/  IADD3 R0, R156, -0x19, RZ ;  /* 0xffffffe79c007810 */ /* 0x004fe80007ffe0ff */
[----:B------:R-:W-:Y:S03]  /*42c0*/  ISETP.GE.AND P1, PT, R0, RZ, PT ;  /* 0x000000ff0000720c */ /* 0x000fe60003f26270 */
[----:B------:R-:W-:Y:S05]  /*42d0*/  I2F R157, R157 ;  /* 0x0000009d009d7306 */ /* 0x000fea0000201400 */
[----:B------:R-:W-:Y:S02]  /*42e0*/  FMUL.FTZ R4, R4, c[0x0][0x2ec] ;  /* 0x0000bb0004047a20 */ /* 0x000fe40000410000 */
[----:B------:R-:W-:Y:S02]  /*42f0*/  FMUL.FTZ R5, R5, c[0x0][0x2ec] ;  /* 0x0000bb0005057a20 */ /* 0x000fe40000410000 */
[----:B------:R-:W-:Y:S01]  /*4300*/  FMUL.FTZ R6, R6, c[0x0][0x2ec] ;  /* 0x0000bb0006067a20 */ /* 0x000fe20000410000 */
[----:B------:R-:W1:Y:S01]  /*4310*/  MUFU.TANH R197, R4 ;  /* 0x0000000400c57308 */ /* 0x000e620000002400 */
[C---:B---3--:R-:W-:Y:S01]  /*4320*/  HMMA.16816.F32.BF16 R8, R148.reuse, R144, R8 ;  /* 0x000000909408723c */ /* 0x048fe20000041808 */
[----:B------:R-:W-:Y:S01]  /*4330*/  FMUL.FTZ R7, R7, c[0x0][0x2ec] ;  /* 0x0000bb0007077a20 */ /* 0x000fe20000410000 */
[----:B------:R-:W2:Y:S01]  /*4340*/  LDL R144, [R1+0x4] ;  /* 0x0000040001907983 */ /* 0x000ea20000100800 */
[----:B------:R-:W-:Y:S02]  /*4350*/  @!P1 IADD3 R0, -R156, 0x19, RZ ;  /* 0x000000199c009810 */ /* 0x000fe40007ffe1ff */
[----:B------:R-:W-:Y:S03]  /*4360*/  PLOP3.LUT P1, PT, PT, PT, UP0, 0x80, 0x0 ;  /* 0x000000000000781c */ /* 0x000fe60003f2f008 */
[-C--:B------:R-:W-:Y:S01]  /*4370*/  HMMA.16816.F32.BF16 R12, R148, R146.reuse, R12 ;  /* 0x00000092940c723c */ /* 0x080fe2000004180c */
[----:B------:R-:W3:Y:S07]  /*4380*/  MUFU.TANH R202, R5 ;  /* 0x0000000500ca7308 */ /* 0x000eee0000002400 */
[C---:B------:R-:W-:Y:S01]  /*4390*/  HMMA.16816.F32.BF16 R16, R136.reuse, R146, R16 ;  /* 0x000000928810723c */ /* 0x040fe20000041810 */
[----:B------:R-:W4:Y:S02]  /*43a0*/  LDL R146, [R1+0x8] ;  /* 0x0000080001927983 */ /* 0x000f240000100800 */
[----:B------:R-:W1:Y:S05]  /*43b0*/  MUFU.TANH R216, R6 ;  /* 0x0000000600d87308 */ /* 0x000e6a0000002400 */
        /* <DEDUP_REMOVED lines=15> */
[----:B-1----:R-:W-:Y:S04]  /*44b0*/  MOV R9, UR20 ;  /* 0x0000001400097c02 */ /* 0x002fe80008000f00 */
[----:B------:R-:W-:Y:S05]  /*44c0*/  LEA R9, R9, R195, 0x7 ;  /* 0x000000c309097211 */ /* 0x000fea00078e38ff */
[----:B------:R1:W1:Y:S01]  /*44d0*/  MUFU.TANH R238, R10 ;  /* 0x0000000a00ee7308 */ /* 0x0002620000002400 */
[----:B------:R-:W-:Y:S01]  /*44e0*/  @P3 ISETP.GE.AND P3, PT, R9, UR5, PT ;  /* 0x0000000509003c0c */ /* 0x000fe2000bf66270 */
[----:B---3--:R-:W3:Y:S08]  /*44f0*/  LDSM.16.M88.4 R4, [R168+0xd400] ;  /* 0x00d40000a804783b */ /* 0x008ef00000000200 */
[----:B------:R3:W-:Y:S01]  /*4500*/  I2F R132, R0 ;  /* 0x0000000000847306 */ /* 0x0007e20000201400 */
[----:B------:R-:W-:Y:S05]  /*4510*/  FMUL.FTZ R8, R241, 1.4426950216293334961 ;  /* 0x3fb8aa3bf1087820 */ /* 0x000fea0000410000 */
[----:B------:R-:W-:Y:S04]  /*4520*/  FSEL R8, R8, RZ, P2 ;  /* 0x000000ff08087208 */ /* 0x000fe80001000000 */
[----:B------:R3:W-:Y:S01]  /*4530*/  MUFU.TANH R237, R11 ;  /* 0x0000000b00ed7308 */ /* 0x0007e20000002400 */
[----:B------:R-:W-:Y:S01]  /*4540*/  FSETP.NEU.FTZ.AND P2, PT, R242, -INF , PT ;  /* 0xff800000f200780b */ /* 0x000fe20003f5d000 */
[----:B-1----:R-:W-:Y:S05]  /*4550*/  FFMA.FTZ R10, R167, -UR4, R197 ;  /* 0x80000004a70a7c23 */ /* 0x002fea00080100c5 */
[----:B------:R-:W-:Y:S03]  /*4560*/  @P1 FSEL R10, R10, -INF , !P3 ;  /* 0xff8000000a0a1808 */ /* 0x000fe60005800000 */
[----:B------:R-:W-:Y:S01]  /*4570*/  MUFU.TANH R224, R12 ;  /* 0x0000000c00e07308 */ /* 0x000fe20000002400 */
[----:B------:R-:W-:Y:S01]  /*4580*/  PLOP3.LUT P1, PT, PT, PT, UP0, 0x80, 0x0 ;  /* 0x000000000000781c */ /* 0x000fe20003f2f008 */
[----:B------:R-:W-:Y:S01]  /*4590*/  FFMA.FTZ R10, R10, c[0x0][0x23c], -R8 ;  /* 0x00008f000a0a7a23 */ /* 0x000fe20000010808 */
[----:B---3--:R-:W-:Y:S02]  /*45a0*/  @P0 IADD3 R0, R9, 0x1, RZ ;  /* 0x0000000109000810 */ /* 0x008fe40007ffe0ff */
[----:B------:R-:W-:Y:S02]  /*45b0*/  PLOP3.LUT P0, PT, PT, PT, UP0, 0x80, 0x0 ;  /* 0x000000000000781c */ /* 0x000fe40003f0f008 */
[----:B------:R-:W-:Y:S03]  /*45c0*/  @P4 ISETP.GE.AND P4, PT, R0, UR5, PT ;  /* 0x0000000500004c0c */ /* 0x000fe6000bf86270 */
[----:B------:R1:W-:Y:S01]  /*45d0*/  MUFU.EX2 R195, R10 ;  /* 0x0000000a00c37308 */ /* 0x0003e20000000800 */
[----:B------:R-:W-:Y:S01]  /*45e0*/  FFMA.FTZ R0, R166, -UR4, R202 ;  /* 0x80000004a6007c23 */ /* 0x000fe200080100ca */
[-C--:B------:R-:W-:Y:S01]  /*45f0*/  HMMA.16816.F32.BF16 R20, R136, R4.reuse, R20 ;  /* 0x000000048814723c */ /* 0x080fe20000041814 */
[----:B------:R-:W-:Y:S07]  /*4600*/  FMUL.FTZ R11, R242, 1.4426950216293334961 ;  /* 0x3fb8aa3bf20b7820 */ /* 0x000fee0000410000 */
[----:B------:R-:W-:Y:S01]  /*4610*/  MUFU.TANH R223, R13 ;  /* 0x0000000d00df7308 */ /* 0x000fe20000002400 */
[----:B------:R-:W-:Y:S01]  /*4620*/  @P0 FSEL R0, R0, -INF , !P4 ;  /* 0xff80000000000808 */ /* 0x000fe20006000000 */
[C---:B------:R-:W-:Y:S01]  /*4630*/  HMMA.16816.F32.BF16 R24, R148.reuse, R4, R24 ;  /* 0x000000049418723c */ /* 0x040fe20000041818 */
[----:B------:R-:W-:Y:S03]  /*4640*/  PLOP3.LUT P0, PT, PT, PT, UP0, 0x80, 0x0 ;  /* 0x000000000000781c */ /* 0x000fe60003f0f008 */
[----:B------:R-:W-:Y:S04]  /*4650*/  FFMA.FTZ R0, R0, c[0x0][0x23c], -R8 ;  /* 0x00008f0000007a23 */ /* 0x000fe80000010808 */
[----:B------:R-:W3:Y:S01]  /*4660*/  MUFU.TANH R233, R15 ;  /* 0x0000000f00e97308 */ /* 0x000ee20000002400 */
[----:B------:R-:W-:Y:S01]  /*4670*/  FSEL R5, R11, RZ, P2 ;  /* 0x000000ff0b057208 */ /* 0x000fe20001000000 */
[-C--:B------:R-:W-:Y:S01]  /*4680*/  HMMA.16816.F32.BF16 R28, R148, R6.reuse, R28 ;  /* 0x00000006941c723c */ /* 0x080fe2000004181c */
[----:B------:R-:W-:Y:S01]  /*4690*/  FSETP.NEU.FTZ.AND P2, PT, R239, -INF , PT ;  /* 0xff800000ef00780b */ /* 0x000fe20003f5d000 */
[----:B-1----:R-:W-:Y:S02]  /*46a0*/  FFMA.FTZ R10, R182, -UR4, R216 ;  /* 0x80000004b60a7c23 */ /* 0x002fe400080100d8 */
[----:B------:R-:W-:Y:S02]  /*46b0*/  FFMA.FTZ R11, R184, -UR4, R238 ;  /* 0x80000004b80b7c23 */ /* 0x000fe400080100ee */
[----:B------:R-:W-:Y:S02]  /*46c0*/  FMUL.FTZ R21, R21, c[0x0][0x2ec] ;  /* 0x0000bb0015157a20 */ /* 0x000fe40000410000 */
[----:B------:R1:W-:Y:S01]  /*46d0*/  MUFU.EX2 R145, R0 ;  /* 0x0000000000917308 */ /* 0x0003e20000000800 */
[----:B------:R-:W-:Y:S01]  /*46e0*/  @P1 FSEL R10, R10, -INF , !P3 ;  /* 0xff8000000a0a1808 */ /* 0x000fe20005800000 */
[----:B------:R-:W-:Y:S01]  /*46f0*/  HMMA.16816.F32.BF16 R32, R136, R6, R32 ;  /* 0x000000068820723c */ /* 0x000fe20000041820 */
[----:B------:R-:W-:Y:S01]  /*4700*/  PLOP3.LUT P1, PT, PT, PT, UP0, 0x80, 0x0 ;  /* 0x000000000000781c */ /* 0x000fe20003f2f008 */
[----:B------:R-:W-:Y:S02]  /*4710*/  FMUL.FTZ R4, R239, 1.4426950216293334961 ;  /* 0x3fb8aa3bef047820 */ /* 0x000fe40000410000 */
[----:B------:R-:W-:Y:S02]  /*4720*/  FFMA.FTZ R10, R10, c[0x0][0x23c], -R5 ;  /* 0x00008f000a0a7a23 */ /* 0x000fe40000010805 */
[----:B------:R-:W-:Y:S01]  /*4730*/  FMUL.FTZ R20, R20, c[0x0][0x2ec] ;  /* 0x0000bb0014147a20 */ /* 0x000fe20000410000 */
[----:B------:R-:W-:Y:S01]  /*4740*/  FSEL R4, R4, RZ, P2 ;  /* 0x000000ff04047208 */ /* 0x000fe20001000000 */
[----:B------:R1:W-:Y:S01]  /*4750*/  MUFU.EX2 R222, R10 ;  /* 0x0000000a00de7308 */ /* 0x0003e20000000800 */
[----:B------:R-:W-:Y:S03]  /*4760*/  FSETP.NEU.FTZ.AND P2, PT, R240, -INF , PT ;  /* 0xff800000f000780b */ /* 0x000fe60003f5d000 */
[----:B---3--:R-:W-:Y:S02]  /*4770*/  FFMA.FTZ R6, R164, -UR4, R233 ;  /* 0x80000004a4067c23 */ /* 0x008fe400080100e9 */
[----:B------:R-:W-:Y:S02]  /*4780*/  FMUL.FTZ R28, R28, c[0x0][0x2ec] ;  /* 0x0000bb001c1c7a20 */ /* 0x000fe40000410000 */
[----:B------:R-:W-:Y:S02]  /*4790*/  FMUL.FTZ R29, R29, c[0x0][0x2ec] ;  /* 0x0000bb001d1d7a20 */ /* 0x000fe40000410000 */
[----:B------:R-:W-:Y:S01]  /*47a0*/  MUFU.TANH R200, R16 ;  /* 0x0000001000c87308 */ /* 0x000fe20000002400 */
[----:B------:R-:W-:Y:S02]  /*47b0*/  FMUL.FTZ R30, R30, c[0x0][0x2ec] ;  /* 0x0000bb001e1e7a20 */ /* 0x000fe40000410000 */
        /* <DEDUP_REMOVED lines=15> */
[----:B------:R-:W-:Y:S02]  /*48b0*/  FFMA.FTZ R10, R10, c[0x0][0x23c], -R4 ;  /* 0x00008f000a0a7a23 */ /* 0x000fe40000010804 */
[----:B------:R-:W-:Y:S02]  /*48c0*/  FMUL.FTZ R22, R22, c[0x0][0x2ec] ;  /* 0x0000bb0016167a20 */ /* 0x000fe40000410000 */
[----:B------:R-:W-:Y:S02]  /*48d0*/  FMUL.FTZ R25, R25, c[0x0][0x2ec] ;  /* 0x0000bb0019197a20 */ /* 0x000fe40000410000 */
[----:B------:R3:W-:Y:S01]  /*48e0*/  MUFU.EX2 R231, R10 ;  /* 0x0000000a00e77308 */ /* 0x0007e20000000800 */
[----:B------:R-:W-:Y:S02]  /*48f0*/  FMUL.FTZ R24, R24, c[0x0][0x2ec] ;  /* 0x0000bb0018187a20 */ /* 0x000fe40000410000 */
[----:B------:R-:W-:Y:S01]  /*4900*/  FMUL.FTZ R26, R26, c[0x0][0x2ec] ;  /* 0x0000bb001a1a7a20 */ /* 0x000fe20000410000 */
[----:B------:R-:W-:Y:S01]  /*4910*/  @P1 FSEL R11, R11, -INF , !P3 ;  /* 0xff8000000b0b1808 */ /* 0x000fe20005800000 */
[----:B------:R-:W-:Y:S01]  /*4920*/  FMUL.FTZ R27, R27, c[0x0][0x2ec] ;  /* 0x0000bb001b1b7a20 */ /* 0x000fe20000410000 */
[----:B------:R-:W-:Y:S02]  /*4930*/  PLOP3.LUT P1, PT, PT, PT, UP0, 0x80, 0x0 ;  /* 0x000000000000781c */ /* 0x000fe40003f2f008 */
[----:B------:R-:W-:Y:S02]  /*4940*/  PLOP3.LUT P3, PT, PT, PT, UP0, 0x80, 0x0 ;  /* 0x000000000000781c */ /* 0x000fe40003f6f008 */
[----:B------:R-:W-:Y:S01]  /*4950*/  MUFU.TANH R196, R17 ;  /* 0x0000001100c47308 */ /* 0x000fe20000002400 */
[----:B-1----:R-:W-:Y:S05]  /*4960*/  FFMA.FTZ R0, R164, -UR4, R230 ;  /* 0x80000004a4007c23 */ /* 0x002fea00080100e6 */
[----:B------:R-:W-:Y:S04]  /*4970*/  @P0 FSEL R0, R0, -INF , !P4 ;  /* 0xff80000000000808 */ /* 0x000fe80006000000 */
[----:B------:R-:W-:Y:S01]  /*4980*/  MUFU.TANH R208, R19 ;  /* 0x0000001300d07308 */ /* 0x000fe20000002400 */
[----:B------:R-:W-:Y:S01]  /*4990*/  PLOP3.LUT P0, PT, PT, PT, UP0, 0x80, 0x0 ;  /* 0x000000000000781c */ /* 0x000fe20003f0f008 */
[----:B---3--:R-:W-:Y:S02]  /*49a0*/  FMUL.FTZ R10, R240, 1.4426950216293334961 ;  /* 0x3fb8aa3bf00a7820 */ /* 0x008fe40000410000 */
[----:B------:R-:W-:Y:S03]  /*49b0*/  FFMA.FTZ R12, R0, c[0x0][0x23c], -R4 ;  /* 0x00008f00000c7a23 */ /* 0x000fe60000010804 */
[----:B------:R-:W-:Y:S03]  /*49c0*/  FSEL R0, R10, RZ, P2 ;  /* 0x000000ff0a007208 */ /* 0x000fe60001000000 */
[----:B------:R-:W1:Y:S01]  /*49d0*/  MUFU.TANH R210, R18 ;  /* 0x0000001200d27308 */ /* 0x000e620000002400 */
[----:B------:R-:W-:Y:S01]  /*49e0*/  FFMA.FTZ R10, R183, -UR4, R237 ;  /* 0x80000004b70a7c23 */ /* 0x000fe200080100ed */
[----:B------:R-:W-:Y:S01]  /*49f0*/  PLOP3.LUT P2, PT, PT, PT, UP0, 0x80, 0x0 ;  /* 0x000000000000781c */ /* 0x000fe20003f4f008 */
[--C-:B------:R-:W-:Y:S03]  /*4a00*/  FFMA.FTZ R11, R11, c[0x0][0x23c], -R0.reuse ;  /* 0x00008f000b0b7a23 */ /* 0x100fe60000010800 */
[----:B------:R-:W-:Y:S02]  /*4a10*/  @P0 FSEL R10, R10, -INF , !P4 ;  /* 0xff8000000a0a0808 */ /* 0x000fe40006000000 */
[----:B------:R-:W-:Y:S02]  /*4a20*/  PLOP3.LUT P0, PT, PT, PT, UP0, 0x80, 0x0 ;  /* 0x000000000000781c */ /* 0x000fe40003f0f008 */
[----:B------:R3:W-:Y:S01]  /*4a30*/  MUFU.EX2 R236, R11 ;  /* 0x0000000b00ec7308 */ /* 0x0007e20000000800 */
[----:B------:R-:W-:Y:S01]  /*4a40*/  FFMA.FTZ R10, R10, c[0x0][0x23c], -R0 ;  /* 0x00008f000a0a7a23 */ /* 0x000fe20000010800 */
[----:B------:R-:W-:Y:S08]  /*4a50*/  PLOP3.LUT P4, PT, PT, PT, UP0, 0x80, 0x0 ;  /* 0x000000000000781c */ /* 0x000ff00003f8f008 */
[----:B------:R3:W-:Y:S01]  /*4a60*/  MUFU.EX2 R235, R10 ;  /* 0x0000000a00eb7308 */ /* 0x0007e20000000800 */
[----:B-1----:R-:W-:Y:S09]  /*4a70*/  FFMA.FTZ R7, R167, -UR4, R210 ;  /* 0x80000004a7077c23 */ /* 0x002ff200080100d2 */
[----:B------:R-:W-:Y:S01]  /*4a80*/  MUFU.TANH R205, R28 ;  /* 0x0000001c00cd7308 */ /* 0x000fe20000002400 */
[----:B---3--:R-:W-:Y:S09]  /*4a90*/  FFMA.FTZ R11, R163, -UR4, R224 ;  /* 0x80000004a30b7c23 */ /* 0x008ff200080100e0 */
[----:B------:R-:W1:Y:S01]  /*4aa0*/  MUFU.TANH R198, R21 ;  /* 0x0000001500c67308 */ /* 0x000e620000002400 */
[C---:B------:R-:W-:Y:S02]  /*4ab0*/  @P1 IADD3 R10, R9.reuse, 0x8, RZ ;  /* 0x00000008090a1810 */ /* 0x040fe40007ffe0ff */
[----:B------:R-:W-:Y:S02]  /*4ac0*/  PLOP3.LUT P1, PT, PT, PT, UP0, 0x80, 0x0 ;  /* 0x000000000000781c */ /* 0x000fe40003f2f008 */
[----:B------:R-:W-:Y:S02]  /*4ad0*/  @P6 ISETP.GE.AND P6, PT, R10, UR5, PT ;  /* 0x000000050a006c0c */ /* 0x000fe4000bfc6270 */
[----:B------:R-:W-:Y:S03]  /*4ae0*/  @P0 IADD3 R10, R9, 0x9, RZ ;  /* 0x00000009090a0810 */ /* 0x000fe60007ffe0ff */
[----:B------:R-:W3:Y:S01]  /*4af0*/  MUFU.TANH R199, R20 ;  /* 0x0000001400c77308 */ /* 0x000ee20000002400 */
[----:B------:R-:W-:Y:S02]  /*4b00*/  PLOP3.LUT P0, PT, PT, PT, UP0, 0x80, 0x0 ;  /* 0x000000000000781c */ /* 0x000fe40003f0f008 */
[----:B------:R-:W-:Y:S01]  /*4b10*/  @P3 ISETP.GE.AND P3, PT, R10, UR5, PT ;  /* 0x000000050a003c0c */ /* 0x000fe2000bf66270 */
[----:B------:R-:W-:Y:S04]  /*4b20*/  FFMA.FTZ R10, R162, -UR4, R223 ;  /* 0x80000004a20a7c23 */ /* 0x000fe800080100df */
[----:B------:R-:W-:Y:S02]  /*4b30*/  @P1 FSEL R11, R11, -INF , !P6 ;  /* 0xff8000000b0b1808 */ /* 0x000fe40007000000 */
[----:B------:R-:W-:Y:S01]  /*4b40*/  MUFU.TANH R204, R29 ;  /* 0x0000001d00cc7308 */ /* 0x000fe20000002400 */
[----:B------:R-:W-:Y:S02]  /*4b50*/  PLOP3.LUT P1, PT, PT, PT, UP0, 0x80, 0x0 ;  /* 0x000000000000781c */ /* 0x000fe40003f2f008 */
[--C-:B------:R-:W-:Y:S03]  /*4b60*/  FFMA.FTZ R11, R11, c[0x0][0x23c], -R4.reuse ;  /* 0x00008f000b0b7a23 */ /* 0x100fe60000010804 */
[----:B------:R-:W-:Y:S02]  /*4b70*/  @P0 FSEL R10, R10, -INF , !P3 ;  /* 0xff8000000a0a0808 */ /* 0x000fe40005800000 */
[----:B------:R-:W-:Y:S03]  /*4b80*/  PLOP3.LUT P0, PT, PT, PT, UP0, 0x80, 0x0 ;  /* 0x000000000000781c */ /* 0x000fe60003f0f008 */
[----:B------:R-:W-:Y:S01]  /*4b90*/  FFMA.FTZ R10, R10, c[0x0][0x23c], -R4 ;  /* 0x00008f000a0a7a23 */ /* 0x000fe20000010804 */
[----:B------:R1:W-:Y:S09]  /*4ba0*/  MUFU.EX2 R221, R11 ;  /* 0x0000000b00dd7308 */ /* 0x0003f20000000800 */
[----:B------:R-:W-:Y:S01]  /*4bb0*/  @P0 FSEL R6, R6, -INF , !P3 ;  /* 0xff80000006060808 */ /* 0x000fe20005800000 */
[----:B------:R-:W-:Y:S01]  /*4bc0*/  MUFU.TANH R220, R30 ;  /* 0x0000001e00dc7308 */ /* 0x000fe20000002400 */
[----:B------:R-:W-:Y:S03]  /*4bd0*/  PLOP3.LUT P0, PT, PT, PT, UP0, 0x80, 0x0 ;  /* 0x000000000000781c */ /* 0x000fe60003f0f008 */
[----:B------:R-:W-:Y:S06]  /*4be0*/  FFMA.FTZ R6, R6, c[0x0][0x23c], -R0 ;  /* 0x00008f0006067a23 */ /* 0x000fec0000010800 */
[----:B------:R2:W-:Y:S01]  /*4bf0*/  MUFU.EX2 R226, R6 ;  /* 0x0000000600e27308 */ /* 0x0005e20000000800 */
[----:B-1----:R-:W-:Y:S05]  /*4c00*/  FFMA.FTZ R11, R165, -UR4, R234 ;  /* 0x80000004a50b7c23 */ /* 0x002fea00080100ea */
[----:B------:R-:W-:Y:S04]  /*4c10*/  @P1 FSEL R11, R11, -INF , !P6 ;  /* 0xff8000000b0b1808 */ /* 0x000fe80007000000 */
[----:B------:R1:W-:Y:S01]  /*4c20*/  MUFU.EX2 R212, R10 ;  /* 0x0000000a00d47308 */ /* 0x0003e20000000800 */
[----:B------:R-:W-:Y:S01]  /*4c30*/  PLOP3.LUT P1, PT, PT, PT, UP0, 0x80, 0x0 ;  /* 0x000000000000781c */ /* 0x000fe20003f2f008 */
[----:B------:R-:W-:Y:S08]  /*4c40*/  FFMA.FTZ R11, R11, c[0x0][0x23c], -R0 ;  /* 0x00008f000b0b7a23 */ /* 0x000ff00000010800 */
[----:B------:R-:W-:Y:S01]  /*4c50*/  MUFU.TANH R152, R32 ;  /* 0x0000002000987308 */ /* 0x000fe20000002400 */
[----:B--2---:R-:W-:Y:S05]  /*4c60*/  FFMA.FTZ R6, R161, -UR4, R200 ;  /* 0x80000004a1067c23 */ /* 0x004fea00080100c8 */
[----:B------:R-:W-:Y:S04]  /*4c70*/  @P0 FSEL R6, R6, -INF , !P6 ;  /* 0xff80000006060808 */ /* 0x000fe80007000000 */
[----:B------:R-:W-:Y:S01]  /*4c80*/  MUFU.TANH R151, R33 ;  /* 0x0000002100977308 */ /* 0x000fe20000002400 */
[----:B------:R-:W-:Y:S01]  /*4c90*/  PLOP3.LUT P0, PT, PT, PT, UP0, 0x80, 0x0 ;  /* 0x000000000000781c */ /* 0x000fe20003f0f008 */
[----:B------:R-:W-:Y:S02]  /*4ca0*/  FFMA.FTZ R6, R6, c[0x0][0x23c], -R8 ;  /* 0x00008f0006067a23 */ /* 0x000fe40000010808 */
[----:B-1----:R-:W-:Y:S06]  /*4cb0*/  FFMA.FTZ R10, R160, -UR4, R196 ;  /* 0x80000004a00a7c23 */ /* 0x002fec00080100c4 */
[----:B------:R1:W-:Y:S01]  /*4cc0*/  MUFU.EX2 R164, R6 ;  /* 0x0000000600a47308 */ /* 0x0003e20000000800 */
[----:B------:R-:W-:Y:S02]  /*4cd0*/  @P1 FSEL R10, R10, -INF , !P3 ;  /* 0xff8000000a0a1808 */ /* 0x000fe40005800000 */
[----:B------:R-:W-:Y:S02]  /*4ce0*/  PLOP3.LUT P1, PT, PT, PT, UP0, 0x80, 0x0 ;  /* 0x000000000000781c */ /* 0x000fe40003f2f008 */
[----:B------:R-:W-:Y:S01]  /*4cf0*/  @P0 FSEL R7, R7, -INF , !P6 ;  /* 0xff80000007070808 */ /* 0x000fe20007000000 */
[----:B------:R-:W-:Y:S01]  /*4d00*/  FFMA.FTZ R10, R10, c[0x0][0x23c], -R8 ;  /* 0x00008f000a0a7a23 */ /* 0x000fe20000010808 */
[----:B------:R-:W-:Y:S02]  /*4d10*/  PLOP3.LUT P6, PT, PT, PT, UP0, 0x80, 0x0 ;  /* 0x000000000000781c */ /* 0x000fe40003fcf008 */
[----:B------:R-:W-:Y:S01]  /*4d20*/  PLOP3.LUT P0, PT, PT, PT, UP0, 0x80, 0x0 ;  /* 0x000000000000781c */ /* 0x000fe20003f0f008 */
[--C-:B------:R-:W-:Y:S01]  /*4d30*/  FFMA.FTZ R7, R7, c[0x0][0x23c], -R5.reuse ;  /* 0x00008f0007077a23 */ /* 0x100fe20000010805 */
[----:B------:R2:W-:Y:S10]  /*4d40*/  MUFU.EX2 R156, R10 ;  /* 0x0000000a009c7308 */ /* 0x0005f40000000800 */
[----:B------:R-:W-:Y:S01]  /*4d50*/  MUFU.TANH R183, R34 ;  /* 0x0000002200b77308 */ /* 0x000fe20000002400 */
[----:B-1----:R-:W-:Y:S05]  /*4d60*/  FFMA.FTZ R6, R166, -UR4, R208 ;  /* 0x80000004a6067c23 */ /* 0x002fea00080100d0 */
[----:B------:R-:W-:Y:S04]  /*4d70*/  @P1 FSEL R6, R6, -INF , !P3 ;  /* 0xff80000006061808 */ /* 0x000fe80005800000 */
[----:B------:R-:W-:Y:S01]  /*4d80*/  MUFU.TANH R165, R35 ;  /* 0x0000002300a57308 */ /* 0x000fe20000002400 */
[----:B------:R-:W-:Y:S01]  /*4d90*/  PLOP3.LUT P3, PT, PT, PT, UP0, 0x80, 0x0 ;  /* 0x000000000000781c */ /* 0x000fe20003f6f008 */
[----:B------:R-:W-:Y:S01]  /*4da0*/  FFMA.FTZ R6, R6, c[0x0][0x23c], -R5 ;  /* 0x00008f0006067a23 */ /* 0x000fe20000010805 */
[C---:B--2---:R-:W-:Y:S02]  /*4db0*/  @P4 IADD3 R10, R9.reuse, 0x10, RZ ;  /* 0x00000010090a4810 */ /* 0x044fe40007ffe0ff */
[----:B------:R-:W-:Y:S02]  /*4dc0*/  PLOP3.LUT P1, PT, PT, PT, UP0, 0x80, 0x0 ;  /* 0x000000000000781c */ /* 0x000fe40003f2f008 */
[----:B------:R-:W-:Y:S03]  /*4dd0*/  @P5 ISETP.GE.AND P5, PT, R10, UR5, PT ;  /* 0x000000050a005c0c */ /* 0x000fe6000bfa6270 */
[----:B------:R1:W-:Y:S01]  /*4de0*/  MUFU.EX2 R166, R6 ;  /* 0x0000000600a67308 */ /* 0x0003e20000000800 */
[----:B------:R-:W-:Y:S02]  /*4df0*/  @P2 IADD3 R10, R9, 0x11, RZ ;  /* 0x00000011090a2810 */ /* 0x000fe40007ffe0ff */
[----:B------:R-:W-:Y:S02]  /*4e00*/  PLOP3.LUT P2, PT, PT, PT, UP0, 0x80, 0x0 ;  /* 0x000000000000781c */ /* 0x000fe40003f4f008 */
[----:B------:R-:W-:Y:S02]  /*4e10*/  @P6 ISETP.GE.AND P6, PT, R10, UR5, PT ;  /* 0x000000050a006c0c */ /* 0x000fe4000bfc6270 */
[----:B------:R-:W-:Y:S03]  /*4e20*/  PLOP3.LUT P4, PT, PT, PT, UP0, 0x80, 0x0 ;  /* 0x000000000000781c */ /* 0x000fe60003f8f008 */
[----:B------:R3:W-:Y:S10]  /*4e30*/  MUFU.EX2 R167, R7 ;  /* 0x0000000700a77308 */ /* 0x0007f40000000800 */
[----:B------:R-:W2:Y:S01]  /*4e40*/  MUFU.TANH R209, R23 ;  /* 0x0000001700d17308 */ /* 0x000ea20000002400 */
[----:B-1----:R-:W-:Y:S05]  /*4e50*/  FFMA.FTZ R6, R158, -UR4, R198 ;  /* 0x800000049e067c23 */ /* 0x002fea00080100c6 */
[----:B------:R-:W-:Y:S04]  /*4e60*/  @P1 FSEL R6, R6, -INF , !P6 ;  /* 0xff80000006061808 */ /* 0x000fe80007000000 */
[----:B------:R-:W1:Y:S01]  /*4e70*/  MUFU.TANH R211, R22 ;  /* 0x0000001600d37308 */ /* 0x000e620000002400 */
[----:B------:R-:W-:Y:S01]  /*4e80*/  PLOP3.LUT P1, PT, PT, PT, UP0, 0x80, 0x0 ;  /* 0x000000000000781c */ /* 0x000fe20003f2f008 */
[----:B---3--:R-:W-:Y:S02]  /*4e90*/  FFMA.FTZ R7, R159, -UR4, R199 ;  /* 0x800000049f077c23 */ /* 0x008fe400080100c7 */
[--C-:B------:R-:W-:Y:S03]  /*4ea0*/  FFMA.FTZ R6, R6, c[0x0][0x23c], -R8.reuse ;  /* 0x00008f0006067a23 */ /* 0x100fe60000010808 */
[----:B------:R-:W-:Y:S03]  /*4eb0*/  @P0 FSEL R7, R7, -INF , !P5 ;  /* 0xff80000007070808 */ /* 0x000fe60006800000 */
[----:B------:R2:W-:Y:S01]  /*4ec0*/  MUFU.EX2 R153, R6 ;  /* 0x0000000600997308 */ /* 0x0005e20000000800 */
[----:B------:R-:W-:Y:S01]  /*4ed0*/  PLOP3.LUT P0, PT, PT, PT, UP0, 0x80, 0x0 ;  /* 0x000000000000781c */ /* 0x000fe20003f0f008 */
[----:B------:R-:W-:Y:S08]  /*4ee0*/  FFMA.FTZ R7, R7, c[0x0][0x23c], -R8 ;  /* 0x00008f0007077a23 */ /* 0x000ff00000010808 */
[----:B------:R1:W-:Y:S10]  /*4ef0*/  MUFU.EX2 R154, R7 ;  /* 0x00000007009a7308 */ /* 0x0003f40000000800 */
[----:B------:R-:W3:Y:S01]  /*4f00*/  MUFU.TANH R213, R25 ;  /* 0x0000001900d57308 */ /* 0x000ee20000002400 */
[----:B--2---:R-:W-:Y:S05]  /*4f10*/  FFMA.FTZ R6, R160, -UR4, R209 ;  /* 0x80000004a0067c23 */ /* 0x004fea00080100d1 */
[----:B------:R-:W-:Y:S04]  /*4f20*/  @P0 FSEL R6, R6, -INF , !P6 ;  /* 0xff80000006060808 */ /* 0x000fe80007000000 */
[----:B------:R-:W2:Y:S01]  /*4f30*/  MUFU.TANH R214, R24 ;  /* 0x0000001800d67308 */ /* 0x000ea20000002400 */
[----:B------:R-:W-:Y:S01]  /*4f40*/  PLOP3.LUT P0, PT, PT, PT, UP0, 0x80, 0x0 ;  /* 0x000000000000781c */ /* 0x000fe20003f0f008 */
[----:B-1----:R-:W-:Y:S02]  /*4f50*/  FFMA.FTZ R7, R161, -UR4, R211 ;  /* 0x80000004a1077c23 */ /* 0x002fe400080100d3 */
[--C-:B------:R-:W-:Y:S03]  /*4f60*/  FFMA.FTZ R6, R6, c[0x0][0x23c], -R5.reuse ;  /* 0x00008f0006067a23 */ /* 0x100fe60000010805 */
[----:B------:R-:W-:Y:S03]  /*4f70*/  @P2 FSEL R7, R7, -INF , !P5 ;  /* 0xff80000007072808 */ /* 0x000fe60006800000 */
[----:B------:R3:W-:Y:S01]  /*4f80*/  MUFU.EX2 R160, R6 ;  /* 0x0000000600a07308 */ /* 0x0007e20000000800 */
[----:B------:R-:W-:Y:S01]  /*4f90*/  PLOP3.LUT P2, PT, PT, PT, UP0, 0x80, 0x0 ;  /* 0x000000000000781c */ /* 0x000fe20003f4f008 */
[----:B------:R-:W-:Y:S08]  /*4fa0*/  FFMA.FTZ R7, R7, c[0x0][0x23c], -R5 ;  /* 0x00008f0007077a23 */ /* 0x000ff00000010805 */
[----:B------:R2:W-:Y:S10]  /*4fb0*/  MUFU.EX2 R161, R7 ;  /* 0x0000000700a17308 */ /* 0x0005f40000000800 */
[----:B------:R-:W1:Y:S01]  /*4fc0*/  MUFU.TANH R227, R26 ;  /* 0x0000001a00e37308 */ /* 0x000e620000002400 */
[----:B---3--:R-:W-:Y:S05]  /*4fd0*/  FFMA.FTZ R6, R133, -UR4, R213 ;  /* 0x8000000485067c23 */ /* 0x008fea00080100d5 */
[----:B------:R-:W-:Y:S04]  /*4fe0*/  @P1 FSEL R6, R6, -INF , !P6 ;  /* 0xff80000006061808 */ /* 0x000fe80007000000 */
[----:B------:R-:W3:Y:S01]  /*4ff0*/  MUFU.TANH R225, R27 ;  /* 0x0000001b00e17308 */ /* 0x000ee20000002400 */
[----:B------:R-:W-:Y:S01]  /*5000*/  PLOP3.LUT P1, PT, PT, PT, UP0, 0x80, 0x0 ;  /* 0x000000000000781c */ /* 0x000fe20003f2f008 */
[----:B--2---:R-:W-:Y:S02]  /*5010*/  FFMA.FTZ R7, R157, -UR4, R214 ;  /* 0x800000049d077c23 */ /* 0x004fe400080100d6 */
[--C-:B------:R-:W-:Y:S03]  /*5020*/  FFMA.FTZ R6, R6, c[0x0][0x23c], -R4.reuse ;  /* 0x00008f0006067a23 */ /* 0x100fe60000010804 */
[----:B------:R-:W-:Y:S03]  /*5030*/  @P2 FSEL R7, R7, -INF , !P5 ;  /* 0xff80000007072808 */ /* 0x000fe60006800000 */
[----:B------:R3:W-:Y:S01]  /*5040*/  MUFU.EX2 R184, R6 ;  /* 0x0000000600b87308 */ /* 0x0007e20000000800 */
[----:B------:R-:W-:Y:S01]  /*5050*/  PLOP3.LUT P2, PT, PT, PT, UP0, 0x80, 0x0 ;  /* 0x000000000000781c */ /* 0x000fe20003f4f008 */
[----:B------:R-:W-:Y:S02]  /*5060*/  FFMA.FTZ R10, R7, c[0x0][0x23c], -R4 ;  /* 0x00008f00070a7a23 */ /* 0x000fe40000010804 */
[----:B-1----:R-:W-:Y:S06]  /*5070*/  FFMA.FTZ R7, R163, -UR4, R227 ;  /* 0x80000004a3077c23 */ /* 0x002fec00080100e3 */
[----:B------:R1:W-:Y:S01]  /*5080*/  MUFU.EX2 R203, R10 ;  /* 0x0000000a00cb7308 */ /* 0x0003e20000000800 */
[----:B------:R-:W-:Y:S02]  /*5090*/  @P0 FSEL R7, R7, -INF , !P5 ;  /* 0xff80000007070808 */ /* 0x000fe40006800000 */
[----:B------:R-:W-:Y:S03]  /*50a0*/  PLOP3.LUT P0, PT, PT, PT, UP0, 0x80, 0x0 ;  /* 0x000000000000781c */ /* 0x000fe60003f0f008 */
[--C-:B------:R-:W-:Y:S04]  /*50b0*/  FFMA.FTZ R7, R7, c[0x0][0x23c], -R0.reuse ;  /* 0x00008f0007077a23 */ /* 0x100fe80000010800 */
[----:B------:R2:W-:Y:S01]  /*50c0*/  MUFU.EX2 R218, R7 ;  /* 0x0000000700da7308 */ /* 0x0005e20000000800 */
[----:B---3--:R-:W-:Y:S05]  /*50d0*/  FFMA.FTZ R6, R162, -UR4, R225 ;  /* 0x80000004a2067c23 */ /* 0x008fea00080100e1 */
[----:B------:R-:W-:Y:S04]  /*50e0*/  @P0 FSEL R6, R6, -INF , !P6 ;  /* 0xff80000006060808 */ /* 0x000fe80007000000 */
[----:B------:R-:W3:Y:S01]  /*50f0*/  MUFU.TANH R217, R31 ;  /* 0x0000001f00d97308 */ /* 0x000ee20000002400 */
[----:B------:R-:W-:Y:S02]  /*5100*/  PLOP3.LUT P0, PT, PT, PT, UP0, 0x80, 0x0 ;  /* 0x000000000000781c */ /* 0x000fe40003f0f008 */
[C---:B-1----:R-:W-:Y:S02]  /*5110*/  @P2 IADD3 R10, R9.reuse, 0x18, RZ ;  /* 0x00000018090a2810 */ /* 0x042fe40007ffe0ff */
[----:B------:R-:W-:Y:S02]  /*5120*/  @P4 IADD3 R9, R9, 0x19, RZ ;  /* 0x0000001909094810 */ /* 0x000fe40007ffe0ff */
[----:B------:R-:W-:Y:S02]  /*5130*/  @P1 ISETP.GE.AND P2, PT, R10, UR5, PT ;  /* 0x000000050a001c0c */ /* 0x000fe4000bf46270 */
[----:B------:R-:W-:Y:S01]  /*5140*/  @P3 ISETP.GE.AND P3, PT, R9, UR5, PT ;  /* 0x0000000509003c0c */ /* 0x000fe2000bf66270 */
[----:B------:R-:W-:Y:S01]  /*5150*/  FFMA.FTZ R9, R6, c[0x0][0x23c], -R0 ;  /* 0x00008f0006097a23 */ /* 0x000fe20000010800 */
[----:B------:R-:W-:Y:S01]  /*5160*/  PLOP3.LUT P1, PT, PT, PT, UP0, 0x80, 0x0 ;  /* 0x000000000000781c */ /* 0x000fe20003f2f008 */
[----:B------:R-:W-:Y:S01]  /*5170*/  FFMA.FTZ R6, R181, -UR4, R204 ;  /* 0x80000004b5067c23 */ /* 0x000fe200080100cc */
[----:B------:R-:W1:Y:S01]  /*5180*/  MUFU.EX2 R229, R12 ;  /* 0x0000000c00e57308 */ /* 0x000e620000000800 */
[----:B--2---:R-:W-:Y:S08]  /*5190*/  FFMA.FTZ R7, R182, -UR4, R205 ;  /* 0x80000004b6077c23 */ /* 0x004ff000080100cd */
[----:B------:R-:W-:Y:S01]  /*51a0*/  @P0 FSEL R6, R6, -INF , !P3 ;  /* 0xff80000006060808 */ /* 0x000fe20005800000 */
[----:B------:R-:W-:Y:S01]  /*51b0*/  MUFU.EX2 R228, R11 ;  /* 0x0000000b00e47308 */ /* 0x000fe20000000800 */
[----:B------:R-:W-:Y:S02]  /*51c0*/  @P1 FSEL R7, R7, -INF , !P2 ;  /* 0xff80000007071808 */ /* 0x000fe40005000000 */
[----:B------:R-:W-:Y:S02]  /*51d0*/  PLOP3.LUT P1, PT, PT, PT, UP0, 0x80, 0x0 ;  /* 0x000000000000781c */ /* 0x000fe40003f2f008 */
[----:B------:R-:W-:Y:S01]  /*51e0*/  PLOP3.LUT P0, PT, PT, PT, UP0, 0x80, 0x0 ;  /* 0x000000000000781c */ /* 0x000fe20003f0f008 */
[--C-:B------:R-:W-:Y:S02]  /*51f0*/  FFMA.FTZ R7, R7, c[0x0][0x23c], -R4.reuse ;  /* 0x00008f0007077a23 */ /* 0x100fe40000010804 */
[----:B------:R-:W-:Y:S02]  /*5200*/  FFMA.FTZ R4, R6, c[0x0][0x23c], -R4 ;  /* 0x00008f0006047a23 */ /* 0x000fe40000010804 */
[----:B------:R-:W-:Y:S01]  /*5210*/  FFMA.FTZ R6, R157, -UR4, R220 ;  /* 0x800000049d067c23 */ /* 0x000fe200080100dc */
[----:B------:R2:W-:Y:S05]  /*5220*/  MUFU.EX2 R163, R7 ;  /* 0x0000000700a37308 */ /* 0x0005ea0000000800 */
[----:B------:R-:W-:Y:S02]  /*5230*/  @P1 FSEL R6, R6, -INF , !P2 ;  /* 0xff80000006061808 */ /* 0x000fe40005000000 */
[----:B------:R-:W-:Y:S03]  /*5240*/  PLOP3.LUT P1, PT, PT, PT, UP0, 0x80, 0x0 ;  /* 0x000000000000781c */ /* 0x000fe60003f2f008 */
[----:B------:R1:W-:Y:S01]  /*5250*/  MUFU.EX2 R162, R4 ;  /* 0x0000000400a27308 */ /* 0x0003e20000000800 */
[----:B------:R-:W-:Y:S09]  /*5260*/  FFMA.FTZ R6, R6, c[0x0][0x23c], -R0 ;  /* 0x00008f0006067a23 */ /* 0x000ff20000010800 */
[----:B------:R3:W-:Y:S01]  /*5270*/  MUFU.EX2 R181, R6 ;  /* 0x0000000600b57308 */ /* 0x0007e20000000800 */
[----:B--2---:R-:W-:Y:S05]  /*5280*/  FFMA.FTZ R7, R134, -UR4, R152 ;  /* 0x8000000486077c23 */ /* 0x004fea0008010098 */
[----:B------:R-:W-:Y:S04]  /*5290*/  @P0 FSEL R7, R7, -INF , !P2 ;  /* 0xff80000007070808 */ /* 0x000fe80005000000 */
[----:B------:R-:W-:Y:S01]  /*52a0*/  MUFU.EX2 R182, R9 ;  /* 0x0000000900b67308 */ /* 0x000fe20000000800 */
[----:B------:R-:W-:Y:S01]  /*52b0*/  PLOP3.LUT P0, PT, PT, PT, UP0, 0x80, 0x0 ;  /* 0x000000000000781c */ /* 0x000fe20003f0f008 */
[----:B-1----:R-:W-:Y:S02]  /*52c0*/  FFMA.FTZ R4, R132, -UR4, R151 ;  /* 0x8000000484047c23 */ /* 0x002fe40008010097 */
[--C-:B------:R-:W-:Y:S03]  /*52d0*/  FFMA.FTZ R7, R7, c[0x0][0x23c], -R8.reuse ;  /* 0x00008f0007077a23 */ /* 0x100fe60000010808 */
[----:B------:R-:W-:Y:S03]  /*52e0*/  @P1 FSEL R4, R4, -INF , !P3 ;  /* 0xff80000004041808 */ /* 0x000fe60005800000 */
[----:B------:R1:W-:Y:S01]  /*52f0*/  MUFU.EX2 R150, R7 ;  /* 0x0000000700967308 */ /* 0x0003e20000000800 */
[----:B------:R-:W-:Y:S01]  /*5300*/  PLOP3.LUT P1, PT, PT, PT, UP0, 0x80, 0x0 ;  /* 0x000000000000781c */ /* 0x000fe20003f2f008 */
[----:B------:R-:W-:Y:S02]  /*5310*/  FFMA.FTZ R8, R4, c[0x0][0x23c], -R8 ;  /* 0x00008f0004087a23 */ /* 0x000fe40000010808 */
[----:B------:R-:W-:Y:S02]  /*5320*/  FFMA.FTZ R4, R158, -UR4, R165 ;  /* 0x800000049e047c23 */ /* 0x000fe400080100a5 */
[----:B---3--:R-:W-:Y:S04]  /*5330*/  FFMA.FTZ R6, R159, -UR4, R183 ;  /* 0x800000049f067c23 */ /* 0x008fe800080100b7 */
[----:B------:R-:W4:Y:S01]  /*5340*/  MUFU.EX2 R149, R8 ;  /* 0x0000000800957308 */ /* 0x000f220000000800 */
[----:B------:R-:W-:Y:S03]  /*5350*/  @P0 FSEL R6, R6, -INF , !P2 ;  /* 0xff80000006060808 */ /* 0x000fe60005000000 */
        /* <DEDUP_REMOVED lines=10> */
[----:B----4-:R-:W-:Y:S01]  /*5400*/  IADD3 R146, P0, R146, UR13, RZ ;  /* 0x0000000d92927c10 */ /* 0x010fe2000ff1e0ff */
[----:B------:R4:W4:Y:S02]  /*5410*/  MUFU.EX2 R155, R5 ;  /* 0x00000005009b7308 */ /* 0x0009240000000800 */
[----:B------:R-:W-:Y:S01]  /*5420*/  FFMA.FTZ R0, R4, c[0x0][0x23c], -R0 ;  /* 0x00008f0004007a23 */ /* 0x000fe20000010800 */
[----:B------:R-:W-:Y:S02]  /*5430*/  F2FP.BF16.PACK_AB R4, R156, R164 ;  /* 0x000000a49c04723e */ /* 0x000fe400000010ff */
[----:B------:R-:W-:Y:S02]  /*5440*/  IADD3.X R147, R144, UR12, RZ, P0, !PT ;  /* 0x0000000c90937c10 */ /* 0x000fe400087fe4ff */
[----:B------:R-:W-:Y:S03]  /*5450*/  PLOP3.LUT P0, PT, PT, PT, UP0, 0x80, 0x0 ;  /* 0x000000000000781c */ /* 0x000fe60003f0f008 */
[----:B------:R4:W4:Y:S01]  /*5460*/  MUFU.EX2 R158, R0 ;  /* 0x00000000009e7308 */ /* 0x0009220000000800 */
[----:B------:R-:W2:Y:S01]  /*5470*/  LDG.E R144, [R146.64] ;  /* 0x0000000692907981 */ /* 0x000ea2000c1e1900 */
[----:B---3--:R-:W-:Y:S02]  /*5480*/  F2FP.BF16.PACK_AB R6, R229, R231 ;  /* 0x000000e7e506723e */ /* 0x008fe400000010ff */
[----:B-1----:R-:W-:Y:S02]  /*5490*/  F2FP.BF16.PACK_AB R7, R212, R221 ;  /* 0x000000ddd407723e */ /* 0x002fe400000010ff */
[----:B----4-:R-:W-:Y:S05]  /*54a0*/  F2FP.BF16.PACK_AB R5, R145, R195 ;  /* 0x000000c39105723e */ /* 0x010fea00000010ff */
[----:B------:R1:W-:Y:S04]  /*54b0*/  STS [R188+0x19000], R5 ;  /* 0x01900005bc007388 */ /* 0x0003e80000000800 */
[----:B------:R3:W-:Y:S01]  /*54c0*/  STS [R187+0x19000], R4 ;  /* 0x01900004bb007388 */ /* 0x0007e20000000800 */
[----:B------:R-:W-:Y:S05]  /*54d0*/  F2FP.BF16.PACK_AB R0, R166, R167 ;  /* 0x000000a7a600723e */ /* 0x000fea00000010ff */
[----:B------:R4:W-:Y:S04]  /*54e0*/  STS [R187+0x19400], R0 ;  /* 0x01940000bb007388 */ /* 0x0009e80000000800 */
[----:B------:R4:W-:Y:S01]  /*54f0*/  STS [R188+0x1a000], R6 ;  /* 0x01a00006bc007388 */ /* 0x0009e20000000800 */
[----:B-1----:R-:W-:Y:S02]  /*5500*/  F2FP.BF16.PACK_AB R5, R235, R236 ;  /* 0x000000eceb05723e */ /* 0x002fe400000010ff */
[----:B---3--:R-:W-:Y:S03]  /*5510*/  F2FP.BF16.PACK_AB R4, R160, R161 ;  /* 0x000000a1a004723e */ /* 0x008fe600000010ff */
[----:B------:R1:W-:Y:S04]  /*5520*/  STS [R188+0x1a400], R5 ;  /* 0x01a40005bc007388 */ /* 0x0003e80000000800 */
[----:B------:R3:W-:Y:S01]  /*5530*/  STS [R187+0x1a000], R7 ;  /* 0x01a00007bb007388 */ /* 0x0007e20000000800 */
[----:B----4-:R-:W-:Y:S02]  /*5540*/  F2FP.BF16.PACK_AB R0, R149, R150 ;  /* 0x000000969500723e */ /* 0x010fe400000010ff */
        /* <DEDUP_REMOVED lines=8> */
[----:B------:R-:W-:Y:S02]  /*55d0*/  F2FP.BF16.PACK_AB R4, R162, R163 ;  /* 0x000000a3a204723e */ /* 0x000fe400000010ff */
[----:B-1----:R-:W-:Y:S02]  /*55e0*/  F2FP.BF16.PACK_AB R5, R155, R157 ;  /* 0x0000009d9b05723e */ /* 0x002fe400000010ff */
[----:B---3--:R-:W-:Y:S03]  /*55f0*/  F2FP.BF16.PACK_AB R0, R158, R181 ;  /* 0x000000b59e00723e */ /* 0x008fe600000010ff */
[----:B------:R-:W-:Y:S04]  /*5600*/  STS [R185+0x19400], R5 ;  /* 0x01940005b9007388 */ /* 0x000fe80000000800 */
        /* <DEDUP_REMOVED lines=74> */
[----:B------:R-:W1:Y:S02]  /*5ab0*/  LDSM.16.M88.4 R132, [R168+0x13400] ;  /* 0x01340000a884783b */ /* 0x000e640000000200 */
[----:B------:R-:W-:Y:S02]  /*5ac0*/  FMUL.FTZ R145, R145, R5 ;  /* 0x0000000591917220 */ /* 0x000fe40000410000 */
[----:B------:R-:W-:Y:S04]  /*5ad0*/  FADD.FTZ R4, -R144, R4 ;  /* 0x0000000490047221 */ /* 0x000fe80000010100 */
[----:B------:R-:W-:Y:S01]  /*5ae0*/  FMUL.FTZ R4, R195, R4 ;  /* 0x00000004c3047220 */ /* 0x000fe20000410000 */
[----:B------:R2:W3:Y:S03]  /*5af0*/  LDG.E R5, [R146.64+0x20] ;  /* 0x0000200692057981 */ /* 0x0004e6000c1e1900 */
[----:B------:R-:W-:Y:S02]  /*5b00*/  FMUL.FTZ R148, R0, R4 ;  /* 0x0000000400947220 */ /* 0x000fe40000410000 */
[----:B------:R2:W4:Y:S04]  /*5b10*/  LDG.E R4, [R146.64+0x80] ;  /* 0x0000800692047981 */ /* 0x000528000c1e1900 */
[----:B------:R2:W4:Y:S05]  /*5b20*/  LDG.E R0, [R146.64+0xa0] ;  /* 0x0000a00692007981 */ /* 0x00052a000c1e1900 */
[C---:B------:R-:W-:Y:S02]  /*5b30*/  FADD.FTZ R16, -R144.reuse, R16 ;  /* 0x0000001090107221 */ /* 0x040fe40000010100 */
[----:B------:R-:W-:Y:S01]  /*5b40*/  FADD.FTZ R17, -R144, R17 ;  /* 0x0000001190117221 */ /* 0x000fe20000010100 */
[-C--:B-1----:R-:W-:Y:S08]  /*5b50*/  HMMA.16816.F32.BF16 R20, R140, R132.reuse, R20 ;  /* 0x000000848c14723c */ /* 0x082ff00000041814 */
[C---:B------:R-:W-:Y:S07]  /*5b60*/  HMMA.16816.F32.BF16 R24, R136.reuse, R132, R24 ;  /* 0x000000848818723c */ /* 0x040fee0000041818 */
[----:B------:R-:W-:Y:S01]  /*5b70*/  FFMA.FTZ R132, -R202, R202, 1 ;  /* 0x3f800000ca847423 */ /* 0x000fe200000101ca */
[-C--:B------:R-:W-:Y:S01]  /*5b80*/  HMMA.16816.F32.BF16 R28, R136, R134.reuse, R28 ;  /* 0x00000086881c723c */ /* 0x080fe2000004181c */
[----:B------:R-:W-:Y:S03]  /*5b90*/  FMUL.FTZ R133, R164, R16 ;  /* 0x00000010a4857220 */ /* 0x000fe60000410000 */
[----:B------:R-:W-:Y:S02]  /*5ba0*/  FMUL.FTZ R132, R132, c[0x0][0x2ec] ;  /* 0x0000bb0084847a20 */ /* 0x000fe40000410000 */
[----:B------:R-:W-:Y:S02]  /*5bb0*/  FFMA.FTZ R16, -R196, R196, 1 ;  /* 0x3f800000c4107423 */ /* 0x000fe400000101c4 */
[----:B--2---:R-:W-:Y:S01]  /*5bc0*/  FMUL.FTZ R146, R132, R145 ;  /* 0x0000009184927220 */ /* 0x004fe20000410000 */
[----:B------:R-:W-:Y:S03]  /*5bd0*/  HMMA.16816.F32.BF16 R32, R140, R134, R32 ;  /* 0x000000868c20723c */ /* 0x000fe60000041820 */
[----:B------:R-:W-:Y:S02]  /*5be0*/  FMUL.FTZ R132, R156, R17 ;  /* 0x000000119c847220 */ /* 0x000fe40000410000 */
[----:B------:R-:W-:Y:S02]  /*5bf0*/  FFMA.FTZ R17, -R200, R200, 1 ;  /* 0x3f800000c8117423 */ /* 0x000fe400000101c8 */
[----:B------:R-:W-:Y:S02]  /*5c00*/  FADD.FTZ R20, -R144, R20 ;  /* 0x0000001490147221 */ /* 0x000fe40000010100 */
[----:B------:R-:W-:Y:S03]  /*5c10*/  FMUL.FTZ R17, R17, c[0x0][0x2ec] ;  /* 0x0000bb0011117a20 */ /* 0x000fe60000410000 */
[----:B------:R-:W-:Y:S02]  /*5c20*/  FMUL.FTZ R16, R16, c[0x0][0x2ec] ;  /* 0x0000bb0010107a20 */ /* 0x000fe40000410000 */
[----:B------:R-:W-:Y:S02]  /*5c30*/  FADD.FTZ R21, -R144, R21 ;  /* 0x0000001590157221 */ /* 0x000fe40000010100 */
        /* <DEDUP_REMOVED lines=15> */
[----:B------:R-:W-:Y:S02]  /*5d30*/  FFMA.FTZ R21, -R199, R199, 1 ;  /* 0x3f800000c7157423 */ /* 0x000fe400000101c7 */
[----:B------:R-:W-:Y:S02]  /*5d40*/  FMUL.FTZ R20, R20, c[0x0][0x2ec] ;  /* 0x0000bb0014147a20 */ /* 0x000fe40000410000 */
[----:B------:R-:W-:Y:S02]  /*5d50*/  FMUL.FTZ R21, R21, c[0x0][0x2ec] ;  /* 0x0000bb0015157a20 */ /* 0x000fe40000410000 */
[----:B------:R-:W-:Y:S02]  /*5d60*/  FMUL.FTZ R142, R20, R134 ;  /* 0x00000086148e7220 */ /* 0x000fe40000410000 */
        /* <DEDUP_REMOVED lines=61> */
[----:B------:R-:W-:Y:S02]  /*6140*/  FMUL.FTZ R7, R7, c[0x0][0x2ec] ;  /* 0x0000bb0007077a20 */ /* 0x000fe40000410000 */
[----:B------:R-:W-:Y:S02]  /*6150*/  FMUL.FTZ R24, R184, R24 ;  /* 0x00000018b8187220 */ /* 0x000fe40000410000 */
[----:B------:R-:W-:Y:S01]  /*6160*/  FMUL.FTZ R25, R163, R25 ;  /* 0x00000019a3197220 */ /* 0x000fe20000410000 */
[----:B------:R-:W-:Y:S01]  /*6170*/  MOV R163, R189 ;  /* 0x000000bd00a37202 */ /* 0x000fe20000000f00 */
[----:B------:R-:W-:Y:S01]  /*6180*/  FMUL.FTZ R23, R162, R23 ;  /* 0x00000017a2177220 */ /* 0x000fe20000410000 */
[----:B------:R-:W-:Y:S01]  /*6190*/  MOV R162, R190 ;  /* 0x000000be00a27202 */ /* 0x000fe20000000f00 */
        /* <DEDUP_REMOVED lines=105> */
.L_x_1083:
        /* <DEDUP_REMOVED lines=138> */
.L_x_1084:
        /* <DEDUP_REMOVED lines=370> */
[----:B------:R-:W-:Y:S01]  /*87f0*/  UISETP.NE.AND UP0, UPT, UR22, -0x1, UPT ;  /* 0xffffffff1600788c */ /* 0x000fe2000bf05270 */
[----:B------:R-:W-:Y:S01]  /*8800*/  F2FP.BF16.PACK_AB R78, R79, R78 ;  /* 0x0000004e4f4e723e */ /* 0x000fe200000010ff */
[----:B------:R-:W-:Y:S01]  /*8810*/  ULDC.64 UR10, c[0x0][0x3a0] ;  /* 0x0000e800000a7ab9 */ /* 0x000fe20000000a00 */
[----:B------:R-:W-:-:S03]  /*8820*/  F2FP.BF16.PACK_AB R0, R0, R126 ;  /* 0x0000007e0000723e */ /* 0x000fc600000010ff */
[----:B------:R-:W-:-:S05]  /*8830*/  PLOP3.LUT P0, PT, PT, PT, UP0, 0x80, 0x0 ;  /* 0x000000000000781c */ /* 0x000fca0003f0f008 */
[----:B------:R-:W-:-:S04]  /*8840*/  @UP0 UIADD3 UR4, UR21, UR22, URZ ;  /* 0x0000001615040290 */ /* 0x000fc8000fffe03f */
[----:B------:R-:W-:-:S04]  /*8850*/  @UP0 UIMAD.WIDE.U32 UR8, UR4, UR10, URZ ;  /* 0x0000000a040802a5 */ /* 0x000fc8000f8e003f */
[----:B------:R-:W-:-:S03]  /*8860*/  @UP0 UIMAD UR15, UR4, UR11, UR9 ;  /* 0x0000000b040f02a4 */ /* 0x000fc6000f8e0209 */
[----:B------:R-:W-:Y:S01]  /*8870*/  @UP0 UMOV UR14, UR8 ;  /* 0x00000008000e0c82 */ /* 0x000fe20008000000 */
[----:B--2---:R1:W-:Y:S04]  /*8880*/  STS [R144], R21 ;  /* 0x0000001590007388 */ /* 0x0043e80000000800 */
        /* <DEDUP_REMOVED lines=58> */
.L_x_1086:
        /* <DEDUP_REMOVED lines=18> */
.L_x_1087:
        /* <DEDUP_REMOVED lines=54> */
.L_x_1089:
[----:B------:R-:W-:Y:S05]  /*90b0*/  BSYNC B0 ;  /* 0x0000000000007941 */ /* 0x000fea0003800000 */
.L_x_1088:
        /* <DEDUP_REMOVED lines=20> */
.L_x_1091:
[----:B------:R-:W-:Y:S05]  /*9200*/  BSYNC B0 ;  /* 0x0000000000007941 */ /* 0x000fea0003800000 */
.L_x_1090:
        /* <DEDUP_REMOVED lines=29> */
.L_x_1093:
[----:B------:R-:W-:Y:S05]  /*93e0*/  BSYNC B0 ;  /* 0x0000000000007941 */ /* 0x000fea0003800000 */
.L_x_1092:
        /* <DEDUP_REMOVED lines=18> */
.L_x_1069:
        /* <DEDUP_REMOVED lines=20> */
.L_x_1095:
        /* <DEDUP_REMOVED lines=18> */
.L_x_1096:
        /* <DEDUP_REMOVED lines=41> */
.L_x_1098:
[----:B------:R-:W-:Y:S05]  /*9a00*/  BSYNC B0 ;  /* 0x0000000000007941 */ /* 0x000fea0003800000 */
.L_x_1097:
        /* <DEDUP_REMOVED lines=19> */
.L_x_1100:
[----:B------:R-:W-:Y:S05]  /*9b40*/  BSYNC B0 ;  /* 0x0000000000007941 */ /* 0x000fea0003800000 */
.L_x_1099:
        /* <DEDUP_REMOVED lines=29> */
.L_x_1102:
[----:B------:R-:W-:Y:S05]  /*9d20*/  BSYNC B0 ;  /* 0x0000000000007941 */ /* 0x000fea0003800000 */
.L_x_1101:
        /* <DEDUP_REMOVED lines=16> */
.L_x_1094:
[----:B------:R-:W-:Y:S05]  /*9e30*/  BSYNC B1 ;  /* 0x0000000000017941 */ /* 0x000fea0003800000 */
.L_x_1064:
        /* <DEDUP_REMOVED lines=11> */
.L_x_1103:
[----:B------:R-:W-:Y:S05]  /*9ef0*/  EXIT ;  /* 0x000000000000794d */ /* 0x000fea0003800000 */
.L_x_1105:
        /* <DEDUP_REMOVED lines=16> */
.L_x_1308:


//--------------------- .text._ZN5flash44flash_bwd_dq_dk_dv_loop_seqk_parallel_kernelI23Flash_bwd_kernel_traitsILi96ELi64ELi128ELi8ELi2ELi4ELi4ELb0ELb0EN7cutlass10bfloat16_tE19Flash_kernel_traitsILi96ELi64ELi128ELi8ES3_EELb1ELb0ELb1ELb0ELb0ELb1ELb0EEEvNS_16Flash_bwd_paramsE --------------------------
	.section	.text._ZN5flash44flash_bwd_dq_dk_dv_loop_seqk_parallel_kernelI23Flash_bwd_kernel_traitsILi96ELi64ELi128ELi8ELi2ELi4ELi4ELb0ELb0EN7cutlass10bfloat16_tE19Flash_kernel_traitsILi96ELi64ELi128ELi8ES3_EELb1ELb0ELb1ELb0ELb0ELb1ELb0EEEvNS_16Flash_bwd_paramsE,"ax",@progbits
	.sectioninfo	@"SHI_REGISTERS=255"
	.align	128
        .global         _ZN5flash44flash_bwd_dq_dk_dv_loop_seqk_parallel_kernelI23Flash_bwd_kernel_traitsILi96ELi64ELi128ELi8ELi2ELi4ELi4ELb0ELb0EN7cutlass10bfloat16_tE19Flash_kernel_traitsILi96ELi64ELi128ELi8ES3_EELb1ELb0ELb1ELb0ELb0ELb1ELb0EEEvNS_16Flash_bwd_paramsE
        .type           _ZN5flash44flash_bwd_dq_dk_dv_loop_seqk_parallel_kernelI23Flash_bwd_kernel_traitsILi96ELi64ELi128ELi8ELi2ELi4ELi4ELb0ELb0EN7cutlass10bfloat16_tE19Flash_kernel_traitsILi96ELi64ELi128ELi8ES3_EELb1ELb0ELb1ELb0ELb0ELb1ELb0EEEvNS_16Flash_bwd_paramsE,@function
        .size           _ZN5flash44flash_bwd_dq_dk_dv_loop_seqk_parallel_kernelI23Flash_bwd_kernel_traitsILi96ELi64ELi128ELi8ELi2ELi4ELi4ELb0ELb0EN7cutlass10bfloat16_tE19Flash_kernel_traitsILi96ELi64ELi128ELi8ES3_EELb1ELb0ELb1ELb0ELb0ELb1ELb0EEEvNS_16Flash_bwd_paramsE,(.L_x_1309 - _ZN5flash44flash_bwd_dq_dk_dv_loop_seqk_parallel_kernelI23Flash_bwd_kernel_traitsILi96ELi64ELi128ELi8ELi2ELi4ELi4ELb0ELb0EN7cutlass10bfloat16_tE19Flash_kernel_traitsILi96ELi64ELi128ELi8ES3_EELb1ELb0ELb1ELb0ELb0ELb1ELb0EEEvNS_16Flash_bwd_paramsE)
        .other          _ZN5flash44flash_bwd_dq_dk_dv_loop_seqk_parallel_kernelI23Flash_bwd_kernel_traitsILi96ELi64ELi128ELi8ELi2ELi4ELi4ELb0ELb0EN7cutlass10bfloat16_tE19Flash_kernel_traitsILi96ELi64ELi128ELi8ES3_EELb1ELb0ELb1ELb0ELb0ELb1ELb0EEEvNS_16Flash_bwd_paramsE,@"STO_CUDA_ENTRY STV_DEFAULT"
_ZN5flash44flash_bwd_dq_dk_dv_loop_seqk_parallel_kernelI23Flash_bwd_kernel_traitsILi96ELi64ELi128ELi8ELi2ELi4ELi4ELb0ELb0EN7cutlass10bfloat16_tE19Flash_kernel_traitsILi96ELi64ELi128ELi8ES3_EELb1ELb0ELb1ELb0ELb0ELb1ELb0EEEvNS_16Flash_bwd_paramsE:
.text._ZN5flash44flash_bwd_dq_dk_dv_loop_seqk_parallel_kernelI23Flash_bwd_kernel_traitsILi96ELi64ELi128ELi8ELi2ELi4ELi4ELb0ELb0EN7cutlass10bfloat16_tE19Flash_kernel_traitsILi96ELi64ELi128ELi8ES3_EELb1ELb0ELb1ELb0ELb0ELb1ELb0EEEvNS_16Flash_bwd_paramsE:
        /* <DEDUP_REMOVED lines=12> */
[----:B------:R-:W-:Y:S01]  /*00c0*/  IMAD.MOV.U32 R193, RZ, RZ, -0x10 ;  /* 0xfffffff0ffc17424 */ /* 0x000fe200078e00ff */
[----:B------:R-:W2:Y:S01]  /*00d0*/  S2R R252, SR_CTAID.Y ;  /* 0x0000000000fc7919 */ /* 0x000ea20000002600 */
[----:B------:R-:W-:Y:S01]  /*00e0*/  IMAD.MOV.U32 R170, RZ, RZ, 0x40 ;  /* 0x00000040ffaa7424 */ /* 0x000fe200078e00ff */
[----:B-1----:R-:W-:-:S04]  /*00f0*/  SHF.R.S32.HI R2, RZ, 0x1f, R8 ;  /* 0x0000001fff027819 */ /* 0x002fc80000011408 */
[CC--:B------:R-:W-:Y:S02]  /*0100*/  LEA.HI R0, R2.reuse, R8.reuse, RZ, 0x4 ;  /* 0x0000000802007211 */ /* 0x0c0fe400078f20ff */
[CC--:B------:R-:W-:Y:S02]  /*0110*/  LEA.HI R19, R2.reuse, R8.reuse, RZ, 0x3 ;  /* 0x0000000802137211 */ /* 0x0c0fe400078f18ff */
[----:B------:R-:W-:Y:S02]  /*0120*/  SHF.R.S32.HI R3, RZ, 0x4, R0 ;  /* 0x00000004ff037819 */ /* 0x000fe40000011400 */
[CC--:B------:R-:W-:Y:S02]  /*0130*/  LEA.HI R9, R2.reuse, R8.reuse, RZ, 0x5 ;  /* 0x0000000802097211 */ /* 0x0c0fe400078f28ff */
[----:B------:R-:W-:Y:S02]  /*0140*/  LEA.HI R7, R2, R8, RZ, 0x2 ;  /* 0x0000000802077211 */ /* 0x000fe400078f10ff */
[----:B------:R-:W-:-:S02]  /*0150*/  LOP3.LUT R4, R19, 0xfffffff8, RZ, 0xc0, !PT ;  /* 0xfffffff813047812 */ /* 0x000fc400078ec0ff */
[CC--:B------:R-:W-:Y:S02]  /*0160*/  LEA.HI R227, R2.reuse, R8.reuse, RZ, 0x6 ;  /* 0x0000000802e37211 */ /* 0x0c0fe400078f30ff */
[----:B------:R-:W-:Y:S01]  /*0170*/  LEA.HI R16, R2, R8, RZ, 0x7 ;  /* 0x0000000802107211 */ /* 0x000fe200078f38ff */
[----:B------:R-:W-:Y:S01]  /*0180*/  IMAD.IADD R10, R8, 0x1, -R4 ;  /* 0x00000001080a7824 */ /* 0x000fe200078e0a04 */
[C---:B------:R-:W-:Y:S02]  /*0190*/  LOP3.LUT R2, R0.reuse, 0xfffffff0, RZ, 0xc0, !PT ;  /* 0xfffffff000027812 */ /* 0x040fe400078ec0ff */
[----:B------:R-:W-:Y:S02]  /*01a0*/  SHF.R.S32.HI R12, RZ, 0x3, R19 ;  /* 0x00000003ff0c7819 */ /* 0x000fe40000011413 */
[----:B------:R-:W-:Y:S01]  /*01b0*/  LEA.HI R0, R0, R3, RZ, 0x1 ;  /* 0x0000000300007211 */ /* 0x000fe200078f08ff */
[----:B------:R-:W-:Y:S01]  /*01c0*/  IMAD.IADD R6, R8, 0x1, -R2 ;  /* 0x0000000108067824 */ /* 0x000fe200078e0a02 */
[----:B------:R-:W-:Y:S01]  /*01d0*/  LOP3.LUT R5, R9, 0xffffffe0, RZ, 0xc0, !PT ;  /* 0xffffffe009057812 */ /* 0x000fe200078ec0ff */
[----:B------:R-:W-:Y:S01]  /*01e0*/  IMAD.SHL.U32 R2, R12, 0x40, RZ ;  /* 0x000000400c027824 */ /* 0x000fe200078e00ff */
[----:B------:R-:W-:-:S02]  /*01f0*/  LOP3.LUT R11, R7, 0xfffffffc, RZ, 0xc0, !PT ;  /* 0xfffffffc070b7812 */ /* 0x000fc400078ec0ff */
[----:B------:R-:W-:Y:S01]  /*0200*/  LOP3.LUT R0, R0, 0xfffffffe, RZ, 0xc0, !PT ;  /* 0xfffffffe00007812 */ /* 0x000fe200078ec0ff */
[----:B------:R-:W-:Y:S01]  /*0210*/  IMAD.IADD R5, R8, 0x1, -R5 ;  /* 0x0000000108057824 */ /* 0x000fe200078e0a05 */
[----:B------:R-:W-:Y:S01]  /*0220*/  LEA.HI R13, R10, R10, RZ, 0x1 ;  /* 0x0000000a0a0d7211 */ /* 0x000fe200078f08ff */
[----:B------:R-:W-:Y:S01]  /*0230*/  IMAD.IADD R15, R8, 0x1, -R11 ;  /* 0x00000001080f7824 */ /* 0x000fe200078e0a0b */
[----:B------:R-:W-:Y:S01]  /*0240*/  SHF.R.S32.HI R227, RZ, 0x6, R227 ;  /* 0x00000006ffe37819 */ /* 0x000fe200000114e3 */
[----:B------:R-:W-:Y:S01]  /*0250*/  IMAD.IADD R14, R3, 0x1, -R0 ;  /* 0x00000001030e7824 */ /* 0x000fe200078e0a00 */
[----:B------:R-:W-:Y:S01]  /*0260*/  LOP3.LUT R0, R2, 0xc0, RZ, 0xc0, !PT ;  /* 0x000000c002007812 */ /* 0x000fe200078ec0ff */
[----:B------:R-:W-:Y:S01]  /*0270*/  IMAD.SHL.U32 R242, R15, 0x8, RZ ;  /* 0x000000080ff27824 */ /* 0x000fe200078e00ff */
[----:B------:R-:W-:Y:S02]  /*0280*/  SHF.R.S32.HI R3, RZ, 0x1f, R5 ;  /* 0x0000001fff037819 */ /* 0x000fe40000011405 */
[----:B------:R-:W-:-:S02]  /*0290*/  LOP3.LUT R2, R13, 0x7fffffe, RZ, 0xc0, !PT ;  /* 0x07fffffe0d027812 */ /* 0x000fc400078ec0ff */
[----:B------:R-:W-:Y:S02]  /*02a0*/  SHF.R.U32.HI R8, RZ, 0x3, R0 ;  /* 0x00000003ff087819 */ /* 0x000fe40000011600 */
[----:B------:R-:W-:Y:S01]  /*02b0*/  LOP3.LUT R4, R0, 0x18, R242, 0xf8, !PT ;  /* 0x0000001800047812 */ /* 0x000fe200078ef8f2 */
[----:B------:R-:W-:Y:S01]  /*02c0*/  IMAD R0, R227, 0x4, R14 ;  /* 0x00000004e3007824 */ /* 0x000fe200078e020e */
[----:B------:R-:W-:Y:S01]  /*02d0*/  LEA.HI R208, R3, R5, RZ, 0x2 ;  /* 0x0000000503d07211 */ /* 0x000fe200078f10ff */
[----:B------:R-:W-:Y:S01]  /*02e0*/  IMAD.IADD R3, R10, 0x1, -R2 ;  /* 0x000000010a037824 */ /* 0x000fe200078e0a02 */
[----:B------:R-:W-:Y:S02]  /*02f0*/  SHF.R.S32.HI R228, RZ, 0x2, R7 ;  /* 0x00000002ffe47819 */ /* 0x000fe40000011407 */
[----:B------:R-:W-:Y:S01]  /*0300*/  LOP3.LUT R236, R4, R8, RZ, 0x3c, !PT ;  /* 0x0000000804ec7212 */ /* 0x000fe200078e3cff */
[----:B------:R-:W-:Y:S01]  /*0310*/  IMAD R165, R0, 0x8, R3 ;  /* 0x0000000800a57824 */ /* 0x000fe200078e0203 */
[----:B------:R-:W-:-:S02]  /*0320*/  SHF.R.S32.HI R2, RZ, 0x1f, R7 ;  /* 0x0000001fff027819 */ /* 0x000fc40000011407 */
[----:B------:R-:W-:Y:S02]  /*0330*/  SHF.R.S32.HI R4, RZ, 0x1f, R6 ;  /* 0x0000001fff047819 */ /* 0x000fe40000011406 */
[----:B------:R-:W-:Y:S02]  /*0340*/  LEA.HI R3, R7, R228, RZ, 0x1 ;  /* 0x000000e407037211 */ /* 0x000fe400078f08ff */
[----:B------:R-:W-:Y:S02]  /*0350*/  LEA.HI R0, R6, R6, RZ, 0x1 ;  /* 0x0000000606007211 */ /* 0x000fe400078f08ff */
[----:B------:R-:W-:Y:S02]  /*0360*/  LEA.HI R2, R2, R228, RZ, 0x3 ;  /* 0x000000e402027211 */ /* 0x000fe400078f18ff */
[----:B------:R-:W-:Y:S02]  /*0370*/  LEA.HI R11, R4, R6, RZ, 0x3 ;  /* 0x00000006040b7211 */ /* 0x000fe400078f18ff */
[----:B------:R-:W-:-:S02]  /*0380*/  LOP3.LUT R3, R3, 0x7fffffe, RZ, 0xc0, !PT ;  /* 0x07fffffe03037812 */ /* 0x000fc400078ec0ff */
[--C-:B------:R-:W-:Y:S02]  /*0390*/  SHF.R.S32.HI R4, RZ, 0x1, R0.reuse ;  /* 0x00000001ff047819 */ /* 0x100fe40000011400 */
        /* <DEDUP_REMOVED lines=8> */
[----:B------:R-:W-:Y:S01]  /*0420*/  LEA.HI R3, R8, R4, RZ, 0x2 ;  /* 0x0000000408037211 */ /* 0x000fe200078f10ff */
[----:B------:R-:W-:Y:S01]  /*0430*/  IMAD.IADD R18, R6, 0x1, -R0 ;  /* 0x0000000106127824 */ /* 0x000fe200078e0a00 */
[----:B------:R-:W-:Y:S01]  /*0440*/  SHF.R.S32.HI R6, RZ, 0x1f, R9 ;  /* 0x0000001fff067819 */ /* 0x000fe20000011409 */
[----:B------:R-:W-:Y:S01]  /*0450*/  IMAD R0, R21, 0x8, R2 ;  /* 0x0000000815007824 */ /* 0x000fe200078e0202 */
[----:B------:R-:W-:Y:S01]  /*0460*/  LOP3.LUT R2, R5, 0x1, RZ, 0xc0, !PT ;  /* 0x0000000105027812 */ /* 0x000fe200078ec0ff */
[----:B------:R-:W-:Y:S01]  /*0470*/  IMAD.SHL.U32 R8, R15, 0x2, RZ ;  /* 0x000000020f087824 */ /* 0x000fe200078e00ff */
[----:B------:R-:W-:Y:S01]  /*0480*/  LOP3.LUT R3, R3, 0xfffffffc, RZ, 0xc0, !PT ;  /* 0xfffffffc03037812 */ /* 0x000fe200078ec0ff */
[----:B------:R-:W-:Y:S01]  /*0490*/  IMAD.U32 R236, R0, 0x20, R236 ;  /* 0x0000002000ec7824 */ /* 0x000fe200078e00ec */
[----:B------:R-:W-:-:S02]  /*04a0*/  LEA.HI R0, R6, R21, RZ, 0x2 ;  /* 0x0000001506007211 */ /* 0x000fc400078f10ff */
[----:B------:R-:W-:Y:S01]  /*04b0*/  ISETP.NE.U32.AND P5, PT, R2, 0x1, PT ;  /* 0x000000010200780c */ /* 0x000fe20003fa5070 */
[----:B------:R-:W-:Y:S01]  /*04c0*/  IMAD.IADD R17, R4, 0x1, -R3 ;  /* 0x0000000104117824 */ /* 0x000fe200078e0a03 */
[----:B------:R-:W-:Y:S01]  /*04d0*/  LEA.HI R2, R9, R21, RZ, 0x1 ;  /* 0x0000001509027211 */ /* 0x000fe200078f08ff */
[----:B------:R-:W-:Y:S01]  /*04e0*/  IMAD.SHL.U32 R4, R10, 0x40, RZ ;  /* 0x000000400a047824 */ /* 0x000fe200078e00ff */
[----:B------:R-:W-:Y:S02]  /*04f0*/  LOP3.LUT R0, R0, 0xfffffffc, RZ, 0xc0, !PT ;  /* 0xfffffffc00007812 */ /* 0x000fe400078ec0ff */
[----:B------:R-:W-:Y:S02]  /*0500*/  LOP3.LUT R6, R2, 0xfffffffe, RZ, 0xc0, !PT ;  /* 0xfffffffe02067812 */ /* 0x000fe400078ec0ff */
[----:B------:R-:W-:Y:S01]  /*0510*/  SHF.R.S32.HI R3, RZ, 0x1, R13 ;  /* 0x00000001ff037819 */ /* 0x000fe2000001140d */
[C---:B------:R-:W-:Y:S01]  /*0520*/  IMAD.IADD R2, R21.reuse, 0x1, -R0 ;  /* 0x0000000115027824 */ /* 0x040fe200078e0a00 */
        /* <DEDUP_REMOVED lines=12> */
[----:B------:R-:W-:Y:S01]  /*05f0*/  IMAD.IADD R11, R5, 0x1, -R3 ;  /* 0x00000001050b7824 */ /* 0x000fe200078e0a03 */
        /* <DEDUP_REMOVED lines=12> */
[C---:B------:R-:W-:Y:S01]  /*06c0*/  IMAD R0, R12.reuse, 0x1000, R8 ;  /* 0x000010000c007824 */ /* 0x040fe200078e0208 */
[----:B------:R-:W-:Y:S02]  /*06d0*/  LOP3.LUT R4, R5, R4, RZ, 0x3c, !PT ;  /* 0x0000000405047212 */ /* 0x000fe400078e3cff */
        /* <DEDUP_REMOVED lines=12> */
[----:B------:R-:W-:Y:S01]  /*07a0*/  SEL R169, R172, 0xffffffe0, !P1 ;  /* 0xffffffe0aca97807 */ /* 0x000fe20004800000 */
[----:B------:R-:W-:Y:S01]  /*07b0*/  IMAD.SHL.U32 R6, R17, 0x40, RZ ;  /* 0x0000004011067824 */ /* 0x000fe200078e00ff */
[----:B------:R-:W-:Y:S01]  /*07c0*/  LOP3.LUT R9, R2, 0x8, RZ, 0xc0, !PT ;  /* 0x0000000802097812 */ /* 0x000fe200078ec0ff */
[----:B------:R-:W-:Y:S01]  /*07d0*/  IMAD.SHL.U32 R2, R0, 0x40, RZ ;  /* 0x0000004000027824 */ /* 0x000fe200078e00ff */
[----:B------:R-:W-:Y:S01]  /*07e0*/  LOP3.LUT R3, R3, 0x1c0, RZ, 0xc0, !PT ;  /* 0x000001c003037812 */ /* 0x000fe200078ec0ff */
[----:B------:R-:W-:Y:S01]  /*07f0*/  IMAD.SHL.U32 R7, R14, 0x10, RZ ;  /* 0x000000100e077824 */ /* 0x000fe200078e00ff */
[----:B------:R-:W-:Y:S01]  /*0800*/  LOP3.LUT R6, R6, 0xc0, RZ, 0xc0, !PT ;  /* 0x000000c006067812 */ /* 0x000fe200078ec0ff */
[----:B------:R-:W-:Y:S01]  /*0810*/  IMAD.SHL.U32 R198, R198, 0x2, RZ ;  /* 0x00000002c6c67824 */ /* 0x000fe200078e00ff */
[----:B------:R-:W-:Y:S01]  /*0820*/  LOP3.LUT R2, R2, 0xc0, RZ, 0xc0, !PT ;  /* 0x000000c002027812 */ /* 0x000fe200078ec0ff */
[----:B------:R-:W-:Y:S01]  /*0830*/  IMAD R5, R14, 0x200, R5 ;  /* 0x000002000e057824 */ /* 0x000fe200078e0205 */
[----:B------:R-:W-:Y:S01]  /*0840*/  SHF.R.U32.HI R168, RZ, 0x3, R3 ;  /* 0x00000003ffa87819 */ /* 0x000fe20000011603 */
[----:B------:R-:W-:Y:S01]  /*0850*/  IMAD.SHL.U32 R165, R165, 0x2, RZ ;  /* 0x00000002a5a57824 */ /* 0x000fe200078e00ff */
[----:B------:R-:W-:-:S02]  /*0860*/  SHF.R.U32.HI R8, RZ, 0x3, R2 ;  /* 0x00000003ff087819 */ /* 0x000fc40000011602 */
[----:B------:R-:W-:Y:S02]  /*0870*/  LOP3.LUT R168, R168, R3, R9, 0x1e, !PT ;  /* 0x00000003a8a87212 */ /* 0x000fe400078e1e09 */
[----:B------:R-:W-:Y:S02]  /*0880*/  LOP3.LUT R8, R8, R2, R4, 0x1e, !PT ;  /* 0x0000000208087212 */ /* 0x000fe400078e1e04 */
[----:B------:R-:W-:Y:S01]  /*0890*/  LOP3.LUT P3, RZ, R0, 0x2, RZ, 0xc0, !PT ;  /* 0x0000000200ff7812 */ /* 0x000fe2000786c0ff */
[----:B------:R-:W-:Y:S01]  /*08a0*/  IMAD.U32 R168, R15, 0x200, R168 ;  /* 0x000002000fa87824 */ /* 0x000fe200078e00a8 */
[----:B------:R-:W-:Y:S01]  /*08b0*/  LOP3.LUT R10, R4, 0x10, R7, 0xf8, !PT ;  /* 0x00000010040a7812 */ /* 0x000fe200078ef807 */
[----:B------:R-:W-:Y:S01]  /*08c0*/  IMAD.IADD R8, R8, 0x1, R11 ;  /* 0x0000000108087824 */ /* 0x000fe200078e020b */
[----:B------:R-:W-:Y:S01]  /*08d0*/  SHF.R.U32.HI R7, RZ, 0x3, R6 ;  /* 0x00000003ff077819 */ /* 0x000fe20000011606 */
[----:B------:R-:W-:Y:S01]  /*08e0*/  IMAD.SHL.U32 R0, R20, 0x20, RZ ;  /* 0x0000002014007824 */ /* 0x000fe200078e00ff */
[----:B------:R-:W-:-:S02]  /*08f0*/  LEA R168, R168, 0x15000, 0x1 ;  /* 0x00015000a8a87811 */ /* 0x000fc400078e08ff */
[----:B------:R-:W-:Y:S01]  /*0900*/  LOP3.LUT R3, R7, R6, R9, 0x1e, !PT ;  /* 0x0000000607037212 */ /* 0x000fe200078e1e09 */
[----:B------:R-:W-:Y:S01]  /*0910*/  IMAD R4, R237, 0x200, R0 ;  /* 0x00000200ed047824 */ /* 0x000fe200078e0200 */
        /* <DEDUP_REMOVED lines=8> */
[----:B------:R-:W-:Y:S01]  /*09a0*/  SHF.R.S32.HI R208, RZ, 0x2, R208 ;  /* 0x00000002ffd07819 */ /* 0x000fe200000114d0 */
[----:B------:R-:W-:Y:S01]  /*09b0*/  IMAD.SHL.U32 R3, R5, 0x2, RZ ;  /* 0x0000000205037824 */ /* 0x000fe200078e00ff */
[----:B------:R-:W-:Y:S01]  /*09c0*/  SEL R166, R172, 0xffffffe0, !P6 ;  /* 0xffffffe0aca67807 */ /* 0x000fe20007000000 */
[----:B------:R-:W-:Y:S01]  /*09d0*/  IMAD.IADD R173, R0, 0x1, R2 ;  /* 0x0000000100ad7824 */ /* 0x000fe200078e0202 */
[----:B------:R-:W-:Y:S01]  /*09e0*/  LEA R231, R8, 0x9000, 0x1 ;  /* 0x0000900008e77811 */ /* 0x000fe200078e08ff */
[----:B------:R-:W-:Y:S01]  /*09f0*/  IMAD R208, R237, 0x10, R208 ;  /* 0x00000010edd07824 */ /* 0x000fe200078e02d0 */
[----:B------:R-:W-:Y:S01]  /*0a00*/  @P4 IADD3 R196, R198, -0x20, RZ ;  /* 0xffffffe0c6c44810 */ /* 0x000fe20007ffe0ff */
[----:B------:R-:W-:Y:S01]  /*0a10*/  IMAD.IADD R166, R165, 0x1, R166 ;  /* 0x00000001a5a67824 */ /* 0x000fe200078e02a6 */
[----:B------:R-:W-:Y:S01]  /*0a20*/  LOP3.LUT P0, RZ, R17, 0x2, RZ, 0xc0, !PT ;  /* 0x0000000211ff7812 */ /* 0x000fe2000780c0ff */
[----:B------:R-:W-:Y:S01]  /*0a30*/  IMAD.IADD R170, R169, 0x1, R170 ;  /* 0x00000001a9aa7824 */ /* 0x000fe200078e02aa */
[----:B------:R-:W-:Y:S01]  /*0a40*/  IADD3 R232, R231, 0x20, RZ ;  /* 0x00000020e7e87810 */ /* 0x000fe20007ffe0ff */
[----:B------:R-:W-:Y:S01]  /*0a50*/  IMAD.IADD R193, R193, 0x1, R196 ;  /* 0x00000001c1c17824 */ /* 0x000fe200078e02c4 */
[----:B------:R-:W-:-:S02]  /*0a60*/  SEL R172, R172, 0xffffffe0, !P0 ;  /* 0xffffffe0acac7807 */ /* 0x000fc40004000000 */
[----:B--2---:R-:W-:Y:S02]  /*0a70*/  @P3 IADD3 R232, R231, -0x20, RZ ;  /* 0xffffffe0e7e83810 */ /* 0x004fe40007ffe0ff */
.L_x_1136:
[----:B-1----:R-:W1:Y:S01]  /*0a80*/  LDC.U8 R0, c[0x0][0x312] ;  /* 0x0000c480ff007b82 */ /* 0x002e620000000000 */
[----:B------:R-:W-:Y:S01]  /*0a90*/  ISETP.NE.U32.AND P4, PT, RZ, c[0x0][0x240], PT ;  /* 0x00009000ff007a0c */ /* 0x000fe20003f85070 */
[C---:B------:R-:W-:Y:S01]  /*0aa0*/  IMAD.SHL.U32 R9, R252.reuse, 0x4, RZ ;  /* 0x00000004fc097824 */ /* 0x040fe200078e00ff */
[----:B------:R-:W-:Y:S02]  /*0ab0*/  ISETP.NE.U32.AND P2, PT, RZ, c[0x0][0x250], PT ;  /* 0x00009400ff007a0c */ /* 0x000fe40003f45070 */
[----:B--2---:R-:W-:Y:S02]  /*0ac0*/  SHF.R.S32.HI R31, RZ, 0x1f, R252 ;  /* 0x0000001fff1f7819 */ /* 0x004fe400000114fc */
[----:B------:R-:W-:Y:S02]  /*0ad0*/  ISETP.NE.AND.EX P4, PT, RZ, c[0x0][0x244], PT, P4 ;  /* 0x00009100ff007a0c */ /* 0x000fe40003f85340 */
[----:B------:R-:W-:Y:S02]  /*0ae0*/  ISETP.NE.AND.EX P2, PT, RZ, c[0x0][0x254], PT, P2 ;  /* 0x00009500ff007a0c */ /* 0x000fe40003f45320 */
[----:B------:R-:W-:-:S02]  /*0af0*/  SHF.L.U64.HI R8, R252, 0x2, R31 ;  /* 0x00000002fc087819 */ /* 0x000fc4000001021f */
[----:B------:R-:W-:Y:S02]  /*0b00*/  IADD3 R4, P0, R9, c[0x0][0x240], RZ ;  /* 0x0000900009047a10 */ /* 0x000fe40007f1e0ff */
[----:B------:R-:W-:Y:S02]  /*0b10*/  ISETP.EQ.U32.AND P5, PT, RZ, c[0x0][0x248], PT ;  /* 0x00009200ff007a0c */ /* 0x000fe40003fa2070 */
[----:B------:R-:W-:Y:S01]  /*0b20*/  IADD3.X R5, R8, c[0x0][0x244], RZ, P0, !PT ;  /* 0x0000910008057a10 */ /* 0x000fe200007fe4ff */
[----:B------:R-:W-:-:S04]  /*0b30*/  IMAD.MOV.U32 R229, RZ, RZ, RZ ;  /* 0x000000ffffe57224 */ /* 0x000fc800078e00ff */
[----:B---3--:R2:W3:Y:S01]  /*0b40*/  @P4 LDG.E R2, [R4.64+0x4] ;  /* 0x0000040604024981 */ /* 0x0084e2000c1e1900 */
[----:B------:R-:W-:Y:S02]  /*0b50*/  @P2 IADD3 R6, P0, R9, c[0x0][0x250], RZ ;  /* 0x0000940009062a10 */ /* 0x000fe40007f1e0ff */
[----:B-1----:R-:W-:Y:S01]  /*0b60*/  ISETP.NE.AND P3, PT, R0, RZ, PT ;  /* 0x000000ff0000720c */ /* 0x002fe20003f65270 */
[----:B------:R-:W-:-:S03]  /*0b70*/  IMAD.MOV.U32 R0, RZ, RZ, -0x1 ;  /* 0xffffffffff007424 */ /* 0x000fc600078e00ff */
[----:B------:R-:W-:-:S03]  /*0b80*/  ISETP.EQ.OR.EX P5, PT, RZ, c[0x0][0x24c], !P3, P5 ;  /* 0x00009300ff007a0c */ /* 0x000fc60005fa2750 */
[----:B------:R2:W3:Y:S01]  /*0b90*/  @P4 LDG.E R0, [R4.64] ;  /* 0x0000000604004981 */ /* 0x0004e2000c1e1900 */
[----:B------:R-:W-:Y:S01]  /*0ba0*/  IMAD.MOV.U32 R241, RZ, RZ, -0x1 ;  /* 0xfffffffffff17424 */ /* 0x000fe200078e00ff */
[----:B------:R-:W-:-:S05]  /*0bb0*/  @P2 IADD3.X R7, R8, c[0x0][0x254], RZ, P0, !PT ;  /* 0x0000950008072a10 */ /* 0x000fca00007fe4ff */
[----:B-----5:R1:W5:Y:S01]  /*0bc0*/  @P2 LDG.E R229, [R6.64] ;  /* 0x0000000606e52981 */ /* 0x020362000c1e1900 */
[----:B--2---:R-:W-:-:S04]  /*0bd0*/  IADD3 R4, P1, R9, c[0x0][0x248], RZ ;  /* 0x0000920009047a10 */ /* 0x004fc80007f3e0ff */
[----:B------:R-:W-:-:S05]  /*0be0*/  IADD3.X R5, R8, c[0x0][0x24c], RZ, P1, !PT ;  /* 0x0000930008057a10 */ /* 0x000fca0000ffe4ff */
[----:B------:R1:W5:Y:S01]  /*0bf0*/  @!P5 LDG.E R241, [R4.64] ;  /* 0x0000000604f1d981 */ /* 0x000362000c1e1900 */
[----:B------:R-:W-:-:S04]  /*0c00*/  ISETP.NE.U32.AND P0, PT, RZ, c[0x0][0x248], PT ;  /* 0x00009200ff007a0c */ /* 0x000fc80003f05070 */
[----:B------:R-:W-:Y:S01]  /*0c10*/  ISETP.NE.AND.EX P0, PT, RZ, c[0x0][0x24c], PT, P0 ;  /* 0x00009300ff007a0c */ /* 0x000fe20003f05300 */
[----:B---3--:R-:W-:Y:S02]  /*0c20*/  @P4 IMAD.IADD R209, R2, 0x1, -R0 ;  /* 0x0000000102d14824 */ /* 0x008fe400078e0a00 */
[----:B------:R-:W-:Y:S02]  /*0c30*/  IMAD.MOV.U32 R2, RZ, RZ, c[0x0][0x218] ;  /* 0x00008600ff027624 */ /* 0x000fe400078e00ff */
[----:B------:R-:W-:-:S08]  /*0c40*/  @!P4 IMAD.MOV.U32 R209, RZ, RZ, c[0x0][0x214] ;  /* 0x00008500ffd1c624 */ /* 0x000fd000078e00ff */
[----:B----4-:R-:W-:Y:S05]  /*0c50*/  @!P0 BRA `(.L_x_1106) ;  /* 0x0000003000008947 */ /* 0x010fea0003800000 */
[----:B-1----:R-:W2:Y:S02]  /*0c60*/  @P3 LDG.E R2, [R4.64+0x4] ;  /* 0x0000040604023981 */ /* 0x002ea4000c1e1900 */
[----:B--2--5:R-:W-:-:S06]  /*0c70*/  @P3 IADD3 R2, R2, -R241, RZ ;  /* 0x800000f102023210 */ /* 0x024fcc0007ffe0ff */
[----:B------:R1:W5:Y:S02]  /*0c80*/  @!P3 LDG.E R2, [R4.64] ;  /* 0x000000060402b981 */ /* 0x000364000c1e1900 */
.L_x_1106:
[----:B-1----:R-:W-:-:S04]  /*0c90*/  ISETP.NE.U32.AND P1, PT, RZ, c[0x0][0x258], PT ;  /* 0x00009600ff007a0c */ /* 0x002fc80003f25070 */
[----:B------:R-:W-:-:S13]  /*0ca0*/  ISETP.NE.AND.EX P1, PT, RZ, c[0x0][0x25c], PT, P1 ;  /* 0x00009700ff007a0c */ /* 0x000fda0003f25310 */
[----:B------:R-:W-:-:S04]  /*0cb0*/  @P1 IADD3 R4, P0, R9, c[0x0][0x258], RZ ;  /* 0x0000960009041a10 */ /* 0x000fc80007f1e0ff */
        /* <DEDUP_REMOVED lines=21> */
[----:B------:R-:W-:Y:S02]  /*0e10*/  ISETP.NE.AND P1, PT, R0, -0x1, PT ;  /* 0xffffffff0000780c */ /* 0x000fe40003f25270 */
        /* <DEDUP_REMOVED lines=26> */
.L_x_1108:
        /* <DEDUP_REMOVED lines=15> */
.L_x_1109:
        /* <DEDUP_REMOVED lines=53> */
[-C--:B------:R-:W-:Y:S01]  /*1400*/  IMAD R18, R23, R5.reuse, RZ ;  /* 0x0000000517127224 */ /* 0x080fe200078e02ff */
[----:B------:R-:W-:Y:S01]  /*1410*/  SEL R19, R16, R6, !P1 ;  /* 0x0000000610137207 */ /* 0x000fe20004800000 */
[----:B------:R-:W-:Y:S01]  /*1420*/  @P2 IMAD R6, R252, c[0x0][0x214], RZ ;  /* 0x00008500fc062a24 */ /* 0x000fe200078e02ff */
[----:B------:R-:W-:Y:S01]  /*1430*/  IADD3 R14, R17, R8, RZ ;  /* 0x00000008110e7210 */ /* 0x000fe20007ffe0ff */
[----:B------:R-:W-:Y:S01]  /*1440*/  IMAD.WIDE.U32 R8, R22, R5, RZ ;  /* 0x0000000516087225 */ /* 0x000fe200078e00ff */
[----:B------:R-:W-:-:S02]  /*1450*/  SHF.R.S32.HI R17, RZ, 0x1f, R21 ;  /* 0x0000001fff117819 */ /* 0x000fc40000011415 */
[----:B------:R-:W-:Y:S01]  /*1460*/  @P2 SEL R6, R6, R0, !P1 ;  /* 0x0000000006062207 */ /* 0x000fe20004800000 */
[----:B------:R-:W-:Y:S01]  /*1470*/  IMAD R5, R22, R4, R18 ;  /* 0x0000000416057224 */ /* 0x000fe200078e0212 */
[----:B------:R-:W-:Y:S01]  /*1480*/  @P6 IADD3 R2, R2, 0x1, RZ ;  /* 0x0000000102026810 */ /* 0x000fe20007ffe0ff */
[----:B----4-:R-:W-:Y:S01]  /*1490*/  IMAD.WIDE.U32 R22, R20, c[0x0][0x3d8], RZ ;  /* 0x0000f60014167a25 */ /* 0x010fe200078e00ff */
[----:B-----5:R-:W-:Y:S02]  /*14a0*/  ISETP.NE.AND P6, PT, R30, RZ, PT ;  /* 0x000000ff1e00720c */ /* 0x020fe40003fc5270 */
[----:B------:R-:W-:Y:S01]  /*14b0*/  @!P3 IADD3 R2, -R2, RZ, RZ ;  /* 0x000000ff0202b210 */ /* 0x000fe20007ffe1ff */
[----:B------:R-:W-:Y:S01]  /*14c0*/  @P1 IMAD.IADD R14, R7, 0x1, R11 ;  /* 0x00000001070e1824 */ /* 0x000fe200078e020b */
[----:B------:R-:W-:Y:S01]  /*14d0*/  @!P4 LOP3.LUT R2, RZ, c[0x0][0x1c8], RZ, 0x33, !PT ;  /* 0x00007200ff02ca12 */ /* 0x000fe200078e33ff */
[----:B------:R-:W-:Y:S01]  /*14e0*/  IMAD R4, R20, c[0x0][0x3dc], R23 ;  /* 0x0000f70014047a24 */ /* 0x000fe200078e0217 */
[----:B------:R-:W-:Y:S01]  /*14f0*/  SEL R22, R22, RZ, P6 ;  /* 0x000000ff16167207 */ /* 0x000fe20003000000 */
[----:B------:R-:W-:Y:S01]  /*1500*/  IMAD R16, R36, c[0x0][0x22c], RZ ;  /* 0x00008b0024107a24 */ /* 0x000fe200078e02ff */
[----:B------:R-:W-:Y:S01]  /*1510*/  IADD3 R11, R9, R5, RZ ;  /* 0x00000005090b7210 */ /* 0x000fe20007ffe0ff */
[----:B------:R-:W-:Y:S01]  /*1520*/  @!P2 IMAD R7, R252, c[0x0][0x1c0], R36 ;  /* 0x00007000fc07aa24 */ /* 0x000fe200078e0224 */
[----:B------:R-:W-:Y:S01]  /*1530*/  SEL R18, R4, RZ, P6 ;  /* 0x000000ff04127207 */ /* 0x000fe20003000000 */
[----:B------:R-:W-:Y:S01]  /*1540*/  @P2 IMAD R6, R36, c[0x0][0x234], R6 ;  /* 0x00008d0024062a24 */ /* 0x000fe200078e0206 */
[----:B------:R-:W-:Y:S01]  /*1550*/  SHF.R.S32.HI R35, RZ, 0x1f, R16 ;  /* 0x0000001fff237819 */ /* 0x000fe20000011410 */
[----:B------:R-:W-:Y:S01]  /*1560*/  @!P2 IMAD R6, R7, c[0x0][0x214], RZ ;  /* 0x000085000706aa24 */ /* 0x000fe200078e02ff */
[----:B------:R-:W-:Y:S01]  /*1570*/  SHF.R.S32.HI R20, RZ, 0x1f, R2 ;  /* 0x0000001fff147819 */ /* 0x000fe20000011402 */
[----:B------:R-:W-:Y:S05]  /*1580*/  @!P2 BRA `(.L_x_1110) ;  /* 0x000000700000a947 */ /* 0x000fea0003800000 */
[----:B------:R-:W-:Y:S01]  /*1590*/  @!P1 IMAD R0, R252, c[0x0][0x224], RZ ;  /* 0x00008900fc009a24 */ /* 0x000fe200078e02ff */
[----:B------:R-:W-:-:S02]  /*15a0*/  MOV R5, 0x80 ;  /* 0x0000008000057802 */ /* 0x000fc40000000f00 */
[----:B------:R-:W-:Y:S02]  /*15b0*/  MOV R4, c[0x0][0x210] ;  /* 0x0000840000047a02 */ /* 0x000fe40000000f00 */
[----:B------:R-:W-:-:S03]  /*15c0*/  LEA R0, R252, R0, 0x7 ;  /* 0x00000000fc007211 */ /* 0x000fc600078e38ff */
[----:B------:R-:W-:-:S04]  /*15d0*/  IMAD R4, R5, R4, c[0x0][0x234] ;  /* 0x00008d0005047624 */ /* 0x000fc800078e0204 */
[----:B------:R-:W-:Y:S01]  /*15e0*/  IMAD R0, R4, R36, R0 ;  /* 0x0000002404007224 */ /* 0x000fe200078e0200 */
[----:B------:R-:W-:Y:S05]  /*15f0*/  BRA `(.L_x_1111) ;  /* 0x0000002000007947 */ /* 0x000fea0003800000 */
.L_x_1110:
[----:B------:R-:W-:-:S04]  /*1600*/  IMAD R0, R252, c[0x0][0x1c0], R36 ;  /* 0x00007000fc007a24 */ /* 0x000fc800078e0224 */
[----:B------:R-:W-:Y:S02]  /*1610*/  IMAD R0, R0, c[0x0][0x224], RZ ;  /* 0x0000890000007a24 */ /* 0x000fe400078e02ff */
.L_x_1111:
[----:B------:R-:W1:Y:S01]  /*1620*/  S2R R32, SR_TID.X ;  /* 0x0000000000207919 */ /* 0x000e620000002100 */
[----:B------:R-:W-:Y:S01]  /*1630*/  IMAD R33, R33, c[0x0][0x1c0], RZ ;  /* 0x0000700021217a24 */ /* 0x000fe200078e02ff */
[----:B------:R-:W-:Y:S01]  /*1640*/  IADD3 R4, P3, R242, R12, RZ ;  /* 0x0000000cf2047210 */ /* 0x000fe20007f7e0ff */
[----:B------:R-:W-:Y:S01]  /*1650*/  IMAD R7, R15, c[0x0][0x370], RZ ;  /* 0x0000dc000f077a24 */ /* 0x000fe200078e02ff */
[----:B------:R-:W2:Y:S01]  /*1660*/  S2R R37, SR_TID.X ;  /* 0x0000000000257919 */ /* 0x000ea20000002100 */
[----:B------:R-:W-:Y:S01]  /*1670*/  IMAD.SHL.U32 R23, R33, 0x40, RZ ;  /* 0x0000004021177824 */ /* 0x000fe200078e00ff */
[----:B------:R-:W-:Y:S01]  /*1680*/  SHF.R.S32.HI R243, RZ, 0x1f, R242 ;  /* 0x0000001ffff37819 */ /* 0x000fe200000114f2 */
[C---:B------:R-:W-:Y:S01]  /*1690*/  IMAD.IADD R206, R10.reuse, 0x1, R6 ;  /* 0x000000010ace7824 */ /* 0x040fe200078e0206 */
[----:B------:R-:W3:Y:S01]  /*16a0*/  S2R R38, SR_TID.X ;  /* 0x0000000000267919 */ /* 0x000ee20000002100 */
[----:B------:R-:W-:Y:S01]  /*16b0*/  IMAD R7, R10, c[0x0][0x374], R7 ;  /* 0x0000dd000a077a24 */ /* 0x000fe200078e0207 */
[----:B------:R-:W-:Y:S01]  /*16c0*/  IADD3 R8, P2, P1, R8, R23, R16 ;  /* 0x0000001708087210 */ /* 0x000fe2000795e010 */
[----:B------:R-:W-:Y:S01]  /*16d0*/  IMAD.IADD R16, R10, 0x1, R0 ;  /* 0x000000010a107824 */ /* 0x000fe200078e0200 */
[----:B------:R-:W-:Y:S01]  /*16e0*/  SHF.R.S32.HI R0, RZ, 0x1f, R23 ;  /* 0x0000001fff007819 */ /* 0x000fe20000011417 */
[----:B------:R-:W-:Y:S01]  /*16f0*/  IMAD.X R5, R243, 0x1, R13, P3 ;  /* 0x00000001f3057824 */ /* 0x000fe200018e060d */
[----:B------:R-:W-:Y:S01]  /*1700*/  IADD3 R6, P3, R228, R10, RZ ;  /* 0x0000000ae4067210 */ /* 0x000fe20007f7e0ff */
[----:B------:R-:W-:Y:S01]  /*1710*/  IMAD.MOV.U32 R207, RZ, RZ, 0x4 ;  /* 0x00000004ffcf7424 */ /* 0x000fe200078e00ff */
[----:B------:R-:W-:Y:S01]  /*1720*/  IADD3.X R13, R11, R0, R35, P2, P1 ;  /* 0x000000000b0d7210 */ /* 0x000fe200017e2423 */
[----:B------:R-:W-:Y:S01]  /*1730*/  IMAD.WIDE.U32 R4, R10, c[0x0][0x370], R4 ;  /* 0x0000dc000a047a25 */ /* 0x000fe200078e0004 */
[----:B------:R-:W-:Y:S01]  /*1740*/  SHF.R.S32.HI R30, RZ, 0x1f, R228 ;  /* 0x0000001fff1e7819 */ /* 0x000fe200000114e4 */
[----:B------:R-:W-:Y:S01]  /*1750*/  BSSY B1, `(.L_x_1107) ;  /* 0x0000726000017945 */ /* 0x000fe20003800000 */
[----:B------:R-:W-:Y:S01]  /*1760*/  IADD3 R12, P2, P1, R22, R8, R19 ;  /* 0x00000008160c7210 */ /* 0x000fe2000795e013 */
[----:B------:R-:W-:-:S02]  /*1770*/  IMAD.IADD R5, R5, 0x1, R7 ;  /* 0x0000000105057824 */ /* 0x000fc400078e0207 */
[----:B------:R-:W-:Y:S01]  /*1780*/  IMAD.X R7, R30, 0x1, R15, P3 ;  /* 0x000000011e077824 */ /* 0x000fe200018e060f */
[----:B-1----:R-:W-:Y:S01]  /*1790*/  SHF.R.S32.HI R9, RZ, 0x1f, R32 ;  /* 0x0000001fff097819 */ /* 0x002fe20000011420 */
[----:B------:R-:W-:Y:S02]  /*17a0*/  IMAD R11, R34, c[0x0][0x378], RZ ;  /* 0x0000de00220b7a24 */ /* 0x000fe400078e02ff */
[----:B------:R-:W-:Y:S01]  /*17b0*/  IMAD R7, R7, c[0x0][0x190], RZ ;  /* 0x0000640007077a24 */ /* 0x000fe200078e02ff */
[----:B------:R-:W-:Y:S01]  /*17c0*/  LEA.HI R9, R9, R32, RZ, 0x5 ;  /* 0x0000002009097211 */ /* 0x000fe200078f28ff */
[----:B------:R-:W-:Y:S01]  /*17d0*/  IMAD R11, R36, c[0x0][0x37c], R11 ;  /* 0x0000df00240b7a24 */ /* 0x000fe200078e020b */
[----:B--2---:R-:W-:Y:S01]  /*17e0*/  SHF.R.S32.HI R37, RZ, 0x1f, R37 ;  /* 0x0000001fff257819 */ /* 0x004fe20000011425 */
[C---:B------:R-:W-:Y:S01]  /*17f0*/  IMAD R15, R6.reuse, c[0x0][0x194], R7 ;  /* 0x00006500060f7a24 */ /* 0x040fe200078e0207 */
[----:B------:R-:W-:Y:S01]  /*1800*/  LOP3.LUT R0, R9, 0xffffffe0, RZ, 0xc0, !PT ;  /* 0xffffffe009007812 */ /* 0x000fe200078ec0ff */
[----:B------:R-:W-:Y:S01]  /*1810*/  IMAD.WIDE.U32 R6, R6, c[0x0][0x190], R242 ;  /* 0x0000640006067a25 */ /* 0x000fe200078e00f2 */
[----:B---3--:R-:W-:-:S03]  /*1820*/  LEA.HI R37, R37, R38, RZ, 0x5 ;  /* 0x0000002625257211 */ /* 0x008fc600078f28ff */
[----:B------:R-:W-:Y:S01]  /*1830*/  IMAD.IADD R23, R32, 0x1, -R0 ;  /* 0x0000000120177824 */ /* 0x000fe200078e0a00 */
[----:B------:R-:W-:Y:S01]  /*1840*/  IADD3 R0, -R192, R209, R21 ;  /* 0x000000d1c0007210 */ /* 0x000fe20007ffe115 */
[----:B------:R-:W-:Y:S01]  /*1850*/  IMAD.WIDE.U32 R4, R36, c[0x0][0x378], R4 ;  /* 0x0000de0024047a25 */ /* 0x000fe200078e0004 */
[----:B------:R-:W-:Y:S02]  /*1860*/  SHF.R.S32.HI R37, RZ, 0x5, R37 ;  /* 0x00000005ff257819 */ /* 0x000fe40000011425 */
[----:B------:R-:W-:Y:S01]  /*1870*/  IADD3 R0, R0, -c[0x0][0x2e8], RZ ;  /* 0x8000ba0000007a10 */ /* 0x000fe20007ffe0ff */
[----:B------:R-:W-:Y:S01]  /*1880*/  IMAD.IADD R5, R5, 0x1, R11 ;  /* 0x0000000105057824 */ /* 0x000fe200078e020b */
[----:B------:R-:W-:Y:S01]  /*1890*/  IADD3 R6, P3, R29, R6, RZ ;  /* 0x000000061d067210 */ /* 0x000fe20007f7e0ff */
[----:B------:R-:W-:Y:S01]  /*18a0*/  IMAD R8, R37, R33, R23 ;  /* 0x0000002125087224 */ /* 0x000fe200078e0217 */
[----:B------:R-:W-:Y:S01]  /*18b0*/  SHF.R.S32.HI R9, RZ, 0x1f, R0 ;  /* 0x0000001fff097819 */ /* 0x000fe20000011400 */
[----:B------:R-:W-:Y:S01]  /*18c0*/  IMAD R11, R34, c[0x0][0x1a8], RZ ;  /* 0x00006a00220b7a24 */ /* 0x000fe200078e02ff */
[----:B------:R-:W-:Y:S01]  /*18d0*/  IADD3.X R7, R24, R7, R15, P3, !PT ;  /* 0x0000000718077210 */ /* 0x000fe20001ffe40f */
[----:B------:R-:W-:Y:S01]  /*18e0*/  IMAD.WIDE.U32 R4, R228, c[0x0][0x370], R4 ;  /* 0x0000dc00e4047a25 */ /* 0x000fe200078e0004 */
[----:B------:R-:W-:-:S02]  /*18f0*/  LEA.HI R10, R9, R0, RZ, 0x6 ;  /* 0x00000000090a7211 */ /* 0x000fc400078f30ff */
[----:B------:R-:W-:Y:S01]  /*1900*/  IADD3.X R0, R18, R13, R14, P2, P1 ;  /* 0x0000000d12007210 */ /* 0x000fe200017e240e */
[----:B------:R-:W-:Y:S01]  /*1910*/  IMAD R11, R36, c[0x0][0x1ac], R11 ;  /* 0x00006b00240b7a24 */ /* 0x000fe200078e020b */
[----:B------:R-:W-:Y:S01]  /*1920*/  IADD3 R9, P1, R8, R12, RZ ;  /* 0x0000000c08097210 */ /* 0x000fe20007f3e0ff */
[----:B------:R-:W-:Y:S01]  /*1930*/  IMAD.WIDE.U32 R6, R36, c[0x0][0x1a8], R6 ;  /* 0x00006a0024067a25 */ /* 0x000fe200078e0006 */
[----:B------:R-:W-:Y:S02]  /*1940*/  LEA R200, P2, R4, c[0x0][0x330], 0x1 ;  /* 0x0000cc0004c87a11 */ /* 0x000fe400078408ff */
[----:B------:R-:W-:Y:S01]  /*1950*/  LEA.HI.X.SX32 R179, R8, R0, 0x1, P1 ;  /* 0x0000000008b37211 */ /* 0x000fe200008f0eff */
[----:B------:R-:W-:Y:S01]  /*1960*/  IMAD R8, R30, c[0x0][0x370], RZ ;  /* 0x0000dc001e087a24 */ /* 0x000fe200078e02ff */
[----:B------:R-:W-:Y:S01]  /*1970*/  SHF.R.S32.HI R0, RZ, 0x6, R10 ;  /* 0x00000006ff007819 */ /* 0x000fe2000001140a */
[----:B------:R-:W-:Y:S01]  /*1980*/  IMAD.IADD R11, R7, 0x1, R11 ;  /* 0x00000001070b7824 */ /* 0x000fe200078e020b */
[----:B------:R-:W-:Y:S01]  /*1990*/  LEA R202, P3, R6, c[0x0][0x160], 0x1 ;  /* 0x0000580006ca7a11 */ /* 0x000fe200078608ff */
[----:B------:R-:W-:Y:S01]  /*19a0*/  IMAD.WIDE R12, R16, R207, c[0x0][0x3c8] ;  /* 0x0000f200100c7625 */ /* 0x000fe200078e02cf */
[----:B------:R-:W-:-:S02]  /*19b0*/  IMNMX R226, RZ, R0, !PT ;  /* 0x00000000ffe27217 */ /* 0x000fc40007800200 */
[----:B------:R-:W-:Y:S01]  /*19c0*/  LEA R180, P1, R9, c[0x0][0x350], 0x2 ;  /* 0x0000d40009b47a11 */ /* 0x000fe200078210ff */
[----:B------:R-:W-:Y:S01]  /*19d0*/  IMAD R0, R228, c[0x0][0x374], R8 ;  /* 0x0000dd00e4007a24 */ /* 0x000fe200078e0208 */
[----:B------:R-:W-:Y:S01]  /*19e0*/  ISETP.GT.AND P4, PT, R191, R226, PT ;  /* 0x000000e2bf00720c */ /* 0x000fe20003f84270 */
[----:B------:R-:W-:Y:S01]  /*19f0*/  IMAD.MOV.U32 R216, RZ, RZ, R12 ;  /* 0x000000ffffd87224 */ /* 0x000fe200078e000c */
[----:B------:R-:W-:Y:S01]  /*1a00*/  LEA.HI.X R203, R6, c[0x0][0x164], R11, 0x1, P3 ;  /* 0x0000590006cb7a11 */ /* 0x000fe200018f0c0b */
[----:B------:R-:W-:Y:S01]  /*1a10*/  IMAD.IADD R0, R5, 0x1, R0 ;  /* 0x0000000105007824 */ /* 0x000fe200078e0200 */
[----:B------:R-:W-:Y:S01]  /*1a20*/  LEA.HI.X R179, R9, c[0x0][0x354], R179, 0x2, P1 ;  /* 0x0000d50009b37a11 */ /* 0x000fe200008f14b3 */
[----:B------:R-:W-:Y:S01]  /*1a30*/  IMAD.MOV.U32 R215, RZ, RZ, R13 ;  /* 0x000000ffffd77224 */ /* 0x000fe200078e000d */
[----:B------:R-:W-:Y:S01]  /*1a40*/  IADD3 R191, R191, -0x1, RZ ;  /* 0xffffffffbfbf7810 */ /* 0x000fe20007ffe0ff */
[----:B------:R-:W-:Y:S01]  /*1a50*/  IMAD.WIDE R206, R206, R207, c[0x0][0x200] ;  /* 0x00008000cece7625 */ /* 0x000fe200078e02cf */
[----:B------:R-:W-:-:S05]  /*1a60*/  LEA.HI.X R201, R4, c[0x0][0x334], R0, 0x1, P2 ;  /* 0x0000cd0004c97a11 */ /* 0x000fca00010f0c00 */
        /* <DEDUP_REMOVED lines=16> */
.L_x_1113:
        /* <DEDUP_REMOVED lines=15> */
.L_x_1114:
        /* <DEDUP_REMOVED lines=24> */
.L_x_1116:
[----:B------:R-:W-:Y:S05]  /*1de0*/  BSYNC B0 ;  /* 0x0000000000007941 */ /* 0x000fea0003800000 */
.L_x_1115:
        /* <DEDUP_REMOVED lines=16> */
.L_x_1118:
[----:B------:R-:W-:Y:S05]  /*1ef0*/  BSYNC B0 ;  /* 0x0000000000007941 */ /* 0x000fea0003800000 */
.L_x_1117:
        /* <DEDUP_REMOVED lines=22> */
.L_x_1120:
[----:B------:R-:W-:Y:S05]  /*2060*/  BSYNC B0 ;  /* 0x0000000000007941 */ /* 0x000fea0003800000 */
.L_x_1119:
        /* <DEDUP_REMOVED lines=14> */
.L_x_1112:
[----:B------:R-:W-:Y:S01]  /*2150*/  IMAD R0, R218, -0x80, R192 ;  /* 0xffffff80da007824 */ /* 0x000fe200078e02c0 */
[----:B------:R-:W-:Y:S01]  /*2160*/  IADD3 R4, R228, 0x40, RZ ;  /* 0x00000040e4047810 */ /* 0x000fe20007ffe0ff */
[----:B------:R-:W-:Y:S01]  /*2170*/  IMAD R8, R17, c[0x0][0x198], RZ ;  /* 0x0000660011087a24 */ /* 0x000fe200078e02ff */
[----:B------:R-:W-:Y:S01]  /*2180*/  LEA.HI R10, R191, R191, RZ, 0x1 ;  /* 0x000000bfbf0a7211 */ /* 0x000fe200078f08ff */
[C---:B------:R-:W-:Y:S01]  /*2190*/  IMAD.WIDE.U32 R6, R21.reuse, c[0x0][0x198], R242 ;  /* 0x0000660015067a25 */ /* 0x040fe200078e00f2 */
[-C--:B------:R-:W-:Y:S01]  /*21a0*/  ISETP.GE.AND P0, PT, R4, R0.reuse, PT ;  /* 0x000000000400720c */ /* 0x080fe20003f06270 */
[----:B------:R-:W-:Y:S01]  /*21b0*/  @P6 BAR.SYNC.DEFER_BLOCKING 0x0 ;  /* 0x0000000000006b1d */ /* 0x000fe20000010000 */
[----:B------:R-:W-:Y:S01]  /*21c0*/  ISETP.GE.AND P1, PT, R228, R0, PT ;  /* 0x00000000e400720c */ /* 0x000fe20003f26270 */
[C---:B------:R-:W-:Y:S01]  /*21d0*/  IMAD R9, R21.reuse, c[0x0][0x19c], R8 ;  /* 0x0000670015097a24 */ /* 0x040fe200078e0208 */
[----:B------:R-:W-:Y:S01]  /*21e0*/  IADD3 R6, P2, R26, R6, RZ ;  /* 0x000000061a067210 */ /* 0x000fe20007f5e0ff */
[----:B------:R-:W-:-:S03]  /*21f0*/  IMAD.WIDE.U32 R4, R21, c[0x0][0x1a0], R242 ;  /* 0x0000680015047a25 */ /* 0x000fc600078e00f2 */
[----:B------:R-:W-:Y:S01]  /*2200*/  IADD3.X R7, R28, R7, R9, P2, !PT ;  /* 0x000000071c077210 */ /* 0x000fe200017fe409 */
[----:B------:R-:W-:Y:S01]  /*2210*/  IMAD R8, R17, c[0x0][0x1a0], RZ ;  /* 0x0000680011087a24 */ /* 0x000fe200078e02ff */
[----:B------:R-:W-:Y:S01]  /*2220*/  IADD3 R4, P2, R25, R4, RZ ;  /* 0x0000000419047210 */ /* 0x000fe20007f5e0ff */
[C---:B------:R-:W-:Y:S02]  /*2230*/  IMAD R9, R20.reuse, c[0x0][0x1b0], RZ ;  /* 0x00006c0014097a24 */ /* 0x040fe400078e02ff */
[----:B------:R-:W-:Y:S02]  /*2240*/  IMAD R8, R21, c[0x0][0x1a4], R8 ;  /* 0x0000690015087a24 */ /* 0x000fe400078e0208 */
[----:B------:R-:W-:Y:S02]  /*2250*/  IMAD R0, R20, c[0x0][0x1b8], RZ ;  /* 0x00006e0014007a24 */ /* 0x000fe400078e02ff */
[C---:B------:R-:W-:Y:S01]  /*2260*/  IMAD R9, R2.reuse, c[0x0][0x1b4], R9 ;  /* 0x00006d0002097a24 */ /* 0x040fe200078e0209 */
[----:B------:R-:W-:Y:S01]  /*2270*/  IADD3.X R5, R27, R5, R8, P2, !PT ;  /* 0x000000051b057210 */ /* 0x000fe200017fe408 */
[----:B------:R-:W-:Y:S01]  /*2280*/  IMAD.WIDE.U32 R6, R2, c[0x0][0x1b0], R6 ;  /* 0x00006c0002067a25 */ /* 0x000fe200078e0006 */
[----:B------:R-:W-:-:S03]  /*2290*/  LOP3.LUT R8, R10, 0xfffffffe, RZ, 0xc0, !PT ;  /* 0xfffffffe0a087812 */ /* 0x000fc600078ec0ff */
[----:B------:R-:W-:Y:S01]  /*22a0*/  IMAD R10, R2, c[0x0][0x1bc], R0 ;  /* 0x00006f00020a7a24 */ /* 0x000fe200078e0200 */
[----:B------:R-:W-:Y:S01]  /*22b0*/  @!P0 IADD3 R0, P2, R228, 0x40, RZ ;  /* 0x00000040e4008810 */ /* 0x000fe20007f5e0ff */
[----:B------:R-:W-:Y:S01]  /*22c0*/  IMAD.WIDE.U32 R4, R2, c[0x0][0x1b8], R4 ;  /* 0x00006e0002047a25 */ /* 0x000fe200078e0004 */
[----:B------:R-:W-:-:S03]  /*22d0*/  IADD3 R7, R7, R9, RZ ;  /* 0x0000000907077210 */ /* 0x000fc60007ffe0ff */
[----:B------:R-:W-:Y:S01]  /*22e0*/  @!P0 IMAD.X R2, RZ, RZ, R30, P2 ;  /* 0x000000ffff028224 */ /* 0x000fe200010e061e */
[----:B------:R-:W-:Y:S01]  /*22f0*/  @!P0 MOV R13, R7 ;  /* 0x00000007000d8202 */ /* 0x000fe20000000f00 */
[----:B------:R-:W-:Y:S01]  /*2300*/  @!P0 IMAD.MOV.U32 R12, RZ, RZ, R6 ;  /* 0x000000ffff0c8224 */ /* 0x000fe200078e0006 */
[----:B------:R-:W-:Y:S01]  /*2310*/  @!P0 IADD3 R14, P2, R228, 0x40, RZ ;  /* 0x00000040e40e8810 */ /* 0x000fe20007f5e0ff */
[----:B------:R-:W-:Y:S02]  /*2320*/  @!P0 IMAD R2, R2, c[0x0][0x198], RZ ;  /* 0x0000660002028a24 */ /* 0x000fe400078e02ff */
[----:B------:R-:W-:Y:S02]  /*2330*/  IMAD.IADD R8, R191, 0x1, -R8 ;  /* 0x00000001bf087824 */ /* 0x000fe400078e0a08 */
[----:B------:R-:W-:Y:S02]  /*2340*/  IMAD.IADD R5, R5, 0x1, R10 ;  /* 0x0000000105057824 */ /* 0x000fe400078e020a */
[C---:B------:R-:W-:Y:S01]  /*2350*/  @!P0 IMAD R10, R0.reuse, c[0x0][0x19c], R2 ;  /* 0x00006700000a8a24 */ /* 0x040fe200078e0202 */
[----:B------:R-:W-:Y:S01]  /*2360*/  @!P0 IADD3.X R2, RZ, R30, RZ, P2, !PT ;  /* 0x0000001eff028210 */ /* 0x000fe200017fe4ff */
[----:B------:R-:W-:Y:S01]  /*2370*/  @!P0 IMAD.WIDE.U32 R12, R0, c[0x0][0x198], R12 ;  /* 0x00006600000c8a25 */ /* 0x000fe200078e000c */
[----:B------:R-:W-:-:S03]  /*2380*/  ISETP.NE.AND P3, PT, R8, 0x1, PT ;  /* 0x000000010800780c */ /* 0x000fc60003f65270 */
[C---:B------:R-:W-:Y:S02]  /*2390*/  @!P1 IMAD R0, R30.reuse, c[0x0][0x198], RZ ;  /* 0x000066001e009a24 */ /* 0x040fe400078e02ff */
[----:B------:R-:W-:Y:S02]  /*23a0*/  @!P1 IMAD R8, R30, c[0x0][0x1a0], RZ ;  /* 0x000068001e089a24 */ /* 0x000fe400078e02ff */
[C---:B------:R-:W-:Y:S02]  /*23b0*/  @!P1 IMAD R0, R228.reuse, c[0x0][0x19c], R0 ;  /* 0x00006700e4009a24 */ /* 0x040fe400078e0200 */
[----:B------:R-:W-:-:S04]  /*23c0*/  @!P1 IMAD.WIDE.U32 R6, R228, c[0x0][0x198], R6 ;  /* 0x00006600e4069a25 */ /* 0x000fc800078e0006 */
[----:B------:R-:W-:Y:S02]  /*23d0*/  @!P0 IMAD R9, R2, c[0x0][0x1a0], RZ ;  /* 0x0000680002098a24 */ /* 0x000fe400078e02ff */
[----:B------:R-:W-:Y:S01]  /*23e0*/  @!P1 IMAD R22, R228, c[0x0][0x1a4], R8 ;  /* 0x00006900e4169a24 */ /* 0x000fe200078e0208 */
[----:B------:R-:W-:Y:S01]  /*23f0*/  @!P0 LEA R8, P4, R12, c[0x0][0x168], 0x1 ;  /* 0x00005a000c088a11 */ /* 0x000fe200078808ff */
[----:B------:R-:W-:Y:S02]  /*2400*/  @!P1 IMAD.IADD R0, R7, 0x1, R0 ;  /* 0x0000000107009824 */ /* 0x000fe400078e0200 */
[----:B------:R-:W-:Y:S01]  /*2410*/  @!P0 IMAD.IADD R2, R13, 0x1, R10 ;  /* 0x000000010d028824 */ /* 0x000fe200078e020a */
[----:B------:R-:W-:Y:S01]  /*2420*/  @!P1 LEA R10, P5, R6, c[0x0][0x168], 0x1 ;  /* 0x00005a00060a9a11 */ /* 0x000fe200078a08ff */
[----:B------:R-:W-:-:S03]  /*2430*/  @!P1 IMAD.WIDE.U32 R16, R228, c[0x0][0x1a0], R4 ;  /* 0x00006800e4109a25 */ /* 0x000fc600078e0004 */
[----:B------:R-:W-:Y:S01]  /*2440*/  @!P1 LEA.HI.X R11, R6, c[0x0][0x16c], R0, 0x1, P5 ;  /* 0x00005b00060b9a11 */ /* 0x000fe200028f0c00 */
[----:B------:R-:W-:Y:S01]  /*2450*/  IMAD R20, R191, -0x40, R209 ;  /* 0xffffffc0bf147824 */ /* 0x000fe200078e02d1 */
[----:B------:R-:W-:Y:S01]  /*2460*/  @!P1 LEA R6, P5, R16, c[0x0][0x170], 0x1 ;  /* 0x00005c0010069a11 */ /* 0x000fe200078a08ff */
[----:B------:R-:W-:Y:S02]  /*2470*/  @!P0 IMAD.MOV.U32 R19, RZ, RZ, R5 ;  /* 0x000000ffff138224 */ /* 0x000fe400078e0005 */
[----:B------:R-:W-:Y:S01]  /*2480*/  @!P0 IMAD R5, R14, c[0x0][0x1a4], R9 ;  /* 0x000069000e058a24 */ /* 0x000fe200078e0209 */
[----:B------:R-:W-:Y:S01]  /*2490*/  @!P0 LEA.HI.X R9, R12, c[0x0][0x16c], R2, 0x1, P4 ;  /* 0x00005b000c098a11 */ /* 0x000fe200020f0c02 */
[----:B------:R-:W-:Y:S01]  /*24a0*/  IMAD.SHL.U32 R0, R236, 0x2, RZ ;  /* 0x00000002ec007824 */ /* 0x000fe200078e00ff */
[----:B------:R-:W-:Y:S01]  /*24b0*/  @!P1 IADD3 R2, R17, R22, RZ ;  /* 0x0000001611029210 */ /* 0x000fe20007ffe0ff */
[----:B------:R-:W-:Y:S01]  /*24c0*/  IMAD.MOV.U32 R194, RZ, RZ, c[0x0][0x308] ;  /* 0x0000c200ffc27624 */ /* 0x000fe200078e00ff */
[----:B------:R-:W-:Y:S01]  /*24d0*/  ISETP.GE.AND P2, PT, R228, R20, PT ;  /* 0x00000014e400720c */ /* 0x000fe20003f46270 */
[----:B------:R-:W-:Y:S01]  /*24e0*/  IMAD.MOV.U32 R195, RZ, RZ, c[0x0][0x30c] ;  /* 0x0000c300ffc37624 */ /* 0x000fe200078e00ff */
[----:B------:R-:W-:Y:S01]  /*24f0*/  @!P1 LEA.HI.X R7, R16, c[0x0][0x174], R2, 0x1, P5 ;  /* 0x00005d0010079a11 */ /* 0x000fe200028f0c02 */
[----:B------:R-:W-:Y:S01]  /*2500*/  @!P0 IMAD.MOV.U32 R18, RZ, RZ, R4 ;  /* 0x000000ffff128224 */ /* 0x000fe200078e0004 */
[----:B------:R-:W-:-:S03]  /*2510*/  IADD3 R2, R236, 0x1800, RZ ;  /* 0x00001800ec027810 */ /* 0x000fc60007ffe0ff */
[----:B------:R-:W-:Y:S01]  /*2520*/  @!P0 IMAD.WIDE.U32 R14, R14, c[0x0][0x1a0], R18 ;  /* 0x000068000e0e8a25 */ /* 0x000fe200078e0012 */
[----:B------:R-:W-:-:S03]  /*2530*/  SEL R2, R2, R236, !P3 ;  /* 0x000000ec02027207 */ /* 0x000fc60005800000 */
[----:B------:R-:W-:Y:S01]  /*2540*/  @!P0 IMAD.IADD R5, R15, 0x1, R5 ;  /* 0x000000010f058824 */ /* 0x000fe200078e0205 */
[----:B------:R-:W-:Y:S01]  /*2550*/  SHF.L.U32 R199, R2, 0x1, RZ ;  /* 0x0000000102c77819 */ /* 0x000fe200000006ff */
[----:B------:R-:W-:Y:S01]  /*2560*/  @P2 STS [R0+0x6000], RZ ;  /* 0x006000ff00002388 */ /* 0x000fe20000000800 */
[----:B------:R-:W-:-:S03]  /*2570*/  @!P0 LEA R4, P4, R14, c[0x0][0x170], 0x1 ;  /* 0x00005c000e048a11 */ /* 0x000fc600078808ff */
[----:B------:R-:W-:Y:S01]  /*2580*/  @P2 STS [R0+0x6004], RZ ;  /* 0x006004ff00002388 */ /* 0x000fe20000000800 */
[----:B------:R-:W-:-:S03]  /*2590*/  @!P0 LEA.HI.X R5, R14, c[0x0][0x174], R5, 0x1, P4 ;  /* 0x00005d000e058a11 */ /* 0x000fc600020f0c05 */
        /* <DEDUP_REMOVED lines=68> */
[----:B---3--:R3:W2:Y:S01]  /*29e0*/  LDG.E.64 R6, [R194.64+0x8] ;  /* 0x00000806c2067981 */ /* 0x0086a2000c1e1b00 */
[C---:B------:R-:W-:Y:S01]  /*29f0*/  ISETP.GE.AND P4, PT, R208.reuse, R20, PT ;  /* 0x00000014d000720c */ /* 0x040fe20003f86270 */
[----:B------:R-:W-:Y:S01]  /*2a00*/  IMAD.MOV.U32 R213, RZ, RZ, 0x7f800000 ;  /* 0x7f800000ffd57424 */ /* 0x000fe200078e00ff */
[----:B------:R-:W-:Y:S01]  /*2a10*/  MOV R212, 0x7f800000 ;  /* 0x7f80000000d47802 */ /* 0x000fe20000000f00 */
[----:B------:R-:W-:Y:S01]  /*2a20*/  IMAD.MOV.U32 R210, RZ, RZ, 0x7f800000 ;  /* 0x7f800000ffd27424 */ /* 0x000fe200078e00ff */
[----:B------:R-:W-:-:S02]  /*2a30*/  IADD3 R2, R208, 0x20, RZ ;  /* 0x00000020d0027810 */ /* 0x000fc40007ffe0ff */
[----:B------:R-:W-:Y:S02]  /*2a40*/  MOV R211, 0x7f800000 ;  /* 0x7f80000000d37802 */ /* 0x000fe40000000f00 */
[-C--:B------:R-:W-:Y:S02]  /*2a50*/  ISETP.GE.AND P1, PT, R2, R20.reuse, PT ;  /* 0x000000140200720c */ /* 0x080fe40003f26270 */
[C---:B----4-:R-:W-:Y:S02]  /*2a60*/  IADD3 R4, R208.reuse, 0x8, RZ ;  /* 0x00000008d0047810 */ /* 0x050fe40007ffe0ff */
[----:B-1----:R-:W-:Y:S02]  /*2a70*/  IADD3 R0, R208, 0x28, RZ ;  /* 0x00000028d0007810 */ /* 0x002fe40007ffe0ff */
[-C--:B------:R-:W-:Y:S01]  /*2a80*/  ISETP.GE.AND P2, PT, R4, R20.reuse, PT ;  /* 0x000000140400720c */ /* 0x080fe20003f46270 */
[----:B------:R-:W-:Y:S01]  /*2a90*/  IMAD.WIDE R4, R208, 0x4, R206 ;  /* 0x00000004d0047825 */ /* 0x000fe200078e02ce */
[----:B---3--:R-:W3:Y:S01]  /*2aa0*/  LDG.E.64 R194, [R194.64] ;  /* 0x00000006c2c27981 */ /* 0x008ee2000c1e1b00 */
[----:B------:R-:W-:-:S03]  /*2ab0*/  ISETP.GE.AND P0, PT, R0, R20, PT ;  /* 0x000000140000720c */ /* 0x000fc60003f06270 */
[----:B------:R1:W5:Y:S01]  /*2ac0*/  @!P4 LDG.E R212, [R4.64] ;  /* 0x0000000604d4c981 */ /* 0x000362000c1e1900 */
[----:B------:R-:W-:-:S03]  /*2ad0*/  SHF.R.S32.HI R2, RZ, 0x1f, R23 ;  /* 0x0000001fff027819 */ /* 0x000fc60000011417 */
[----:B------:R1:W5:Y:S04]  /*2ae0*/  @!P1 LDG.E R210, [R4.64+0x80] ;  /* 0x0000800604d29981 */ /* 0x000368000c1e1900 */
[----:B------:R1:W5:Y:S02]  /*2af0*/  @!P2 LDG.E R213, [R4.64+0x20] ;  /* 0x0000200604d5a981 */ /* 0x000364000c1e1900 */
[----:B------:R-:W-:-:S04]  /*2b00*/  @!P0 IMAD.WIDE R8, R0, 0x4, R206 ;  /* 0x0000000400088825 */ /* 0x000fc800078e02ce */
[----:B------:R-:W-:Y:S01]  /*2b10*/  IMAD R0, R252, c[0x0][0x1c0], R36 ;  /* 0x00007000fc007a24 */ /* 0x000fe200078e0224 */
[----:B------:R1:W5:Y:S03]  /*2b20*/  @!P0 LDG.E R211, [R8.64] ;  /* 0x0000000608d38981 */ /* 0x000366000c1e1900 */
[----:B------:R-:W-:Y:S01]  /*2b30*/  IMAD.SHL.U32 R0, R0, 0x20, RZ ;  /* 0x0000002000007824 */ /* 0x000fe200078e00ff */
[----:B------:R-:W-:-:S04]  /*2b40*/  IADD3 R21, R21, R209, RZ ;  /* 0x000000d115157210 */ /* 0x000fc80007ffe0ff */
[----:B------:R-:W-:Y:S01]  /*2b50*/  IADD3 R21, -R192, 0x80, R21 ;  /* 0x00000080c0157810 */ /* 0x000fe20007ffe115 */
[----:B------:R-:W-:Y:S01]  /*2b60*/  IMAD.MOV.U32 R214, RZ, RZ, c[0x0][0x2e4] ;  /* 0x0000b900ffd67624 */ /* 0x000fe200078e00ff */
        /* <DEDUP_REMOVED lines=52> */
[----:B------:R-:W-:-:S04]  /*2eb0*/  IADD3 R0, R173, 0x1800, RZ ;  /* 0x00001800ad007810 */ /* 0x000fc80007ffe0ff */
[----:B------:R-:W-:-:S05]  /*2ec0*/  SEL R0, R0, R173, !P3 ;  /* 0x000000ad00007207 */ /* 0x000fca0005800000 */
[----:B------:R-:W-:Y:S01]  /*2ed0*/  IMAD.SHL.U32 R164, R0, 0x2, RZ ;  /* 0x0000000200a47824 */ /* 0x000fe200078e00ff */
[----:B------:R-:W-:-:S05]  /*2ee0*/  MOV R0, c[0x0][0x22c] ;  /* 0x00008b0000007a02 */ /* 0x000fca0000000f00 */
[----:B------:R-:W-:-:S04]  /*2ef0*/  IMAD R0, R0, c[0x0][0x1c0], RZ ;  /* 0x0000700000007a24 */ /* 0x000fc800078e02ff */
[C---:B------:R-:W-:Y:S01]  /*2f00*/  IMAD.SHL.U32 R238, R0.reuse, 0x10, RZ ;  /* 0x0000001000ee7824 */ /* 0x040fe200078e00ff */
[----:B------:R-:W-:-:S04]  /*2f10*/  SHF.L.U32 R217, R0, 0x3, RZ ;  /* 0x0000000300d97819 */ /* 0x000fc800000006ff */
[C---:B------:R-:W-:Y:S02]  /*2f20*/  IADD3 R240, R238.reuse, 0x20, RZ ;  /* 0x00000020eef07810 */ /* 0x040fe40007ffe0ff */
[----:B------:R-:W-:-:S03]  /*2f30*/  IADD3 R239, R238, 0x40, RZ ;  /* 0x00000040eeef7810 */ /* 0x000fc60007ffe0ff */
[C---:B------:R-:W-:Y:S01]  /*2f40*/  IMAD.IADD R235, R217.reuse, 0x1, R240 ;  /* 0x00000001d9eb7824 */ /* 0x040fe200078e02f0 */
[----:B------:R-:W-:-:S03]  /*2f50*/  IADD3 R234, R217, R239, RZ ;  /* 0x000000efd9ea7210 */ /* 0x000fc60007ffe0ff */
[C---:B------:R-:W-:Y:S01]  /*2f60*/  IMAD.IADD R251, R217.reuse, 0x1, R235 ;  /* 0x00000001d9fb7824 */ /* 0x040fe200078e02eb */
[C---:B------:R-:W-:Y:S02]  /*2f70*/  IADD3 R250, R217.reuse, R234, RZ ;  /* 0x000000ead9fa7210 */ /* 0x040fe40007ffe0ff */
[----:B------:R-:W-:Y:S02]  /*2f80*/  IADD3 R2, R174, 0x1800, RZ ;  /* 0x00001800ae027810 */ /* 0x000fe40007ffe0ff */
[C---:B------:R-:W-:Y:S01]  /*2f90*/  IADD3 R222, R217.reuse, R251, RZ ;  /* 0x000000fbd9de7210 */ /* 0x040fe20007ffe0ff */
[----:B------:R-:W-:Y:S01]  /*2fa0*/  IMAD.IADD R220, R217, 0x1, R250 ;  /* 0x00000001d9dc7824 */ /* 0x000fe200078e02fa */
[----:B------:R-:W-:-:S03]  /*2fb0*/  SEL R2, R2, R174, !P3 ;  /* 0x000000ae02027207 */ /* 0x000fc60005800000 */
[C---:B------:R-:W-:Y:S01]  /*2fc0*/  IMAD.IADD R221, R217.reuse, 0x1, R222 ;  /* 0x00000001d9dd7824 */ /* 0x040fe200078e02de */
[----:B------:R-:W-:Y:S01]  /*2fd0*/  IADD3 R219, R217, R220, RZ ;  /* 0x000000dcd9db7210 */ /* 0x000fe20007ffe0ff */
[----:B------:R-:W-:Y:S01]  /*2fe0*/  IMAD.U32 R245, R0, -0x40, RZ ;  /* 0xffffffc000f57824 */ /* 0x000fe200078e00ff */
[----:B------:R-:W-:Y:S01]  /*2ff0*/  SHF.L.U32 R167, R2, 0x1, RZ ;  /* 0x0000000102a77819 */ /* 0x000fe200000006ff */
[C---:B------:R-:W-:Y:S01]  /*3000*/  IMAD R249, R0.reuse, 0x18, RZ ;  /* 0x0000001800f97824 */ /* 0x040fe200078e02ff */
[----:B---3--:R-:W-:Y:S01]  /*3010*/  LOP3.LUT R225, R225, R194, RZ, 0x3c, !PT ;  /* 0x000000c2e1e17212 */ /* 0x008fe200078e3cff */
[C---:B------:R-:W-:Y:S01]  /*3020*/  IMAD R247, R0.reuse, 0x28, RZ ;  /* 0x0000002800f77824 */ /* 0x040fe200078e02ff */
[C---:B------:R-:W-:Y:S01]  /*3030*/  SHF.L.U32 R248, R0.reuse, 0x5, RZ ;  /* 0x0000000500f87819 */ /* 0x040fe200000006ff */
[C---:B------:R-:W-:Y:S01]  /*3040*/  IMAD R246, R0.reuse, 0x30, RZ ;  /* 0x0000003000f67824 */ /* 0x040fe200078e02ff */
[----:B------:R-:W-:Y:S01]  /*3050*/  IADD3 R223, R217, R219, RZ ;  /* 0x000000dbd9df7210 */ /* 0x000fe20007ffe0ff */
[----:B------:R-:W-:-:S02]  /*3060*/  IMAD R244, R0, 0x38, RZ ;  /* 0x0000003800f47824 */ /* 0x000fc400078e02ff */
[----:B-1----:R-:W-:Y:S02]  /*3070*/  IMAD.IADD R224, R217, 0x1, R221 ;  /* 0x00000001d9e07824 */ /* 0x002fe400078e02dd */
.L_x_1126:
        /* <DEDUP_REMOVED lines=100> */
.L_x_1122:
        /* <DEDUP_REMOVED lines=13> */
[----:B------:R-:W-:Y:S05]  /*3790*/  IADD3 R132, -R145, R192, -R209 ;  /* 0x000000c091847210 */ /* 0x000fea0007ffe9d1 */
        /* <DEDUP_REMOVED lines=118> */
.L_x_1123:
        /* <DEDUP_REMOVED lines=60> */
[-C--:B------:R-:W-:Y:S02]  /*42c0*/  LOP3.LUT R8, R17, R225.reuse, RZ, 0x3c, !PT ;  /* 0x000000e111087212 */ /* 0x080fe400078e3cff */
        /* <DEDUP_REMOVED lines=226> */
[----:B------:R-:W-:Y:S02]  /*50f0*/  FSETP.GE.FTZ.AND P5, PT, R184, RZ, PT ;  /* 0x000000ffb800720b */ /* 0x000fe40003fb6000 */
[----:B------:R-:W-:Y:S02]  /*5100*/  ISETP.GT.AND P6, PT, R191, R226, PT ;  /* 0x000000e2bf00720c */ /* 0x000fe40003fc4270 */
        /* <DEDUP_REMOVED lines=85> */
[----:B-----5:R-:W-:Y:S01]  /*5660*/  FADD.FTZ R0, -R178, R4 ;  /* 0x00000004b2007221 */ /* 0x020fe20000010100 */
[C---:B------:R-:W-:Y:S01]  /*5670*/  HMMA.16816.F32.BF16 R16, R140.reuse, R134, R16 ;  /* 0x000000868c10723c */ /* 0x040fe20000041810 */
[----:B------:R-:W1:Y:S02]  /*5680*/  LDSM.16.M88.4 R132, [R166+0x13400] ;  /* 0x01340000a684783b */ /* 0x000e640000000200 */
[C---:B------:R-:W-:Y:S01]  /*5690*/  FADD.FTZ R6, -R177.reuse, R6 ;  /* 0x00000006b1067221 */ /* 0x040fe20000010100 */
[----:B------:R-:W-:Y:S01]  /*56a0*/  FSEL R0, R0, R178, P0 ;  /* 0x000000b200007208 */ /* 0x000fe20000000000 */
[----:B------:R-:W-:Y:S01]  /*56b0*/  FADD.FTZ R7, -R177, R7 ;  /* 0x00000007b1077221 */ /* 0x000fe20000010100 */
[----:B------:R-:W-:Y:S01]  /*56c0*/  FSETP.GE.FTZ.AND P0, PT, R162, RZ, PT ;  /* 0x000000ffa200720b */ /* 0x000fe20003f16000 */
[----:B------:R-:W-:Y:S01]  /*56d0*/  FADD.FTZ R8, -R176, R8 ;  /* 0x00000008b0087221 */ /* 0x000fe20000010100 */
[-C--:B------:R-:W-:Y:S01]  /*56e0*/  FSEL R6, R6, R177.reuse, P1 ;  /* 0x000000b106067208 */ /* 0x080fe20000800000 */
[----:B------:R-:W-:Y:S01]  /*56f0*/  FADD.FTZ R5, -R178, R5 ;  /* 0x00000005b2057221 */ /* 0x000fe20000010100 */
[----:B------:R-:W-:Y:S02]  /*5700*/  FSETP.GE.FTZ.AND P1, PT, R148, RZ, PT ;  /* 0x000000ff9400720b */ /* 0x000fe40003f36000 */
        /* <DEDUP_REMOVED lines=9> */
[----:B------:R-:W-:Y:S01]  /*57a0*/  FSETP.GE.FTZ.AND P2, PT, R145, RZ, PT ;  /* 0x000000ff9100720b */ /* 0x000fe20003f56000 */
[----:B------:R-:W-:Y:S01]  /*57b0*/  FADD.FTZ R10, -R175, R10 ;  /* 0x0000000aaf0a7221 */ /* 0x000fe20000010100 */
[-C--:B------:R-:W-:Y:S01]  /*57c0*/  FSEL R11, R11, R175.reuse, P0 ;  /* 0x000000af0b0b7208 */ /* 0x080fe20000000000 */
[----:B------:R-:W-:Y:S01]  /*57d0*/  FMUL.FTZ R158, R158, R0 ;  /* 0x000000009e9e7220 */ /* 0x000fe20000410000 */
[----:B------:R-:W-:Y:S01]  /*57e0*/  FSETP.GE.FTZ.AND P0, PT, R163, RZ, PT ;  /* 0x000000ffa300720b */ /* 0x000fe20003f16000 */
[----:B------:R-:W-:Y:S01]  /*57f0*/  FADD.FTZ R0, -R177, R19 ;  /* 0x00000013b1007221 */ /* 0x000fe20000010100 */
[-C--:B------:R-:W-:Y:S01]  /*5800*/  FSEL R9, R9, R176.reuse, P2 ;  /* 0x000000b009097208 */ /* 0x080fe20001000000 */
[----:B------:R-:W-:Y:S01]  /*5810*/  FADD.FTZ R12, -R176, R12 ;  /* 0x0000000cb00c7221 */ /* 0x000fe20000010100 */
[----:B------:R-:W-:Y:S01]  /*5820*/  FSEL R6, R6, R175, P0 ;  /* 0x000000af06067208 */ /* 0x000fe20000000000 */
[----:B------:R-:W-:Y:S01]  /*5830*/  FADD.FTZ R8, -R176, R13 ;  /* 0x0000000db0087221 */ /* 0x000fe20000010100 */
[----:B------:R-:W-:Y:S01]  /*5840*/  FSETP.GE.FTZ.AND P0, PT, R183, RZ, PT ;  /* 0x000000ffb700720b */ /* 0x000fe20003f16000 */
[----:B------:R-:W-:Y:S01]  /*5850*/  FMUL.FTZ R162, R162, R7 ;  /* 0x00000007a2a27220 */ /* 0x000fe20000410000 */
        /* <DEDUP_REMOVED lines=8> */
[-C--:B-1----:R-:W-:Y:S01]  /*58e0*/  HMMA.16816.F32.BF16 R20, R140, R132.reuse, R20 ;  /* 0x000000848c14723c */ /* 0x082fe20000041814 */
[----:B------:R-:W-:Y:S01]  /*58f0*/  FADD.FTZ R4, -R178, R17 ;  /* 0x00000011b2047221 */ /* 0x000fe20000010100 */
[----:B------:R-:W-:Y:S01]  /*5900*/  FSEL R0, R0, R177, P0 ;  /* 0x000000b100007208 */ /* 0x000fe20000000000 */
[----:B------:R-:W-:Y:S01]  /*5910*/  FADD.FTZ R2, -R177, R18 ;  /* 0x00000012b1027221 */ /* 0x000fe20000010100 */
        /* <DEDUP_REMOVED lines=17> */
[-C--:B------:R-:W-:Y:S01]  /*5a30*/  FSEL R4, R4, R178.reuse, P2 ;  /* 0x000000b204047208 */ /* 0x080fe20001000000 */
[----:B------:R-:W-:Y:S01]  /*5a40*/  FADD.FTZ R23, -R177, R23 ;  /* 0x00000017b1177221 */ /* 0x000fe20000010100 */
[----:B------:R-:W-:Y:S01]  /*5a50*/  HMMA.16816.F32.BF16 R32, R140, R134, R32 ;  /* 0x000000868c20723c */ /* 0x000fe20000041820 */
[----:B------:R-:W-:Y:S02]  /*5a60*/  FSETP.GE.FTZ.AND P3, PT, R185, RZ, PT ;  /* 0x000000ffb900720b */ /* 0x000fe40003f76000 */
[C---:B------:R-:W-:Y:S01]  /*5a70*/  FADD.FTZ R20, -R178.reuse, R20 ;  /* 0x00000014b2147221 */ /* 0x040fe20000010100 */
[-C--:B------:R-:W-:Y:S01]  /*5a80*/  FSEL R0, R23, R177.reuse, P0 ;  /* 0x000000b117007208 */ /* 0x080fe20000000000 */
[----:B------:R-:W-:Y:S01]  /*5a90*/  FADD.FTZ R21, -R178, R21 ;  /* 0x00000015b2157221 */ /* 0x000fe20000010100 */
[----:B------:R-:W-:Y:S01]  /*5aa0*/  FSETP.GE.FTZ.AND P0, PT, R152, RZ, PT ;  /* 0x000000ff9800720b */ /* 0x000fe20003f16000 */
[----:B------:R-:W-:Y:S01]  /*5ab0*/  FADD.FTZ R27, -R175, R27 ;  /* 0x0000001baf1b7221 */ /* 0x000fe20000010100 */
[----:B------:R-:W-:Y:S01]  /*5ac0*/  FSEL R2, R2, R177, P1 ;  /* 0x000000b102027208 */ /* 0x000fe20000800000 */
[----:B------:R-:W-:Y:S01]  /*5ad0*/  FADD.FTZ R22, -R177, R22 ;  /* 0x00000016b1167221 */ /* 0x000fe20000010100 */
[----:B------:R-:W-:Y:S02]  /*5ae0*/  FSETP.GE.FTZ.AND P2, PT, R157, RZ, PT ;  /* 0x000000ff9d00720b */ /* 0x000fe40003f56000 */
[----:B------:R-:W-:Y:S01]  /*5af0*/  FMUL.FTZ R9, R182, R5 ;  /* 0x00000005b6097220 */ /* 0x000fe20000410000 */
        /* <DEDUP_REMOVED lines=19> */
[----:B------:R-:W-:Y:S01]  /*5c30*/  FMUL.FTZ R18, R152, R0 ;  /* 0x0000000098127220 */ /* 0x000fe20000410000 */
[-C--:B------:R-:W-:Y:S01]  /*5c40*/  FSEL R2, R26, R175.reuse, P1 ;  /* 0x000000af1a027208 */ /* 0x080fe20000800000 */
[----:B------:R-:W-:Y:S01]  /*5c50*/  FADD.FTZ R28, -R176, R28 ;  /* 0x0000001cb01c7221 */ /* 0x000fe20000010100 */
[----:B------:R-:W-:Y:S01]  /*5c60*/  FSETP.GE.FTZ.AND P3, PT, R149, RZ, PT ;  /* 0x000000ff9500720b */ /* 0x000fe20003f76000 */
[----:B------:R-:W-:Y:S01]  /*5c70*/  FADD.FTZ R0, -R177, R34 ;  /* 0x00000022b1007221 */ /* 0x000fe20000010100 */
[----:B------:R-:W-:Y:S01]  /*5c80*/  FSETP.GE.FTZ.AND P1, PT, R144, RZ, PT ;  /* 0x000000ff9000720b */ /* 0x000fe20003f36000 */
[----:B------:R-:W-:Y:S02]  /*5c90*/  FMUL.FTZ R146, R146, R2 ;  /* 0x0000000292927220 */ /* 0x000fe40000410000 */
[----:B------:R-:W-:Y:S01]  /*5ca0*/  FADD.FTZ R2, -R178, R32 ;  /* 0x00000020b2027221 */ /* 0x000fe20000010100 */
[----:B------:R-:W-:Y:S01]  /*5cb0*/  FSEL R30, R30, R175, P1 ;  /* 0x000000af1e1e7208 */ /* 0x000fe20000800000 */
[----:B------:R-:W-:Y:S01]  /*5cc0*/  FMUL.FTZ R7, R157, R4 ;  /* 0x000000049d077220 */ /* 0x000fe20000410000 */
[----:B------:R-:W-:Y:S01]  /*5cd0*/  FSEL R4, R25, R176, P3 ;  /* 0x000000b019047208 */ /* 0x000fe20001800000 */
[----:B------:R-:W-:Y:S01]  /*5ce0*/  @P0 FADD.FTZ R175, -R175, R31 ;  /* 0x0000001fafaf0221 */ /* 0x000fe20000010100 */
[----:B------:R-:W-:Y:S01]  /*5cf0*/  FSETP.GE.FTZ.AND P3, PT, R188, RZ, PT ;  /* 0x000000ffbc00720b */ /* 0x000fe20003f76000 */
[----:B------:R-:W-:Y:S01]  /*5d00*/  FMUL.FTZ R19, R153, R5 ;  /* 0x0000000599137220 */ /* 0x000fe20000410000 */
[----:B------:R-:W-:Y:S01]  /*5d10*/  FSETP.GE.FTZ.AND P1, PT, R189, RZ, PT ;  /* 0x000000ffbd00720b */ /* 0x000fe20003f36000 */
[----:B------:R-:W-:Y:S01]  /*5d20*/  FMUL.FTZ R149, R149, R4 ;  /* 0x0000000495957220 */ /* 0x000fe20000410000 */
[----:B------:R-:W-:Y:S01]  /*5d30*/  FSETP.GE.FTZ.AND P0, PT, R187, RZ, PT ;  /* 0x000000ffbb00720b */ /* 0x000fe20003f16000 */
[----:B------:R-:W-:Y:S01]  /*5d40*/  FMUL.FTZ R30, R144, R30 ;  /* 0x0000001e901e7220 */ /* 0x000fe20000410000 */
[----:B------:R-:W-:Y:S01]  /*5d50*/  FSEL R28, R28, R176, P3 ;  /* 0x000000b01c1c7208 */ /* 0x000fe20001800000 */
[----:B------:R-:W-:Y:S01]  /*5d60*/  @P2 FADD.FTZ R176, -R176, R29 ;  /* 0x0000001db0b02221 */ /* 0x000fe20000010100 */
[----:B------:R-:W-:Y:S01]  /*5d70*/  FSEL R2, R2, R178, P1 ;  /* 0x000000b202027208 */ /* 0x000fe20000800000 */
[----:B------:R-:W-:Y:S01]  /*5d80*/  @P5 FADD.FTZ R178, -R178, R33 ;  /* 0x00000021b2b25221 */ /* 0x000fe20000010100 */
[----:B------:R-:W-:Y:S01]  /*5d90*/  FSEL R0, R0, R177, P0 ;  /* 0x000000b100007208 */ /* 0x000fe20000000000 */
[----:B------:R-:W-:Y:S02]  /*5da0*/  @P4 FADD.FTZ R177, -R177, R35 ;  /* 0x00000023b1b14221 */ /* 0x000fe40000010100 */
        /* <DEDUP_REMOVED lines=27> */
.L_x_1124:
        /* <DEDUP_REMOVED lines=118> */
.L_x_1125:
[----:B------:R-:W-:Y:S01]  /*66c0*/  LDSM.16.M88.4 R24, [R168] ;  /* 0x00000000a818783b */ /* 0x000fe20000000200 */
[C---:B------:R-:W-:Y:S03]  /*66d0*/  LEA R180, P0, R245.reuse, R204, 0x2 ;  /* 0x000000ccf5b47211 */ /* 0x040fe600078010ff */
[----:B------:R-:W2:Y:S01]  /*66e0*/  LDSM.16.MT88.4 R8, [R0+0x9000] ;  /* 0x009000000008783b */ /* 0x000ea20000004200 */
[----:B------:R-:W-:Y:S03]  /*66f0*/  LEA.HI.X.SX32 R179, R245, R205, 0x2, P0 ;  /* 0x000000cdf5b37211 */ /* 0x000fe600000f16ff */
[----:B------:R-:W3:Y:S04]  /*6700*/  LDSM.16.MT88.4 R16, [R0+0xb000] ;  /* 0x00b000000010783b */ /* 0x000ee80000004200 */
[----:B------:R-:W4:Y:S04]  /*6710*/  LDSM.16.MT88.4 R28, [R0+0xd000] ;  /* 0x00d00000001c783b */ /* 0x000f280000004200 */
[----:B------:R-:W-:Y:S04]  /*6720*/  LDSM.16.M88.4 R32, [R169] ;  /* 0x00000000a920783b */ /* 0x000fe80000000200 */
[----:B------:R-:W1:Y:S04]  /*6730*/  LDSM.16.MT88.4 R132, [R0+0x9400] ;  /* 0x009400000084783b */ /* 0x000e680000004200 */
[----:B------:R-:W1:Y:S04]  /*6740*/  LDSM.16.MT88.4 R136, [R0+0xb400] ;  /* 0x00b400000088783b */ /* 0x000e680000004200 */
[----:B------:R-:W1:Y:S04]  /*6750*/  LDSM.16.MT88.4 R140, [R0+0xd400] ;  /* 0x00d40000008c783b */ /* 0x000e680000004200 */
[----:B------:R-:W-:Y:S04]  /*6760*/  LDSM.16.M88.4 R144, [R171] ;  /* 0x00000000ab90783b */ /* 0x000fe80000000200 */
[----:B------:R-:W1:Y:S04]  /*6770*/  LDSM.16.MT88.4 R148, [R0+0x9800] ;  /* 0x009800000094783b */ /* 0x000e680000004200 */
[----:B------:R-:W1:Y:S01]  /*6780*/  LDSM.16.MT88.4 R152, [R0+0xb800] ;  /* 0x00b800000098783b */ /* 0x000e620000004200 */
[C---:B--2---:R-:W-:Y:S03]  /*6790*/  HMMA.16816.F32.BF16 R4, R24.reuse, R8, RZ ;  /* 0x000000081804723c */ /* 0x044fe600000418ff */
[----:B------:R-:W-:Y:S05]  /*67a0*/  LDSM.16.MT88.4 R156, [R0+0xbc00] ;  /* 0x00bc0000009c783b */ /* 0x000fea0000004200 */
        /* <DEDUP_REMOVED lines=59> */
[----:B---3--:R-:W-:Y:S04]  /*6b60*/  LOP3.LUT R0, R191, 0x1, RZ, 0xc0, !PT ;  /* 0x00000001bf007812 */ /* 0x008fe800078ec0ff */
        /* <DEDUP_REMOVED lines=70> */
[C---:B------:R-:W-:Y:S01]  /*6fd0*/  LEA R6, P1, R219.reuse, R28, 0x2 ;  /* 0x0000001cdb067211 */ /* 0x040fe200078210ff */
[----:B------:R-:W-:Y:S01]  /*6fe0*/  RED.E.ADD.F32.FTZ.RN.STRONG.GPU [R30.64+0x100], R21 ;  /* 0x000100151e00798e */ /* 0x000fe2000c10e786 */
[-C--:B------:R-:W-:Y:S02]  /*6ff0*/  LEA.HI.X.SX32 R9, R220, R29.reuse, 0x2, P2 ;  /* 0x0000001ddc097211 */ /* 0x080fe400010f16ff */
[-C--:B------:R-:W-:Y:S01]  /*7000*/  LEA.HI.X.SX32 R7, R219, R29.reuse, 0x2, P1 ;  /* 0x0000001ddb077211 */ /* 0x080fe200008f16ff */
        /* <DEDUP_REMOVED lines=296> */
.L_x_1127:
        /* <DEDUP_REMOVED lines=15> */
.L_x_1128:
        /* <DEDUP_REMOVED lines=44> */
.L_x_1130:
[----:B------:R-:W-:Y:S05]  /*8640*/  BSYNC B0 ;  /* 0x0000000000007941 */ /* 0x000fea0003800000 */
.L_x_1129:
        /* <DEDUP_REMOVED lines=17> */
.L_x_1132:
[----:B------:R-:W-:Y:S05]  /*8760*/  BSYNC B0 ;  /* 0x0000000000007941 */ /* 0x000fea0003800000 */
.L_x_1131:
        /* <DEDUP_REMOVED lines=22> */
.L_x_1134:
[----:B------:R-:W-:Y:S05]  /*88d0*/  BSYNC B0 ;  /* 0x0000000000007941 */ /* 0x000fea0003800000 */
.L_x_1133:
        /* <DEDUP_REMOVED lines=13> */
.L_x_1121:
[----:B------:R-:W-:Y:S05]  /*89b0*/  BSYNC B1 ;  /* 0x0000000000017941 */ /* 0x000fea0003800000 */
.L_x_1107:
        /* <DEDUP_REMOVED lines=9> */
.L_x_1135:
[----:B------:R-:W-:Y:S05]  /*8a50*/  EXIT ;  /* 0x000000000000794d */ /* 0x000fea0003800000 */
.L_x_1137:
        /* <DEDUP_REMOVED lines=10> */
.L_x_1309:


//--------------------- .text._ZN5flash44flash_bwd_dq_dk_dv_loop_seqk_parallel_kernelI23Flash_bwd_kernel_traitsILi96ELi64ELi128ELi8ELi2ELi4ELi4ELb0ELb0EN7cutlass10bfloat16_tE19Flash_kernel_traitsILi96ELi64ELi128ELi8ES3_EELb0ELb0ELb1ELb0ELb0ELb1ELb1EEEvNS_16Flash_bwd_paramsE --------------------------
	.section	.text._ZN5flash44flash_bwd_dq_dk_dv_loop_seqk_parallel_kernelI23Flash_bwd_kernel_traitsILi96ELi64ELi128ELi8ELi2ELi4ELi4ELb0ELb0EN7cutlass10bfloat16_tE19Flash_kernel_traitsILi96ELi64ELi128ELi8ES3_EELb0ELb0ELb1ELb0ELb0ELb1ELb1EEEvNS_16Flash_bwd_paramsE,"ax",@progbits
	.sectioninfo	@"SHI_REGISTERS=255"
	.align	128
        .global         _ZN5flash44flash_bwd_dq_dk_dv_loop_seqk_parallel_kernelI23Flash_bwd_kernel_traitsILi96ELi64ELi128ELi8ELi2ELi4ELi4ELb0ELb0EN7cutlass10bfloat16_tE19Flash_kernel_traitsILi96ELi64ELi128ELi8ES3_EELb0ELb0ELb1ELb0ELb0ELb1ELb1EEEvNS_16Flash_bwd_paramsE
        .type           _ZN5flash44flash_bwd_dq_dk_dv_loop_seqk_parallel_kernelI23Flash_bwd_kernel_traitsILi96ELi64ELi128ELi8ELi2ELi4ELi4ELb0ELb0EN7cutlass10bfloat16_tE19Flash_kernel_traitsILi96ELi64ELi128ELi8ES3_EELb0ELb0ELb1ELb0ELb0ELb1ELb1EEEvNS_16Flash_bwd_paramsE,@function
        .size           _ZN5flash44flash_bwd_dq_dk_dv_loop_seqk_parallel_kernelI23Flash_bwd_kernel_traitsILi96ELi64ELi128ELi8ELi2ELi4ELi4ELb0ELb0EN7cutlass10bfloat16_tE19Flash_kernel_traitsILi96ELi64ELi128ELi8ES3_EELb0ELb0ELb1ELb0ELb0ELb1ELb1EEEvNS_16Flash_bwd_paramsE,(.L_x_1310 - _ZN5flash44flash_bwd_dq_dk_dv_loop_seqk_parallel_kernelI23Flash_bwd_kernel_traitsILi96ELi64ELi128ELi8ELi2ELi4ELi4ELb0ELb0EN7cutlass10bfloat16_tE19Flash_kernel_traitsILi96ELi64ELi128ELi8ES3_EELb0ELb0ELb1ELb0ELb0ELb1ELb1EEEvNS_16Flash_bwd_paramsE)
        .other          _ZN5flash44flash_bwd_dq_dk_dv_loop_seqk_parallel_kernelI23Flash_bwd_kernel_traitsILi96ELi64ELi128ELi8ELi2ELi4ELi4ELb0ELb0EN7cutlass10bfloat16_tE19Flash_kernel_traitsILi96ELi64ELi128ELi8ES3_EELb0ELb0ELb1ELb0ELb0ELb1ELb1EEEvNS_16Flash_bwd_paramsE,@"STO_CUDA_ENTRY STV_DEFAULT"
_ZN5flash44flash_bwd_dq_dk_dv_loop_seqk_parallel_kernelI23Flash_bwd_kernel_traitsILi96ELi64ELi128ELi8ELi2ELi4ELi4ELb0ELb0EN7cutlass10bfloat16_tE19Flash_kernel_traitsILi96ELi64ELi128ELi8ES3_EELb0ELb0ELb1ELb0ELb0ELb1ELb1EEEvNS_16Flash_bwd_paramsE:
.text._ZN5flash44flash_bwd_dq_dk_dv_loop_seqk_parallel_kernelI23Flash_bwd_kernel_traitsILi96ELi64ELi128ELi8ELi2ELi4ELi4ELb0ELb0EN7cutlass10bfloat16_tE19Flash_kernel_traitsILi96ELi64ELi128ELi8ES3_EELb0ELb0ELb1ELb0ELb0ELb1ELb1EEEvNS_16Flash_bwd_paramsE:
        /* <DEDUP_REMOVED lines=59> */
[----:B------:R-:W-:Y:S01]  /*03b0*/  LEA.HI R7, R21, R22, RZ, 0x3 ;  /* 0x0000001615077211 */ /* 0x000fe200078f18ff */
        /* <DEDUP_REMOVED lines=27> */
[-C--:B------:R-:W-:Y:S01]  /*0570*/  LEA.HI R2, R21, R22.reuse, RZ, 0x6 ;  /* 0x0000001615027211 */ /* 0x080fe200078f30ff */
        /* <DEDUP_REMOVED lines=11> */
[----:B------:R-:W-:Y:S01]  /*0630*/  LEA.HI R8, R21, R22, RZ, 0x7 ;  /* 0x0000001615087211 */ /* 0x000fe200078f38ff */
[----:B------:R-:W-:Y:S01]  /*0640*/  IMAD.IADD R3, R5, 0x1, -R0 ;  /* 0x0000000105037824 */ /* 0x000fe200078e0a00 */
[----:B------:R-:W-:Y:S01]  /*0650*/  LOP3.LUT P4, RZ, R9, 0x2, RZ, 0xc0, !PT ;  /* 0x0000000209ff7812 */ /* 0x000fe2000788c0ff */
[----:B------:R-:W-:Y:S01]  /*0660*/  IMAD.IADD R0, R22, 0x1, -R4 ;  /* 0x0000000116007824 */ /* 0x000fe200078e0a04 */
[----:B------:R-:W-:Y:S01]  /*0670*/  USHF.R.S32.HI UR60, URZ, 0x1f, UR38 ;  /* 0x0000001f3f3c7899 */ /* 0x000fe20008011426 */
[----:B------:R-:W-:Y:S01]  /*0680*/  IMAD R20, R2, 0x8, R3 ;  /* 0x0000000802147824 */ /* 0x000fe200078e0203 */
[----:B------:R-:W-:Y:S01]  /*0690*/  UIMAD.WIDE.U32 UR44, UR36, UR46, URZ ;  /* 0x0000002e242c72a5 */ /* 0x000fe2000f8e003f */
[----:B------:R-:W-:Y:S01]  /*06a0*/  IMAD.SHL.U32 R22, R22, 0x2, RZ ;  /* 0x0000000216167824 */ /* 0x000fe200078e00ff */
[----:B------:R-:W-:Y:S01]  /*06b0*/  SHF.R.S32.HI R3, RZ, 0x1f, R0 ;  /* 0x0000001fff037819 */ /* 0x000fe20000011400 */
[----:B------:R-:W-:Y:S01]  /*06c0*/  UIMAD UR53, UR37, UR46, URZ ;  /* 0x0000002e253572a4 */ /* 0x000fe2000f8e023f */
[-C--:B------:R-:W-:Y:S01]  /*06d0*/  LEA.HI R2, R0, R0.reuse, RZ, 0x1 ;  /* 0x0000000000027211 */ /* 0x080fe200078f08ff */
[----:B------:R-:W-:Y:S01]  /*06e0*/  USHF.R.S32.HI UR55, URZ, 0x1f, UR49 ;  /* 0x0000001f3f377899 */ /* 0x000fe20008011431 */
[----:B------:R-:W-:Y:S01]  /*06f0*/  LEA.HI R10, R3, R0, RZ, 0x3 ;  /* 0x00000000030a7211 */ /* 0x000fe200078f18ff */
[----:B------:R-:W-:Y:S01]  /*0700*/  UIMAD UR52, UR6, UR52, URZ ;  /* 0x00000034063472a4 */ /* 0x000fe2000f8e023f */
[----:B------:R-:W-:Y:S01]  /*0710*/  LOP3.LUT R4, R2, 0x7fffffe, RZ, 0xc0, !PT ;  /* 0x07fffffe02047812 */ /* 0x000fe200078ec0ff */
[----:B------:R-:W-:Y:S01]  /*0720*/  @!UP5 UIMAD UR51, UR7, UR51, URZ ;  /* 0x000000330733d2a4 */ /* 0x000fe2000f8e023f */
[----:B------:R-:W-:Y:S01]  /*0730*/  LOP3.LUT R3, R10, 0xfffffff8, RZ, 0xc0, !PT ;  /* 0xfffffff80a037812 */ /* 0x000fe200078ec0ff */
[----:B------:R-:W-:-:S02]  /*0740*/  USHF.R.S32.HI UR50, URZ, 0x1f, UR43 ;  /* 0x0000001f3f327899 */ /* 0x000fc4000801142b */
[C---:B------:R-:W-:Y:S01]  /*0750*/  IMAD.IADD R18, R0.reuse, 0x1, -R4 ;  /* 0x0000000100127824 */ /* 0x040fe200078e0a04 */
[----:B------:R-:W-:Y:S01]  /*0760*/  LOP3.LUT R4, R9, 0x1, RZ, 0xc0, !PT ;  /* 0x0000000109047812 */ /* 0x000fe200078ec0ff */
[----:B------:R-:W-:Y:S01]  /*0770*/  IMAD.IADD R15, R0, 0x1, -R3 ;  /* 0x00000001000f7824 */ /* 0x000fe200078e0a03 */
[----:B------:R-:W-:Y:S01]  /*0780*/  SHF.R.S32.HI R3, RZ, 0x1, R6 ;  /* 0x00000001ff037819 */ /* 0x000fe20000011406 */
[----:B------:R-:W-:Y:S01]  /*0790*/  IMAD.SHL.U32 R0, R5, 0x40, RZ ;  /* 0x0000004005007824 */ /* 0x000fe200078e00ff */
[--C-:B------:R-:W-:Y:S01]  /*07a0*/  SHF.R.S32.HI R6, RZ, 0x1, R2.reuse ;  /* 0x00000001ff067819 */ /* 0x100fe20000011402 */
[----:B------:R-:W-:Y:S01]  /*07b0*/  UMOV UR41, 0xffffd000 ;  /* 0xffffd00000297882 */ /* 0x000fe20000000000 */
        /* <DEDUP_REMOVED lines=35> */
[----:B------:R1:W-:Y:S01]  /*09f0*/  STL [R1], R9 ;  /* 0x0000000901007387 */ /* 0x0003e20000100800 */
        /* <DEDUP_REMOVED lines=8> */
[----:B------:R-:W-:Y:S02]  /*0a80*/  SEL R177, R180, 0xffffffe0, !P1 ;  /* 0xffffffe0b4b17807 */ /* 0x000fe40004800000 */
        /* <DEDUP_REMOVED lines=23> */
[----:B------:R-:W-:Y:S01]  /*0c00*/  IMAD.IADD R198, R199, 0x1, R196 ;  /* 0x00000001c7c67824 */ /* 0x000fe200078e02c4 */
[----:B------:R-:W-:Y:S02]  /*0c10*/  SHF.R.U32.HI R6, RZ, 0x3, R0 ;  /* 0x00000003ff067819 */ /* 0x000fe40000011600 */
[----:B------:R-:W-:Y:S02]  /*0c20*/  SHF.R.U32.HI R4, RZ, 0x3, R2 ;  /* 0x00000003ff047819 */ /* 0x000fe40000011602 */
[--C-:B------:R-:W-:Y:S01]  /*0c30*/  LOP3.LUT R6, R6, R0, R3.reuse, 0x1e, !PT ;  /* 0x0000000006067212 */ /* 0x100fe200078e1e03 */
[----:B------:R-:W-:Y:S01]  /*0c40*/  IMAD.SHL.U32 R0, R18, 0x20, RZ ;  /* 0x0000002012007824 */ /* 0x000fe200078e00ff */
[----:B------:R-:W-:-:S02]  /*0c50*/  LOP3.LUT R3, R4, R2, R3, 0x1e, !PT ;  /* 0x0000000204037212 */ /* 0x000fc400078e1e03 */
        /* <DEDUP_REMOVED lines=13> */
[----:B------:R-:W-:Y:S01]  /*0d30*/  IADD3 R247, R246, 0x20, RZ ;  /* 0x00000020f6f77810 */ /* 0x000fe20007ffe0ff */
[----:B------:R-:W-:Y:S01]  /*0d40*/  IMAD.IADD R179, R176, 0x1, R178 ;  /* 0x00000001b0b37824 */ /* 0x000fe200078e02b2 */
[----:B------:R-:W-:Y:S01]  /*0d50*/  SHF.R.S32.HI R2, RZ, 0x1f, R0 ;  /* 0x0000001fff027819 */ /* 0x000fe20000011400 */
[----:B------:R-:W-:Y:S01]  /*0d60*/  IMAD.SHL.U32 R3, R5, 0x2, RZ ;  /* 0x0000000205037824 */ /* 0x000fe200078e00ff */
[----:B------:R-:W-:Y:S01]  /*0d70*/  @P3 IADD3 R247, R246, -0x20, RZ ;  /* 0xffffffe0f6f73810 */ /* 0x000fe20007ffe0ff */
[----:B------:R-:W-:Y:S01]  /*0d80*/  IMAD.IADD R196, R196, 0x1, R197 ;  /* 0x00000001c4c47824 */ /* 0x000fe200078e02c5 */
[C---:B------:R-:W-:Y:S01]  /*0d90*/  SHF.L.U64.HI R2, R0.reuse, 0x2, R2 ;  /* 0x0000000200027819 */ /* 0x040fe20000010202 */
[----:B------:R-:W-:-:S02]  /*0da0*/  IMAD.SHL.U32 R0, R0, 0x4, RZ ;  /* 0x0000000400007824 */ /* 0x000fc400078e00ff */
[----:B------:R-:W-:Y:S02]  /*0db0*/  IMAD.IADD R178, R177, 0x1, R178 ;  /* 0x00000001b1b27824 */ /* 0x000fe400078e02b2 */
.L_x_1168:
        /* <DEDUP_REMOVED lines=12> */
[----:B-1----:R-:W-:Y:S01]  /*0e80*/  IMAD.U32 R4, RZ, RZ, UR6 ;  /* 0x00000006ff047e24 */ /* 0x002fe2000f8e00ff */
        /* <DEDUP_REMOVED lines=40> */
.L_x_1138:
        /* <DEDUP_REMOVED lines=67> */
.L_x_1140:
        /* <DEDUP_REMOVED lines=18> */
.L_x_1141:
[----:B------:R-:W-:Y:S01]  /*1660*/  IABS R6, c[0x0][0x1c8] ;  /* 0x0000720000067a13 */ /* 0x000fe20000000000 */
[----:B------:R-:W-:Y:S01]  /*1670*/  ULDC.64 UR12, c[0x0][0x370] ;  /* 0x0000dc00000c7ab9 */ /* 0x000fe20000000a00 */
[----:B------:R-:W-:Y:S01]  /*1680*/  ISETP.NE.AND P2, PT, RZ, c[0x0][0x1c8], PT ;  /* 0x00007200ff007a0c */ /* 0x000fe20003f45270 */
[----:B------:R-:W-:Y:S01]  /*1690*/  @UP3 UIMAD.WIDE.U32 UR8, UR16, UR12, URZ ;  /* 0x0000000c100832a5 */ /* 0x000fe2000f8e003f */
[----:B------:R-:W1:Y:S01]  /*16a0*/  I2F.RP R4, R6 ;  /* 0x0000000600047306 */ /* 0x000e620000209400 */
[----:B------:R-:W-:Y:S02]  /*16b0*/  ULDC UR10, c[0x0][0x224] ;  /* 0x00008900000a7ab9 */ /* 0x000fe40000000800 */
[----:B------:R-:W-:Y:S02]  /*16c0*/  @UP3 UIMAD UR27, UR16, UR13, UR9 ;  /* 0x0000000d101b32a4 */ /* 0x000fe4000f8e0209 */
[----:B------:R-:W-:Y:S02]  /*16d0*/  ULDC UR15, c[0x0][0x234] ;  /* 0x00008d00000f7ab9 */ /* 0x000fe40000000800 */
[----:B------:R-:W-:-:S02]  /*16e0*/  @UP3 UMOV UR23, UR8 ;  /* 0x0000000800173c82 */ /* 0x000fc40008000000 */
[----:B------:R-:W-:Y:S02]  /*16f0*/  ULDC.64 UR8, c[0x0][0x368] ;  /* 0x0000da0000087ab9 */ /* 0x000fe40000000a00 */
[----:B------:R-:W-:Y:S02]  /*1700*/  @!UP3 UIMAD UR7, UR40, UR8, URZ ;  /* 0x000000082807b2a4 */ /* 0x000fe4000f8e023f */
[----:B------:R-:W-:Y:S02]  /*1710*/  ULDC.64 UR12, c[0x0][0x3d8] ;  /* 0x0000f600000c7ab9 */ /* 0x000fe40000000a00 */
[----:B------:R-:W-:Y:S01]  /*1720*/  @!UP3 UIMAD UR7, UR32, UR9, UR7 ;  /* 0x000000092007b2a4 */ /* 0x000fe2000f8e0207 */
[----:B-1----:R-:W1:Y:S01]  /*1730*/  MUFU.RCP R4, R4 ;  /* 0x0000000400047308 */ /* 0x002e620000001000 */
[----:B------:R-:W-:Y:S02]  /*1740*/  @!UP3 UIMAD.WIDE.U32 UR8, UR32, UR8, URZ ;  /* 0x000000082008b2a5 */ /* 0x000fe4000f8e003f */
[----:B------:R-:W-:-:S02]  /*1750*/  USHF.R.S32.HI UR26, URZ, 0x1f, UR24 ;  /* 0x0000001f3f1a7899 */ /* 0x000fc40008011418 */
        /* <DEDUP_REMOVED lines=27> */
[----:B------:R-:W-:-:S03]  /*1910*/  IMAD.HI.U32 R2, R2, R0, RZ ;  /* 0x0000000002027227 */ /* 0x000fc600078e00ff */
        /* <DEDUP_REMOVED lines=26> */
.L_x_1142:
[----:B------:R-:W-:Y:S02]  /*1ac0*/  UMOV UR15, UR52 ;  /* 0x00000034000f7c82 */ /* 0x000fe40008000000 */
.L_x_1143:
[----:B------:R-:W2:Y:S04]  /*1ad0*/  LDL.64 R4, [R1+0x8] ;  /* 0x0000080001047983 */ /* 0x000ea80000100a00 */
[----:B------:R1:W2:Y:S01]  /*1ae0*/  LDL.64 R18, [R1+0x8] ;  /* 0x0000080001127983 */ /* 0x0002a20000100a00 */
[----:B------:R-:W-:Y:S01]  /*1af0*/  UIADD3 UR8, UP4, UP3, UR8, UR43, UR49 ;  /* 0x0000002b08087290 */ /* 0x000fe2000fb9e031 */
[----:B------:R-:W-:Y:S01]  /*1b00*/  IMAD.U32 R12, RZ, RZ, UR5 ;  /* 0x00000005ff0c7e24 */ /* 0x000fe2000f8e00ff */
[----:B------:R-:W-:Y:S01]  /*1b10*/  UMOV UR16, 0x4 ;  /* 0x0000000400107882 */ /* 0x000fe20000000000 */
[----:B------:R-:W3:Y:S01]  /*1b20*/  S2R R14, SR_TID.X ;  /* 0x00000000000e7919 */ /* 0x000ee20000002100 */
        /* <DEDUP_REMOVED lines=20> */
[----:B------:R-:W-:-:S02]  /*1c70*/  UIMAD.WIDE UR8, UR8, UR16, UR4 ;  /* 0x00000010080872a5 */ /* 0x000fc4000f8e0204 */
[----:B------:R-:W-:Y:S01]  /*1c80*/  UIADD3 UR7, -UR6, UR11, UR24 ;  /* 0x0000000b06077290 */ /* 0x000fe2000fffe118 */
[----:B------:R-:W-:Y:S01]  /*1c90*/  SHF.R.S32.HI R16, RZ, 0x1f, R0 ;  /* 0x0000001fff107819 */ /* 0x000fe20000011400 */
[----:B------:R-:W-:Y:S01]  /*1ca0*/  ULDC.64 UR4, c[0x0][0x3c8] ;  /* 0x0000f20000047ab9 */ /* 0x000fe20000000a00 */
[----:B------:R-:W-:Y:S02]  /*1cb0*/  IADD3 R6, P0, R0, UR17, RZ ;  /* 0x0000001100067c10 */ /* 0x000fe4000ff1e0ff */
[----:B------:R-:W-:Y:S02]  /*1cc0*/  UMOV UR14, UR8 ;  /* 0x00000008000e7c82 */ /* 0x000fe40008000000 */
[----:B------:R-:W-:Y:S01]  /*1cd0*/  IADD3.X R7, R16, UR28, RZ, P0, !PT ;  /* 0x0000001c10077c10 */ /* 0x000fe200087fe4ff */
[----:B------:R-:W-:Y:S02]  /*1ce0*/  ULDC UR28, c[0x0][0x2e8] ;  /* 0x0000ba00001c7ab9 */ /* 0x000fe40000000800 */
[----:B------:R-:W-:-:S02]  /*1cf0*/  UIADD3 UR7, UR7, -UR28, URZ ;  /* 0x8000001c07077290 */ /* 0x000fc4000fffe03f */
[----:B------:R-:W-:Y:S01]  /*1d00*/  IMAD R7, R7, c[0x0][0x190], RZ ;  /* 0x0000640007077a24 */ /* 0x000fe200078e02ff */
[----:B------:R-:W-:Y:S02]  /*1d10*/  UIADD3 UR8, UR17, UR15, URZ ;  /* 0x0000000f11087290 */ /* 0x000fe4000fffe03f */
[----:B------:R-:W-:Y:S02]  /*1d20*/  USHF.R.S32.HI UR17, URZ, 0x1f, UR7 ;  /* 0x0000001f3f117899 */ /* 0x000fe40008011407 */
[----:B------:R-:W-:Y:S02]  /*1d30*/  UMOV UR13, UR9 ;  /* 0x00000009000d7c82 */ /* 0x000fe40008000000 */
[----:B------:R-:W-:Y:S02]  /*1d40*/  ULEA.HI UR17, UR17, UR7, URZ, 0x6 ;  /* 0x0000000711117291 */ /* 0x000fe4000f8f303f */
[----:B------:R-:W-:Y:S01]  /*1d50*/  UIMAD.WIDE UR8, UR8, UR16, UR4 ;  /* 0x00000010080872a5 */ /* 0x000fe2000f8e0204 */
[----:B------:R3:W4:Y:S01]  /*1d60*/  R2UR UR4, R11 ;  /* 0x000000000b0473c2 */ /* 0x00072200000e0000 */
[----:B------:R-:W-:-:S02]  /*1d70*/  USHF.R.S32.HI UR17, URZ, 0x6, UR17 ;  /* 0x000000063f117899 */ /* 0x000fc40008011411 */
[----:B------:R-:W-:Y:S02]  /*1d80*/  UIADD3 UR7, UR29, -0x1, URZ ;  /* 0xffffffff1d077890 */ /* 0x000fe4000fffe03f */
[----:B------:R-:W-:Y:S02]  /*1d90*/  UISETP.LT.AND UP1, UPT, URZ, UR17, UPT ;  /* 0x000000113f00728c */ /* 0x000fe4000bf21270 */
[----:B------:R-:W-:Y:S01]  /*1da0*/  UMOV UR16, UR8 ;  /* 0x0000000800107c82 */ /* 0x000fe20008000000 */
[----:B------:R1:W1:Y:S01]  /*1db0*/  R2UR UR5, R12 ;  /* 0x000000000c0573c2 */ /* 0x00026200000e0000 */
[----:B------:R-:W-:Y:S02]  /*1dc0*/  USEL UR17, URZ, UR17, !UP1 ;  /* 0x000000113f117287 */ /* 0x000fe4000c800000 */
[----:B------:R-:W-:Y:S02]  /*1dd0*/  UMOV UR15, UR9 ;  /* 0x00000009000f7c82 */ /* 0x000fe40008000000 */
        /* <DEDUP_REMOVED lines=54> */
.L_x_1145:
        /* <DEDUP_REMOVED lines=18> */
.L_x_1146:
        /* <DEDUP_REMOVED lines=29> */
.L_x_1148:
[----:B------:R-:W-:Y:S05]  /*2430*/  BSYNC B0 ;  /* 0x0000000000007941 */ /* 0x000fea0003800000 */
.L_x_1147:
        /* <DEDUP_REMOVED lines=16> */
.L_x_1150:
[----:B------:R-:W-:Y:S05]  /*2540*/  BSYNC B0 ;  /* 0x0000000000007941 */ /* 0x000fea0003800000 */
.L_x_1149:
        /* <DEDUP_REMOVED lines=26> */
.L_x_1152:
[----:B------:R-:W-:Y:S05]  /*26f0*/  BSYNC B0 ;  /* 0x0000000000007941 */ /* 0x000fea0003800000 */
.L_x_1151:
        /* <DEDUP_REMOVED lines=14> */
.L_x_1144:
[----:B--2---:R-:W-:Y:S01]  /*27e0*/  ULDC.64 UR8, c[0x0][0x198] ;  /* 0x0000660000087ab9 */ /* 0x004fe20000000a00 */
[----:B------:R-:W-:Y:S01]  /*27f0*/  IMAD.U32 R4, RZ, RZ, UR24 ;  /* 0x00000018ff047e24 */ /* 0x000fe2000f8e00ff */
[----:B------:R-:W-:Y:S01]  /*2800*/  UIMAD UR8, UR26, UR8, URZ ;  /* 0x000000081a0872a4 */ /* 0x000fe2000f8e023f */
[----:B------:R-:W-:Y:S01]  /*2810*/  IADD3 R8, R0, 0x40, RZ ;  /* 0x0000004000087810 */ /* 0x000fe20007ffe0ff */
[----:B------:R-:W-:Y:S01]  /*2820*/  ULDC.64 UR22, c[0x0][0x1a0] ;  /* 0x0000680000167ab9 */ /* 0x000fe20000000a00 */
[C-C-:B------:R-:W-:Y:S01]  /*2830*/  IMAD.WIDE.U32 R6, R4.reuse, c[0x0][0x198], R18.reuse ;  /* 0x0000660004067a25 */ /* 0x140fe200078e0012 */
[----:B------:R-:W-:Y:S01]  /*2840*/  UIMAD UR8, UR24, UR9, UR8 ;  /* 0x00000009180872a4 */ /* 0x000fe2000f8e0208 */
[----:B------:R-:W-:Y:S01]  /*2850*/  MOV R234, 0x7f800000 ;  /* 0x7f80000000ea7802 */ /* 0x000fe20000000f00 */
[----:B------:R-:W-:Y:S01]  /*2860*/  UIMAD UR22, UR26, UR22, URZ ;  /* 0x000000161a1672a4 */ /* 0x000fe2000f8e023f */
[----:B------:R-:W-:Y:S01]  /*2870*/  IMAD.WIDE.U32 R4, R4, c[0x0][0x1a0], R18 ;  /* 0x0000680004047a25 */ /* 0x000fe200078e0012 */
[----:B------:R-:W-:-:S02]  /*2880*/  IADD3 R6, P2, R6, UR33, RZ ;  /* 0x0000002106067c10 */ /* 0x000fc4000ff5e0ff */
[----:B------:R-:W-:Y:S01]  /*2890*/  UIMAD UR9, UR24, UR23, UR22 ;  /* 0x00000017180972a4 */ /* 0x000fe2000f8e0216 */
[----:B------:R-:W-:Y:S01]  /*28a0*/  IMAD.U32 R11, RZ, RZ, UR8 ;  /* 0x00000008ff0b7e24 */ /* 0x000fe2000f8e00ff */
[----:B------:R-:W-:Y:S01]  /*28b0*/  UIMAD UR8, UR19, -0x80, UR6 ;  /* 0xffffff80130878a4 */ /* 0x000fe2000f8e0206 */
[----:B------:R-:W-:Y:S01]  /*28c0*/  IADD3 R4, P0, R4, UR30, RZ ;  /* 0x0000001e04047c10 */ /* 0x000fe2000ff1e0ff */
[----:B------:R-:W-:Y:S02]  /*28d0*/  IMAD R9, R13, c[0x0][0x1b0], RZ ;  /* 0x00006c000d097a24 */ /* 0x000fe400078e02ff */
[----:B------:R-:W-:Y:S01]  /*28e0*/  IMAD.U32 R10, RZ, RZ, UR9 ;  /* 0x00000009ff0a7e24 */ /* 0x000fe2000f8e00ff */
[----:B------:R-:W-:Y:S01]  /*28f0*/  IADD3.X R7, R7, UR35, R11, P2, !PT ;  /* 0x0000002307077c10 */ /* 0x000fe200097fe40b */
[----:B------:R-:W-:Y:S01]  /*2900*/  IMAD R9, R2, c[0x0][0x1b4], R9 ;  /* 0x00006d0002097a24 */ /* 0x000fe200078e0209 */
[----:B------:R-:W-:Y:S01]  /*2910*/  ISETP.GE.AND P1, PT, R8, UR8, PT ;  /* 0x0000000808007c0c */ /* 0x000fe2000bf26270 */
[----:B------:R-:W-:Y:S01]  /*2920*/  IMAD R8, R13, c[0x0][0x1b8], RZ ;  /* 0x00006e000d087a24 */ /* 0x000fe200078e02ff */
[----:B------:R-:W-:Y:S01]  /*2930*/  ISETP.GE.AND P2, PT, R0, UR8, PT ;  /* 0x0000000800007c0c */ /* 0x000fe2000bf46270 */
[----:B------:R-:W-:Y:S01]  /*2940*/  UIMAD UR8, UR7, -0x40, UR11 ;  /* 0xffffffc0070878a4 */ /* 0x000fe2000f8e020b */
[----:B------:R-:W-:Y:S01]  /*2950*/  IADD3.X R5, R5, UR31, R10, P0, !PT ;  /* 0x0000001f05057c10 */ /* 0x000fe200087fe40a */
[C---:B------:R-:W-:Y:S01]  /*2960*/  IMAD R8, R2.reuse, c[0x0][0x1bc], R8 ;  /* 0x00006f0002087a24 */ /* 0x040fe200078e0208 */
[----:B------:R-:W-:Y:S01]  /*2970*/  ULEA.HI UR9, UR7, UR7, URZ, 0x1 ;  /* 0x0000000707097291 */ /* 0x000fe2000f8f083f */
[----:B------:R-:W-:-:S02]  /*2980*/  IMAD.WIDE.U32 R6, R2, c[0x0][0x1b0], R6 ;  /* 0x00006c0002067a25 */ /* 0x000fc400078e0006 */
[----:B------:R-:W-:Y:S01]  /*2990*/  ISETP.GE.AND P3, PT, R0, UR8, PT ;  /* 0x0000000800007c0c */ /* 0x000fe2000bf66270 */
[----:B------:R-:W-:Y:S01]  /*29a0*/  ULOP3.LUT UR9, UR9, 0xfffffffe, URZ, 0xc0, !UPT ;  /* 0xfffffffe09097892 */ /* 0x000fe2000f8ec03f */
[----:B------:R-:W-:Y:S01]  /*29b0*/  IMAD.WIDE.U32 R4, R2, c[0x0][0x1b8], R4 ;  /* 0x00006e0002047a25 */ /* 0x000fe200078e0004 */
[----:B------:R-:W-:Y:S02]  /*29c0*/  IADD3 R2, R245, 0x8, RZ ;  /* 0x00000008f5027810 */ /* 0x000fe40007ffe0ff */
[----:B------:R-:W-:Y:S01]  /*29d0*/  @!P1 IADD3 R14, P0, R0, 0x40, RZ ;  /* 0x00000040000e9810 */ /* 0x000fe20007f1e0ff */
[----:B------:R-:W-:Y:S01]  /*29e0*/  IMAD.IADD R7, R7, 0x1, R9 ;  /* 0x0000000107077824 */ /* 0x000fe200078e0209 */
[----:B------:R-:W-:Y:S01]  /*29f0*/  ISETP.GE.AND P6, PT, R2, UR8, PT ;  /* 0x0000000802007c0c */ /* 0x000fe2000bfc6270 */
[----:B------:R-:W-:Y:S01]  /*2a00*/  @!P2 IMAD R10, R16, c[0x0][0x198], RZ ;  /* 0x00006600100aaa24 */ /* 0x000fe200078e02ff */
[----:B------:R-:W-:Y:S01]  /*2a10*/  IADD3 R5, R5, R8, RZ ;  /* 0x0000000805057210 */ /* 0x000fe20007ffe0ff */
[----:B------:R-:W-:Y:S01]  /*2a20*/  @!P1 IMAD.X R2, RZ, RZ, R16, P0 ;  /* 0x000000ffff029224 */ /* 0x000fe200000e0610 */
[----:B------:R-:W-:Y:S01]  /*2a30*/  @!P1 IADD3 R12, P0, R0, 0x40, RZ ;  /* 0x00000040000c9810 */ /* 0x000fe20007f1e0ff */
[----:B------:R-:W-:Y:S01]  /*2a40*/  @!P1 IMAD.MOV.U32 R8, RZ, RZ, R6 ;  /* 0x000000ffff089224 */ /* 0x000fe200078e0006 */
[----:B------:R-:W-:Y:S01]  /*2a50*/  @!P1 MOV R18, R4 ;  /* 0x0000000400129202 */ /* 0x000fe20000000f00 */
[----:B------:R-:W-:Y:S01]  /*2a60*/  @!P1 IMAD.MOV.U32 R9, RZ, RZ, R7 ;  /* 0x000000ffff099224 */ /* 0x000fe200078e0007 */
[----:B------:R-:W-:Y:S01]  /*2a70*/  UIADD3 UR9, UR7, -UR9, URZ ;  /* 0x8000000907097290 */ /* 0x000fe2000fffe03f */
[----:B------:R-:W-:-:S02]  /*2a80*/  @!P1 IMAD R2, R2, c[0x0][0x198], RZ ;  /* 0x0000660002029a24 */ /* 0x000fc400078e02ff */
[C---:B------:R-:W-:Y:S01]  /*2a90*/  @!P2 IMAD R10, R0.reuse, c[0x0][0x19c], R10 ;  /* 0x00006700000aaa24 */ /* 0x040fe200078e020a */
[----:B------:R-:W-:Y:S01]  /*2aa0*/  UISETP.NE.AND UP0, UPT, UR9, 0x1, UPT ;  /* 0x000000010900788c */ /* 0x000fe2000bf05270 */
[----:B------:R-:W-:-:S04]  /*2ab0*/  @!P2 IMAD.WIDE.U32 R6, R0, c[0x0][0x198], R6 ;  /* 0x000066000006aa25 */ /* 0x000fc800078e0006 */
[----:B------:R-:W-:Y:S02]  /*2ac0*/  @!P1 IMAD R13, R14, c[0x0][0x19c], R2 ;  /* 0x000067000e0d9a24 */ /* 0x000fe400078e0202 */
[----:B------:R-:W-:Y:S02]  /*2ad0*/  @!P2 IMAD R11, R16, c[0x0][0x1a0], RZ ;  /* 0x00006800100baa24 */ /* 0x000fe400078e02ff */
[----:B------:R-:W-:Y:S02]  /*2ae0*/  @!P1 IMAD.X R2, RZ, RZ, R16, P0 ;  /* 0x000000ffff029224 */ /* 0x000fe400000e0610 */
[----:B------:R-:W-:Y:S01]  /*2af0*/  @!P2 IMAD.IADD R7, R7, 0x1, R10 ;  /* 0x000000010707a824 */ /* 0x000fe200078e020a */
[----:B------:R-:W-:Y:S01]  /*2b00*/  @!P2 LEA R10, P0, R6, c[0x0][0x168], 0x1 ;  /* 0x00005a00060aaa11 */ /* 0x000fe200078008ff */
[----:B------:R-:W-:-:S04]  /*2b10*/  @!P1 IMAD.WIDE.U32 R14, R14, c[0x0][0x198], R8 ;  /* 0x000066000e0e9a25 */ /* 0x000fc800078e0008 */
[----:B------:R-:W-:Y:S01]  /*2b20*/  @!P2 IMAD R8, R0, c[0x0][0x1a4], R11 ;  /* 0x000069000008aa24 */ /* 0x000fe200078e020b */
[----:B------:R-:W-:Y:S01]  /*2b30*/  @!P2 LEA.HI.X R11, R6, c[0x0][0x16c], R7, 0x1, P0 ;  /* 0x00005b00060baa11 */ /* 0x000fe200000f0c07 */
[--C-:B------:R-:W-:Y:S01]  /*2b40*/  @!P1 IMAD.MOV.U32 R19, RZ, RZ, R5.reuse ;  /* 0x000000ffff139224 */ /* 0x100fe200078e0005 */
[----:B------:R-:W-:Y:S01]  /*2b50*/  PLOP3.LUT P0, PT, PT, PT, UP6, 0x80, 0x0 ;  /* 0x000000000000781c */ /* 0x000fe20003f0f068 */
[----:B------:R-:W-:-:S04]  /*2b60*/  @!P2 IMAD.WIDE.U32 R4, R0, c[0x0][0x1a0], R4 ;  /* 0x000068000004aa25 */ /* 0x000fc800078e0004 */
[----:B------:R-:W-:Y:S01]  /*2b70*/  @!P1 IMAD R0, R2, c[0x0][0x1a0], RZ ;  /* 0x0000680002009a24 */ /* 0x000fe200078e02ff */
[----:B------:R-:W-:Y:S01]  /*2b80*/  @!P2 LEA R6, P4, R4, c[0x0][0x170], 0x1 ;  /* 0x00005c000406aa11 */ /* 0x000fe200078808ff */
[----:B------:R-:W-:Y:S01]  /*2b90*/  @!P2 IMAD.IADD R2, R5, 0x1, R8 ;  /* 0x000000010502a824 */ /* 0x000fe200078e0208 */
[----:B------:R-:W-:Y:S01]  /*2ba0*/  @!P1 LEA R8, P5, R14, c[0x0][0x168], 0x1 ;  /* 0x00005a000e089a11 */ /* 0x000fe200078a08ff */
[C---:B------:R-:W-:Y:S01]  /*2bb0*/  @!P1 IMAD R16, R12.reuse, c[0x0][0x1a4], R0 ;  /* 0x000069000c109a24 */ /* 0x040fe200078e0200 */
[----:B------:R-:W-:Y:S01]  /*2bc0*/  @!P1 IADD3 R0, R15, R13, RZ ;  /* 0x0000000d0f009210 */ /* 0x000fe20007ffe0ff */
[----:B------:R-:W-:Y:S01]  /*2bd0*/  @!P1 IMAD.WIDE.U32 R12, R12, c[0x0][0x1a0], R18 ;  /* 0x000068000c0c9a25 */ /* 0x000fe200078e0012 */
[----:B------:R-:W-:Y:S01]  /*2be0*/  @!P2 LEA.HI.X R7, R4, c[0x0][0x174], R2, 0x1, P4 ;  /* 0x00005d000407aa11 */ /* 0x000fe200020f0c02 */
[----:B------:R-:W-:Y:S01]  /*2bf0*/  @P0 BAR.SYNC.DEFER_BLOCKING 0x0 ;  /* 0x0000000000000b1d */ /* 0x000fe20000010000 */
[----:B------:R-:W-:Y:S01]  /*2c00*/  IADD3 R2, R250, 0x1800, RZ ;  /* 0x00001800fa027810 */ /* 0x000fe20007ffe0ff */
[----:B------:R-:W-:Y:S01]  /*2c10*/  @!P1 IMAD.IADD R13, R13, 0x1, R16 ;  /* 0x000000010d0d9824 */ /* 0x000fe200078e0210 */
[----:B------:R-:W-:Y:S01]  /*2c20*/  PLOP3.LUT P0, PT, PT, PT, UP0, 0x80, 0x0 ;  /* 0x000000000000781c */ /* 0x000fe20003f0f008 */
[----:B------:R-:W-:Y:S01]  /*2c30*/  IMAD.MOV.U32 R235, RZ, RZ, 0x7f800000 ;  /* 0x7f800000ffeb7424 */ /* 0x000fe200078e00ff */
[----:B------:R-:W-:Y:S01]  /*2c40*/  @!P1 LEA.HI.X R9, R14, c[0x0][0x16c], R0, 0x1, P5 ;  /* 0x00005b000e099a11 */ /* 0x000fe200028f0c00 */
[----:B------:R-:W-:Y:S01]  /*2c50*/  IMAD.SHL.U32 R0, R250, 0x2, RZ ;  /* 0x00000002fa007824 */ /* 0x000fe200078e00ff */
[----:B------:R-:W-:Y:S01]  /*2c60*/  SEL R2, R2, R250, !P0 ;  /* 0x000000fa02027207 */ /* 0x000fe20004000000 */
[----:B------:R-:W-:Y:S01]  /*2c70*/  IMAD.MOV.U32 R236, RZ, RZ, 0x7f800000 ;  /* 0x7f800000ffec7424 */ /* 0x000fe200078e00ff */
[----:B------:R-:W-:Y:S01]  /*2c80*/  IADD3 R5, R245, 0x20, RZ ;  /* 0x00000020f5057810 */ /* 0x000fe20007ffe0ff */
[----:B------:R-:W-:Y:S01]  /*2c90*/  IMAD.MOV.U32 R237, RZ, RZ, 0x7f800000 ;  /* 0x7f800000ffed7424 */ /* 0x000fe200078e00ff */
[----:B------:R-:W-:-:S02]  /*2ca0*/  SHF.L.U32 R204, R2, 0x1, RZ ;  /* 0x0000000102cc7819 */ /* 0x000fc400000006ff */
[----:B------:R-:W-:Y:S02]  /*2cb0*/  IADD3 R2, R245, 0x28, RZ ;  /* 0x00000028f5027810 */ /* 0x000fe40007ffe0ff */
[C---:B------:R-:W-:Y:S02]  /*2cc0*/  @!P1 LEA R4, P4, R12.reuse, c[0x0][0x170], 0x1 ;  /* 0x00005c000c049a11 */ /* 0x040fe400078808ff */
[----:B------:R-:W-:Y:S02]  /*2cd0*/  ISETP.GE.AND P5, PT, R5, UR8, PT ;  /* 0x0000000805007c0c */ /* 0x000fe4000bfa6270 */
[----:B------:R-:W-:Y:S02]  /*2ce0*/  @!P1 LEA.HI.X R5, R12, c[0x0][0x174], R13, 0x1, P4 ;  /* 0x00005d000c059a11 */ /* 0x000fe400020f0c0d */
[----:B------:R-:W-:Y:S01]  /*2cf0*/  ISETP.GE.AND P4, PT, R245, UR8, PT ;  /* 0x00000008f5007c0c */ /* 0x000fe2000bf86270 */
        /* <DEDUP_REMOVED lines=75> */
[C---:B------:R-:W-:Y:S02]  /*31b0*/  @!P2 LEA R6, P1, R2.reuse, UR14, 0x2 ;  /* 0x0000000e0206ac11 */ /* 0x040fe4000f8210ff */
[----:B------:R-:W-:Y:S02]  /*31c0*/  SHF.L.U64.HI R5, R245, 0x2, R8 ;  /* 0x00000002f5057819 */ /* 0x000fe40000010208 */
[----:B------:R-:W-:-:S02]  /*31d0*/  @!P2 LEA.HI.X R7, R2, UR13, R0, 0x2, P1 ;  /* 0x0000000d0207ac11 */ /* 0x000fc400088f1400 */
[----:B------:R-:W-:-:S03]  /*31e0*/  IADD3.X R5, R5, UR13, RZ, P3, !PT ;  /* 0x0000000d05057c10 */ /* 0x000fc60009ffe4ff */
[----:B------:R2:W5:Y:S01]  /*31f0*/  @!P2 LDG.E R235, [R6.64] ;  /* 0x0000000406eba981 */ /* 0x000562000c1e1900 */
[----:B------:R-:W-:Y:S02]  /*3200*/  IADD3 R0, R181, 0x1800, RZ ;  /* 0x00001800b5007810 */ /* 0x000fe40007ffe0ff */
[----:B------:R-:W-:Y:S01]  /*3210*/  IADD3 R2, R182, 0x1800, RZ ;  /* 0x00001800b6027810 */ /* 0x000fe20007ffe0ff */
[----:B------:R1:W5:Y:S01]  /*3220*/  @!P4 LDG.E R236, [R4.64] ;  /* 0x0000000404ecc981 */ /* 0x000362000c1e1900 */
[----:B------:R-:W-:-:S03]  /*3230*/  SEL R0, R0, R181, !P0 ;  /* 0x000000b500007207 */ /* 0x000fc60004000000 */
[----:B------:R1:W5:Y:S02]  /*3240*/  @!P6 LDG.E R237, [R4.64+0x20] ;  /* 0x0000200404ede981 */ /* 0x000364000c1e1900 */
[----:B------:R-:W-:Y:S01]  /*3250*/  IMAD.SHL.U32 R172, R0, 0x2, RZ ;  /* 0x0000000200ac7824 */ /* 0x000fe200078e00ff */
[----:B------:R-:W-:Y:S01]  /*3260*/  MOV R0, c[0x0][0x22c] ;  /* 0x00008b0000007a02 */ /* 0x000fe20000000f00 */
[----:B------:R1:W5:Y:S04]  /*3270*/  @!P5 LDG.E R234, [R4.64+0x80] ;  /* 0x0000800404ead981 */ /* 0x000368000c1e1900 */
[----:B------:R-:W-:-:S04]  /*3280*/  IMAD R0, R0, c[0x0][0x1c0], RZ ;  /* 0x0000700000007a24 */ /* 0x000fc800078e02ff */
[C---:B------:R-:W-:Y:S02]  /*3290*/  IMAD.SHL.U32 R20, R0.reuse, 0x10, RZ ;  /* 0x0000001000147824 */ /* 0x040fe400078e00ff */
[----:B------:R-:W-:-:S03]  /*32a0*/  IMAD.SHL.U32 R238, R0, 0x8, RZ ;  /* 0x0000000800ee7824 */ /* 0x000fc600078e00ff */
[C---:B------:R-:W-:Y:S02]  /*32b0*/  IADD3 R17, R20.reuse, 0x20, RZ ;  /* 0x0000002014117810 */ /* 0x040fe40007ffe0ff */
[----:B------:R-:W-:Y:S02]  /*32c0*/  IADD3 R0, R20, 0x40, RZ ;  /* 0x0000004014007810 */ /* 0x000fe40007ffe0ff */
[----:B------:R-:W-:Y:S01]  /*32d0*/  SEL R2, R2, R182, !P0 ;  /* 0x000000b602027207 */ /* 0x000fe20004000000 */
[C---:B------:R-:W-:Y:S01]  /*32e0*/  IMAD.IADD R252, R238.reuse, 0x1, R17 ;  /* 0x00000001eefc7824 */ /* 0x040fe200078e0211 */
[----:B------:R-:W-:-:S03]  /*32f0*/  IADD3 R251, R238, R0, RZ ;  /* 0x00000000eefb7210 */ /* 0x000fc60007ffe0ff */
[----:B------:R-:W-:Y:S02]  /*3300*/  IMAD.SHL.U32 R175, R2, 0x2, RZ ;  /* 0x0000000202af7824 */ /* 0x000fe400078e00ff */
[C---:B-1----:R-:W-:Y:S02]  /*3310*/  IMAD.IADD R4, R238.reuse, 0x1, R252 ;  /* 0x00000001ee047824 */ /* 0x042fe400078e02fc */
[----:B------:R-:W-:-:S03]  /*3320*/  IMAD.IADD R2, R238, 0x1, R251 ;  /* 0x00000001ee027824 */ /* 0x000fc600078e02fb */
[C---:B------:R-:W-:Y:S01]  /*3330*/  IADD3 R242, R238.reuse, R4, RZ ;  /* 0x00000004eef27210 */ /* 0x040fe20007ffe0ff */
[----:B------:R-:W-:Y:S01]  /*3340*/  IMAD.IADD R240, R238, 0x1, R2 ;  /* 0x00000001eef07824 */ /* 0x000fe200078e0202 */
[----:B------:R-:W-:-:S03]  /*3350*/  UIADD3 UR8, UR24, UR11, URZ ;  /* 0x0000000b18087290 */ /* 0x000fc6000fffe03f */
[C---:B------:R-:W-:Y:S02]  /*3360*/  IMAD.IADD R241, R238.reuse, 0x1, R242 ;  /* 0x00000001eef17824 */ /* 0x040fe400078e02f2 */
[C---:B------:R-:W-:Y:S01]  /*3370*/  IMAD.IADD R239, R238.reuse, 0x1, R240 ;  /* 0x00000001eeef7824 */ /* 0x040fe200078e02f0 */
        /* <DEDUP_REMOVED lines=51> */
[C---:B------:R-:W-:Y:S01]  /*36b0*/  IADD3 R244, R238.reuse, R241, RZ ;  /* 0x000000f1eef47210 */ /* 0x040fe20007ffe0ff */
[----:B------:R-:W-:Y:S01]  /*36c0*/  IMAD.IADD R243, R238, 0x1, R239 ;  /* 0x00000001eef37824 */ /* 0x000fe200078e02ef */
[----:B------:R-:W-:-:S02]  /*36d0*/  ULDC UR10, c[0x0][0x2e8] ;  /* 0x0000ba00000a7ab9 */ /* 0x000fc40000000800 */
[----:B------:R-:W-:Y:S02]  /*36e0*/  UIADD3 UR18, UR8, -UR10, URZ ;  /* 0x8000000a08127290 */ /* 0x000fe4000fffe03f */
[----:B--2---:R-:W-:Y:S02]  /*36f0*/  ULDC UR12, c[0x0][0x2e4] ;  /* 0x0000b900000c7ab9 */ /* 0x004fe40000000800 */
.L_x_1158:
[----:B------:R-:W0:Y:S01]  /*3700*/  LDGDEPBAR ;  /* 0x00000000000079af */ /* 0x000e220000000000 */
[----:B------:R-:W-:Y:S01]  /*3710*/  IADD3 R0, R180, R175, RZ ;  /* 0x000000afb4007210 */ /* 0x000fe20007ffe0ff */
[----:B------:R-:W-:Y:S01]  /*3720*/  USHF.L.U32 UR8, UR7, 0x6, URZ ;  /* 0x0000000607087899 */ /* 0x000fe2000800063f */
[----:B------:R-:W-:Y:S01]  /*3730*/  MOV R195, R193 ;  /* 0x000000c100c37202 */ /* 0x000fe20000000f00 */
[----:B------:R-:W-:Y:S02]  /*3740*/  ULDC UR10, c[0x0][0x2e4] ;  /* 0x0000b900000a7ab9 */ /* 0x000fe40000000800 */
        /* <DEDUP_REMOVED lines=191> */
.L_x_1154:
[----:B-123--:R-:W-:Y:S01]  /*4340*/  IADD3 R13, R245, UR8, RZ ;  /* 0x00000008f50d7c10 */ /* 0x00efe2000fffe0ff */
[----:B------:R-:W2:Y:S01]  /*4350*/  LDL R4, [R1] ;  /* 0x0000000001047983 */ /* 0x000ea20000100800 */
        /* <DEDUP_REMOVED lines=128> */
.L_x_1155:
[C---:B------:R-:W-:Y:S01]  /*4b60*/  FMUL.FTZ R5, R236.reuse, 1.4426950216293334961 ;  /* 0x3fb8aa3bec057820 */ /* 0x040fe20000410000 */
[----:B------:R-:W-:Y:S01]  /*4b70*/  FSETP.NEU.FTZ.AND P0, PT, R236, -INF , PT ;  /* 0xff800000ec00780b */ /* 0x000fe20003f1d000 */
[----:B------:R-:W-:Y:S01]  /*4b80*/  FMUL.FTZ R4, R237, 1.4426950216293334961 ;  /* 0x3fb8aa3bed047820 */ /* 0x000fe20000410000 */
        /* <DEDUP_REMOVED lines=180> */
[C---:B------:R-:W-:Y:S02]  /*56d0*/  FADD.FTZ R6, -R186.reuse, R6 ;  /* 0x00000006ba067221 */ /* 0x040fe40000010100 */
        /* <DEDUP_REMOVED lines=8> */
[----:B------:R-:W-:Y:S02]  /*5760*/  FMUL.FTZ R134, R207, R9 ;  /* 0x00000009cf867220 */ /* 0x000fe40000410000 */
[----:B------:R-:W-:Y:S02]  /*5770*/  FFMA.FTZ R9, -R149, R149, 1 ;  /* 0x3f80000095097423 */ /* 0x000fe40000010195 */
[----:B------:R-:W-:Y:S02]  /*5780*/  FMUL.FTZ R0, R0, c[0x0][0x2ec] ;  /* 0x0000bb0000007a20 */ /* 0x000fe40000410000 */
[----:B------:R-:W-:Y:S02]  /*5790*/  FADD.FTZ R8, -R184, R8 ;  /* 0x00000008b8087221 */ /* 0x000fe40000010100 */
[----:B------:R-:W-:Y:S02]  /*57a0*/  FMUL.FTZ R9, R9, c[0x0][0x2ec] ;  /* 0x0000bb0009097a20 */ /* 0x000fe40000410000 */
[----:B------:R-:W-:Y:S02]  /*57b0*/  FMUL.FTZ R146, R133, R0 ;  /* 0x0000000085927220 */ /* 0x000fe40000410000 */
[----:B------:R-:W-:Y:S02]  /*57c0*/  FFMA.FTZ R0, -R157, R157, 1 ;  /* 0x3f8000009d007423 */ /* 0x000fe4000001019d */
[C---:B------:R-:W-:Y:S02]  /*57d0*/  FADD.FTZ R10, -R183.reuse, R10 ;  /* 0x0000000ab70a7221 */ /* 0x040fe40000010100 */
[----:B------:R-:W-:Y:S02]  /*57e0*/  FADD.FTZ R11, -R183, R11 ;  /* 0x0000000bb70b7221 */ /* 0x000fe40000010100 */
[----:B------:R-:W-:Y:S02]  /*57f0*/  FMUL.FTZ R132, R208, R8 ;  /* 0x00000008d0847220 */ /* 0x000fe40000410000 */
[----:B------:R-:W-:Y:S02]  /*5800*/  FFMA.FTZ R8, -R148, R148, 1 ;  /* 0x3f80000094087423 */ /* 0x000fe40000010194 */
[----:B------:R-:W-:Y:S02]  /*5810*/  FMUL.FTZ R149, R193, R9 ;  /* 0x00000009c1957220 */ /* 0x000fe40000410000 */
[----:B------:R-:W-:Y:S02]  /*5820*/  FMUL.FTZ R147, R144, R2 ;  /* 0x0000000290937220 */ /* 0x000fe40000410000 */
[----:B------:R-:W-:Y:S02]  /*5830*/  FMUL.FTZ R9, R0, c[0x0][0x2ec] ;  /* 0x0000bb0000097a20 */ /* 0x000fe40000410000 */
[----:B------:R-:W-:Y:S02]  /*5840*/  FFMA.FTZ R2, -R151, R151, 1 ;  /* 0x3f80000097027423 */ /* 0x000fe40000010197 */
[----:B------:R-:W-:Y:S02]  /*5850*/  FFMA.FTZ R0, -R150, R150, 1 ;  /* 0x3f80000096007423 */ /* 0x000fe40000010196 */
[----:B------:R-:W-:Y:S02]  /*5860*/  FMUL.FTZ R10, R206, R10 ;  /* 0x0000000ace0a7220 */ /* 0x000fe40000410000 */
[----:B------:R-:W-:Y:S01]  /*5870*/  FMUL.FTZ R11, R205, R11 ;  /* 0x0000000bcd0b7220 */ /* 0x000fe20000410000 */
[-C--:B-1----:R-:W-:Y:S03]  /*5880*/  HMMA.16816.F32.BF16 R20, R140, R4.reuse, R20 ;  /* 0x000000048c14723c */ /* 0x082fe60000041814 */
[----:B------:R-:W-:Y:S02]  /*5890*/  FMUL.FTZ R8, R8, c[0x0][0x2ec] ;  /* 0x0000bb0008087a20 */ /* 0x000fe40000410000 */
[----:B------:R-:W-:Y:S02]  /*58a0*/  FADD.FTZ R12, -R184, R12 ;  /* 0x0000000cb80c7221 */ /* 0x000fe40000010100 */
[----:B------:R-:W-:Y:S01]  /*58b0*/  FMUL.FTZ R2, R2, c[0x0][0x2ec] ;  /* 0x0000bb0002027a20 */ /* 0x000fe20000410000 */
[C---:B------:R-:W-:Y:S04]  /*58c0*/  HMMA.16816.F32.BF16 R24, R136.reuse, R4, R24 ;  /* 0x000000048818723c */ /* 0x040fe80000041818 */
[----:B------:R-:W-:Y:S02]  /*58d0*/  FMUL.FTZ R0, R0, c[0x0][0x2ec] ;  /* 0x0000bb0000007a20 */ /* 0x000fe40000410000 */
[----:B------:R-:W-:Y:S02]  /*58e0*/  FMUL.FTZ R148, R145, R8 ;  /* 0x0000000891947220 */ /* 0x000fe40000410000 */
[----:B------:R-:W-:Y:S01]  /*58f0*/  FADD.FTZ R13, -R184, R13 ;  /* 0x0000000db80d7221 */ /* 0x000fe20000010100 */
[-C--:B------:R-:W-:Y:S03]  /*5900*/  HMMA.16816.F32.BF16 R28, R136, R6.reuse, R28 ;  /* 0x00000006881c723c */ /* 0x080fe6000004181c */
[C---:B------:R-:W-:Y:S02]  /*5910*/  FADD.FTZ R14, -R183.reuse, R14 ;  /* 0x0000000eb70e7221 */ /* 0x040fe40000010100 */
[----:B------:R-:W-:Y:S02]  /*5920*/  FADD.FTZ R15, -R183, R15 ;  /* 0x0000000fb70f7221 */ /* 0x000fe40000010100 */
[----:B------:R-:W-:Y:S01]  /*5930*/  FMUL.FTZ R133, R213, R12 ;  /* 0x0000000cd5857220 */ /* 0x000fe20000410000 */
[----:B------:R-:W-:Y:S04]  /*5940*/  HMMA.16816.F32.BF16 R32, R140, R6, R32 ;  /* 0x000000068c20723c */ /* 0x000fe80000041820 */
[----:B------:R-:W-:Y:S02]  /*5950*/  FFMA.FTZ R8, -R156, R156, 1 ;  /* 0x3f8000009c087423 */ /* 0x000fe4000001019c */
[----:B------:R-:W-:Y:S02]  /*5960*/  FMUL.FTZ R144, R10, R2 ;  /* 0x000000020a907220 */ /* 0x000fe40000410000 */
[----:B------:R-:W-:Y:S04]  /*5970*/  FMUL.FTZ R12, R11, R0 ;  /* 0x000000000b0c7220 */ /* 0x000fe80000410000 */
[----:B------:R-:W-:Y:S02]  /*5980*/  FFMA.FTZ R5, -R161, R161, 1 ;  /* 0x3f800000a1057423 */ /* 0x000fe400000101a1 */
        /* <DEDUP_REMOVED lines=49> */
[C---:B------:R-:W-:Y:S02]  /*5ca0*/  FADD.FTZ R24, -R184.reuse, R24 ;  /* 0x00000018b8187221 */ /* 0x040fe40000010100 */
[----:B------:R-:W-:Y:S02]  /*5cb0*/  FADD.FTZ R25, -R184, R25 ;  /* 0x00000019b8197221 */ /* 0x000fe40000010100 */
[C---:B------:R-:W-:Y:S02]  /*5cc0*/  FADD.FTZ R26, -R183.reuse, R26 ;  /* 0x0000001ab71a7221 */ /* 0x040fe40000010100 */
[----:B------:R-:W-:Y:S02]  /*5cd0*/  FADD.FTZ R27, -R183, R27 ;  /* 0x0000001bb71b7221 */ /* 0x000fe40000010100 */
        /* <DEDUP_REMOVED lines=83> */
.L_x_1156:
        /* <DEDUP_REMOVED lines=118> */
.L_x_1157:
[----:B------:R-:W-:Y:S01]  /*6970*/  LDSM.16.M88.4 R24, [R176] ;  /* 0x00000000b018783b */ /* 0x000fe20000000200 */
[C---:B------:R-:W-:Y:S01]  /*6980*/  IADD3 R163, R245.reuse, -0x40, RZ ;  /* 0xffffffc0f5a37810 */ /* 0x040fe20007ffe0ff */
[----:B------:R-:W-:Y:S01]  /*6990*/  IMAD.MOV.U32 R164, RZ, RZ, c[0x0][0x22c] ;  /* 0x00008b00ffa47624 */ /* 0x000fe200078e00ff */
[----:B------:R-:W-:Y:S01]  /*69a0*/  IADD3 R161, R245, -0x40, RZ ;  /* 0xffffffc0f5a17810 */ /* 0x000fe20007ffe0ff */
[----:B------:R-:W-:Y:S01]  /*69b0*/  IMAD.MOV.U32 R2, RZ, RZ, c[0x0][0x22c] ;  /* 0x00008b00ff027624 */ /* 0x000fe200078e00ff */
[----:B------:R-:W2:Y:S01]  /*69c0*/  LDSM.16.MT88.4 R8, [R0+0x9000] ;  /* 0x009000000008783b */ /* 0x000ea20000004200 */
[----:B------:R-:W-:Y:S01]  /*69d0*/  IMAD.SHL.U32 R163, R163, 0x4, RZ ;  /* 0x00000004a3a37824 */ /* 0x000fe200078e00ff */
[----:B------:R-:W-:Y:S01]  /*69e0*/  IADD3 R162, R245, -0x40, RZ ;  /* 0xffffffc0f5a27810 */ /* 0x000fe20007ffe0ff */
[----:B------:R-:W-:Y:S01]  /*69f0*/  IMAD R164, R164, c[0x0][0x1c0], RZ ;  /* 0x00007000a4a47a24 */ /* 0x000fe200078e02ff */
[----:B------:R-:W-:Y:S01]  /*6a00*/  ULOP3.LUT UR8, UR7, 0x1, URZ, 0xc0, !UPT ;  /* 0x0000000107087892 */ /* 0x000fe2000f8ec03f */
[----:B------:R-:W3:Y:S01]  /*6a10*/  LDSM.16.MT88.4 R16, [R0+0xb000] ;  /* 0x00b000000010783b */ /* 0x000ee20000004200 */
[----:B------:R-:W-:Y:S01]  /*6a20*/  SHF.R.S32.HI R162, RZ, 0x1f, R162 ;  /* 0x0000001fffa27819 */ /* 0x000fe200000114a2 */
[----:B------:R-:W-:Y:S01]  /*6a30*/  IMAD R164, R164, 0x28, RZ ;  /* 0x00000028a4a47824 */ /* 0x000fe200078e02ff */
[----:B------:R-:W-:Y:S01]  /*6a40*/  UISETP.NE.U32.AND UP0, UPT, UR8, 0x1, UPT ;  /* 0x000000010800788c */ /* 0x000fe2000bf05070 */
[----:B------:R-:W-:Y:S01]  /*6a50*/  IMAD R2, R2, c[0x0][0x1c0], RZ ;  /* 0x0000700002027a24 */ /* 0x000fe200078e02ff */
[----:B------:R-:W4:Y:S01]  /*6a60*/  LDSM.16.MT88.4 R28, [R0+0xd000] ;  /* 0x00d00000001c783b */ /* 0x000f220000004200 */
        /* <DEDUP_REMOVED lines=8> */
[----:B------:R-:W1:Y:S01]  /*6af0*/  LDSM.16.MT88.4 R132, [R0+0x9400] ;  /* 0x009400000084783b */ /* 0x000e620000004200 */
[----:B------:R-:W-:Y:S02]  /*6b00*/  IMAD.SHL.U32 R162, R162, 0x20, RZ ;  /* 0x00000020a2a27824 */ /* 0x000fe400078e00ff */
[----:B------:R-:W-:Y:S01]  /*6b10*/  LEA.HI.X.SX32 R193, R2, R195, 0x2, P1 ;  /* 0x000000c302c17211 */ /* 0x000fe200008f16ff */
[----:B------:R-:W-:Y:S01]  /*6b20*/  IMAD.MOV.U32 R2, RZ, RZ, c[0x0][0x22c] ;  /* 0x00008b00ff027624 */ /* 0x000fe200078e00ff */
[----:B------:R-:W1:Y:S03]  /*6b30*/  LDSM.16.MT88.4 R136, [R0+0xb400] ;  /* 0x00b400000088783b */ /* 0x000e660000004200 */
[----:B------:R-:W-:Y:S02]  /*6b40*/  IMAD R2, R2, c[0x0][0x1c0], RZ ;  /* 0x0000700002027a24 */ /* 0x000fe400078e02ff */
[----:B------:R-:W1:Y:S02]  /*6b50*/  LDSM.16.MT88.4 R140, [R0+0xd400] ;  /* 0x00d40000008c783b */ /* 0x000e640000004200 */
[----:B------:R-:W-:Y:S03]  /*6b60*/  IMAD.SHL.U32 R2, R2, 0x10, RZ ;  /* 0x0000001002027824 */ /* 0x000fe600078e00ff */
[----:B------:R-:W-:Y:S01]  /*6b70*/  LDSM.16.M88.4 R144, [R179] ;  /* 0x00000000b390783b */ /* 0x000fe20000000200 */
[C---:B--2---:R-:W-:Y:S04]  /*6b80*/  HMMA.16816.F32.BF16 R4, R24.reuse, R8, RZ ;  /* 0x000000081804723c */ /* 0x044fe800000418ff */
[----:B------:R-:W2:Y:S05]  /*6b90*/  LDSM.16.MT88.4 R148, [R0+0x9800] ;  /* 0x009800000094783b */ /* 0x000eaa0000004200 */
[----:B------:R-:W1:Y:S01]  /*6ba0*/  LDSM.16.MT88.4 R152, [R0+0xb800] ;  /* 0x00b800000098783b */ /* 0x000e620000004200 */
[C---:B------:R-:W-:Y:S04]  /*6bb0*/  HMMA.16816.F32.BF16 R8, R24.reuse, R10, RZ ;  /* 0x0000000a1808723c */ /* 0x040fe800000418ff */
[----:B------:R-:W-:Y:S04]  /*6bc0*/  LDSM.16.MT88.4 R156, [R0+0xbc00] ;  /* 0x00bc0000009c783b */ /* 0x000fe80000004200 */
[C---:B---3--:R-:W-:Y:S08]  /*6bd0*/  HMMA.16816.F32.BF16 R12, R24.reuse, R16, RZ ;  /* 0x00000010180c723c */ /* 0x048ff000000418ff */
[C---:B------:R-:W-:Y:S08]  /*6be0*/  HMMA.16816.F32.BF16 R16, R24.reuse, R18, RZ ;  /* 0x000000121810723c */ /* 0x040ff000000418ff */
[C---:B----4-:R-:W-:Y:S08]  /*6bf0*/  HMMA.16816.F32.BF16 R20, R24.reuse, R28, RZ ;  /* 0x0000001c1814723c */ /* 0x050ff000000418ff */
        /* <DEDUP_REMOVED lines=10> */
[----:B------:R-:W4:Y:S05]  /*6ca0*/  LDSM.16.MT88.4 R32, [R0+0xdc00] ;  /* 0x00dc00000020783b */ /* 0x000f2a0000004200 */
[----:B------:R-:W-:Y:S02]  /*6cb0*/  LDSM.16.M88.4 R140, [R176+0x2000] ;  /* 0x00200000b08c783b */ /* 0x000fe40000000200 */
        /* <DEDUP_REMOVED lines=8> */
[----:B------:R-:W3:Y:S05]  /*6d40*/  LDSM.16.MT88.4 R28, [R0+0xe000] ;  /* 0x00e00000001c783b */ /* 0x000eea0000004200 */
[----:B------:R-:W-:Y:S02]  /*6d50*/  LDSM.16.MT88.4 R144, [R0+0xa400] ;  /* 0x00a400000090783b */ /* 0x000fe40000004200 */
[C---:B-1----:R-:W-:Y:S08]  /*6d60*/  HMMA.16816.F32.BF16 R4, R132.reuse, R136, R4 ;  /* 0x000000888404723c */ /* 0x042ff00000041804 */
[C---:B------:R-:W-:Y:S01]  /*6d70*/  HMMA.16816.F32.BF16 R8, R132.reuse, R138, R8 ;  /* 0x0000008a8408723c */ /* 0x040fe20000041808 */
[----:B------:R-:W1:Y:S07]  /*6d80*/  LDSM.16.M88.4 R136, [R177+0x2000] ;  /* 0x00200000b188783b */ /* 0x000e6e0000000200 */
[C---:B------:R-:W-:Y:S08]  /*6d90*/  HMMA.16816.F32.BF16 R12, R132.reuse, R156, R12 ;  /* 0x0000009c840c723c */ /* 0x040ff0000004180c */
[C---:B------:R-:W-:Y:S01]  /*6da0*/  HMMA.16816.F32.BF16 R16, R132.reuse, R158, R16 ;  /* 0x0000009e8410723c */ /* 0x040fe20000041810 */
[----:B------:R-:W1:Y:S07]  /*6db0*/  LDSM.16.MT88.4 R156, [R0+0xc400] ;  /* 0x00c40000009c783b */ /* 0x000e6e0000004200 */
[C---:B----4-:R-:W-:Y:S08]  /*6dc0*/  HMMA.16816.F32.BF16 R20, R132.reuse, R32, R20 ;  /* 0x000000208414723c */ /* 0x050ff00000041814 */
        /* <DEDUP_REMOVED lines=12> */
[----:B------:R-:W-:Y:S02]  /*6e90*/  LDSM.16.M88.4 R140, [R178+0x2000] ;  /* 0x00200000b28c783b */ /* 0x000fe40000000200 */
[C---:B-1----:R-:W-:Y:S08]  /*6ea0*/  HMMA.16816.F32.BF16 R4, R136.reuse, R144, R4 ;  /* 0x000000908804723c */ /* 0x042ff00000041804 */
[C---:B------:R-:W-:Y:S01]  /*6eb0*/  HMMA.16816.F32.BF16 R8, R136.reuse, R146, R8 ;  /* 0x000000928808723c */ /* 0x040fe20000041808 */
[----:B------:R-:W1:Y:S07]  /*6ec0*/  LDSM.16.MT88.4 R144, [R0+0xac00] ;  /* 0x00ac00000090783b */ /* 0x000e6e0000004200 */
[C---:B------:R-:W-:Y:S08]  /*6ed0*/  HMMA.16816.F32.BF16 R12, R136.reuse, R156, R12 ;  /* 0x0000009c880c723c */ /* 0x040ff0000004180c */
[C---:B------:R-:W-:Y:S01]  /*6ee0*/  HMMA.16816.F32.BF16 R16, R136.reuse, R158, R16 ;  /* 0x0000009e8810723c */ /* 0x040fe20000041810 */
[----:B------:R-:W1:Y:S07]  /*6ef0*/  LDSM.16.MT88.4 R156, [R0+0xcc00] ;  /* 0x00cc0000009c783b */ /* 0x000e6e0000004200 */
[C---:B----4-:R-:W-:Y:S08]  /*6f00*/  HMMA.16816.F32.BF16 R20, R136.reuse, R32, R20 ;  /* 0x000000208814723c */ /* 0x050ff00000041814 */
[----:B------:R-:W-:Y:S01]  /*6f10*/  HMMA.16816.F32.BF16 R24, R136, R34, R24 ;  /* 0x000000228818723c */ /* 0x000fe20000041818 */
[----:B------:R4:W1:Y:S07]  /*6f20*/  LDSM.16.MT88.4 R32, [R0+0xec00] ;  /* 0x00ec00000020783b */ /* 0x00086e0000004200 */
[C---:B--2---:R-:W-:Y:S08]  /*6f30*/  HMMA.16816.F32.BF16 R4, R132.reuse, R148, R4 ;  /* 0x000000948404723c */ /* 0x044ff00000041804 */
[C---:B------:R-:W-:Y:S08]  /*6f40*/  HMMA.16816.F32.BF16 R8, R132.reuse, R150, R8 ;  /* 0x000000968408723c */ /* 0x040ff00000041808 */
[C---:B------:R-:W-:Y:S04]  /*6f50*/  HMMA.16816.F32.BF16 R12, R132.reuse, R152, R12 ;  /* 0x00000098840c723c */ /* 0x040fe8000004180c */
[----:B----4-:R-:W-:Y:S04]  /*6f60*/  IMAD.IADD R0, R238, 0x1, R252 ;  /* 0x00000001ee007824 */ /* 0x010fe800078e02fc */
[C---:B------:R-:W-:Y:S08]  /*6f70*/  HMMA.16816.F32.BF16 R16, R132.reuse, R154, R16 ;  /* 0x0000009a8410723c */ /* 0x040ff00000041810 */
[C---:B---3--:R-:W-:Y:S07]  /*6f80*/  HMMA.16816.F32.BF16 R20, R132.reuse, R28, R20 ;  /* 0x0000001c8414723c */ /* 0x048fee0000041814 */
[----:B------:R-:W-:Y:S01]  /*6f90*/  IMAD.MOV.U32 R28, RZ, RZ, R194 ;  /* 0x000000ffff1c7224 */ /* 0x000fe200078e00c2 */
[----:B------:R-:W-:Y:S04]  /*6fa0*/  HMMA.16816.F32.BF16 R24, R132, R30, R24 ;  /* 0x0000001e8418723c */ /* 0x000fe80000041818 */
[----:B------:R-:W-:Y:S03]  /*6fb0*/  IMAD.MOV.U32 R29, RZ, RZ, R193 ;  /* 0x000000ffff1d7224 */ /* 0x000fe600078e00c1 */
[----:B------:R-:W-:Y:S01]  /*6fc0*/  @P0 IADD3 R30, P2, R163, UR14, RZ ;  /* 0x0000000ea31e0c10 */ /* 0x000fe2000ff5e0ff */
[C---:B-1----:R-:W-:Y:S01]  /*6fd0*/  HMMA.16816.F32.BF16 R4, R140.reuse, R144, R4 ;  /* 0x000000908c04723c */ /* 0x042fe20000041804 */
        /* <DEDUP_REMOVED lines=18> */
[C---:B------:R-:W-:Y:S04]  /*7100*/  HMMA.16816.F32.BF16 R20, R140.reuse, R32, R20 ;  /* 0x000000208c14723c */ /* 0x040fe80000041814 */
[CC--:B------:R-:W-:Y:S02]  /*7110*/  LEA.HI.X.SX32 R135, R2.reuse, R29.reuse, 0x2, P0 ;  /* 0x0000001d02877211 */ /* 0x0c0fe400000f16ff */
[----:B------:R-:W-:Y:S02]  /*7120*/  IADD3 R2, R2, 0x40, RZ ;  /* 0x0000004002027810 */ /* 0x000fe40007ffe0ff */
[----:B------:R-:W-:Y:S01]  /*7130*/  HMMA.16816.F32.BF16 R24, R140, R34, R24 ;  /* 0x000000228c18723c */ /* 0x000fe20000041818 */
[----:B------:R-:W-:Y:S03]  /*7140*/  LDSM.16.MT88.4 R140, [R172+0x1c00] ;  /* 0x001c0000ac8c783b */ /* 0x000fe60000004200 */
[-C--:B------:R-:W-:Y:S03]  /*7150*/  LEA R32, P1, R238, R28.reuse, 0x2 ;  /* 0x0000001cee207211 */ /* 0x080fe600078210ff */
[-C--:B------:R-:W-:Y:S02]  /*7160*/  LEA R34, P0, R162, R28.reuse, 0x2 ;  /* 0x0000001ca2227211 */ /* 0x080fe400078010ff */
[-C--:B------:R-:W-:Y:S03]  /*7170*/  LEA.HI.X.SX32 R33, R238, R29.reuse, 0x2, P1 ;  /* 0x0000001dee217211 */ /* 0x080fe600008f16ff */
[CC--:B------:R-:W-:Y:S02]  /*7180*/  LEA R132, P1, R161.reuse, R28.reuse, 0x2 ;  /* 0x0000001ca1847211 */ /* 0x0c0fe400078210ff */
[----:B------:R3:W-:Y:S01]  /*7190*/  RED.E.ADD.F32.FTZ.RN.STRONG.GPU [R32.64], R5 ;  /* 0x000000052000798e */ /* 0x0007e2000c10e784 */
[-C--:B------:R-:W-:Y:S01]  /*71a0*/  LEA.HI.X.SX32 R35, R162, R29.reuse, 0x2, P0 ;  /* 0x0000001da2237211 */ /* 0x080fe200000f16ff */
[----:B------:R-:W-:Y:S01]  /*71b0*/  IMAD.MOV.U32 R162, RZ, RZ, c[0x0][0x22c] ;  /* 0x00008b00ffa27624 */ /* 0x000fe200078e00ff */
[-C--:B------:R-:W-:Y:S01]  /*71c0*/  LEA.HI.X.SX32 R133, R161, R29.reuse, 0x2, P1 ;  /* 0x0000001da1857211 */ /* 0x080fe200008f16ff */
[----:B------:R-:W-:Y:S01]  /*71d0*/  IMAD.MOV.U32 R161, RZ, RZ, c[0x0][0x22c] ;  /* 0x00008b00ffa17624 */ /* 0x000fe200078e00ff */
[----:B------:R4:W-:Y:S01]  /*71e0*/  RED.E.ADD.F32.FTZ.RN.STRONG.GPU [R134.64], R6 ;  /* 0x000000068600798e */ /* 0x0009e2000c10e784 */
[-C--:B-1----:R-:W-:Y:S01]  /*71f0*/  LEA R30, P2, R164, R28.reuse, 0x2 ;  /* 0x0000001ca41e7211 */ /* 0x082fe200078410ff */
[----:B------:R-:W-:Y:S01]  /*7200*/  IMAD R162, R162, c[0x0][0x1c0], RZ ;  /* 0x00007000a2a27a24 */ /* 0x000fe200078e02ff */
[-C--:B--2---:R-:W-:Y:S01]  /*7210*/  LEA R4, P1, R163, R28.reuse, 0x2 ;  /* 0x0000001ca3047211 */ /* 0x084fe200078210ff */
[----:B------:R-:W-:Y:S01]  /*7220*/  IMAD R161, R161, c[0x0][0x1c0], RZ ;  /* 0x00007000a1a17a24 */ /* 0x000fe200078e02ff */
[----:B------:R1:W-:Y:S01]  /*7230*/  RED.E.ADD.F32.FTZ.RN.STRONG.GPU [R132.64], R7 ;  /* 0x000000078400798e */ /* 0x0003e2000c10e784 */
[-C--:B------:R-:W-:Y:S01]  /*7240*/  LEA.HI.X.SX32 R31, R164, R29.reuse, 0x2, P2 ;  /* 0x0000001da41f7211 */ /* 0x080fe200010f16ff */
[----:B------:R-:W-:Y:S02]  /*7250*/  IMAD.SHL.U32 R162, R162, 0x10, RZ ;  /* 0x00000010a2a27824 */ /* 0x000fe400078e00ff */
[----:B------:R-:W-:Y:S01]  /*7260*/  IMAD R161, R161, 0x38, RZ ;  /* 0x00000038a1a17824 */ /* 0x000fe200078e02ff */
[----:B------:R2:W-:Y:S02]  /*7270*/  RED.E.ADD.F32.FTZ.RN.STRONG.GPU [R34.64], R8 ;  /* 0x000000082200798e */ /* 0x0005e4000c10e784 */
[----:B------:R-:W-:Y:S03]  /*7280*/  IADD3 R136, R162, 0x20, RZ ;  /* 0x00000020a2887810 */ /* 0x000fe60007ffe0ff */
[----:B------:R2:W-:Y:S05]  /*7290*/  RED.E.ADD.F32.FTZ.RN.STRONG.GPU [R30.64], R9 ;  /* 0x000000091e00798e */ /* 0x0005ea000c10e784 */
[----:B------:R-:W-:Y:S01]  /*72a0*/  LDSM.16.MT88.4 R132, [R3+0x17800] ;  /* 0x017800000384783b */ /* 0x000fe20000004200 */
[-C--:B---3--:R-:W-:Y:S05]  /*72b0*/  LEA.HI.X.SX32 R5, R163, R29.reuse, 0x2, P1 ;  /* 0x0000001da3057211 */ /* 0x088fea00008f16ff */
[----:B------:R3:W-:Y:S01]  /*72c0*/  RED.E.ADD.F32.FTZ.RN.STRONG.GPU [R4.64], R10 ;  /* 0x0000000a0400798e */ /* 0x0007e2000c10e784 */
[CC--:B----4-:R-:W-:Y:S04]  /*72d0*/  LEA R6, P0, R161.reuse, R28.reuse, 0x2 ;  /* 0x0000001ca1067211 */ /* 0x0d0fe800078010ff */
[-C--:B-1----:R-:W-:Y:S05]  /*72e0*/  LEA.HI.X.SX32 R7, R161, R29.reuse, 0x2, P0 ;  /* 0x0000001da1077211 */ /* 0x082fea00000f16ff */
[----:B------:R1:W-:Y:S01]  /*72f0*/  RED.E.ADD.F32.FTZ.RN.STRONG.GPU [R6.64], R11 ;  /* 0x0000000b0600798e */ /* 0x0003e2000c10e784 */
[-C--:B--2---:R-:W-:Y:S04]  /*7300*/  LEA R8, P2, R242, R28.reuse, 0x2 ;  /* 0x0000001cf2087211 */ /* 0x084fe800078410ff */
[----:B------:R2:W-:Y:S01]  /*7310*/  RED.E.ADD.F32.FTZ.RN.STRONG.GPU [R28.64+0x80], R12 ;  /* 0x0000800c1c00798e */ /* 0x0005e2000c10e784 */
[-C--:B------:R-:W-:Y:S02]  /*7320*/  LEA R30, P1, R252, R28.reuse, 0x2 ;  /* 0x0000001cfc1e7211 */ /* 0x080fe400078210ff */
[-C--:B------:R-:W-:Y:S02]  /*7330*/  LEA.HI.X.SX32 R9, R242, R29.reuse, 0x2, P2 ;  /* 0x0000001df2097211 */ /* 0x080fe400010f16ff */
[----:B------:R4:W-:Y:S01]  /*7340*/  RED.E.ADD.F32.FTZ.RN.STRONG.GPU [R32.64+0x80], R13 ;  /* 0x0000800d2000798e */ /* 0x0009e2000c10e784 */
[-C--:B------:R-:W-:Y:S02]  /*7350*/  LEA.HI.X.SX32 R31, R252, R29.reuse, 0x2, P1 ;  /* 0x0000001dfc1f7211 */ /* 0x080fe400008f16ff */
[CC--:B---3--:R-:W-:Y:S04]  /*7360*/  LEA R4, P0, R136.reuse, R28.reuse, 0x2 ;  /* 0x0000001c88047211 */ /* 0x0c8fe800078010ff */
[-C--:B------:R-:W-:Y:S02]  /*7370*/  LEA.HI.X.SX32 R5, R136, R29.reuse, 0x2, P0 ;  /* 0x0000001d88057211 */ /* 0x080fe400000f16ff */
[CC--:B------:R-:W-:Y:S01]  /*7380*/  LEA R10, P0, R0.reuse, R28.reuse, 0x2 ;  /* 0x0000001c000a7211 */ /* 0x0c0fe200078010ff */
[----:B------:R-:W-:Y:S03]  /*7390*/  LDSM.16.MT88.4 R136, [R3+0x18800] ;  /* 0x018800000388783b */ /* 0x000fe60000004200 */
[-C--:B-1----:R-:W-:Y:S01]  /*73a0*/  LEA.HI.X.SX32 R11, R0, R29.reuse, 0x2, P0 ;  /* 0x0000001d000b7211 */ /* 0x082fe200000f16ff */
[----:B------:R-:W-:Y:S01]  /*73b0*/  IMAD.IADD R0, R238, 0x1, R251 ;  /* 0x00000001ee007824 */ /* 0x000fe200078e02fb */
[----:B------:R1:W-:Y:S01]  /*73c0*/  RED.E.ADD.F32.FTZ.RN.STRONG.GPU [R4.64], R14 ;  /* 0x0000000e0400798e */ /* 0x0003e2000c10e784 */
[-C--:B------:R-:W-:Y:S02]  /*73d0*/  LEA R6, P1, R241, R28.reuse, 0x2 ;  /* 0x0000001cf1067211 */ /* 0x080fe400078210ff */
[-C--:B--2---:R-:W-:Y:S02]  /*73e0*/  LEA R12, P4, R251, R28.reuse, 0x2 ;  /* 0x0000001cfb0c7211 */ /* 0x084fe400078810ff */
[----:B------:R2:W-:Y:S01]  /*73f0*/  RED.E.ADD.F32.FTZ.RN.STRONG.GPU [R30.64], R15 ;  /* 0x0000000f1e00798e */ /* 0x0005e2000c10e784 */
[-C--:B------:R-:W-:Y:S02]  /*7400*/  LEA.HI.X.SX32 R7, R241, R29.reuse, 0x2, P1 ;  /* 0x0000001df1077211 */ /* 0x080fe400008f16ff */
[-C--:B----4-:R-:W-:Y:S02]  /*7410*/  LEA.HI.X.SX32 R13, R251, R29.reuse, 0x2, P4 ;  /* 0x0000001dfb0d7211 */ /* 0x090fe400020f16ff */
[----:B------:R3:W-:Y:S05]  /*7420*/  RED.E.ADD.F32.FTZ.RN.STRONG.GPU [R10.64], R16 ;  /* 0x000000100a00798e */ /* 0x0007ea000c10e784 */
[----:B------:R4:W-:Y:S05]  /*7430*/  RED.E.ADD.F32.FTZ.RN.STRONG.GPU [R8.64], R17 ;  /* 0x000000110800798e */ /* 0x0009ea000c10e784 */
[----:B------:R4:W-:Y:S01]  /*7440*/  RED.E.ADD.F32.FTZ.RN.STRONG.GPU [R6.64], R18 ;  /* 0x000000120600798e */ /* 0x0009e2000c10e784 */
[-C--:B-1----:R-:W-:Y:S02]  /*7450*/  LEA R4, P0, R244, R28.reuse, 0x2 ;  /* 0x0000001cf4047211 */ /* 0x082fe400078010ff */
[-C--:B------:R-:W-:Y:S02]  /*7460*/  LEA R14, P5, R2, R28.reuse, 0x2 ;  /* 0x0000001c020e7211 */ /* 0x080fe400078a10ff */
[-C--:B------:R-:W-:Y:S02]  /*7470*/  LEA.HI.X.SX32 R5, R244, R29.reuse, 0x2, P0 ;  /* 0x0000001df4057211 */ /* 0x080fe400000f16ff */
[-C--:B--2---:R-:W-:Y:S03]  /*7480*/  LEA.HI.X.SX32 R15, R2, R29.reuse, 0x2, P5 ;  /* 0x0000001d020f7211 */ /* 0x084fe600028f16ff */
[----:B------:R1:W-:Y:S01]  /*7490*/  RED.E.ADD.F32.FTZ.RN.STRONG.GPU [R4.64], R19 ;  /* 0x000000130400798e */ /* 0x0003e2000c10e784 */
[CC--:B---3--:R-:W-:Y:S04]  /*74a0*/  LEA R10, P3, R0.reuse, R28.reuse, 0x2 ;  /* 0x0000001c000a7211 */ /* 0x0c8fe800078610ff */
[----:B------:R-:W-:Y:S01]  /*74b0*/  RED.E.ADD.F32.FTZ.RN.STRONG.GPU [R28.64+0x100], R20 ;  /* 0x000100141c00798e */ /* 0x000fe2000c10e784 */
[-C--:B------:R-:W-:Y:S02]  /*74c0*/  LEA.HI.X.SX32 R11, R0, R29.reuse, 0x2, P3 ;  /* 0x0000001d000b7211 */ /* 0x080fe400018f16ff */
[CC--:B----4-:R-:W-:Y:S02]  /*74d0*/  LEA R8, P2, R240.reuse, R28.reuse, 0x2 ;  /* 0x0000001cf0087211 */ /* 0x0d0fe400078410ff */
[----:B------:R-:W-:Y:S01]  /*74e0*/  RED.E.ADD.F32.FTZ.RN.STRONG.GPU [R32.64+0x100], R21 ;  /* 0x000100152000798e */ /* 0x000fe2000c10e784 */
[CC--:B------:R-:W-:Y:S02]  /*74f0*/  LEA R6, P1, R239.reuse, R28.reuse, 0x2 ;  /* 0x0000001cef067211 */ /* 0x0c0fe400078210ff */
[-C--:B------:R-:W-:Y:S02]  /*7500*/  LEA.HI.X.SX32 R9, R240, R29.reuse, 0x2, P2 ;  /* 0x0000001df0097211 */ /* 0x080fe400010f16ff */
[----:B------:R-:W-:Y:S01]  /*7510*/  RED.E.ADD.F32.FTZ.RN.STRONG.GPU [R14.64], R22 ;  /* 0x000000160e00798e */ /* 0x000fe2000c10e784 */
[-C--:B------:R-:W-:Y:S02]  /*7520*/  LEA.HI.X.SX32 R7, R239, R29.reuse, 0x2, P1 ;  /* 0x0000001def077211 */ /* 0x080fe400008f16ff */
[----:B------:R-:W-:Y:S01]  /*7530*/  PLOP3.LUT P1, PT, PT, PT, UP0, 0x80, 0x0 ;  /* 0x000000000000781c */ /* 0x000fe20003f2f008 */
[----:B------:R-:W-:Y:S01]  /*7540*/  @UP3 UIADD3 UR16, UP0, UR16, -0x100, URZ ;  /* 0xffffff0010103890 */ /* 0x000fe2000ff1e03f */
[----:B------:R-:W-:Y:S01]  /*7550*/  RED.E.ADD.F32.FTZ.RN.STRONG.GPU [R12.64], R23 ;  /* 0x000000170c00798e */ /* 0x000fe2000c10e784 */
[C---:B------:R-:W-:Y:S02]  /*7560*/  IADD3 R0, R172.reuse, -0x3000, RZ ;  /* 0xffffd000ac007810 */ /* 0x040fe40007ffe0ff */
        /* <DEDUP_REMOVED lines=241> */
.L_x_1159:
        /* <DEDUP_REMOVED lines=18> */
.L_x_1160:
[----:B-1----:R-:W2:Y:S01]  /*85a0*/  LDL.64 R4, [R1+0x8] ;  /* 0x0000080001047983 */ /* 0x002ea20000100a00 */
[----:B------:R-:W-:Y:S01]  /*85b0*/  USHF.L.U32 UR7, UR19, 0x7, URZ ;  /* 0x0000000713077899 */ /* 0x000fe2000800063f */
[----:B------:R-:W-:Y:S01]  /*85c0*/  BSSY B0, `(.L_x_1161) ;  /* 0x0000032000007945 */ /* 0x000fe20003800000 */
[----:B------:R-:W-:Y:S01]  /*85d0*/  ULDC.64 UR8, c[0x0][0x3a0] ;  /* 0x0000e80000087ab9 */ /* 0x000fe20000000a00 */
[----:B------:R-:W-:Y:S01]  /*85e0*/  BAR.SYNC.DEFER_BLOCKING 0x0 ;  /* 0x0000000000007b1d */ /* 0x000fe20000010000 */
[----:B------:R-:W-:Y:S02]  /*85f0*/  USHF.R.S32.HI UR10, URZ, 0x1f, UR7 ;  /* 0x0000001f3f0a7899 */ /* 0x000fe40008011407 */
[----:B------:R-:W-:Y:S01]  /*8600*/  IMAD.U32 R25, RZ, RZ, UR7 ;  /* 0x00000007ff197e24 */ /* 0x000fe2000f8e00ff */
[----:B------:R-:W-:-:S02]  /*8610*/  UIMAD UR6, UR19, -0x80, UR6 ;  /* 0xffffff80130678a4 */ /* 0x000fc4000f8e0206 */
[----:B------:R-:W1:Y:S01]  /*8620*/  S2R R8, SR_TID.X ;  /* 0x0000000000087919 */ /* 0x000e620000002100 */
        /* <DEDUP_REMOVED lines=10> */
[----:B------:R-:W-:Y:S01]  /*86d0*/  LEA.HI R0, R0, R8, RZ, 0x2 ;  /* 0x0000000800007211 */ /* 0x000fe200078f10ff */
[----:B------:R-:W-:Y:S02]  /*86e0*/  IMAD.U32 R8, RZ, RZ, UR38 ;  /* 0x00000026ff087e24 */ /* 0x000fe4000f8e00ff */
        /* <DEDUP_REMOVED lines=31> */
.L_x_1162:
[----:B-1-34-:R-:W-:Y:S05]  /*88e0*/  BSYNC B0 ;  /* 0x0000000000007941 */ /* 0x01afea0003800000 */
.L_x_1161:
        /* <DEDUP_REMOVED lines=17> */
.L_x_1164:
[----:B------:R-:W-:Y:S05]  /*8a00*/  BSYNC B0 ;  /* 0x0000000000007941 */ /* 0x000fea0003800000 */
.L_x_1163:
        /* <DEDUP_REMOVED lines=26> */
.L_x_1166:
[----:B------:R-:W-:Y:S05]  /*8bb0*/  BSYNC B0 ;  /* 0x0000000000007941 */ /* 0x000fea0003800000 */
.L_x_1165:
        /* <DEDUP_REMOVED lines=13> */
.L_x_1153:
[----:B------:R-:W-:Y:S05]  /*8c90*/  BSYNC B1 ;  /* 0x0000000000017941 */ /* 0x000fea0003800000 */
.L_x_1139:
        /* <DEDUP_REMOVED lines=11> */
.L_x_1167:
[----:B------:R-:W-:Y:S05]  /*8d50*/  EXIT ;  /* 0x000000000000794d */ /* 0x000fea0003800000 */
.L_x_1169:
        /* <DEDUP_REMOVED lines=10> */
.L_x_1310:


//--------------------- .text._ZN5flash44flash_bwd_dq_dk_dv_loop_seqk_parallel_kernelI23Flash_bwd_kernel_traitsILi96ELi64ELi128ELi8ELi2ELi4ELi4ELb0ELb0EN7cutlass10bfloat16_tE19Flash_kernel_traitsILi96ELi64ELi128ELi8ES3_EELb1ELb0ELb1ELb1ELb0ELb0ELb0EEEvNS_16Flash_bwd_paramsE --------------------------
	.section	.text._ZN5flash44flash_bwd_dq_dk_dv_loop_seqk_parallel_kernelI23Flash_bwd_kernel_traitsILi96ELi64ELi128ELi8ELi2ELi4ELi4ELb0ELb0EN7cutlass10bfloat16_tE19Flash_kernel_traitsILi96ELi64ELi128ELi8ES3_EELb1ELb0ELb1ELb1ELb0ELb0ELb0EEEvNS_16Flash_bwd_paramsE,"ax",@progbits
	.sectioninfo	@"SHI_REGISTERS=255"
	.align	128
        .global         _ZN5flash44flash_bwd_dq_dk_dv_loop_seqk_parallel_kernelI23Flash_bwd_kernel_traitsILi96ELi64ELi128ELi8ELi2ELi4ELi4ELb0ELb0EN7cutlass10bfloat16_tE19Flash_kernel_traitsILi96ELi64ELi128ELi8ES3_EELb1ELb0ELb1ELb1ELb0ELb0ELb0EEEvNS_16Flash_bwd_paramsE
        .type           _ZN5flash44flash_bwd_dq_dk_dv_loop_seqk_parallel_kernelI23Flash_bwd_kernel_traitsILi96ELi64ELi128ELi8ELi2ELi4ELi4ELb0ELb0EN7cutlass10bfloat16_tE19Flash_kernel_traitsILi96ELi64ELi128ELi8ES3_EELb1ELb0ELb1ELb1ELb0ELb0ELb0EEEvNS_16Flash_bwd_paramsE,@function
        .size           _ZN5flash44flash_bwd_dq_dk_dv_loop_seqk_parallel_kernelI23Flash_bwd_kernel_traitsILi96ELi64ELi128ELi8ELi2ELi4ELi4ELb0ELb0EN7cutlass10bfloat16_tE19Flash_kernel_traitsILi96ELi64ELi128ELi8ES3_EELb1ELb0ELb1ELb1ELb0ELb0ELb0EEEvNS_16Flash_bwd_paramsE,(.L_x_1311 - _ZN5flash44flash_bwd_dq_dk_dv_loop_seqk_parallel_kernelI23Flash_bwd_kernel_traitsILi96ELi64ELi128ELi8ELi2ELi4ELi4ELb0ELb0EN7cutlass10bfloat16_tE19Flash_kernel_traitsILi96ELi64ELi128ELi8ES3_EELb1ELb0ELb1ELb1ELb0ELb0ELb0EEEvNS_16Flash_bwd_paramsE)
        .other          _ZN5flash44flash_bwd_dq_dk_dv_loop_seqk_parallel_kernelI23Flash_bwd_kernel_traitsILi96ELi64ELi128ELi8ELi2ELi4ELi4ELb0ELb0EN7cutlass10bfloat16_tE19Flash_kernel_traitsILi96ELi64ELi128ELi8ES3_EELb1ELb0ELb1ELb1ELb0ELb0ELb0EEEvNS_16Flash_bwd_paramsE,@"STO_CUDA_ENTRY STV_DEFAULT"
_ZN5flash44flash_bwd_dq_dk_dv_loop_seqk_parallel_kernelI23Flash_bwd_kernel_traitsILi96ELi64ELi128ELi8ELi2ELi4ELi4ELb0ELb0EN7cutlass10bfloat16_tE19Flash_kernel_traitsILi96ELi64ELi128ELi8ES3_EELb1ELb0ELb1ELb1ELb0ELb0ELb0EEEvNS_16Flash_bwd_paramsE:
.text._ZN5flash44flash_bwd_dq_dk_dv_loop_seqk_parallel_kernelI23Flash_bwd_kernel_traitsILi96ELi64ELi128ELi8ELi2ELi4ELi4ELb0ELb0EN7cutlass10bfloat16_tE19Flash_kernel_traitsILi96ELi64ELi128ELi8ES3_EELb1ELb0ELb1ELb1ELb0ELb0ELb0EEEvNS_16Flash_bwd_paramsE:
        /* <DEDUP_REMOVED lines=13> */
[----:B------:R-:W2:Y:S01]  /*00d0*/  S2R R232, SR_CTAID.Z ;  /* 0x0000000000e87919 */ /* 0x000ea20000002700 */
[----:B------:R-:W-:Y:S01]  /*00e0*/  IMAD.MOV.U32 R174, RZ, RZ, 0x40 ;  /* 0x00000040ffae7424 */ /* 0x000fe200078e00ff */
[----:B-1----:R-:W-:-:S04]  /*00f0*/  SHF.R.S32.HI R0, RZ, 0x1f, R4 ;  /* 0x0000001fff007819 */ /* 0x002fc80000011404 */
[CC--:B------:R-:W-:Y:S02]  /*0100*/  LEA.HI R18, R0.reuse, R4.reuse, RZ, 0x3 ;  /* 0x0000000400127211 */ /* 0x0c0fe400078f18ff */
[CC--:B------:R-:W-:Y:S02]  /*0110*/  LEA.HI R5, R0.reuse, R4.reuse, RZ, 0x2 ;  /* 0x0000000400057211 */ /* 0x0c0fe400078f10ff */
[CC--:B------:R-:W-:Y:S02]  /*0120*/  LEA.HI R2, R0.reuse, R4.reuse, RZ, 0x5 ;  /* 0x0000000400027211 */ /* 0x0c0fe400078f28ff */
[----:B------:R-:W-:Y:S02]  /*0130*/  LEA.HI R7, R0, R4, RZ, 0x4 ;  /* 0x0000000400077211 */ /* 0x000fe400078f20ff */
[----:B------:R-:W-:Y:S02]  /*0140*/  LOP3.LUT R9, R18, 0xfffffff8, RZ, 0xc0, !PT ;  /* 0xfffffff812097812 */ /* 0x000fe400078ec0ff */
[----:B------:R-:W-:-:S02]  /*0150*/  LOP3.LUT R6, R2, 0xffffffe0, RZ, 0xc0, !PT ;  /* 0xffffffe002067812 */ /* 0x000fc400078ec0ff */
[----:B------:R-:W-:Y:S01]  /*0160*/  LOP3.LUT R12, R5, 0xfffffffc, RZ, 0xc0, !PT ;  /* 0xfffffffc050c7812 */ /* 0x000fe200078ec0ff */
[C---:B------:R-:W-:Y:S01]  /*0170*/  IMAD.IADD R14, R4.reuse, 0x1, -R9 ;  /* 0x00000001040e7824 */ /* 0x040fe200078e0a09 */
[----:B------:R-:W-:Y:S01]  /*0180*/  LOP3.LUT R11, R7, 0xfffffff0, RZ, 0xc0, !PT ;  /* 0xfffffff0070b7812 */ /* 0x000fe200078ec0ff */
[----:B------:R-:W-:Y:S01]  /*0190*/  IMAD.IADD R10, R4, 0x1, -R6 ;  /* 0x00000001040a7824 */ /* 0x000fe200078e0a06 */
[-C--:B------:R-:W-:Y:S01]  /*01a0*/  LEA.HI R13, R0, R4.reuse, RZ, 0x6 ;  /* 0x00000004000d7211 */ /* 0x080fe200078f30ff */
[----:B------:R-:W-:Y:S01]  /*01b0*/  IMAD.IADD R20, R4, 0x1, -R12 ;  /* 0x0000000104147824 */ /* 0x000fe200078e0a0c */
[----:B------:R-:W-:Y:S01]  /*01c0*/  LEA.HI R16, R0, R4, RZ, 0x7 ;  /* 0x0000000400107211 */ /* 0x000fe200078f38ff */
[----:B------:R-:W-:Y:S01]  /*01d0*/  IMAD.IADD R9, R4, 0x1, -R11 ;  /* 0x0000000104097824 */ /* 0x000fe200078e0a0b */
[----:B------:R-:W-:Y:S01]  /*01e0*/  SHF.R.S32.HI R8, RZ, 0x2, R5 ;  /* 0x00000002ff087819 */ /* 0x000fe20000011405 */
[----:B------:R-:W-:Y:S01]  /*01f0*/  IMAD.SHL.U32 R202, R20, 0x8, RZ ;  /* 0x0000000814ca7824 */ /* 0x000fe200078e00ff */
[----:B------:R-:W-:-:S02]  /*0200*/  SHF.R.S32.HI R0, RZ, 0x5, R2 ;  /* 0x00000005ff007819 */ /* 0x000fc40000011402 */
[----:B------:R-:W-:Y:S02]  /*0210*/  SHF.R.S32.HI R3, RZ, 0x1f, R2 ;  /* 0x0000001fff037819 */ /* 0x000fe40000011402 */
[----:B------:R-:W-:Y:S02]  /*0220*/  LEA.HI R6, R5, R8, RZ, 0x1 ;  /* 0x0000000805067211 */ /* 0x000fe400078f08ff */
[-C--:B------:R-:W-:Y:S02]  /*0230*/  LEA.HI R4, R2, R0.reuse, RZ, 0x1 ;  /* 0x0000000002047211 */ /* 0x080fe400078f08ff */
[----:B------:R-:W-:Y:S02]  /*0240*/  LEA.HI R2, R3, R0, RZ, 0x2 ;  /* 0x0000000003027211 */ /* 0x000fe400078f10ff */
[----:B------:R-:W-:Y:S02]  /*0250*/  LOP3.LUT R3, R6, 0x7fffffe, RZ, 0xc0, !PT ;  /* 0x07fffffe06037812 */ /* 0x000fe400078ec0ff */
[----:B------:R-:W-:-:S02]  /*0260*/  SHF.R.S32.HI R11, RZ, 0x3, R18 ;  /* 0x00000003ff0b7819 */ /* 0x000fc40000011412 */
[----:B------:R-:W-:Y:S01]  /*0270*/  LOP3.LUT R2, R2, 0xfffffffc, RZ, 0xc0, !PT ;  /* 0xfffffffc02027812 */ /* 0x000fe200078ec0ff */
[----:B------:R-:W-:Y:S01]  /*0280*/  IMAD.IADD R3, R8, 0x1, -R3 ;  /* 0x0000000108037824 */ /* 0x000fe200078e0a03 */
[----:B------:R-:W-:Y:S01]  /*0290*/  LOP3.LUT R6, R4, 0xfffffffe, RZ, 0xc0, !PT ;  /* 0xfffffffe04067812 */ /* 0x000fe200078ec0ff */
[----:B------:R-:W-:Y:S01]  /*02a0*/  IMAD.SHL.U32 R4, R11, 0x40, RZ ;  /* 0x000000400b047824 */ /* 0x000fe200078e00ff */
[----:B------:R-:W-:Y:S01]  /*02b0*/  SHF.R.S32.HI R11, RZ, 0x1f, R9 ;  /* 0x0000001fff0b7819 */ /* 0x000fe20000011409 */
[C---:B------:R-:W-:Y:S01]  /*02c0*/  IMAD.IADD R15, R0.reuse, 0x1, -R2 ;  /* 0x00000001000f7824 */ /* 0x040fe200078e0a02 */
[----:B------:R-:W-:Y:S01]  /*02d0*/  SHF.R.S32.HI R2, RZ, 0x1f, R5 ;  /* 0x0000001fff027819 */ /* 0x000fe20000011405 */
[C---:B------:R-:W-:Y:S01]  /*02e0*/  IMAD.IADD R246, R0.reuse, 0x1, -R6 ;  /* 0x0000000100f67824 */ /* 0x040fe200078e0a06 */
[----:B------:R-:W-:Y:S01]  /*02f0*/  SHF.R.S32.HI R5, RZ, 0x4, R7 ;  /* 0x00000004ff057819 */ /* 0x000fe20000011407 */
[----:B------:R-:W-:Y:S01]  /*0300*/  IMAD R244, R0, 0x8, R3 ;  /* 0x0000000800f47824 */ /* 0x000fe200078e0203 */
[----:B------:R-:W-:-:S02]  /*0310*/  LOP3.LUT R0, R4, 0xc0, RZ, 0xc0, !PT ;  /* 0x000000c004007812 */ /* 0x000fc400078ec0ff */
[----:B------:R-:W-:Y:S02]  /*0320*/  LEA.HI R2, R2, R8, RZ, 0x3 ;  /* 0x0000000802027211 */ /* 0x000fe400078f18ff */
[----:B------:R-:W-:Y:S02]  /*0330*/  LEA.HI R3, R7, R5, RZ, 0x1 ;  /* 0x0000000507037211 */ /* 0x000fe400078f08ff */
[----:B------:R-:W-:Y:S02]  /*0340*/  SHF.R.U32.HI R6, RZ, 0x3, R0 ;  /* 0x00000003ff067819 */ /* 0x000fe40000011600 */
[----:B------:R-:W-:Y:S02]  /*0350*/  LOP3.LUT R4, R0, 0x18, R202, 0xf8, !PT ;  /* 0x0000001800047812 */ /* 0x000fe400078ef8ca */
[----:B------:R-:W-:Y:S02]  /*0360*/  LOP3.LUT R0, R2, 0xfffffff8, RZ, 0xc0, !PT ;  /* 0xfffffff802007812 */ /* 0x000fe400078ec0ff */
[----:B------:R-:W-:-:S02]  /*0370*/  LOP3.LUT R2, R3, 0xfffffffe, RZ, 0xc0, !PT ;  /* 0xfffffffe03027812 */ /* 0x000fc400078ec0ff */
[----:B------:R-:W-:Y:S01]  /*0380*/  SHF.R.S32.HI R7, RZ, 0x1f, R10 ;  /* 0x0000001fff077819 */ /* 0x000fe2000001140a */
[----:B------:R-:W-:Y:S01]  /*0390*/  IMAD.IADD R0, R8, 0x1, -R0 ;  /* 0x0000000108007824 */ /* 0x000fe200078e0a00 */
[----:B------:R-:W-:Y:S01]  /*03a0*/  LOP3.LUT R3, R4, R6, RZ, 0x3c, !PT ;  /* 0x0000000604037212 */ /* 0x000fe200078e3cff */
[----:B------:R-:W-:Y:S01]  /*03b0*/  IMAD.IADD R12, R5, 0x1, -R2 ;  /* 0x00000001050c7824 */ /* 0x000fe200078e0a02 */
[----:B------:R-:W-:Y:S02]  /*03c0*/  LEA.HI R2, R9, R9, RZ, 0x1 ;  /* 0x0000000909027211 */ /* 0x000fe400078f08ff */
[----:B------:R-:W-:Y:S01]  /*03d0*/  LEA.HI R209, R7, R10, RZ, 0x2 ;  /* 0x0000000a07d17211 */ /* 0x000fe200078f10ff */
[----:B------:R-:W-:Y:S01]  /*03e0*/  IMAD.U32 R244, R244, 0x20, R3 ;  /* 0x00000020f4f47824 */ /* 0x000fe200078e0003 */
[----:B------:R-:W-:Y:S02]  /*03f0*/  LEA.HI R4, R14, R14, RZ, 0x1 ;  /* 0x0000000e0e047211 */ /* 0x000fe400078f08ff */
[----:B------:R-:W-:-:S02]  /*0400*/  SHF.R.S32.HI R5, RZ, 0x1, R2 ;  /* 0x00000001ff057819 */ /* 0x000fc40000011402 */
[----:B------:R-:W-:Y:S02]  /*0410*/  SHF.R.S32.HI R7, RZ, 0x1f, R2 ;  /* 0x0000001fff077819 */ /* 0x000fe40000011402 */
[----:B------:R-:W-:Y:S02]  /*0420*/  LOP3.LUT R2, R2, 0x7fffffe, RZ, 0xc0, !PT ;  /* 0x07fffffe02027812 */ /* 0x000fe400078ec0ff */
[----:B------:R-:W-:Y:S02]  /*0430*/  SHF.R.S32.HI R3, RZ, 0x6, R13 ;  /* 0x00000006ff037819 */ /* 0x000fe4000001140d */
[----:B------:R-:W-:Y:S01]  /*0440*/  LOP3.LUT R6, R4, 0x7fffffe, RZ, 0xc0, !PT ;  /* 0x07fffffe04067812 */ /* 0x000fe200078ec0ff */
[----:B------:R-:W-:Y:S01]  /*0450*/  IMAD.IADD R19, R9, 0x1, -R2 ;  /* 0x0000000109137824 */ /* 0x000fe200078e0a02 */
[----:B------:R-:W-:Y:S01]  /*0460*/  LEA.HI R8, R7, R5, RZ, 0x2 ;  /* 0x0000000507087211 */ /* 0x000fe200078f10ff */
[----:B------:R-:W-:Y:S01]  /*0470*/  IMAD R2, R3, 0x4, R12 ;  /* 0x0000000403027824 */ /* 0x000fe200078e020c */
[----:B------:R-:W-:Y:S01]  /*0480*/  LEA.HI R11, R11, R9, RZ, 0x3 ;  /* 0x000000090b0b7211 */ /* 0x000fe200078f18ff */
[----:B------:R-:W-:Y:S01]  /*0490*/  IMAD.IADD R10, R14, 0x1, -R6 ;  /* 0x000000010e0a7824 */ /* 0x000fe200078e0a06 */
[----:B------:R-:W-:-:S02]  /*04a0*/  LOP3.LUT R8, R8, 0xfffffffc, RZ, 0xc0, !PT ;  /* 0xfffffffc08087812 */ /* 0x000fc400078ec0ff */
[----:B------:R-:W-:Y:S01]  /*04b0*/  LOP3.LUT R6, R0, 0x1, RZ, 0xc0, !PT ;  /* 0x0000000100067812 */ /* 0x000fe200078ec0ff */
[----:B------:R-:W-:Y:S01]  /*04c0*/  IMAD R169, R2, 0x8, R10 ;  /* 0x0000000802a97824 */ /* 0x000fe200078e020a */
[----:B------:R-:W-:Y:S01]  /*04d0*/  LEA.HI R10, R0, R0, RZ, 0x1 ;  /* 0x00000000000a7211 */ /* 0x000fe200078f08ff */
[----:B------:R-:W-:Y:S01]  /*04e0*/  IMAD.IADD R17, R5, 0x1, -R8 ;  /* 0x0000000105117824 */ /* 0x000fe200078e0a08 */
[----:B------:R-:W-:Y:S01]  /*04f0*/  SHF.R.S32.HI R8, RZ, 0x7, R16 ;  /* 0x00000007ff087819 */ /* 0x000fe20000011410 */
[----:B------:R-:W-:Y:S01]  /*0500*/  IMAD.SHL.U32 R2, R14, 0x40, RZ ;  /* 0x000000400e027824 */ /* 0x000fe200078e00ff */
[----:B------:R-:W-:Y:S01]  /*0510*/  ISETP.NE.U32.AND P3, PT, R6, 0x1, PT ;  /* 0x000000010600780c */ /* 0x000fe20003f65070 */
[----:B------:R-:W-:Y:S01]  /*0520*/  IMAD.SHL.U32 R16, R3, 0x20, RZ ;  /* 0x0000002003107824 */ /* 0x000fe200078e00ff */
[----:B------:R-:W-:Y:S01]  /*0530*/  SHF.R.S32.HI R3, RZ, 0x1, R4 ;  /* 0x00000001ff037819 */ /* 0x000fe20000011404 */
[----:B------:R-:W-:Y:S01]  /*0540*/  IMAD.SHL.U32 R4, R15, 0x10, RZ ;  /* 0x000000100f047824 */ /* 0x000fe200078e00ff */
[----:B------:R-:W-:-:S02]  /*0550*/  LOP3.LUT R2, R2, 0x1c0, RZ, 0xc0, !PT ;  /* 0x000001c002027812 */ /* 0x000fc400078ec0ff */
[C---:B------:R-:W-:Y:S01]  /*0560*/  LOP3.LUT P4, RZ, R3.reuse, 0x2, RZ, 0xc0, !PT ;  /* 0x0000000203ff7812 */ /* 0x040fe2000788c0ff */
[----:B------:R-:W-:Y:S01]  /*0570*/  IMAD.SHL.U32 R5, R3, 0x40, RZ ;  /* 0x0000004003057824 */ /* 0x000fe200078e00ff */
[----:B------:R-:W-:Y:S02]  /*0580*/  LOP3.LUT R6, R2, 0x30, R4, 0xf8, !PT ;  /* 0x0000003002067812 */ /* 0x000fe400078ef804 */
[----:B------:R-:W-:Y:S02]  /*0590*/  LOP3.LUT R4, R10, 0x3fffffe, RZ, 0xc0, !PT ;  /* 0x03fffffe0a047812 */ /* 0x000fe400078ec0ff */
[----:B------:R-:W-:Y:S02]  /*05a0*/  LOP3.LUT R7, R11, 0xfffffff8, RZ, 0xc0, !PT ;  /* 0xfffffff80b077812 */ /* 0x000fe400078ec0ff */
[----:B------:R-:W-:Y:S01]  /*05b0*/  SHF.R.S32.HI R3, RZ, 0x3, R11 ;  /* 0x00000003ff037819 */ /* 0x000fe2000001140b */
[C---:B------:R-:W-:Y:S01]  /*05c0*/  IMAD.IADD R11, R0.reuse, 0x1, -R4 ;  /* 0x00000001000b7824 */ /* 0x040fe200078e0a04 */
[C---:B------:R-:W-:Y:S01]  /*05d0*/  LOP3.LUT P2, RZ, R0.reuse, 0x2, RZ, 0xc0, !PT ;  /* 0x0000000200ff7812 */ /* 0x040fe2000784c0ff */
[----:B------:R-:W-:Y:S01]  /*05e0*/  IMAD.SHL.U32 R0, R0, 0x40, RZ ;  /* 0x0000004000007824 */ /* 0x000fe200078e00ff */
[----:B------:R-:W-:Y:S01]  /*05f0*/  SHF.R.U32.HI R14, RZ, 0x3, R2 ;  /* 0x00000003ff0e7819 */ /* 0x000fe20000011602 */
[----:B------:R-:W-:Y:S01]  /*0600*/  IMAD.IADD R13, R9, 0x1, -R7 ;  /* 0x00000001090d7824 */ /* 0x000fe200078e0a07 */
[----:B------:R-:W-:Y:S01]  /*0610*/  LOP3.LUT R2, R5, 0xc0, RZ, 0xc0, !PT ;  /* 0x000000c005027812 */ /* 0x000fe200078ec0ff */
[----:B------:R-:W-:Y:S01]  /*0620*/  IMAD.SHL.U32 R7, R20, 0x2, RZ ;  /* 0x0000000214077824 */ /* 0x000fe200078e00ff */
[----:B------:R-:W-:Y:S01]  /*0630*/  LOP3.LUT R0, R0, 0x1c0, RZ, 0xc0, !PT ;  /* 0x000001c000007812 */ /* 0x000fe200078ec0ff */
[----:B------:R-:W-:Y:S01]  /*0640*/  IMAD R19, R3, 0x8, R19 ;  /* 0x0000000803137824 */ /* 0x000fe200078e0213 */
[----:B------:R-:W-:Y:S01]  /*0650*/  LOP3.LUT R5, R2, 0x8, R18, 0xf8, !PT ;  /* 0x0000000802057812 */ /* 0x000fe200078ef812 */
[C---:B------:R-:W-:Y:S01]  /*0660*/  IMAD R20, R15.reuse, 0x2, R3 ;  /* 0x000000020f147824 */ /* 0x040fe200078e0203 */
[----:B------:R-:W-:Y:S01]  /*0670*/  SHF.R.U32.HI R4, RZ, 0x3, R2 ;  /* 0x00000003ff047819 */ /* 0x000fe20000011602 */
[----:B------:R-:W-:Y:S01]  /*0680*/  IMAD R9, R15, 0x200, R7 ;  /* 0x000002000f097824 */ /* 0x000fe200078e0207 */
[----:B------:R-:W-:-:S02]  /*0690*/  LOP3.LUT R3, R0, 0x20, R16, 0xf8, !PT ;  /* 0x0000002000037812 */ /* 0x000fc400078ef810 */
[----:B------:R-:W-:Y:S01]  /*06a0*/  SHF.R.U32.HI R2, RZ, 0x3, R0 ;  /* 0x00000003ff027819 */ /* 0x000fe20000011600 */
[----:B------:R-:W-:Y:S01]  /*06b0*/  IMAD R0, R8, 0x1000, R7 ;  /* 0x0000100008007824 */ /* 0x000fe200078e0207 */
[----:B------:R-:W-:Y:S01]  /*06c0*/  LOP3.LUT R4, R5, R4, RZ, 0x3c, !PT ;  /* 0x0000000405047212 */ /* 0x000fe200078e3cff */
[----:B------:R-:W-:Y:S01]  /*06d0*/  IMAD R11, R11, 0x20, R9 ;  /* 0x000000200b0b7824 */ /* 0x000fe200078e0209 */
        /* <DEDUP_REMOVED lines=11> */
[----:B------:R-:W-:Y:S01]  /*0790*/  IMAD.SHL.U32 R2, R12, 0x8, RZ ;  /* 0x000000080c027824 */ /* 0x000fe200078e00ff */
        /* <DEDUP_REMOVED lines=47> */
.L_x_1213:
[----:B-1----:R-:W1:Y:S01]  /*0a90*/  S2R R36, SR_CTAID.Y ;  /* 0x0000000000247919 */ /* 0x002e620000002600 */
        /* <DEDUP_REMOVED lines=33> */
.L_x_1170:
        /* <DEDUP_REMOVED lines=13> */
[----:B------:R-:W-:Y:S01]  /*0d80*/  IADD3 R2, R214, 0x80, R18 ;  /* 0x00000080d6027810 */ /* 0x000fe20007ffe012 */
        /* <DEDUP_REMOVED lines=14> */
[----:B------:R-:W-:-:S02]  /*0e70*/  @P0 IMAD.IADD R2, R231, 0x1, R249 ;  /* 0x00000001e7020824 */ /* 0x000fc400078e02f9 */
[----:B------:R-:W-:Y:S01]  /*0e80*/  IMAD.WIDE.U32 R6, R0, c[0x0][0x190], RZ ;  /* 0x0000640000067a25 */ /* 0x000fe200078e00ff */
[----:B------:R-:W-:-:S03]  /*0e90*/  IMNMX R194, R8, R5, PT ;  /* 0x0000000508c27217 */ /* 0x000fc60003800200 */
[----:B------:R-:W-:Y:S01]  /*0ea0*/  IMAD.IADD R24, R11, 0x1, R4 ;  /* 0x000000010b187824 */ /* 0x000fe200078e0204 */
[----:B------:R-:W-:Y:S01]  /*0eb0*/  LEA R11, R194, 0xffffffc0, 0x6 ;  /* 0xffffffc0c20b7811 */ /* 0x000fe200078e30ff */
[----:B------:R-:W-:Y:S01]  /*0ec0*/  IMAD R8, R0, c[0x0][0x194], RZ ;  /* 0x0000650000087a24 */ /* 0x000fe200078e02ff */
[----:B------:R-:W-:Y:S01]  /*0ed0*/  SEL R29, R10, R6, !P1 ;  /* 0x000000060a1d7207 */ /* 0x000fe20004800000 */
        /* <DEDUP_REMOVED lines=16> */
.L_x_1172:
        /* <DEDUP_REMOVED lines=15> */
.L_x_1173:
[----:B------:R-:W-:Y:S01]  /*10d0*/  IABS R10, c[0x0][0x1c8] ;  /* 0x00007200000a7a13 */ /* 0x000fe20000000000 */
[----:B------:R-:W1:Y:S01]  /*10e0*/  LDC.U8 R13, c[0x0][0x328] ;  /* 0x0000ca00ff0d7b82 */ /* 0x000e620000000000 */
[----:B------:R-:W-:Y:S01]  /*10f0*/  IABS R8, R232 ;  /* 0x000000e800087213 */ /* 0x000fe20000000000 */
[C---:B------:R-:W-:Y:S01]  /*1100*/  @P1 IMAD.WIDE.U32 R6, R0.reuse, c[0x0][0x370], RZ ;  /* 0x0000dc0000061a25 */ /* 0x040fe200078e00ff */
[----:B------:R-:W2:Y:S01]  /*1110*/  I2F.RP R4, R10 ;  /* 0x0000000a00047306 */ /* 0x000ea20000209400 */
[----:B------:R-:W-:Y:S01]  /*1120*/  MOV R12, c[0x0][0x224] ;  /* 0x00008900000c7a02 */ /* 0x000fe20000000f00 */
[----:B------:R-:W3:Y:S01]  /*1130*/  S2R R19, SR_CTAID.X ;  /* 0x0000000000137919 */ /* 0x000ee20000002500 */
[----:B------:R-:W-:Y:S01]  /*1140*/  MOV R9, R8 ;  /* 0x0000000800097202 */ /* 0x000fe20000000f00 */
[----:B------:R-:W-:Y:S01]  /*1150*/  @P1 IMAD R15, R0, c[0x0][0x374], R7 ;  /* 0x0000dd00000f1a24 */ /* 0x000fe200078e0207 */
[----:B------:R-:W-:Y:S01]  /*1160*/  LOP3.LUT R8, R232, c[0x0][0x1c8], RZ, 0x3c, !PT ;  /* 0x00007200e8087a12 */ /* 0x000fe200078e3cff */
[----:B------:R-:W-:Y:S01]  /*1170*/  @P1 IMAD.MOV.U32 R14, RZ, RZ, R6 ;  /* 0x000000ffff0e1224 */ /* 0x000fe200078e0006 */
[----:B------:R-:W-:Y:S01]  /*1180*/  SHF.R.S32.HI R12, RZ, 0x1f, R12 ;  /* 0x0000001fff0c7819 */ /* 0x000fe2000001140c */
[----:B------:R-:W-:Y:S01]  /*1190*/  @!P1 IMAD.WIDE.U32 R6, R36, c[0x0][0x368], RZ ;  /* 0x0000da0024069a25 */ /* 0x000fe200078e00ff */
[----:B------:R-:W-:Y:S01]  /*11a0*/  ISETP.GE.AND P4, PT, R8, RZ, PT ;  /* 0x000000ff0800720c */ /* 0x000fe20003f86270 */
[----:B------:R-:W4:Y:S01]  /*11b0*/  LDC.U8 R25, c[0x0][0x3d0] ;  /* 0x0000f400ff197b82 */ /* 0x000f220000000000 */
[----:B------:R-:W-:Y:S01]  /*11c0*/  MOV R34, c[0x0][0x22c] ;  /* 0x00008b0000227a02 */ /* 0x000fe20000000f00 */
[----:B------:R-:W-:Y:S01]  /*11d0*/  IMAD R8, R12, R36, RZ ;  /* 0x000000240c087224 */ /* 0x000fe200078e02ff */
[----:B------:R-:W-:Y:S01]  /*11e0*/  @!P1 MOV R14, R6 ;  /* 0x00000006000e9202 */ /* 0x000fe20000000f00 */
[C---:B------:R-:W-:Y:S01]  /*11f0*/  IMAD.WIDE.U32 R16, R36.reuse, c[0x0][0x224], RZ ;  /* 0x0000890024107a25 */ /* 0x040fe200078e00ff */
[----:B------:R-:W-:Y:S01]  /*1200*/  SHF.L.U32 R6, R36, 0x7, RZ ;  /* 0x0000000724067819 */ /* 0x000fe200000006ff */
[----:B--2---:R-:W2:Y:S01]  /*1210*/  MUFU.RCP R4, R4 ;  /* 0x0000000400047308 */ /* 0x004ea20000001000 */
[----:B------:R-:W-:Y:S01]  /*1220*/  SHF.R.S32.HI R233, RZ, 0x1f, R232 ;  /* 0x0000001fffe97819 */ /* 0x000fe200000114e8 */
[----:B------:R-:W-:Y:S01]  /*1230*/  IMAD.WIDE R22, R34, c[0x0][0x1c0], RZ ;  /* 0x0000700022167a25 */ /* 0x000fe200078e02ff */
[----:B-1----:R-:W-:-:S02]  /*1240*/  ISETP.NE.AND P3, PT, R13, RZ, PT ;  /* 0x000000ff0d00720c */ /* 0x002fc40003f65270 */
[----:B--2---:R-:W-:-:S04]  /*1250*/  IADD3 R4, R4, 0xffffffe, RZ ;  /* 0x0ffffffe04047810 */ /* 0x004fc80007ffe0ff */
[----:B------:R-:W1:Y:S02]  /*1260*/  F2I.FTZ.U32.TRUNC.NTZ R5, R4 ;  /* 0x0000000400057305 */ /* 0x000e64000021f000 */
[----:B-1----:R-:W-:Y:S01]  /*1270*/  IADD3 R2, RZ, -R5, RZ ;  /* 0x80000005ff027210 */ /* 0x002fe20007ffe0ff */
[----:B------:R-:W-:-:S04]  /*1280*/  IMAD.MOV.U32 R4, RZ, RZ, RZ ;  /* 0x000000ffff047224 */ /* 0x000fc800078e00ff */
[----:B------:R-:W-:-:S04]  /*1290*/  IMAD R2, R2, R10, RZ ;  /* 0x0000000a02027224 */ /* 0x000fc800078e02ff */
[----:B------:R-:W-:-:S04]  /*12a0*/  IMAD.HI.U32 R2, R5, R2, R4 ;  /* 0x0000000205027227 */ /* 0x000fc800078e0004 */
[----:B------:R-:W-:Y:S02]  /*12b0*/  @!P1 IMAD R5, R32, c[0x0][0x368], RZ ;  /* 0x0000da0020059a24 */ /* 0x000fe400078e02ff */
[----:B------:R-:W-:-:S04]  /*12c0*/  IMAD.HI.U32 R2, R2, R9, RZ ;  /* 0x0000000902027227 */ /* 0x000fc800078e00ff */
[----:B------:R-:W-:Y:S02]  /*12d0*/  IMAD.MOV R4, RZ, RZ, -R2 ;  /* 0x000000ffff047224 */ /* 0x000fe400078e0a02 */
[----:B------:R-:W-:Y:S02]  /*12e0*/  @!P1 IMAD R5, R36, c[0x0][0x36c], R5 ;  /* 0x0000db0024059a24 */ /* 0x000fe400078e0205 */
[----:B------:R-:W-:Y:S01]  /*12f0*/  IMAD R4, R10, R4, R9 ;  /* 0x000000040a047224 */ /* 0x000fe200078e0209 */
[----:B------:R-:W-:Y:S01]  /*1300*/  SHF.L.U64.HI R9, R36, 0x7, R32 ;  /* 0x0000000724097819 */ /* 0x000fe20000010220 */
[----:B------:R-:W-:Y:S02]  /*1310*/  @!P1 IMAD.IADD R15, R7, 0x1, R5 ;  /* 0x00000001070f9824 */ /* 0x000fe400078e0205 */
[----:B------:R-:W-:Y:S01]  /*1320*/  IMAD R5, R32, c[0x0][0x224], R8 ;  /* 0x0000890020057a24 */ /* 0x000fe200078e0208 */
[----:B------:R-:W-:Y:S01]  /*1330*/  ISETP.GT.U32.AND P5, PT, R10, R4, PT ;  /* 0x000000040a00720c */ /* 0x000fe20003fa4070 */
[----:B------:R-:W-:Y:S01]  /*1340*/  IMAD R8, R23, R16, RZ ;  /* 0x0000001017087224 */ /* 0x000fe200078e02ff */
[----:B------:R-:W-:Y:S01]  /*1350*/  SEL R9, R9, RZ, P2 ;  /* 0x000000ff09097207 */ /* 0x000fe20001000000 */
[----:B------:R-:W-:-:S02]  /*1360*/  IMAD.IADD R5, R17, 0x1, R5 ;  /* 0x0000000111057824 */ /* 0x000fc400078e0205 */
[----:B------:R-:W-:-:S04]  /*1370*/  IMAD.WIDE.U32 R16, R22, R16, RZ ;  /* 0x0000001016107225 */ /* 0x000fc800078e00ff */
[----:B------:R-:W-:Y:S01]  /*1380*/  IMAD R8, R22, R5, R8 ;  /* 0x0000000516087224 */ /* 0x000fe200078e0208 */
[----:B------:R-:W-:Y:S01]  /*1390*/  SEL R5, R6, RZ, P2 ;  /* 0x000000ff06057207 */ /* 0x000fe20001000000 */
[----:B------:R-:W-:Y:S02]  /*13a0*/  IMAD.WIDE.U32 R6, R22, R0, RZ ;  /* 0x0000000016067225 */ /* 0x000fe400078e00ff */
[----:B------:R-:W-:Y:S02]  /*13b0*/  @!P5 IADD3 R2, R2, 0x1, RZ ;  /* 0x000000010202d810 */ /* 0x000fe40007ffe0ff */
[----:B------:R-:W-:Y:S01]  /*13c0*/  @!P5 IMAD.IADD R4, R4, 0x1, -R10 ;  /* 0x000000010404d824 */ /* 0x000fe200078e0a0a */
[----:B------:R-:W-:Y:S02]  /*13d0*/  IADD3 R5, P2, R11, R5, RZ ;  /* 0x000000050b057210 */ /* 0x000fe40007f5e0ff */
[----:B------:R-:W-:Y:S01]  /*13e0*/  SEL R20, R16, R6, !P1 ;  /* 0x0000000610147207 */ /* 0x000fe20004800000 */
[----:B------:R-:W-:Y:S01]  /*13f0*/  @P3 IMAD R6, R36, c[0x0][0x214], RZ ;  /* 0x0000850024063a24 */ /* 0x000fe200078e02ff */
[----:B------:R-:W-:Y:S01]  /*1400*/  ISETP.GE.U32.AND P6, PT, R4, R10, PT ;  /* 0x0000000a0400720c */ /* 0x000fe20003fc6070 */
[----:B------:R-:W-:Y:S01]  /*1410*/  IMAD R12, R23, R5, RZ ;  /* 0x00000005170c7224 */ /* 0x000fe200078e02ff */
[----:B------:R-:W-:Y:S01]  /*1420*/  IADD3.X R9, R21, R9, RZ, P2, !PT ;  /* 0x0000000915097210 */ /* 0x000fe200017fe4ff */
[-C--:B------:R-:W-:Y:S01]  /*1430*/  IMAD R10, R23, R0.reuse, RZ ;  /* 0x00000000170a7224 */ /* 0x080fe200078e02ff */
[----:B------:R-:W-:Y:S01]  /*1440*/  ISETP.NE.AND P2, PT, RZ, c[0x0][0x1c8], PT ;  /* 0x00007200ff007a0c */ /* 0x000fe20003f45270 */
[----:B------:R-:W-:Y:S01]  /*1450*/  IMAD.IADD R16, R17, 0x1, R8 ;  /* 0x0000000111107824 */ /* 0x000fe200078e0208 */
[----:B------:R-:W-:Y:S01]  /*1460*/  @P3 SEL R6, R6, R0, !P1 ;  /* 0x0000000006063207 */ /* 0x000fe20004800000 */
[----:B------:R-:W-:Y:S01]  /*1470*/  IMAD R9, R22, R9, R12 ;  /* 0x0000000916097224 */ /* 0x000fe200078e020c */
[----:B------:R-:W-:Y:S01]  /*1480*/  @P1 IADD3 R16, R7, R10, RZ ;  /* 0x0000000a07101210 */ /* 0x000fe20007ffe0ff */
[----:B---3--:R-:W-:Y:S01]  /*1490*/  IMAD.WIDE.U32 R12, R19, c[0x0][0x3d8], RZ ;  /* 0x0000f600130c7a25 */ /* 0x008fe200078e00ff */
[----:B----4-:R-:W-:-:S02]  /*14a0*/  ISETP.NE.AND P5, PT, R25, RZ, PT ;  /* 0x000000ff1900720c */ /* 0x010fc40003fa5270 */
[----:B------:R-:W-:Y:S01]  /*14b0*/  SHF.R.S32.HI R23, RZ, 0x1f, R18 ;  /* 0x0000001fff177819 */ /* 0x000fe20000011412 */
[----:B------:R-:W-:Y:S01]  /*14c0*/  IMAD R7, R19, c[0x0][0x3dc], R13 ;  /* 0x0000f70013077a24 */ /* 0x000fe200078e020d */
[----:B------:R-:W-:Y:S01]  /*14d0*/  @P6 IADD3 R2, R2, 0x1, RZ ;  /* 0x0000000102026810 */ /* 0x000fe20007ffe0ff */
[----:B------:R-:W-:Y:S01]  /*14e0*/  IMAD.WIDE.U32 R4, R22, R5, RZ ;  /* 0x0000000516047225 */ /* 0x000fe200078e00ff */
[----:B------:R-:W-:Y:S02]  /*14f0*/  SEL R10, R12, RZ, P5 ;  /* 0x000000ff0c0a7207 */ /* 0x000fe40002800000 */
[----:B------:R-:W-:Y:S01]  /*1500*/  SEL R22, R7, RZ, P5 ;  /* 0x000000ff07167207 */ /* 0x000fe20002800000 */
[----:B------:R-:W-:Y:S01]  /*1510*/  IMAD.MOV.U32 R17, RZ, RZ, R2 ;  /* 0x000000ffff117224 */ /* 0x000fe200078e0002 */
[----:B------:R-:W-:Y:S01]  /*1520*/  IADD3 R7, R5, R9, RZ ;  /* 0x0000000905077210 */ /* 0x000fe20007ffe0ff */
[----:B------:R-:W-:Y:S02]  /*1530*/  @!P3 IMAD R8, R36, c[0x0][0x1c0], R232 ;  /* 0x000070002408ba24 */ /* 0x000fe400078e02e8 */
[C---:B------:R-:W-:Y:S01]  /*1540*/  IMAD R2, R232.reuse, c[0x0][0x22c], RZ ;  /* 0x00008b00e8027a24 */ /* 0x040fe200078e02ff */
[----:B------:R-:W-:Y:S01]  /*1550*/  @!P4 IADD3 R17, -R17, RZ, RZ ;  /* 0x000000ff1111c210 */ /* 0x000fe20007ffe1ff */
[----:B------:R-:W-:Y:S01]  /*1560*/  @P3 IMAD R6, R232, c[0x0][0x234], R6 ;  /* 0x00008d00e8063a24 */ /* 0x000fe200078e0206 */
[----:B------:R-:W-:Y:S01]  /*1570*/  @!P2 LOP3.LUT R17, RZ, c[0x0][0x1c8], RZ, 0x33, !PT ;  /* 0x00007200ff11aa12 */ /* 0x000fe200078e33ff */
[----:B------:R-:W-:Y:S01]  /*1580*/  @!P3 IMAD R6, R8, c[0x0][0x214], RZ ;  /* 0x000085000806ba24 */ /* 0x000fe200078e02ff */
[----:B------:R-:W-:-:S02]  /*1590*/  SHF.R.S32.HI R8, RZ, 0x1f, R2 ;  /* 0x0000001fff087819 */ /* 0x000fc40000011402 */
        /* <DEDUP_REMOVED lines=9> */
.L_x_1174:
[----:B------:R-:W-:-:S04]  /*1630*/  IMAD R0, R36, c[0x0][0x1c0], R232 ;  /* 0x0000700024007a24 */ /* 0x000fc800078e02e8 */
[----:B------:R-:W-:Y:S02]  /*1640*/  IMAD R0, R0, c[0x0][0x224], RZ ;  /* 0x0000890000007a24 */ /* 0x000fe400078e02ff */
.L_x_1175:
[----:B------:R-:W1:Y:S01]  /*1650*/  S2R R33, SR_TID.X ;  /* 0x0000000000217919 */ /* 0x000e620000002100 */
[----:B------:R-:W-:Y:S01]  /*1660*/  IMAD R34, R34, c[0x0][0x1c0], RZ ;  /* 0x0000700022227a24 */ /* 0x000fe200078e02ff */
[----:B------:R-:W-:Y:S01]  /*1670*/  SHF.R.S32.HI R203, RZ, 0x1f, R202 ;  /* 0x0000001fffcb7819 */ /* 0x000fe200000114ca */
[----:B------:R-:W-:Y:S01]  /*1680*/  IMAD.IADD R0, R11, 0x1, R0 ;  /* 0x000000010b007824 */ /* 0x000fe200078e0200 */
[----:B------:R-:W-:Y:S01]  /*1690*/  BSSY B1, `(.L_x_1171) ;  /* 0x000088f000017945 */ /* 0x000fe20003800000 */
[----:B------:R-:W-:Y:S02]  /*16a0*/  IMAD.MOV.U32 R213, RZ, RZ, 0x4 ;  /* 0x00000004ffd57424 */ /* 0x000fe400078e00ff */
[----:B------:R-:W-:Y:S02]  /*16b0*/  IMAD.SHL.U32 R5, R34, 0x40, RZ ;  /* 0x0000004022057824 */ /* 0x000fe400078e00ff */
[----:B------:R-:W-:-:S03]  /*16c0*/  IMAD.WIDE R12, R0, R213, c[0x0][0x3c8] ;  /* 0x0000f200000c7625 */ /* 0x000fc600078e02d5 */
[----:B------:R-:W-:Y:S01]  /*16d0*/  IADD3 R2, P2, P1, R4, R5, R2 ;  /* 0x0000000504027210 */ /* 0x000fe2000795e002 */
[----:B------:R-:W-:Y:S01]  /*16e0*/  IMAD.IADD R212, R11, 0x1, R6 ;  /* 0x000000010bd47824 */ /* 0x000fe200078e0206 */
[----:B------:R-:W-:Y:S01]  /*16f0*/  SHF.R.S32.HI R0, RZ, 0x1f, R5 ;  /* 0x0000001fff007819 */ /* 0x000fe20000011405 */
[----:B------:R-:W-:Y:S01]  /*1700*/  IMAD.MOV.U32 R221, RZ, RZ, R13 ;  /* 0x000000ffffdd7224 */ /* 0x000fe200078e000d */
[----:B------:R-:W-:Y:S01]  /*1710*/  IADD3 R4, P3, R202, R14, RZ ;  /* 0x0000000eca047210 */ /* 0x000fe20007f7e0ff */
[----:B------:R-:W-:Y:S01]  /*1720*/  IMAD.MOV.U32 R222, RZ, RZ, R12 ;  /* 0x000000ffffde7224 */ /* 0x000fe200078e000c */
[----:B------:R-:W-:Y:S01]  /*1730*/  IADD3.X R19, R7, R0, R8, P2, P1 ;  /* 0x0000000007137210 */ /* 0x000fe200017e2408 */
[----:B------:R-:W-:Y:S01]  /*1740*/  IMAD R0, R21, c[0x0][0x370], RZ ;  /* 0x0000dc0015007a24 */ /* 0x000fe200078e02ff */
[----:B------:R-:W-:Y:S01]  /*1750*/  IADD3 R14, P2, P1, R10, R2, R20 ;  /* 0x000000020a0e7210 */ /* 0x000fe2000795e014 */
[----:B------:R-:W-:Y:S01]  /*1760*/  IMAD.X R5, R203, 0x1, R15, P3 ;  /* 0x00000001cb057824 */ /* 0x000fe200018e060f */
[----:B------:R-:W-:Y:S01]  /*1770*/  IADD3 R2, -R195, R214, R18 ;  /* 0x000000d6c3027210 */ /* 0x000fe20007ffe112 */
[C---:B------:R-:W-:Y:S01]  /*1780*/  IMAD R7, R11.reuse, c[0x0][0x374], R0 ;  /* 0x0000dd000b077a24 */ /* 0x040fe200078e0200 */
[----:B-1----:R-:W-:Y:S01]  /*1790*/  SHF.R.S32.HI R35, RZ, 0x1f, R33 ;  /* 0x0000001fff237819 */ /* 0x002fe20000011421 */
[----:B------:R-:W-:Y:S01]  /*17a0*/  IMAD.WIDE.U32 R4, R11, c[0x0][0x370], R4 ;  /* 0x0000dc000b047a25 */ /* 0x000fe200078e0004 */
[----:B------:R-:W-:-:S02]  /*17b0*/  IADD3 R0, R2, -c[0x0][0x2e8], RZ ;  /* 0x8000ba0002007a10 */ /* 0x000fc40007ffe0ff */
[-C--:B------:R-:W-:Y:S01]  /*17c0*/  LEA.HI R2, R35, R33.reuse, RZ, 0x2 ;  /* 0x0000002123027211 */ /* 0x080fe200078f10ff */
[----:B------:R-:W-:Y:S01]  /*17d0*/  IMAD.IADD R5, R5, 0x1, R7 ;  /* 0x0000000105057824 */ /* 0x000fe200078e0207 */
[----:B------:R-:W-:Y:S01]  /*17e0*/  LEA.HI R10, R35, R33, RZ, 0x5 ;  /* 0x00000021230a7211 */ /* 0x000fe200078f28ff */
[----:B------:R-:W-:Y:S01]  /*17f0*/  IMAD.WIDE R212, R212, R213, c[0x0][0x200] ;  /* 0x00008000d4d47625 */ /* 0x000fe200078e02d5 */
[----:B------:R-:W-:Y:S02]  /*1800*/  SHF.R.S32.HI R2, RZ, 0x2, R2 ;  /* 0x00000002ff027819 */ /* 0x000fe40000011402 */
[----:B------:R-:W-:Y:S01]  /*1810*/  LOP3.LUT R6, R10, 0xffffffe0, RZ, 0xc0, !PT ;  /* 0xffffffe00a067812 */ /* 0x000fe200078ec0ff */
[----:B------:R-:W-:Y:S01]  /*1820*/  IMAD.WIDE.U32 R4, R232, c[0x0][0x378], R4 ;  /* 0x0000de00e8047a25 */ /* 0x000fe200078e0004 */
[----:B------:R-:W-:Y:S02]  /*1830*/  SHF.R.S32.HI R9, RZ, 0x1f, R0 ;  /* 0x0000001fff097819 */ /* 0x000fe40000011400 */
[----:B------:R-:W-:Y:S01]  /*1840*/  IADD3 R8, P3, R2, R11, RZ ;  /* 0x0000000b02087210 */ /* 0x000fe20007f7e0ff */
[----:B------:R-:W-:Y:S01]  /*1850*/  IMAD.IADD R20, R33, 0x1, -R6 ;  /* 0x0000000121147824 */ /* 0x000fe200078e0a06 */
[----:B------:R-:W-:Y:S01]  /*1860*/  SHF.R.S32.HI R31, RZ, 0x1f, R2 ;  /* 0x0000001fff1f7819 */ /* 0x000fe20000011402 */
[----:B------:R-:W-:Y:S01]  /*1870*/  IMAD R6, R233, c[0x0][0x378], RZ ;  /* 0x0000de00e9067a24 */ /* 0x000fe200078e02ff */
[----:B------:R-:W-:-:S02]  /*1880*/  SHF.R.S32.HI R10, RZ, 0x5, R10 ;  /* 0x00000005ff0a7819 */ /* 0x000fc4000001140a */
[----:B------:R-:W-:Y:S01]  /*1890*/  LEA.HI R13, R9, R0, RZ, 0x6 ;  /* 0x00000000090d7211 */ /* 0x000fe200078f30ff */
[----:B------:R-:W-:Y:S01]  /*18a0*/  IMAD.X R9, R31, 0x1, R21, P3 ;  /* 0x000000011f097824 */ /* 0x000fe200018e0615 */
[----:B------:R-:W-:Y:S01]  /*18b0*/  IADD3 R15, R202, 0x20, RZ ;  /* 0x00000020ca0f7810 */ /* 0x000fe20007ffe0ff */
[----:B------:R-:W-:Y:S02]  /*18c0*/  IMAD R0, R10, R34, R20 ;  /* 0x000000220a007224 */ /* 0x000fe400078e0214 */
[----:B------:R-:W-:Y:S02]  /*18d0*/  IMAD R11, R232, c[0x0][0x37c], R6 ;  /* 0x0000df00e80b7a24 */ /* 0x000fe400078e0206 */
[----:B------:R-:W-:Y:S01]  /*18e0*/  IMAD R12, R9, c[0x0][0x190], RZ ;  /* 0x00006400090c7a24 */ /* 0x000fe200078e02ff */
[----:B------:R-:W-:Y:S01]  /*18f0*/  IADD3.X R9, R22, R19, R16, P2, P1 ;  /* 0x0000001316097210 */ /* 0x000fe200017e2410 */
[----:B------:R-:W-:Y:S01]  /*1900*/  IMAD.IADD R5, R5, 0x1, R11 ;  /* 0x0000000105057824 */ /* 0x000fe200078e020b */
[----:B------:R-:W-:Y:S01]  /*1910*/  IADD3 R10, P1, R0, R14, RZ ;  /* 0x0000000e000a7210 */ /* 0x000fe20007f3e0ff */
[----:B------:R-:W-:Y:S01]  /*1920*/  IMAD.WIDE.U32 R6, R8, c[0x0][0x190], R202 ;  /* 0x0000640008067a25 */ /* 0x000fe200078e00ca */
[----:B------:R-:W-:-:S02]  /*1930*/  SHF.R.S32.HI R11, RZ, 0x6, R13 ;  /* 0x00000006ff0b7819 */ /* 0x000fc4000001140d */
[----:B------:R-:W-:Y:S01]  /*1940*/  LEA.HI.X.SX32 R185, R0, R9, 0x1, P1 ;  /* 0x0000000900b97211 */ /* 0x000fe200008f0eff */
[----:B------:R-:W-:Y:S01]  /*1950*/  IMAD R12, R8, c[0x0][0x194], R12 ;  /* 0x00006500080c7a24 */ /* 0x000fe200078e020c */
[C---:B------:R-:W-:Y:S01]  /*1960*/  LEA R186, P1, R10.reuse, c[0x0][0x350], 0x2 ;  /* 0x0000d4000aba7a11 */ /* 0x040fe200078210ff */
[----:B------:R-:W-:Y:S01]  /*1970*/  IMAD R0, R31, c[0x0][0x370], RZ ;  /* 0x0000dc001f007a24 */ /* 0x000fe200078e02ff */
[----:B------:R-:W-:Y:S02]  /*1980*/  IMNMX R230, RZ, R11, !PT ;  /* 0x0000000bffe67217 */ /* 0x000fe40007800200 */
[----:B------:R-:W-:Y:S01]  /*1990*/  IADD3 R8, P2, R29, R6, RZ ;  /* 0x000000061d087210 */ /* 0x000fe20007f5e0ff */
[----:B------:R-:W-:Y:S01]  /*19a0*/  IMAD R6, R233, c[0x0][0x1a8], RZ ;  /* 0x00006a00e9067a24 */ /* 0x000fe200078e02ff */
[----:B------:R-:W-:Y:S01]  /*19b0*/  LEA.HI.X R185, R10, c[0x0][0x354], R185, 0x2, P1 ;  /* 0x0000d5000ab97a11 */ /* 0x000fe200008f14b9 */
[----:B------:R-:W-:Y:S01]  /*19c0*/  IMAD R0, R2, c[0x0][0x374], R0 ;  /* 0x0000dd0002007a24 */ /* 0x000fe200078e0200 */
[----:B------:R-:W-:-:S02]  /*19d0*/  ISETP.GT.AND P1, PT, R194, R230, PT ;  /* 0x000000e6c200720c */ /* 0x000fc40003f24270 */
[----:B------:R-:W-:Y:S01]  /*19e0*/  IADD3.X R9, R24, R7, R12, P2, !PT ;  /* 0x0000000718097210 */ /* 0x000fe200017fe40c */
[----:B------:R-:W-:Y:S01]  /*19f0*/  IMAD R12, R232, c[0x0][0x1ac], R6 ;  /* 0x00006b00e80c7a24 */ /* 0x000fe200078e0206 */
[----:B------:R-:W-:Y:S01]  /*1a00*/  IADD3 R194, R194, -0x1, RZ ;  /* 0xffffffffc2c27810 */ /* 0x000fe20007ffe0ff */
[----:B------:R-:W-:Y:S01]  /*1a10*/  IMAD.WIDE.U32 R6, R2, c[0x0][0x370], R4 ;  /* 0x0000dc0002067a25 */ /* 0x000fe200078e0004 */
[----:B------:R-:W-:-:S03]  /*1a20*/  IADD3 R16, R202, 0x40, RZ ;  /* 0x00000040ca107810 */ /* 0x000fc60007ffe0ff */
[----:B------:R-:W-:Y:S01]  /*1a30*/  IMAD.WIDE.U32 R4, R232, c[0x0][0x1a8], R8 ;  /* 0x00006a00e8047a25 */ /* 0x000fe200078e0008 */
[----:B------:R-:W-:-:S03]  /*1a40*/  LEA R207, P2, R6, c[0x0][0x330], 0x1 ;  /* 0x0000cc0006cf7a11 */ /* 0x000fc600078408ff */
[----:B------:R-:W-:Y:S01]  /*1a50*/  IMAD.IADD R0, R7, 0x1, R0 ;  /* 0x0000000107007824 */ /* 0x000fe200078e0200 */
[----:B------:R-:W-:Y:S01]  /*1a60*/  LEA R206, P3, R4, c[0x0][0x160], 0x1 ;  /* 0x0000580004ce7a11 */ /* 0x000fe200078608ff */
[----:B------:R-:W-:-:S03]  /*1a70*/  IMAD.IADD R5, R5, 0x1, R12 ;  /* 0x0000000105057824 */ /* 0x000fc600078e020c */
[----:B------:R-:W-:Y:S02]  /*1a80*/  LEA.HI.X R205, R6, c[0x0][0x334], R0, 0x1, P2 ;  /* 0x0000cd0006cd7a11 */ /* 0x000fe400010f0c00 */
        /* <DEDUP_REMOVED lines=17> */
.L_x_1177:
        /* <DEDUP_REMOVED lines=15> */
.L_x_1178:
        /* <DEDUP_REMOVED lines=27> */
.L_x_1180:
[----:B------:R-:W-:Y:S05]  /*1e40*/  BSYNC B0 ;  /* 0x0000000000007941 */ /* 0x000fea0003800000 */
.L_x_1179:
        /* <DEDUP_REMOVED lines=19> */
.L_x_1182:
[----:B------:R-:W-:Y:S05]  /*1f80*/  BSYNC B0 ;  /* 0x0000000000007941 */ /* 0x000fea0003800000 */
.L_x_1181:
        /* <DEDUP_REMOVED lines=25> */
.L_x_1184:
[----:B------:R-:W-:Y:S05]  /*2120*/  BSYNC B0 ;  /* 0x0000000000007941 */ /* 0x000fea0003800000 */
.L_x_1183:
        /* <DEDUP_REMOVED lines=18> */
.L_x_1176:
        /* <DEDUP_REMOVED lines=42> */
.L_x_1187:
[----:B------:R-:W-:Y:S05]  /*24f0*/  BSYNC B0 ;  /* 0x0000000000007941 */ /* 0x000fea0003800000 */
.L_x_1186:
[----:B------:R-:W-:Y:S01]  /*2500*/  IADD3 R5, R244, 0x1800, RZ ;  /* 0x00001800f4057810 */ /* 0x000fe20007ffe0ff */
        /* <DEDUP_REMOVED lines=17> */
.L_x_1189:
[----:B------:R-:W-:Y:S02]  /*2620*/  ISETP.GE.AND P2, PT, R202, c[0x0][0x220], PT ;  /* 0x00008800ca007a0c */ /* 0x000fe40003f46270 */
[----:B------:R-:W-:-:S02]  /*2630*/  ISETP.GE.AND P1, PT, R15, c[0x0][0x220], PT ;  /* 0x000088000f007a0c */ /* 0x000fc40003f26270 */
[----:B------:R-:W-:-:S09]  /*2640*/  ISETP.GE.AND P0, PT, R16, c[0x0][0x220], PT ;  /* 0x0000880010007a0c */ /* 0x000fd20003f06270 */
[----:B--2---:R-:W-:Y:S01]  /*2650*/  @!P2 IMAD.MOV.U32 R8, RZ, RZ, R206 ;  /* 0x000000ffff08a224 */ /* 0x004fe200078e00ce */
        /* <DEDUP_REMOVED lines=30> */
.L_x_1190:
[----:B------:R-:W-:Y:S05]  /*2840*/  BSYNC B0 ;  /* 0x0000000000007941 */ /* 0x000fea0003800000 */
.L_x_1188:
[C---:B--2---:R-:W-:Y:S01]  /*2850*/  IADD3 R6, R209.reuse, 0x28, RZ ;  /* 0x00000028d1067810 */ /* 0x044fe20007ffe0ff */
[----:B------:R-:W-:Y:S01]  /*2860*/  IMAD R14, R234, -0x80, R195 ;  /* 0xffffff80ea0e7824 */ /* 0x000fe200078e02c3 */
[C---:B------:R-:W-:Y:S01]  /*2870*/  IADD3 R7, R209.reuse, 0x8, RZ ;  /* 0x00000008d1077810 */ /* 0x040fe20007ffe0ff */
[----:B------:R-:W-:Y:S01]  /*2880*/  IMAD.MOV.U32 R217, RZ, RZ, 0x7f800000 ;  /* 0x7f800000ffd97424 */ /* 0x000fe200078e00ff */
[----:B------:R-:W-:Y:S01]  /*2890*/  ISETP.GE.AND P0, PT, R6, R4, PT ;  /* 0x000000040600720c */ /* 0x000fe20003f06270 */
[----:B------:R-:W-:Y:S01]  /*28a0*/  IMAD.MOV.U32 R219, RZ, RZ, 0x7f800000 ;  /* 0x7f800000ffdb7424 */ /* 0x000fe200078e00ff */
[C---:B------:R-:W-:Y:S02]  /*28b0*/  IADD3 R5, R209.reuse, 0x20, RZ ;  /* 0x00000020d1057810 */ /* 0x040fe40007ffe0ff */
[----:B------:R-:W-:Y:S02]  /*28c0*/  ISETP.GE.AND P5, PT, R2, R14, PT ;  /* 0x0000000e0200720c */ /* 0x000fe40003fa6270 */
[----:B------:R-:W-:-:S02]  /*28d0*/  ISETP.GE.AND P3, PT, R209, R4, PT ;  /* 0x00000004d100720c */ /* 0x000fc40003f66270 */
[-C--:B------:R-:W-:Y:S02]  /*28e0*/  ISETP.GE.AND P2, PT, R7, R4.reuse, PT ;  /* 0x000000040700720c */ /* 0x080fe40003f46270 */
[----:B------:R-:W-:Y:S01]  /*28f0*/  ISETP.GE.AND P1, PT, R5, R4, PT ;  /* 0x000000040500720c */ /* 0x000fe20003f26270 */
[--C-:B------:R-:W-:Y:S01]  /*2900*/  IMAD.WIDE R4, R209, 0x4, R212.reuse ;  /* 0x00000004d1047825 */ /* 0x100fe200078e02d4 */
[----:B------:R-:W-:Y:S02]  /*2910*/  MOV R218, 0x7f800000 ;  /* 0x7f80000000da7802 */ /* 0x000fe40000000f00 */
[----:B------:R-:W-:Y:S01]  /*2920*/  MOV R216, 0x7f800000 ;  /* 0x7f80000000d87802 */ /* 0x000fe20000000f00 */
[----:B------:R-:W-:Y:S02]  /*2930*/  @!P0 IMAD.WIDE R6, R6, 0x4, R212 ;  /* 0x0000000406068825 */ /* 0x000fe400078e02d4 */
[----:B------:R2:W-:Y:S04]  /*2940*/  @P5 STS [R0+0x9000], RZ ;  /* 0x009000ff00005388 */ /* 0x0005e80000000800 */
[----:B------:R2:W-:Y:S04]  /*2950*/  @P5 STS [R0+0x9004], RZ ;  /* 0x009004ff00005388 */ /* 0x0005e80000000800 */
[----:B------:R2:W-:Y:S04]  /*2960*/  @P5 STS.64 [R0+0x9008], RZ ;  /* 0x009008ff00005388 */ /* 0x0005e80000000a00 */
[----:B------:R2:W-:Y:S04]  /*2970*/  @P5 STS.128 [R0+0xb000], RZ ;  /* 0x00b000ff00005388 */ /* 0x0005e80000000c00 */
[----:B------:R2:W-:Y:S04]  /*2980*/  @P5 STS.128 [R0+0xd000], RZ ;  /* 0x00d000ff00005388 */ /* 0x0005e80000000c00 */
[----:B------:R4:W5:Y:S04]  /*2990*/  @!P3 LDG.E R218, [R4.64] ;  /* 0x0000000604dab981 */ /* 0x000968000c1e1900 */
[----:B------:R4:W5:Y:S04]  /*29a0*/  @!P2 LDG.E R219, [R4.64+0x20] ;  /* 0x0000200604dba981 */ /* 0x000968000c1e1900 */
[----:B------:R4:W5:Y:S04]  /*29b0*/  @!P1 LDG.E R216, [R4.64+0x80] ;  /* 0x0000800604d89981 */ /* 0x000968000c1e1900 */
[----:B------:R1:W5:Y:S01]  /*29c0*/  @!P0 LDG.E R217, [R6.64] ;  /* 0x0000000606d98981 */ /* 0x000362000c1e1900 */
[----:B------:R-:W-:Y:S01]  /*29d0*/  BSSY B0, `(.L_x_1191) ;  /* 0x000002c000007945 */ /* 0x000fe20003800000 */
[----:B----4-:R-:W-:-:S04]  /*29e0*/  IMAD.WIDE.U32 R4, R18, c[0x0][0x198], R202 ;  /* 0x0000660012047a25 */ /* 0x010fc800078e00ca */
[----:B-1----:R-:W-:-:S04]  /*29f0*/  IMAD R6, R23, c[0x0][0x198], RZ ;  /* 0x0000660017067a24 */ /* 0x002fc800078e02ff */
[----:B------:R-:W-:Y:S01]  /*2a00*/  IMAD R7, R18, c[0x0][0x19c], R6 ;  /* 0x0000670012077a24 */ /* 0x000fe200078e0206 */
[----:B------:R-:W-:Y:S01]  /*2a10*/  IADD3 R6, P0, R26, R4, RZ ;  /* 0x000000041a067210 */ /* 0x000fe20007f1e0ff */
[----:B------:R-:W-:-:S03]  /*2a20*/  IMAD R4, R25, c[0x0][0x1b0], RZ ;  /* 0x00006c0019047a24 */ /* 0x000fc600078e02ff */
[----:B------:R-:W-:Y:S01]  /*2a30*/  IADD3.X R7, R27, R5, R7, P0, !PT ;  /* 0x000000051b077210 */ /* 0x000fe200007fe407 */
[----:B------:R-:W-:-:S04]  /*2a40*/  IMAD R4, R17, c[0x0][0x1b4], R4 ;  /* 0x00006d0011047a24 */ /* 0x000fc800078e0204 */
        /* <DEDUP_REMOVED lines=36> */
.L_x_1192:
[----:B--2---:R-:W-:Y:S05]  /*2c90*/  BSYNC B0 ;  /* 0x0000000000007941 */ /* 0x004fea0003800000 */
.L_x_1191:
        /* <DEDUP_REMOVED lines=13> */
[----:B-1----:R-:W-:-:S04]  /*2d70*/  IMAD.WIDE.U32 R10, R4, c[0x0][0x198], R6 ;  /* 0x00006600040a7a25 */ /* 0x002fc800078e0006 */
        /* <DEDUP_REMOVED lines=25> */
.L_x_1194:
[----:B------:R-:W-:Y:S05]  /*2f10*/  BSYNC B0 ;  /* 0x0000000000007941 */ /* 0x000fea0003800000 */
.L_x_1193:
[----:B------:R4:W-:Y:S01]  /*2f20*/  @P5 STS [R0+0xf000], RZ ;  /* 0x00f000ff00005388 */ /* 0x0009e20000000800 */
[----:B------:R-:W-:Y:S01]  /*2f30*/  IMAD.WIDE.U32 R4, R18, c[0x0][0x1a0], R202 ;  /* 0x0000680012047a25 */ /* 0x000fe200078e00ca */
[----:B------:R-:W-:Y:S02]  /*2f40*/  BSSY B0, `(.L_x_1195) ;  /* 0x000002f000007945 */ /* 0x000fe40003800000 */
[----:B------:R4:W-:Y:S01]  /*2f50*/  @P5 STS [R0+0xf004], RZ ;  /* 0x00f004ff00005388 */ /* 0x0009e20000000800 */
[----:B-1----:R-:W-:-:S03]  /*2f60*/  IMAD R6, R23, c[0x0][0x1a0], RZ ;  /* 0x0000680017067a24 */ /* 0x002fc600078e02ff */
[----:B------:R4:W-:Y:S01]  /*2f70*/  @P5 STS.64 [R0+0xf008], RZ ;  /* 0x00f008ff00005388 */ /* 0x0009e20000000a00 */
[----:B------:R-:W-:Y:S01]  /*2f80*/  IMAD R7, R18, c[0x0][0x1a4], R6 ;  /* 0x0000690012077a24 */ /* 0x000fe200078e0206 */
[----:B------:R-:W-:Y:S01]  /*2f90*/  IADD3 R6, P0, R28, R4, RZ ;  /* 0x000000041c067210 */ /* 0x000fe20007f1e0ff */
[----:B------:R-:W-:Y:S01]  /*2fa0*/  IMAD R4, R25, c[0x0][0x1b8], RZ ;  /* 0x00006e0019047a24 */ /* 0x000fe200078e02ff */
[----:B------:R4:W-:Y:S02]  /*2fb0*/  @P5 STS.128 [R0+0x11000], RZ ;  /* 0x011000ff00005388 */ /* 0x0009e40000000c00 */
[----:B------:R-:W-:Y:S01]  /*2fc0*/  IADD3.X R7, R30, R5, R7, P0, !PT ;  /* 0x000000051e077210 */ /* 0x000fe200007fe407 */
[C---:B------:R-:W-:Y:S01]  /*2fd0*/  IMAD R4, R17.reuse, c[0x0][0x1bc], R4 ;  /* 0x00006f0011047a24 */ /* 0x040fe200078e0204 */
[----:B------:R4:W-:Y:S03]  /*2fe0*/  @P5 STS.128 [R0+0x13000], RZ ;  /* 0x013000ff00005388 */ /* 0x0009e60000000c00 */
        /* <DEDUP_REMOVED lines=36> */
.L_x_1196:
[----:B------:R-:W-:Y:S05]  /*3230*/  BSYNC B0 ;  /* 0x0000000000007941 */ /* 0x000fea0003800000 */
.L_x_1195:
        /* <DEDUP_REMOVED lines=36> */
.L_x_1198:
[----:B------:R-:W-:Y:S05]  /*3480*/  BSYNC B0 ;  /* 0x0000000000007941 */ /* 0x000fea0003800000 */
.L_x_1197:
[----:B------:R-:W-:Y:S01]  /*3490*/  ISETP.NE.U32.AND P2, PT, RZ, c[0x0][0x318], PT ;  /* 0x0000c600ff007a0c */ /* 0x000fe20003f45070 */
[----:B------:R-:W-:Y:S01]  /*34a0*/  IMAD.MOV.U32 R196, RZ, RZ, c[0x0][0x308] ;  /* 0x0000c200ffc47624 */ /* 0x000fe200078e00ff */
        /* <DEDUP_REMOVED lines=10> */
[----:B---3--:R4:W3:Y:S04]  /*3550*/  @P2 LDG.E R6, [R6.64] ;  /* 0x0000000606062981 */ /* 0x0088e8000c1e1900 */
[----:B-1----:R-:W3:Y:S01]  /*3560*/  LDG.E.64 R196, [R196.64] ;  /* 0x00000006c4c47981 */ /* 0x002ee2000c1e1b00 */
[----:B------:R-:W-:Y:S01]  /*3570*/  IMAD R0, R36, c[0x0][0x1c0], R232 ;  /* 0x0000700024007a24 */ /* 0x000fe200078e02e8 */
[----:B------:R-:W-:Y:S01]  /*3580*/  LEA.HI R2, R35, R33, RZ, 0x6 ;  /* 0x0000002123027211 */ /* 0x000fe200078f30ff */
[----:B------:R-:W3:Y:S01]  /*3590*/  @P2 MUFU.RCP R9, c[0x0][0x238] ;  /* 0x00008e0000092b08 */ /* 0x000ee20000001000 */
[----:B------:R-:W1:Y:S01]  /*35a0*/  S2R R184, SR_TID.X ;  /* 0x0000000000b87919 */ /* 0x000e620000002100 */
[----:B------:R-:W-:Y:S01]  /*35b0*/  IMAD.SHL.U32 R0, R0, 0x20, RZ ;  /* 0x0000002000007824 */ /* 0x000fe200078e00ff */
[----:B------:R-:W-:Y:S01]  /*35c0*/  SHF.R.S32.HI R8, RZ, 0x6, R2 ;  /* 0x00000006ff087819 */ /* 0x000fe20000011402 */
[----:B------:R-:W-:Y:S01]  /*35d0*/  IMAD.IADD R18, R18, 0x1, R214 ;  /* 0x0000000112127824 */ /* 0x000fe200078e02d6 */
[----:B----4-:R-:W-:Y:S01]  /*35e0*/  SHF.R.S32.HI R7, RZ, 0x1f, R20 ;  /* 0x0000001fff077819 */ /* 0x010fe20000011414 */
[----:B------:R-:W-:Y:S01]  /*35f0*/  IMAD.MOV.U32 R215, RZ, RZ, c[0x0][0x2e4] ;  /* 0x0000b900ffd77624 */ /* 0x000fe200078e00ff */
[----:B------:R-:W-:Y:S01]  /*3600*/  SHF.L.U32 R2, R8, 0x5, RZ ;  /* 0x0000000508027819 */ /* 0x000fe200000006ff */
[----:B------:R-:W-:Y:S01]  /*3610*/  IMAD R8, R234, 0x4, R8 ;  /* 0x00000004ea087824 */ /* 0x000fe200078e0208 */
[----:B------:R-:W-:Y:S01]  /*3620*/  IADD3 R18, -R195, 0x80, R18 ;  /* 0x00000080c3127810 */ /* 0x000fe20007ffe112 */
[----:B------:R-:W-:Y:S01]  /*3630*/  CS2R R126, SRZ ;  /* 0x00000000007e7805 */ /* 0x000fe2000001ff00 */
[----:B------:R-:W-:Y:S01]  /*3640*/  MOV R183, RZ ;  /* 0x000000ff00b77202 */ /* 0x000fe20000000f00 */
[----:B------:R-:W-:Y:S01]  /*3650*/  CS2R R124, SRZ ;  /* 0x00000000007c7805 */ /* 0x000fe2000001ff00 */
        /* <DEDUP_REMOVED lines=52> */
[----:B------:R-:W-:Y:S01]  /*39a0*/  IADD3 R241, R18, -c[0x0][0x2e8], RZ ;  /* 0x8000ba0012f17a10 */ /* 0x000fe20007ffe0ff */
[----:B------:R-:W-:Y:S01]  /*39b0*/  IMAD.SHL.U32 R171, R2, 0x2, RZ ;  /* 0x0000000202ab7824 */ /* 0x000fe200078e00ff */
[----:B--2---:R-:W-:-:S02]  /*39c0*/  IADD3 R20, P1, P0, R0, R4, R20 ;  /* 0x0000000400147210 */ /* 0x004fc4000783e014 */
[----:B------:R-:W-:Y:S01]  /*39d0*/  SHF.R.S32.HI R0, RZ, 0x1f, R0 ;  /* 0x0000001fff007819 */ /* 0x000fe20000011400 */
[----:B---3--:R-:W-:-:S03]  /*39e0*/  @P2 FMUL.FTZ R183, R6, R9 ;  /* 0x0000000906b72220 */ /* 0x008fc60000410000 */
[----:B------:R-:W-:Y:S01]  /*39f0*/  IADD3.X R7, R0, R5, R7, P1, P0 ;  /* 0x0000000500077210 */ /* 0x000fe20000fe0407 */
[----:B------:R-:W-:Y:S01]  /*3a00*/  IMAD.WIDE.U32 R236, R20, -0x2daee0ad, RZ ;  /* 0xd2511f5314ec7825 */ /* 0x000fe200078e00ff */
[----:B------:R-:W-:-:S04]  /*3a10*/  IADD3 R0, R177, 0x1800, RZ ;  /* 0x00001800b1007810 */ /* 0x000fc80007ffe0ff */
[----:B------:R-:W-:-:S04]  /*3a20*/  SEL R0, R0, R177, !P6 ;  /* 0x000000b100007207 */ /* 0x000fc80007000000 */
[----:B------:R-:W-:Y:S02]  /*3a30*/  SHF.L.U32 R168, R0, 0x1, RZ ;  /* 0x0000000100a87819 */ /* 0x000fe400000006ff */
[----:B------:R-:W-:-:S05]  /*3a40*/  IADD3 R0, -R214, R209, -R184 ;  /* 0x000000d1d6007210 */ /* 0x000fca0007ffe9b8 */
[----:B------:R-:W-:Y:S01]  /*3a50*/  IMAD.IADD R240, R0, 0x1, R195 ;  /* 0x0000000100f07824 */ /* 0x000fe200078e02c3 */
[----:B------:R-:W-:Y:S02]  /*3a60*/  MOV R0, c[0x0][0x22c] ;  /* 0x00008b0000007a02 */ /* 0x000fe40000000f00 */
[----:B------:R-:W-:Y:S02]  /*3a70*/  LOP3.LUT R8, R197, R8, RZ, 0x3c, !PT ;  /* 0x00000008c5087212 */ /* 0x000fe400078e3cff */
[----:B------:R-:W-:Y:S01]  /*3a80*/  LOP3.LUT R229, R7, R196, RZ, 0x3c, !PT ;  /* 0x000000c407e57212 */ /* 0x000fe200078e3cff */
[----:B------:R-:W-:Y:S01]  /*3a90*/  IMAD R0, R0, c[0x0][0x1c0], RZ ;  /* 0x0000700000007a24 */ /* 0x000fe200078e02ff */
[----:B------:R-:W-:-:S03]  /*3aa0*/  LOP3.LUT R239, R237, R8, RZ, 0x3c, !PT ;  /* 0x00000008edef7212 */ /* 0x000fc600078e3cff */
[C---:B------:R-:W-:Y:S02]  /*3ab0*/  IMAD.SHL.U32 R245, R0.reuse, 0x10, RZ ;  /* 0x0000001000f57824 */ /* 0x040fe400078e00ff */
[C---:B------:R-:W-:Y:S02]  /*3ac0*/  IMAD.SHL.U32 R220, R0.reuse, 0x8, RZ ;  /* 0x0000000800dc7824 */ /* 0x040fe400078e00ff */
[C---:B------:R-:W-:Y:S01]  /*3ad0*/  IMAD.U32 R251, R0.reuse, -0x40, RZ ;  /* 0xffffffc000fb7824 */ /* 0x040fe200078e00ff */
[C---:B------:R-:W-:Y:S01]  /*3ae0*/  IADD3 R247, R245.reuse, 0x40, RZ ;  /* 0x00000040f5f77810 */ /* 0x040fe20007ffe0ff */
[C---:B------:R-:W-:Y:S01]  /*3af0*/  IMAD R252, R0.reuse, 0x30, RZ ;  /* 0x0000003000fc7824 */ /* 0x040fe200078e02ff */
[----:B------:R-:W-:Y:S01]  /*3b00*/  IADD3 R248, R245, 0x20, RZ ;  /* 0x00000020f5f87810 */ /* 0x000fe20007ffe0ff */
[----:B------:R-:W-:Y:S02]  /*3b10*/  IMAD R250, R0, 0x38, RZ ;  /* 0x0000003800fa7824 */ /* 0x000fe400078e02ff */
[C---:B------:R-:W-:Y:S01]  /*3b20*/  IMAD.IADD R242, R220.reuse, 0x1, R247 ;  /* 0x00000001dcf27824 */ /* 0x040fe200078e02f7 */
[----:B------:R-:W-:-:S04]  /*3b30*/  IADD3 R243, R220, R248, RZ ;  /* 0x000000f8dcf37210 */ /* 0x000fc80007ffe0ff */
[C---:B------:R-:W-:Y:S01]  /*3b40*/  IADD3 R10, R220.reuse, R242, RZ ;  /* 0x000000f2dc0a7210 */ /* 0x040fe20007ffe0ff */
[----:B------:R-:W-:-:S03]  /*3b50*/  IMAD.IADD R11, R220, 0x1, R243 ;  /* 0x00000001dc0b7824 */ /* 0x000fc600078e02f3 */
[C---:B------:R-:W-:Y:S01]  /*3b60*/  IADD3 R224, R220.reuse, R10, RZ ;  /* 0x0000000adce07210 */ /* 0x040fe20007ffe0ff */
[----:B------:R-:W-:-:S04]  /*3b70*/  IMAD.IADD R226, R220, 0x1, R11 ;  /* 0x00000001dce27824 */ /* 0x000fc800078e020b */
[C---:B------:R-:W-:Y:S02]  /*3b80*/  IMAD.IADD R225, R220.reuse, 0x1, R226 ;  /* 0x00000001dce17824 */ /* 0x040fe400078e02e2 */
[----:B------:R-:W-:-:S03]  /*3b90*/  IMAD.IADD R223, R220, 0x1, R224 ;  /* 0x00000001dcdf7824 */ /* 0x000fc600078e02e0 */
[C---:B------:R-:W-:Y:S01]  /*3ba0*/  IADD3 R228, R220.reuse, R225, RZ ;  /* 0x000000e1dce47210 */ /* 0x040fe20007ffe0ff */
[----:B------:R-:W-:Y:S02]  /*3bb0*/  IMAD.IADD R227, R220, 0x1, R223 ;  /* 0x00000001dce37824 */ /* 0x000fe400078e02df */
.L_x_1203:
[----:B------:R-:W0:Y:S01]  /*3bc0*/  LDGDEPBAR ;  /* 0x00000000000079af */ /* 0x000e220000000000 */
[----:B------:R-:W-:Y:S02]  /*3bd0*/  IMAD.MOV.U32 R4, RZ, RZ, R222 ;  /* 0x000000ffff047224 */ /* 0x000fe400078e00de */
[----:B------:R-:W-:Y:S02]  /*3be0*/  IMAD.MOV.U32 R5, RZ, RZ, R221 ;  /* 0x000000ffff057224 */ /* 0x000fe400078e00dd */
[----:B------:R-:W-:Y:S01]  /*3bf0*/  IMAD.IADD R0, R176, 0x1, R171 ;  /* 0x00000001b0007824 */ /* 0x000fe200078e02ab */
[C---:B------:R-:W-:Y:S01]  /*3c00*/  LEA R4, P0, R209.reuse, R4, 0x2 ;  /* 0x00000004d1047211 */ /* 0x040fe200078010ff */
[----:B------:R-:W-:Y:S02]  /*3c10*/  IMAD.MOV.U32 R210, RZ, RZ, R186 ;  /* 0x000000ffffd27224 */ /* 0x000fe400078e00ba */
[----:B------:R-:W-:Y:S01]  /*3c20*/  IMAD.MOV.U32 R211, RZ, RZ, R185 ;  /* 0x000000ffffd37224 */ /* 0x000fe200078e00b9 */
[----:B------:R-:W-:Y:S01]  /*3c30*/  LEA.HI.X.SX32 R5, R209, R5, 0x2, P0 ;  /* 0x00000005d1057211 */ /* 0x000fe200000f16ff */
[----:B------:R-:W-:Y:S04]  /*3c40*/  DEPBAR.LE SB0, 0x0 ;  /* 0x000080000000791a */ /* 0x000fe80000000000 */
[----:B------:R-:W-:Y:S08]  /*3c50*/  BAR.SYNC.DEFER_BLOCKING 0x0 ;  /* 0x0000000000007b1d */ /* 0x000ff00000010000 */
[----:B------:R-:W-:Y:S08]  /*3c60*/  LDSM.16.M88.4 R32, [R171] ;  /* 0x00000000ab20783b */ /* 0x000ff00000000200 */
[----:B------:R-:W1:Y:S08]  /*3c70*/  LDSM.16.M88.4 R16, [R169+0x9000] ;  /* 0x00900000a910783b */ /* 0x000e700000000200 */
[----:B------:R-:W2:Y:S08]  /*3c80*/  LDSM.16.M88.4 R28, [R171+0x800] ;  /* 0x00080000ab1c783b */ /* 0x000eb00000000200 */
[----:B-----5:R1:W5:Y:S04]  /*3c90*/  LDG.E R182, [R4.64] ;  /* 0x0000000604b67981 */ /* 0x020368000c1e1900 */
[----:B------:R1:W5:Y:S04]  /*3ca0*/  LDG.E R181, [R4.64+0x20] ;  /* 0x0000200604b57981 */ /* 0x000368000c1e1900 */
[----:B------:R1:W5:Y:S04]  /*3cb0*/  LDG.E R180, [R4.64+0x80] ;  /* 0x0000800604b47981 */ /* 0x000368000c1e1900 */
[----:B------:R1:W5:Y:S04]  /*3cc0*/  LDG.E R179, [R4.64+0xa0] ;  /* 0x0000a00604b37981 */ /* 0x000368000c1e1900 */
        /* <DEDUP_REMOVED lines=15> */
[-C--:B------:R-:W-:Y:S08]  /*3dc0*/  HMMA.16816.F32.BF16 R28, R28, R134.reuse, RZ ;  /* 0x000000861c1c723c */ /* 0x080ff000000418ff */
[----:B------:R-:W-:Y:S01]  /*3dd0*/  HMMA.16816.F32.BF16 R32, R32, R134, RZ ;  /* 0x000000862020723c */ /* 0x000fe200000418ff */
[----:B------:R-:W3:Y:S07]  /*3de0*/  LDSM.16.M88.4 R132, [R169+0xb400] ;  /* 0x00b40000a984783b */ /* 0x000eee0000000200 */
        /* <DEDUP_REMOVED lines=11> */
[-C--:B------:R-:W-:Y:S08]  /*3ea0*/  HMMA.16816.F32.BF16 R4, R152, R156.reuse, R4 ;  /* 0x0000009c9804723c */ /* 0x080ff00000041804 */
[C---:B---3--:R-:W-:Y:S08]  /*3eb0*/  HMMA.16816.F32.BF16 R8, R160.reuse, R156, R8 ;  /* 0x0000009ca008723c */ /* 0x048ff00000041808 */
[-C--:B------:R-:W-:Y:S08]  /*3ec0*/  HMMA.16816.F32.BF16 R12, R160, R158.reuse, R12 ;  /* 0x0000009ea00c723c */ /* 0x080ff0000004180c */
[C---:B------:R-:W-:Y:S07]  /*3ed0*/  HMMA.16816.F32.BF16 R16, R152.reuse, R158, R16 ;  /* 0x0000009e9810723c */ /* 0x040fee0000041810 */
[----:B------:R-:W-:Y:S01]  /*3ee0*/  IMAD.SHL.U32 R159, R194, 0x40, RZ ;  /* 0x00000040c29f7824 */ /* 0x000fe200078e00ff */
[-C--:B------:R-:W-:Y:S04]  /*3ef0*/  HMMA.16816.F32.BF16 R20, R152, R132.reuse, R20 ;  /* 0x000000849814723c */ /* 0x080fe80000041814 */
[----:B------:R-:W-:Y:S04]  /*3f00*/  IMAD.IADD R2, R240, 0x1, R159 ;  /* 0x00000001f0027824 */ /* 0x000fe800078e029f */
[C---:B------:R-:W-:Y:S04]  /*3f10*/  HMMA.16816.F32.BF16 R24, R160.reuse, R132, R24 ;  /* 0x00000084a018723c */ /* 0x040fe80000041818 */
[----:B------:R-:W-:Y:S02]  /*3f20*/  IABS R148, R2 ;  /* 0x0000000200947213 */ /* 0x000fe40000000000 */
[C---:B------:R-:W-:Y:S02]  /*3f30*/  IADD3 R158, R2.reuse, 0x7, RZ ;  /* 0x00000007029e7810 */ /* 0x040fe40007ffe0ff */
[-C--:B------:R-:W-:Y:S04]  /*3f40*/  HMMA.16816.F32.BF16 R28, R160, R134.reuse, R28 ;  /* 0x00000086a01c723c */ /* 0x080fe8000004181c */
[C---:B------:R-:W-:Y:S02]  /*3f50*/  IADD3 R157, R2.reuse, -0x1, RZ ;  /* 0xffffffff029d7810 */ /* 0x040fe40007ffe0ff */
[----:B------:R-:W-:Y:S02]  /*3f60*/  IADD3 R156, R2, 0x8, RZ ;  /* 0x00000008029c7810 */ /* 0x000fe40007ffe0ff */
[----:B------:R-:W-:Y:S01]  /*3f70*/  HMMA.16816.F32.BF16 R32, R152, R134, R32 ;  /* 0x000000869820723c */ /* 0x000fe20000041820 */
[----:B------:R-:W-:Y:S03]  /*3f80*/  LDSM.16.M88.4 R132, [R171+0x2000] ;  /* 0x00200000ab84783b */ /* 0x000fe60000000200 */
[----:B------:R-:W-:Y:S02]  /*3f90*/  ISETP.GE.AND P0, PT, R157, RZ, PT ;  /* 0x000000ff9d00720c */ /* 0x000fe40003f06270 */
[----:B------:R-:W-:Y:S02]  /*3fa0*/  ISETP.GE.AND P1, PT, R156, RZ, PT ;  /* 0x000000ff9c00720c */ /* 0x000fe40003f26270 */
[-C--:B-1----:R-:W-:Y:S01]  /*3fb0*/  HMMA.16816.F32.BF16 R4, R140, R164.reuse, R4 ;  /* 0x000000a48c04723c */ /* 0x082fe20000041804 */
[----:B------:R-:W-:Y:S07]  /*3fc0*/  LDSM.16.M88.4 R152, [R171+0x2800] ;  /* 0x00280000ab98783b */ /* 0x000fee0000000200 */
[C---:B--2---:R-:W-:Y:S04]  /*3fd0*/  HMMA.16816.F32.BF16 R8, R144.reuse, R164, R8 ;  /* 0x000000a49008723c */ /* 0x044fe80000041808 */
[----:B------:R-:W-:Y:S02]  /*3fe0*/  @!P0 IADD3 R157, -R2, 0x1, RZ ;  /* 0x00000001029d8810 */ /* 0x000fe40007ffe1ff */
[----:B------:R-:W-:Y:S02]  /*3ff0*/  ISETP.GE.AND P0, PT, R158, RZ, PT ;  /* 0x000000ff9e00720c */ /* 0x000fe40003f06270 */
[----:B------:R1:W2:Y:S01]  /*4000*/  I2F R163, R157 ;  /* 0x0000009d00a37306 */ /* 0x0002a20000201400 */
[-C--:B------:R-:W-:Y:S03]  /*4010*/  HMMA.16816.F32.BF16 R12, R144, R166.reuse, R12 ;  /* 0x000000a6900c723c */ /* 0x080fe6000004180c */
[C---:B------:R-:W-:Y:S05]  /*4020*/  @!P1 IADD3 R156, -R2.reuse, -0x8, RZ ;  /* 0xfffffff8029c9810 */ /* 0x040fea0007ffe1ff */
[C---:B------:R-:W-:Y:S01]  /*4030*/  HMMA.16816.F32.BF16 R16, R140.reuse, R166, R16 ;  /* 0x000000a68c10723c */ /* 0x040fe20000041810 */
[----:B------:R3:W-:Y:S03]  /*4040*/  I2F R167, R148 ;  /* 0x0000009400a77306 */ /* 0x0007e60000201400 */
[C---:B------:R-:W-:Y:S04]  /*4050*/  @!P0 IADD3 R158, -R2.reuse, -0x7, RZ ;  /* 0xfffffff9029e8810 */ /* 0x040fe80007ffe1ff */
[-C--:B----4-:R-:W-:Y:S03]  /*4060*/  HMMA.16816.F32.BF16 R20, R140, R136.reuse, R20 ;  /* 0x000000888c14723c */ /* 0x090fe60000041814 */
[----:B------:R4:W-:Y:S01]  /*4070*/  I2F R162, R158 ;  /* 0x0000009e00a27306 */ /* 0x0009e20000201400 */
[C---:B-1----:R-:W-:Y:S04]  /*4080*/  IADD3 R157, R2.reuse, 0x28, RZ ;  /* 0x00000028029d7810 */ /* 0x042fe80007ffe0ff */
[C---:B------:R-:W-:Y:S04]  /*4090*/  HMMA.16816.F32.BF16 R24, R144.reuse, R136, R24 ;  /* 0x000000889018723c */ /* 0x040fe80000041818 */
[----:B------:R-:W-:Y:S01]  /*40a0*/  ISETP.GE.AND P1, PT, R157, RZ, PT ;  /* 0x000000ff9d00720c */ /* 0x000fe20003f26270 */
[----:B------:R1:W1:Y:S02]  /*40b0*/  I2F R164, R156 ;  /* 0x0000009c00a47306 */ /* 0x0002640000201400 */
[C---:B------:R-:W-:Y:S01]  /*40c0*/  IADD3 R137, R2.reuse, 0x27, RZ ;  /* 0x0000002702897810 */ /* 0x040fe20007ffe0ff */
[-C--:B------:R-:W-:Y:S01]  /*40d0*/  HMMA.16816.F32.BF16 R28, R144, R138.reuse, R28 ;  /* 0x0000008a901c723c */ /* 0x080fe2000004181c */
[----:B---3--:R-:W3:Y:S02]  /*40e0*/  LDSM.16.M88.4 R148, [R169+0xd000] ;  /* 0x00d00000a994783b */ /* 0x008ee40000000200 */
[----:B------:R-:W-:Y:S02]  /*40f0*/  ISETP.GE.AND P0, PT, R137, RZ, PT ;  /* 0x000000ff8900720c */ /* 0x000fe40003f06270 */
[C---:B------:R-:W-:Y:S03]  /*4100*/  IADD3 R136, R2.reuse, 0x20, RZ ;  /* 0x0000002002887810 */ /* 0x040fe60007ffe0ff */
[----:B------:R-:W-:Y:S01]  /*4110*/  HMMA.16816.F32.BF16 R32, R140, R138, R32 ;  /* 0x0000008a8c20723c */ /* 0x000fe20000041820 */
[----:B------:R-:W2:Y:S03]  /*4120*/  LDSM.16.M88.4 R144, [R169+0xd400] ;  /* 0x00d40000a990783b */ /* 0x000ea60000000200 */
[----:B------:R-:W-:Y:S02]  /*4130*/  @!P1 IADD3 R157, -R2, -0x28, RZ ;  /* 0xffffffd8029d9810 */ /* 0x000fe40007ffe1ff */
[----:B------:R-:W-:Y:S02]  /*4140*/  ISETP.GE.AND P1, PT, R136, RZ, PT ;  /* 0x000000ff8800720c */ /* 0x000fe40003f26270 */
[----:B------:R3:W2:Y:S01]  /*4150*/  I2F R166, R157 ;  /* 0x0000009d00a67306 */ /* 0x0006a20000201400 */
[C---:B------:R-:W-:Y:S01]  /*4160*/  @!P0 IADD3 R137, -R2.reuse, -0x27, RZ ;  /* 0xffffffd902898810 */ /* 0x040fe20007ffe1ff */
[----:B------:R-:W-:Y:S02]  /*4170*/  LDSM.16.M88.4 R140, [R170+0xd000] ;  /* 0x00d00000aa8c783b */ /* 0x000fe40000000200 */
[C---:B----4-:R-:W-:Y:S02]  /*4180*/  IADD3 R158, R2.reuse, 0x18, RZ ;  /* 0x00000018029e7810 */ /* 0x050fe40007ffe0ff */
[C---:B-1----:R-:W-:Y:S04]  /*4190*/  IADD3 R156, R2.reuse, 0x17, RZ ;  /* 0x00000017029c7810 */ /* 0x042fe80007ffe0ff */
[----:B------:R-:W1:Y:S01]  /*41a0*/  I2F R165, R137 ;  /* 0x0000008900a57306 */ /* 0x000e620000201400 */
[----:B------:R-:W-:Y:S02]  /*41b0*/  @!P1 IADD3 R136, -R2, -0x20, RZ ;  /* 0xffffffe002889810 */ /* 0x000fe40007ffe1ff */
[----:B------:R-:W-:Y:S07]  /*41c0*/  ISETP.GE.AND P1, PT, R158, RZ, PT ;  /* 0x000000ff9e00720c */ /* 0x000fee0003f26270 */
[----:B------:R4:W1:Y:S01]  /*41d0*/  I2F R161, R136 ;  /* 0x0000008800a17306 */ /* 0x0008620000201400 */
[C---:B---3--:R-:W-:Y:S01]  /*41e0*/  IADD3 R157, R2.reuse, 0x1f, RZ ;  /* 0x0000001f029d7810 */ /* 0x048fe20007ffe0ff */
[-C--:B------:R-:W-:Y:S05]  /*41f0*/  HMMA.16816.F32.BF16 R4, R132, R148.reuse, R4 ;  /* 0x000000948404723c */ /* 0x080fea0000041804 */
[----:B------:R-:W-:Y:S02]  /*4200*/  ISETP.GE.AND P0, PT, R157, RZ, PT ;  /* 0x000000ff9d00720c */ /* 0x000fe40003f06270 */
[C---:B------:R-:W-:Y:S01]  /*4210*/  @!P1 IADD3 R158, -R2.reuse, -0x18, RZ ;  /* 0xffffffe8029e9810 */ /* 0x040fe20007ffe1ff */
[C---:B------:R-:W-:Y:S05]  /*4220*/  HMMA.16816.F32.BF16 R8, R152.reuse, R148, R8 ;  /* 0x000000949808723c */ /* 0x040fea0000041808 */
[----:B------:R-:W-:Y:S03]  /*4230*/  I2F R158, R158 ;  /* 0x0000009e009e7306 */ /* 0x000fe60000201400 */
[-C--:B------:R-:W-:Y:S01]  /*4240*/  HMMA.16816.F32.BF16 R12, R152, R150.reuse, R12 ;  /* 0x00000096980c723c */ /* 0x080fe2000004180c */
[----:B----4-:R-:W3:Y:S03]  /*4250*/  LDSM.16.M88.4 R136, [R0+0x2000] ;  /* 0x002000000088783b */ /* 0x010ee60000000200 */
[----:B------:R-:W-:Y:S02]  /*4260*/  @!P0 IADD3 R157, -R2, -0x1f, RZ ;  /* 0xffffffe1029d8810 */ /* 0x000fe40007ffe1ff */
[----:B------:R-:W-:Y:S02]  /*4270*/  ISETP.GE.AND P0, PT, R156, RZ, PT ;  /* 0x000000ff9c00720c */ /* 0x000fe40003f06270 */
[C---:B------:R-:W-:Y:S01]  /*4280*/  HMMA.16816.F32.BF16 R16, R132.reuse, R150, R16 ;  /* 0x000000968410723c */ /* 0x040fe20000041810 */
[----:B------:R4:W1:Y:S01]  /*4290*/  I2F R160, R157 ;  /* 0x0000009d00a07306 */ /* 0x0008620000201400 */
[----:B------:R1:W3:Y:S06]  /*42a0*/  LDSM.16.M88.4 R148, [R0+0x2800] ;  /* 0x002800000094783b */ /* 0x0002ec0000000200 */
[-C--:B--2---:R-:W-:Y:S04]  /*42b0*/  HMMA.16816.F32.BF16 R20, R132, R144.reuse, R20 ;  /* 0x000000908414723c */ /* 0x084fe80000041814 */
[C---:B------:R-:W-:Y:S04]  /*42c0*/  @!P0 IADD3 R156, -R2.reuse, -0x17, RZ ;  /* 0xffffffe9029c8810 */ /* 0x040fe80007ffe1ff */
[C---:B------:R-:W-:Y:S02]  /*42d0*/  HMMA.16816.F32.BF16 R24, R152.reuse, R144, R24 ;  /* 0x000000909818723c */ /* 0x040fe40000041818 */
[----:B------:R-:W2:Y:S05]  /*42e0*/  I2F R156, R156 ;  /* 0x0000009c009c7306 */ /* 0x000eaa0000201400 */
[C---:B------:R-:W-:Y:S01]  /*42f0*/  IADD3 R145, R2.reuse, -0x9, RZ ;  /* 0xfffffff702917810 */ /* 0x040fe20007ffe0ff */
[-C--:B------:R-:W-:Y:S03]  /*4300*/  HMMA.16816.F32.BF16 R28, R152, R146.reuse, R28 ;  /* 0x00000092981c723c */ /* 0x080fe6000004181c */
[----:B------:R-:W-:Y:S02]  /*4310*/  ISETP.GE.AND P0, PT, R145, RZ, PT ;  /* 0x000000ff9100720c */ /* 0x000fe40003f06270 */
[C---:B----4-:R-:W-:Y:S02]  /*4320*/  IADD3 R157, R2.reuse, -0x8, RZ ;  /* 0xfffffff8029d7810 */ /* 0x050fe40007ffe0ff */
[C---:B-1----:R-:W-:Y:S01]  /*4330*/  IADD3 R0, R2.reuse, -0x10, RZ ;  /* 0xfffffff002007810 */ /* 0x042fe20007ffe0ff */
[----:B------:R-:W-:Y:S01]  /*4340*/  HMMA.16816.F32.BF16 R32, R132, R146, R32 ;  /* 0x000000928420723c */ /* 0x000fe20000041820 */
[----:B------:R-:W1:Y:S03]  /*4350*/  LDSM.16.M88.4 R132, [R170+0xd400] ;  /* 0x00d40000aa84783b */ /* 0x000e660000000200 */
[----:B------:R-:W-:Y:S02]  /*4360*/  ISETP.GE.AND P1, PT, R157, RZ, PT ;  /* 0x000000ff9d00720c */ /* 0x000fe40003f26270 */
[C---:B------:R-:W-:Y:S02]  /*4370*/  IADD3 R144, R2.reuse, -0x11, RZ ;  /* 0xffffffef02907810 */ /* 0x040fe40007ffe0ff */
[-C--:B---3--:R-:W-:Y:S05]  /*4380*/  HMMA.16816.F32.BF16 R4, R136, R140.reuse, R4 ;  /* 0x0000008c8804723c */ /* 0x088fea0000041804 */
[----:B------:R-:W-:Y:S02]  /*4390*/  @!P0 IADD3 R145, -R2, 0x9, RZ ;  /* 0x0000000902918810 */ /* 0x000fe40007ffe1ff */
[----:B------:R-:W-:Y:S01]  /*43a0*/  ISETP.GE.AND P0, PT, R144, RZ, PT ;  /* 0x000000ff9000720c */ /* 0x000fe20003f06270 */
[C---:B------:R-:W-:Y:S03]  /*43b0*/  HMMA.16816.F32.BF16 R8, R148.reuse, R140, R8 ;  /* 0x0000008c9408723c */ /* 0x040fe60000041808 */
[----:B------:R-:W-:Y:S01]  /*43c0*/  I2F R145, R145 ;  /* 0x0000009100917306 */ /* 0x000fe20000201400 */
[----:B------:R-:W-:Y:S02]  /*43d0*/  @!P1 IADD3 R157, -R2, 0x8, RZ ;  /* 0x00000008029d9810 */ /* 0x000fe40007ffe1ff */
[----:B------:R-:W-:Y:S02]  /*43e0*/  ISETP.GE.AND P1, PT, R0, RZ, PT ;  /* 0x000000ff0000720c */ /* 0x000fe40003f26270 */
[-C--:B------:R-:W-:Y:S04]  /*43f0*/  HMMA.16816.F32.BF16 R12, R148, R142.reuse, R12 ;  /* 0x0000008e940c723c */ /* 0x080fe8000004180c */
[C---:B------:R-:W-:Y:S01]  /*4400*/  IADD3 R140, R2.reuse, 0x10, RZ ;  /* 0x00000010028c7810 */ /* 0x040fe20007ffe0ff */
[----:B------:R-:W3:Y:S01]  /*4410*/  I2F R157, R157 ;  /* 0x0000009d009d7306 */ /* 0x000ee20000201400 */
[----:B------:R-:W-:Y:S02]  /*4420*/  IADD3 R141, R2, -0x18, RZ ;  /* 0xffffffe8028d7810 */ /* 0x000fe40007ffe0ff */
[-C--:B------:R-:W-:Y:S01]  /*4430*/  FFMA.FTZ R5, R163, -R183.reuse, R5 ;  /* 0x800000b7a3057223 */ /* 0x080fe20000010005 */
[C---:B------:R-:W-:Y:S04]  /*4440*/  HMMA.16816.F32.BF16 R16, R136.reuse, R142, R16 ;  /* 0x0000008e8810723c */ /* 0x040fe80000041810 */
[-C--:B------:R-:W-:Y:S01]  /*4450*/  FFMA.FTZ R6, R164, -R183.reuse, R6 ;  /* 0x800000b7a4067223 */ /* 0x080fe20000010006 */
[----:B------:R-:W-:Y:S01]  /*4460*/  @!P1 IADD3 R0, -R2, 0x10, RZ ;  /* 0x0000001002009810 */ /* 0x000fe20007ffe1ff */
[-C--:B------:R-:W-:Y:S01]  /*4470*/  FFMA.FTZ R7, R162, -R183.reuse, R7 ;  /* 0x800000b7a2077223 */ /* 0x080fe20000010007 */
[----:B------:R-:W-:Y:S01]  /*4480*/  ISETP.GE.AND P1, PT, R140, RZ, PT ;  /* 0x000000ff8c00720c */ /* 0x000fe20003f26270 */
[-C--:B-1----:R-:W-:Y:S01]  /*4490*/  HMMA.16816.F32.BF16 R20, R136, R132.reuse, R20 ;  /* 0x000000848814723c */ /* 0x082fe20000041814 */
[----:B------:R1:W4:Y:S02]  /*44a0*/  I2F R146, R0 ;  /* 0x0000000000927306 */ /* 0x0003240000201400 */
[----:B------:R-:W-:Y:S01]  /*44b0*/  ISETP.GE.AND P2, PT, R141, RZ, PT ;  /* 0x000000ff8d00720c */ /* 0x000fe20003f46270 */
[-C--:B------:R-:W-:Y:S01]  /*44c0*/  FFMA.FTZ R4, R167, -R183.reuse, R4 ;  /* 0x800000b7a7047223 */ /* 0x080fe20000010004 */
[----:B------:R-:W-:Y:S01]  /*44d0*/  IADD3 R142, R2, -0x19, RZ ;  /* 0xffffffe7028e7810 */ /* 0x000fe20007ffe0ff */
[-C--:B------:R-:W-:Y:S01]  /*44e0*/  FFMA.FTZ R10, R166, -R183.reuse, R10 ;  /* 0x800000b7a60a7223 */ /* 0x080fe2000001000a */
[C---:B------:R-:W-:Y:S01]  /*44f0*/  @!P0 IADD3 R144, -R2.reuse, 0x11, RZ ;  /* 0x0000001102908810 */ /* 0x040fe20007ffe1ff */
[-C--:B------:R-:W-:Y:S01]  /*4500*/  FFMA.FTZ R11, R165, -R183.reuse, R11 ;  /* 0x800000b7a50b7223 */ /* 0x080fe2000001000b */
[C---:B------:R-:W-:Y:S04]  /*4510*/  HMMA.16816.F32.BF16 R24, R148.reuse, R132, R24 ;  /* 0x000000849418723c */ /* 0x040fe80000041818 */
[CC--:B------:R-:W-:Y:S01]  /*4520*/  FFMA.FTZ R8, R161.reuse, -R183.reuse, R8 ;  /* 0x800000b7a1087223 */ /* 0x0c0fe20000010008 */
[----:B------:R-:W-:Y:S01]  /*4530*/  @!P1 IADD3 R140, -R2, -0x10, RZ ;  /* 0xfffffff0028c9810 */ /* 0x000fe20007ffe1ff */
[-C--:B------:R-:W-:Y:S01]  /*4540*/  FFMA.FTZ R9, R160, -R183.reuse, R9 ;  /* 0x800000b7a0097223 */ /* 0x080fe20000010009 */
[----:B------:R-:W4:Y:S01]  /*4550*/  I2F R144, R144 ;  /* 0x0000009000907306 */ /* 0x000f220000201400 */
[-C--:B------:R-:W-:Y:S01]  /*4560*/  FFMA.FTZ R14, R161, -R183.reuse, R14 ;  /* 0x800000b7a10e7223 */ /* 0x080fe2000001000e */
[----:B------:R-:W-:Y:S01]  /*4570*/  ISETP.GE.AND P1, PT, R142, RZ, PT ;  /* 0x000000ff8e00720c */ /* 0x000fe20003f26270 */
[-C--:B------:R-:W-:Y:S02]  /*4580*/  HMMA.16816.F32.BF16 R28, R148, R134.reuse, R28 ;  /* 0x00000086941c723c */ /* 0x080fe4000004181c */
[----:B------:R-:W-:Y:S01]  /*4590*/  IMAD.MOV.U32 R133, RZ, RZ, c[0x0][0x2e4] ;  /* 0x0000b900ff857624 */ /* 0x000fe200078e00ff */
[----:B------:R-:W-:Y:S01]  /*45a0*/  @!P2 IADD3 R141, -R2, 0x18, RZ ;  /* 0x00000018028da810 */ /* 0x000fe20007ffe1ff */
[-C--:B------:R-:W-:Y:S02]  /*45b0*/  FFMA.FTZ R15, R160, -R183.reuse, R15 ;  /* 0x800000b7a00f7223 */ /* 0x080fe4000001000f */
[-C--:B------:R-:W-:Y:S01]  /*45c0*/  FFMA.FTZ R12, R158, -R183.reuse, R12 ;  /* 0x800000b79e0c7223 */ /* 0x080fe2000001000c */
[----:B-1----:R-:W-:Y:S01]  /*45d0*/  IADD3 R0, R2, 0xf, RZ ;  /* 0x0000000f02007810 */ /* 0x002fe20007ffe0ff */
[-C--:B--2---:R-:W-:Y:S01]  /*45e0*/  FFMA.FTZ R13, R156, -R183.reuse, R13 ;  /* 0x800000b79c0d7223 */ /* 0x084fe2000001000d */
[----:B------:R-:W1:Y:S01]  /*45f0*/  I2F R140, R140 ;  /* 0x0000008c008c7306 */ /* 0x000e620000201400 */
[----:B------:R-:W-:Y:S04]  /*4600*/  HMMA.16816.F32.BF16 R32, R136, R134, R32 ;  /* 0x000000868820723c */ /* 0x000fe80000041820 */
[-C--:B------:R-:W-:Y:S01]  /*4610*/  FFMA.FTZ R19, R163, -R183.reuse, R19 ;  /* 0x800000b7a3137223 */ /* 0x080fe20000010013 */
[----:B------:R-:W-:Y:S01]  /*4620*/  ISETP.GE.AND P0, PT, R0, RZ, PT ;  /* 0x000000ff0000720c */ /* 0x000fe20003f06270 */
[-C--:B------:R-:W-:Y:S01]  /*4630*/  FFMA.FTZ R18, R167, -R183.reuse, R18 ;  /* 0x800000b7a7127223 */ /* 0x080fe20000010012 */
[----:B------:R-:W-:Y:S01]  /*4640*/  @!P1 IADD3 R142, -R2, 0x19, RZ ;  /* 0x00000019028e9810 */ /* 0x000fe20007ffe1ff */
[-C--:B---3--:R-:W-:Y:S01]  /*4650*/  FFMA.FTZ R16, R157, -R183.reuse, R16 ;  /* 0x800000b79d107223 */ /* 0x088fe20000010010 */
[----:B------:R-:W2:Y:S03]  /*4660*/  I2F R141, R141 ;  /* 0x0000008d008d7306 */ /* 0x000ea60000201400 */
[-C--:B------:R-:W-:Y:S02]  /*4670*/  FFMA.FTZ R17, R145, -R183.reuse, R17 ;  /* 0x800000b791117223 */ /* 0x080fe40000010011 */
[-C--:B------:R-:W-:Y:S02]  /*4680*/  FFMA.FTZ R22, R157, -R183.reuse, R22 ;  /* 0x800000b79d167223 */ /* 0x080fe40000010016 */
[-C--:B------:R-:W-:Y:S02]  /*4690*/  FFMA.FTZ R23, R145, -R183.reuse, R23 ;  /* 0x800000b791177223 */ /* 0x080fe40000010017 */
[-C--:B----4-:R-:W-:Y:S01]  /*46a0*/  FFMA.FTZ R20, R146, -R183.reuse, R20 ;  /* 0x800000b792147223 */ /* 0x090fe20000010014 */
[----:B------:R-:W-:Y:S01]  /*46b0*/  @!P0 IADD3 R0, -R2, -0xf, RZ ;  /* 0xfffffff102008810 */ /* 0x000fe20007ffe1ff */
[-C--:B------:R-:W-:Y:S01]  /*46c0*/  FFMA.FTZ R21, R144, -R183.reuse, R21 ;  /* 0x800000b790157223 */ /* 0x080fe20000010015 */
[----:B------:R-:W3:Y:S01]  /*46d0*/  I2F R142, R142 ;  /* 0x0000008e008e7306 */ /* 0x000ee20000201400 */
[----:B------:R-:W-:Y:S01]  /*46e0*/  FFMA.FTZ R26, R158, -R183, R26 ;  /* 0x800000b79e1a7223 */ /* 0x000fe2000001001a */
[----:B------:R-:W-:Y:S01]  /*46f0*/  ISETP.GE.AND P0, PT, R159, R241, PT ;  /* 0x000000f19f00720c */ /* 0x000fe20003f06270 */
[-C--:B------:R-:W-:Y:S02]  /*4700*/  FFMA.FTZ R27, R156, -R183.reuse, R27 ;  /* 0x800000b79c1b7223 */ /* 0x080fe4000001001b */
[-C--:B-1----:R-:W-:Y:S02]  /*4710*/  FFMA.FTZ R24, R140, -R183.reuse, R24 ;  /* 0x800000b78c187223 */ /* 0x082fe40000010018 */
[-C--:B------:R-:W-:Y:S02]  /*4720*/  FFMA.FTZ R28, R164, -R183.reuse, R28 ;  /* 0x800000b7a41c7223 */ /* 0x080fe4000001001c */
[-C--:B------:R-:W-:Y:S01]  /*4730*/  FFMA.FTZ R29, R162, -R183.reuse, R29 ;  /* 0x800000b7a21d7223 */ /* 0x080fe2000001001d */
[----:B------:R-:W1:Y:S01]  /*4740*/  I2F R0, R0 ;  /* 0x0000000000007306 */ /* 0x000e620000201400 */
[-C--:B------:R-:W-:Y:S02]  /*4750*/  FFMA.FTZ R30, R140, -R183.reuse, R30 ;  /* 0x800000b78c1e7223 */ /* 0x080fe4000001001e */
[-C--:B------:R-:W-:Y:S02]  /*4760*/  FFMA.FTZ R34, R146, -R183.reuse, R34 ;  /* 0x800000b792227223 */ /* 0x080fe40000010022 */
[-C--:B------:R-:W-:Y:S02]  /*4770*/  FFMA.FTZ R35, R144, -R183.reuse, R35 ;  /* 0x800000b790237223 */ /* 0x080fe40000010023 */
[-C--:B--2---:R-:W-:Y:S02]  /*4780*/  FFMA.FTZ R32, R141, -R183.reuse, R32 ;  /* 0x800000b78d207223 */ /* 0x084fe40000010020 */
[-C--:B---3--:R-:W-:Y:S02]  /*4790*/  FFMA.FTZ R33, R142, -R183.reuse, R33 ;  /* 0x800000b78e217223 */ /* 0x088fe40000010021 */
[CC--:B-1----:R-:W-:Y:S02]  /*47a0*/  FFMA.FTZ R25, R0.reuse, -R183.reuse, R25 ;  /* 0x800000b700197223 */ /* 0x0c2fe40000010019 */
[----:B------:R-:W-:Y:S01]  /*47b0*/  FFMA.FTZ R31, R0, -R183, R31 ;  /* 0x800000b7001f7223 */ /* 0x000fe2000001001f */
[----:B------:R-:W-:-:S05]  /*47c0*/  @!P0 BRA `(.L_x_1199) ;  /* 0x000000a000008947 */ /* 0x000fca0003800000 */
[----:B------:R-:W-:Y:S01]  /*47d0*/  IADD3 R133, R159, 0x40, RZ ;  /* 0x000000409f857810 */ /* 0x000fe20007ffe0ff */
[----:B------:R-:W-:Y:S04]  /*47e0*/  IMAD.SHL.U32 R0, R234, 0x80, RZ ;  /* 0x00000080ea007824 */ /* 0x000fe800078e00ff */
[C---:B------:R-:W-:Y:S01]  /*47f0*/  IMAD.IADD R2, R0.reuse, 0x1, R214 ;  /* 0x0000000100027824 */ /* 0x040fe200078e02d6 */
[----:B------:R-:W-:Y:S04]  /*4800*/  IADD3 R132, R0, 0x80, RZ ;  /* 0x0000008000847810 */ /* 0x000fe80007ffe0ff */
[----:B------:R-:W-:Y:S02]  /*4810*/  IADD3 R0, R215, R2, -R195 ;  /* 0x00000002d7007210 */ /* 0x000fe40007ffe8c3 */
[----:B------:R-:W-:Y:S02]  /*4820*/  ISETP.LT.AND P0, PT, R132, R195, PT ;  /* 0x000000c38400720c */ /* 0x000fe40003f01270 */
[----:B------:R-:W-:Y:S01]  /*4830*/  ISETP.GE.AND P1, PT, R133, R0, PT ;  /* 0x000000008500720c */ /* 0x000fe20003f26270 */
[----:B------:R-:W-:Y:S11]  /*4840*/  IMAD.MOV.U32 R133, RZ, RZ, R215 ;  /* 0x000000ffff857224 */ /* 0x000ff600078e00d7 */
[----:B------:R-:W-:Y:S01]  /*4850*/  @!UPT UIADD3 URZ, URZ, URZ, URZ ;  /* 0x0000003f3f3ff290 */ /* 0x000fe2000fffe03f */
[----:B------:R-:W-:-:S05]  /*4860*/  @!P1 BRA P0, `(.L_x_1200) ;  /* 0x000007f000009947 */ /* 0x000fca0000000000 */
.L_x_1199:
[--C-:B------:R-:W-:Y:S01]  /*4870*/  IADD3 R2, R195, 0x1, -R214.reuse ;  /* 0x00000001c3027810 */ /* 0x100fe20007ffe8d6 */
[----:B------:R-:W-:Y:S01]  /*4880*/  IMAD.IADD R0, R209, 0x1, R159 ;  /* 0x00000001d1007824 */ /* 0x000fe200078e029f */
[----:B------:R-:W-:Y:S01]  /*4890*/  IADD3 R132, -R133, R195, -R214 ;  /* 0x000000c385847210 */ /* 0x000fe20007ffe9d6 */
[----:B------:R-:W-:Y:S01]  /*48a0*/  IMAD.MOV.U32 R215, RZ, RZ, R133 ;  /* 0x000000ffffd77224 */ /* 0x000fe200078e0085 */
[----:B------:R-:W-:Y:S02]  /*48b0*/  IADD3 R2, R2, c[0x0][0x2e8], RZ ;  /* 0x0000ba0002027a10 */ /* 0x000fe40007ffe0ff */
[C---:B------:R-:W-:Y:S01]  /*48c0*/  IADD3 R136, R0.reuse, 0x8, RZ ;  /* 0x0000000800887810 */ /* 0x040fe20007ffe0ff */
[C---:B------:R-:W-:Y:S01]  /*48d0*/  IMAD.IADD R141, R0.reuse, 0x1, R132 ;  /* 0x00000001008d7824 */ /* 0x040fe200078e0284 */
[C---:B------:R-:W-:Y:S01]  /*48e0*/  IADD3 R135, R0.reuse, 0x20, RZ ;  /* 0x0000002000877810 */ /* 0x040fe20007ffe0ff */
[C---:B------:R-:W-:Y:S01]  /*48f0*/  IMAD.IADD R142, R0.reuse, 0x1, R2 ;  /* 0x00000001008e7824 */ /* 0x040fe200078e0202 */
[----:B------:R-:W-:Y:S01]  /*4900*/  IADD3 R134, R0, 0x28, RZ ;  /* 0x0000002800867810 */ /* 0x000fe20007ffe0ff */
[----:B------:R-:W-:Y:S01]  /*4910*/  IMAD.IADD R145, R132, 0x1, R136 ;  /* 0x0000000184917824 */ /* 0x000fe200078e0288 */
[----:B------:R-:W-:Y:S01]  /*4920*/  IADD3 R140, R184, 0x1, RZ ;  /* 0x00000001b88c7810 */ /* 0x000fe20007ffe0ff */
[C-C-:B------:R-:W-:Y:S01]  /*4930*/  IMAD.IADD R148, R132.reuse, 0x1, R135.reuse ;  /* 0x0000000184947824 */ /* 0x140fe200078e0287 */
[----:B------:R-:W-:Y:S01]  /*4940*/  IMNMX R0, RZ, R141, !PT ;  /* 0x0000008dff007217 */ /* 0x000fe20007800200 */
[----:B------:R-:W-:Y:S01]  /*4950*/  IMAD.IADD R146, R132, 0x1, R134 ;  /* 0x0000000184927824 */ /* 0x000fe200078e0286 */
[----:B------:R-:W-:Y:S01]  /*4960*/  IMNMX R132, R142, R195, PT ;  /* 0x000000c38e847217 */ /* 0x000fe20003800200 */
[----:B------:R-:W-:Y:S01]  /*4970*/  IMAD.IADD R144, R2, 0x1, R136 ;  /* 0x0000000102907824 */ /* 0x000fe200078e0288 */
[-C--:B------:R-:W-:Y:S01]  /*4980*/  ISETP.GE.AND P2, PT, R184, R0.reuse, PT ;  /* 0x00000000b800720c */ /* 0x080fe20003f46270 */
[----:B------:R-:W-:Y:S01]  /*4990*/  IMAD.IADD R147, R2, 0x1, R135 ;  /* 0x0000000102937824 */ /* 0x000fe200078e0287 */
[----:B------:R-:W-:Y:S01]  /*49a0*/  ISETP.GE.AND P1, PT, R140, R0, PT ;  /* 0x000000008c00720c */ /* 0x000fe20003f26270 */
[----:B------:R-:W-:Y:S01]  /*49b0*/  IMAD.IADD R143, R2, 0x1, R134 ;  /* 0x00000001028f7824 */ /* 0x000fe200078e0286 */
[C---:B------:R-:W-:Y:S02]  /*49c0*/  IADD3 R139, R184.reuse, 0x8, RZ ;  /* 0x00000008b88b7810 */ /* 0x040fe40007ffe0ff */
[C---:B------:R-:W-:Y:S02]  /*49d0*/  IADD3 R138, R184.reuse, 0x9, RZ ;  /* 0x00000009b88a7810 */ /* 0x040fe40007ffe0ff */
[C---:B------:R-:W-:Y:S02]  /*49e0*/  IADD3 R137, R184.reuse, 0x10, RZ ;  /* 0x00000010b8897810 */ /* 0x040fe40007ffe0ff */
[C---:B------:R-:W-:Y:S02]  /*49f0*/  IADD3 R136, R184.reuse, 0x11, RZ ;  /* 0x00000011b8887810 */ /* 0x040fe40007ffe0ff */
[C---:B------:R-:W-:Y:S02]  /*4a00*/  IADD3 R135, R184.reuse, 0x18, RZ ;  /* 0x00000018b8877810 */ /* 0x040fe40007ffe0ff */
[C---:B------:R-:W-:Y:S02]  /*4a10*/  IADD3 R134, R184.reuse, 0x19, RZ ;  /* 0x00000019b8867810 */ /* 0x040fe40007ffe0ff */
[-C--:B------:R-:W-:Y:S02]  /*4a20*/  ISETP.GE.OR P2, PT, R184, R132.reuse, !P2 ;  /* 0x00000084b800720c */ /* 0x080fe40005746670 */
[----:B------:R-:W-:Y:S02]  /*4a30*/  IMNMX R2, RZ, R145, !PT ;  /* 0x00000091ff027217 */ /* 0x000fe40007800200 */
        /* <DEDUP_REMOVED lines=8> */
[-C--:B------:R-:W-:Y:S02]  /*4ac0*/  IMNMX R0, R144, R195.reuse, PT ;  /* 0x000000c390007217 */ /* 0x080fe40003800200 */
        /* <DEDUP_REMOVED lines=30> */
[----:B------:R-:W-:Y:S02]  /*4cb0*/  IMNMX R0, RZ, R148, !PT ;  /* 0x00000094ff007217 */ /* 0x000fe40007800200 */
[-C--:B------:R-:W-:Y:S02]  /*4cc0*/  IMNMX R132, R147, R195.reuse, PT ;  /* 0x000000c393847217 */ /* 0x080fe40003800200 */
[----:B------:R-:W-:Y:S02]  /*4cd0*/  FSEL R7, R7, -INF , !P0 ;  /* 0xff80000007077808 */ /* 0x000fe40004000000 */
[-C--:B------:R-:W-:Y:S02]  /*4ce0*/  ISETP.GE.AND P0, PT, R184, R0.reuse, PT ;  /* 0x00000000b800720c */ /* 0x080fe40003f06270 */
[----:B------:R-:W-:Y:S02]  /*4cf0*/  FSEL R18, R18, -INF , !P6 ;  /* 0xff80000012127808 */ /* 0x000fe40007000000 */
[----:B------:R-:W-:Y:S02]  /*4d00*/  ISETP.GE.AND P6, PT, R140, R0, PT ;  /* 0x000000008c00720c */ /* 0x000fe40003fc6270 */
[----:B------:R-:W-:Y:S02]  /*4d10*/  IMNMX R2, RZ, R146, !PT ;  /* 0x00000092ff027217 */ /* 0x000fe40007800200 */
        /* <DEDUP_REMOVED lines=14> */
[----:B------:R-:W-:Y:S02]  /*4e00*/  IMNMX R0, R143, R195, PT ;  /* 0x000000c38f007217 */ /* 0x000fe40003800200 */
        /* <DEDUP_REMOVED lines=37> */
.L_x_1200:
[C---:B------:R-:W-:Y:S01]  /*5060*/  FSETP.NEU.FTZ.AND P0, PT, R218.reuse, -INF , PT ;  /* 0xff800000da00780b */ /* 0x040fe20003f1d000 */
[----:B------:R-:W-:Y:S01]  /*5070*/  FMUL.FTZ R2, R218, 1.4426950216293334961 ;  /* 0x3fb8aa3bda027820 */ /* 0x000fe20000410000 */
[----:B------:R-:W-:Y:S01]  /*5080*/  IADD3 R132, R196, 0x3c6ef372, RZ ;  /* 0x3c6ef372c4847810 */ /* 0x000fe20007ffe0ff */
[----:B------:R-:W-:Y:S01]  /*5090*/  ULDC.U8 UR4, c[0x0][0x2d8] ;  /* 0x0000b60000047ab9 */ /* 0x000fe20000000000 */
[C---:B------:R-:W-:Y:S02]  /*50a0*/  FMUL.FTZ R0, R219.reuse, 1.4426950216293334961 ;  /* 0x3fb8aa3bdb007820 */ /* 0x040fe40000410000 */
[----:B------:R-:W-:Y:S02]  /*50b0*/  FSEL R2, R2, RZ, P0 ;  /* 0x000000ff02027208 */ /* 0x000fe40000000000 */
[----:B------:R-:W-:Y:S03]  /*50c0*/  FSETP.NEU.FTZ.AND P0, PT, R219, -INF , PT ;  /* 0xff800000db00780b */ /* 0x000fe60003f1d000 */
[--C-:B------:R-:W-:Y:S01]  /*50d0*/  FFMA.FTZ R20, R20, c[0x0][0x23c], -R2.reuse ;  /* 0x00008f0014147a23 */ /* 0x100fe20000010802 */
[----:B------:R-:W-:Y:S01]  /*50e0*/  FSEL R0, R0, RZ, P0 ;  /* 0x000000ff00007208 */ /* 0x000fe20000000000 */
[--C-:B------:R-:W-:Y:S01]  /*50f0*/  FFMA.FTZ R16, R16, c[0x0][0x23c], -R2.reuse ;  /* 0x00008f0010107a23 */ /* 0x100fe20000010802 */
[----:B------:R-:W-:Y:S01]  /*5100*/  FSETP.NEU.FTZ.AND P0, PT, R216, -INF , PT ;  /* 0xff800000d800780b */ /* 0x000fe20003f1d000 */
[----:B------:R1:W-:Y:S01]  /*5110*/  MUFU.EX2 R186, R20 ;  /* 0x0000001400ba7308 */ /* 0x0003e20000000800 */
[----:B------:R-:W-:Y:S02]  /*5120*/  FFMA.FTZ R32, R32, c[0x0][0x23c], -R2 ;  /* 0x00008f0020207a23 */ /* 0x000fe40000010802 */
[--C-:B------:R-:W-:Y:S02]  /*5130*/  FFMA.FTZ R7, R7, c[0x0][0x23c], -R0.reuse ;  /* 0x00008f0007077a23 */ /* 0x100fe40000010800 */
[--C-:B------:R-:W-:Y:S02]  /*5140*/  FFMA.FTZ R23, R23, c[0x0][0x23c], -R0.reuse ;  /* 0x00008f0017177a23 */ /* 0x100fe40000010800 */
[----:B------:R-:W-:Y:S02]  /*5150*/  FFMA.FTZ R22, R22, c[0x0][0x23c], -R0 ;  /* 0x00008f0016167a23 */ /* 0x000fe40000010800 */
[----:B------:R-:W-:Y:S01]  /*5160*/  FFMA.FTZ R33, R33, c[0x0][0x23c], -R2 ;  /* 0x00008f0021217a23 */ /* 0x000fe20000010802 */
[----:B------:R2:W-:Y:S01]  /*5170*/  MUFU.EX2 R166, R16 ;  /* 0x0000001000a67308 */ /* 0x0005e20000000800 */
[--C-:B------:R-:W-:Y:S02]  /*5180*/  FFMA.FTZ R35, R35, c[0x0][0x23c], -R0.reuse ;  /* 0x00008f0023237a23 */ /* 0x100fe40000010800 */
[--C-:B------:R-:W-:Y:S02]  /*5190*/  FFMA.FTZ R34, R34, c[0x0][0x23c], -R0.reuse ;  /* 0x00008f0022227a23 */ /* 0x100fe40000010800 */
[----:B------:R-:W-:Y:S02]  /*51a0*/  FFMA.FTZ R19, R19, c[0x0][0x23c], -R0 ;  /* 0x00008f0013137a23 */ /* 0x000fe40000010800 */
[----:B------:R-:W-:Y:S02]  /*51b0*/  FFMA.FTZ R4, R4, c[0x0][0x23c], -R2 ;  /* 0x00008f0004047a23 */ /* 0x000fe40000010802 */
[--C-:B------:R-:W-:Y:S01]  /*51c0*/  FFMA.FTZ R18, R18, c[0x0][0x23c], -R0.reuse ;  /* 0x00008f0012127a23 */ /* 0x100fe20000010800 */
[----:B------:R3:W-:Y:S01]  /*51d0*/  MUFU.EX2 R162, R7 ;  /* 0x0000000700a27308 */ /* 0x0007e20000000800 */
[----:B------:R-:W-:Y:S02]  /*51e0*/  FFMA.FTZ R158, R6, c[0x0][0x23c], -R0 ;  /* 0x00008f00069e7a23 */ /* 0x000fe40000010800 */
[----:B------:R-:W-:Y:S02]  /*51f0*/  FMUL.FTZ R0, R217, 1.4426950216293334961 ;  /* 0x3fb8aa3bd9007820 */ /* 0x000fe40000410000 */
[----:B-1----:R-:W-:Y:S02]  /*5200*/  FMUL.FTZ R20, R216, 1.4426950216293334961 ;  /* 0x3fb8aa3bd8147820 */ /* 0x002fe40000410000 */
[----:B------:R-:W-:Y:S03]  /*5210*/  FFMA.FTZ R21, R21, c[0x0][0x23c], -R2 ;  /* 0x00008f0015157a23 */ /* 0x000fe60000010802 */
[----:B------:R-:W-:Y:S01]  /*5220*/  FSEL R20, R20, RZ, P0 ;  /* 0x000000ff14147208 */ /* 0x000fe20000000000 */
[----:B------:R-:W-:Y:S01]  /*5230*/  MUFU.EX2 R191, R32 ;  /* 0x0000002000bf7308 */ /* 0x000fe20000000800 */
[----:B------:R-:W-:Y:S01]  /*5240*/  FSETP.NEU.FTZ.AND P0, PT, R217, -INF , PT ;  /* 0xff800000d900780b */ /* 0x000fe20003f1d000 */
[----:B--2---:R-:W-:Y:S03]  /*5250*/  IMAD R16, R194, 0x4, R246 ;  /* 0x00000004c2107824 */ /* 0x004fe600078e02f6 */
[----:B------:R-:W-:Y:S01]  /*5260*/  FSEL R0, R0, RZ, P0 ;  /* 0x000000ff00007208 */ /* 0x000fe20000000000 */
[--C-:B------:R-:W-:Y:S02]  /*5270*/  FFMA.FTZ R28, R28, c[0x0][0x23c], -R20.reuse ;  /* 0x00008f001c1c7a23 */ /* 0x100fe40000010814 */
[----:B------:R-:W-:Y:S02]  /*5280*/  FFMA.FTZ R12, R12, c[0x0][0x23c], -R20 ;  /* 0x00008f000c0c7a23 */ /* 0x000fe40000010814 */
[----:B------:R-:W-:Y:S01]  /*5290*/  MUFU.EX2 R187, R23 ;  /* 0x0000001700bb7308 */ /* 0x000fe20000000800 */
[--C-:B------:R-:W-:Y:S01]  /*52a0*/  FFMA.FTZ R31, R31, c[0x0][0x23c], -R0.reuse ;  /* 0x00008f001f1f7a23 */ /* 0x100fe20000010800 */
[----:B---3--:R-:W-:Y:S01]  /*52b0*/  IADD3 R7, R16, 0x2, RZ ;  /* 0x0000000210077810 */ /* 0x008fe20007ffe0ff */
[----:B------:R-:W-:Y:S02]  /*52c0*/  FFMA.FTZ R15, R15, c[0x0][0x23c], -R0 ;  /* 0x00008f000f0f7a23 */ /* 0x000fe40000010800 */
[--C-:B------:R-:W-:Y:S02]  /*52d0*/  FFMA.FTZ R153, R24, c[0x0][0x23c], -R20.reuse ;  /* 0x00008f0018997a23 */ /* 0x100fe40000010814 */
[----:B------:R-:W-:Y:S03]  /*52e0*/  IMAD.WIDE.U32 R6, R7, -0x326172a9, RZ ;  /* 0xcd9e8d5707067825 */ /* 0x000fe600078e00ff */
[----:B------:R1:W-:Y:S01]  /*52f0*/  MUFU.EX2 R185, R22 ;  /* 0x0000001600b97308 */ /* 0x0003e20000000800 */
[--C-:B------:R-:W-:Y:S02]  /*5300*/  FFMA.FTZ R148, R25, c[0x0][0x23c], -R20.reuse ;  /* 0x00008f0019947a23 */ /* 0x100fe40000010814 */
[----:B------:R-:W-:Y:S02]  /*5310*/  FFMA.FTZ R150, R13, c[0x0][0x23c], -R20 ;  /* 0x00008f000d967a23 */ /* 0x000fe40000010814 */
[----:B------:R-:W-:Y:S02]  /*5320*/  FFMA.FTZ R149, R10, c[0x0][0x23c], -R0 ;  /* 0x00008f000a957a23 */ /* 0x000fe40000010800 */
[----:B------:R-:W-:Y:S03]  /*5330*/  FFMA.FTZ R145, R9, c[0x0][0x23c], -R20 ;  /* 0x00008f0009917a23 */ /* 0x000fe60000010814 */
[----:B------:R2:W-:Y:S01]  /*5340*/  MUFU.EX2 R189, R33 ;  /* 0x0000002100bd7308 */ /* 0x0005e20000000800 */
[--C-:B------:R-:W-:Y:S02]  /*5350*/  FFMA.FTZ R27, R27, c[0x0][0x23c], -R0.reuse ;  /* 0x00008f001b1b7a23 */ /* 0x100fe40000010800 */
[----:B------:R-:W-:Y:S07]  /*5360*/  FFMA.FTZ R26, R26, c[0x0][0x23c], -R0 ;  /* 0x00008f001a1a7a23 */ /* 0x000fee0000010800 */
[----:B------:R3:W4:Y:S01]  /*5370*/  MUFU.EX2 R192, R35 ;  /* 0x0000002300c07308 */ /* 0x0007220000000800 */
[----:B-1----:R-:W-:Y:S05]  /*5380*/  IMAD.WIDE.U32 R22, R239, -0x326172a9, RZ ;  /* 0xcd9e8d57ef167825 */ /* 0x002fea00078e00ff */
[----:B------:R-:W-:Y:S04]  /*5390*/  LOP3.LUT R132, R22, R132, RZ, 0x3c, !PT ;  /* 0x0000008416847212 */ /* 0x000fe800078e3cff */
[----:B------:R1:W-:Y:S01]  /*53a0*/  MUFU.EX2 R190, R34 ;  /* 0x0000002200be7308 */ /* 0x0003e20000000800 */
[----:B--2---:R-:W-:Y:S01]  /*53b0*/  IMAD.WIDE.U32 R32, R16, -0x326172a9, RZ ;  /* 0xcd9e8d5710207825 */ /* 0x004fe200078e00ff */
[----:B------:R-:W-:Y:S08]  /*53c0*/  IADD3 R16, R197, 0x76cf5d0a, RZ ;  /* 0x76cf5d0ac5107810 */ /* 0x000ff00007ffe0ff */
[----:B------:R2:W-:Y:S01]  /*53d0*/  MUFU.EX2 R167, R19 ;  /* 0x0000001300a77308 */ /* 0x0005e20000000800 */
[----:B---3--:R-:W-:Y:S09]  /*53e0*/  IADD3 R35, R196, -0x61c88647, RZ ;  /* 0x9e3779b9c4237810 */ /* 0x008ff20007ffe0ff */
[----:B------:R3:W-:Y:S01]  /*53f0*/  MUFU.EX2 R159, R4 ;  /* 0x00000004009f7308 */ /* 0x0007e20000000800 */
[C-C-:B-1----:R-:W-:Y:S02]  /*5400*/  LOP3.LUT R34, R23.reuse, R32, R35.reuse, 0x96, !PT ;  /* 0x0000002017227212 */ /* 0x142fe400078e9623 */
[----:B------:R-:W-:Y:S03]  /*5410*/  LOP3.LUT R32, R23, R6, R35, 0x96, !PT ;  /* 0x0000000617207212 */ /* 0x000fe600078e9623 */
[----:B------:R-:W-:Y:S04]  /*5420*/  IMAD.WIDE.U32 R34, R34, -0x2daee0ad, RZ ;  /* 0xd2511f5322227825 */ /* 0x000fe800078e00ff */
[----:B------:R1:W1:Y:S01]  /*5430*/  MUFU.EX2 R188, R28 ;  /* 0x0000001c00bc7308 */ /* 0x0002620000000800 */
[-C--:B--2---:R-:W-:Y:S01]  /*5440*/  LOP3.LUT R19, R33, R229.reuse, RZ, 0x3c, !PT ;  /* 0x000000e521137212 */ /* 0x084fe200078e3cff */
[----:B------:R-:W-:Y:S08]  /*5450*/  IMAD.WIDE.U32 R32, R32, -0x2daee0ad, RZ ;  /* 0xd2511f5320207825 */ /* 0x000ff000078e00ff */
[----:B------:R2:W-:Y:S01]  /*5460*/  MUFU.EX2 R163, R12 ;  /* 0x0000000c00a37308 */ /* 0x0005e20000000800 */
[----:B---3--:R-:W-:Y:S01]  /*5470*/  LOP3.LUT R4, R7, R229, RZ, 0x3c, !PT ;  /* 0x000000e507047212 */ /* 0x008fe200078e3cff */
[----:B------:R-:W-:Y:S05]  /*5480*/  IMAD.WIDE.U32 R6, R19, -0x2daee0ad, RZ ;  /* 0xd2511f5313067825 */ /* 0x000fea00078e00ff */
[----:B------:R-:W-:Y:S03]  /*5490*/  LOP3.LUT R22, R35, R6, R16, 0x96, !PT ;  /* 0x0000000623167212 */ /* 0x000fe600078e9610 */
[----:B------:R3:W-:Y:S01]  /*54a0*/  MUFU.EX2 R165, R18 ;  /* 0x0000001200a57308 */ /* 0x0007e20000000800 */
[--C-:B-1----:R-:W-:Y:S02]  /*54b0*/  FFMA.FTZ R28, R17, c[0x0][0x23c], -R2.reuse ;  /* 0x00008f00111c7a23 */ /* 0x102fe40000010802 */
[----:B------:R-:W-:Y:S01]  /*54c0*/  FFMA.FTZ R2, R5, c[0x0][0x23c], -R2 ;  /* 0x00008f0005027a23 */ /* 0x000fe20000010802 */
[----:B------:R-:W-:Y:S01]  /*54d0*/  IADD3 R5, R197, -0x4498517b, RZ ;  /* 0xbb67ae85c5057810 */ /* 0x000fe20007ffe0ff */
[----:B------:R-:W-:Y:S05]  /*54e0*/  IMAD.WIDE.U32 R22, R22, -0x326172a9, RZ ;  /* 0xcd9e8d5716167825 */ /* 0x000fea00078e00ff */
[----:B------:R1:W-:Y:S01]  /*54f0*/  MUFU.EX2 R161, R15 ;  /* 0x0000000f00a17308 */ /* 0x0003e20000000800 */
[----:B--2---:R-:W-:Y:S01]  /*5500*/  LOP3.LUT R12, R236, R5, RZ, 0x3c, !PT ;  /* 0x00000005ec0c7212 */ /* 0x004fe200078e3cff */
[----:B------:R-:W-:Y:S03]  /*5510*/  IMAD.WIDE.U32 R4, R4, -0x2daee0ad, RZ ;  /* 0xd2511f5304047825 */ /* 0x000fe600078e00ff */
[C---:B------:R-:W-:Y:S02]  /*5520*/  LOP3.LUT R7, R12.reuse, R7, RZ, 0x3c, !PT ;  /* 0x000000070c077212 */ /* 0x040fe400078e3cff */
[----:B------:R-:W-:Y:S03]  /*5530*/  LOP3.LUT R5, R12, R5, RZ, 0x3c, !PT ;  /* 0x000000050c057212 */ /* 0x000fe600078e3cff */
[----:B------:R-:W-:Y:S01]  /*5540*/  MUFU.EX2 R160, R28 ;  /* 0x0000001c00a07308 */ /* 0x000fe20000000800 */
[----:B------:R-:W-:Y:S01]  /*5550*/  LOP3.LUT R16, R33, R4, R16, 0x96, !PT ;  /* 0x0000000421107212 */ /* 0x000fe200078e9610 */
[----:B------:R-:W-:Y:S01]  /*5560*/  IMAD.WIDE.U32 R6, R7, -0x326172a9, RZ ;  /* 0xcd9e8d5707067825 */ /* 0x000fe200078e00ff */
[----:B------:R-:W-:Y:S03]  /*5570*/  IADD3 R12, R196, -0x255992d5, RZ ;  /* 0xdaa66d2bc40c7810 */ /* 0x000fe60007ffe0ff */
[----:B------:R-:W-:Y:S01]  /*5580*/  IMAD.WIDE.U32 R16, R16, -0x326172a9, RZ ;  /* 0xcd9e8d5710107825 */ /* 0x000fe200078e00ff */
[--C-:B---3--:R-:W-:Y:S02]  /*5590*/  LOP3.LUT R18, R23, R6, R12.reuse, 0x96, !PT ;  /* 0x0000000617127212 */ /* 0x108fe400078e960c */
[C---:B------:R-:W-:Y:S01]  /*55a0*/  LOP3.LUT R7, R132.reuse, R7, RZ, 0x3c, !PT ;  /* 0x0000000784077212 */ /* 0x040fe200078e3cff */
[----:B------:R2:W-:Y:S01]  /*55b0*/  MUFU.EX2 R164, R21 ;  /* 0x0000001500a47308 */ /* 0x0005e20000000800 */
[----:B------:R-:W-:Y:S01]  /*55c0*/  IMAD.WIDE.U32 R4, R5, -0x326172a9, RZ ;  /* 0xcd9e8d5705047825 */ /* 0x000fe200078e00ff */
[----:B-1----:R-:W-:Y:S03]  /*55d0*/  IADD3 R15, R197, -0x126145ec, RZ ;  /* 0xed9eba14c50f7810 */ /* 0x002fe60007ffe0ff */
[----:B------:R-:W-:Y:S01]  /*55e0*/  IMAD.WIDE.U32 R6, R7, -0x2daee0ad, RZ ;  /* 0xd2511f5307067825 */ /* 0x000fe200078e00ff */
[----:B------:R-:W-:Y:S02]  /*55f0*/  LOP3.LUT R5, R132, R5, RZ, 0x3c, !PT ;  /* 0x0000000584057212 */ /* 0x000fe400078e3cff */
[----:B------:R-:W-:Y:S01]  /*5600*/  LOP3.LUT R132, R17, R4, R12, 0x96, !PT ;  /* 0x0000000411847212 */ /* 0x000fe200078e960c */
[----:B------:R-:W-:Y:S01]  /*5610*/  IMAD.WIDE.U32 R18, R18, -0x2daee0ad, RZ ;  /* 0xd2511f5312127825 */ /* 0x000fe200078e00ff */
[----:B------:R-:W-:Y:S01]  /*5620*/  IADD3 R17, R197, 0x32370b8f, RZ ;  /* 0x32370b8fc5117810 */ /* 0x000fe20007ffe0ff */
[----:B------:R-:W-:Y:S02]  /*5630*/  MUFU.EX2 R151, R2 ;  /* 0x0000000200977308 */ /* 0x000fe40000000800 */
[----:B------:R-:W-:Y:S01]  /*5640*/  IMAD.WIDE.U32 R132, R132, -0x2daee0ad, RZ ;  /* 0xd2511f5384847825 */ /* 0x000fe200078e00ff */
[----:B------:R-:W-:Y:S02]  /*5650*/  LOP3.LUT R12, R19, R6, R15, 0x96, !PT ;  /* 0x00000006130c7212 */ /* 0x000fe400078e960f */
[----:B------:R-:W-:Y:S01]  /*5660*/  IADD3 R19, R196, 0x78dde6e4, RZ ;  /* 0x78dde6e4c4137810 */ /* 0x000fe20007ffe0ff */
[----:B------:R-:W-:Y:S01]  /*5670*/  IMAD.WIDE.U32 R4, R5, -0x2daee0ad, RZ ;  /* 0xd2511f5305047825 */ /* 0x000fe200078e00ff */
[--C-:B------:R-:W-:Y:S03]  /*5680*/  LOP3.LUT R7, R7, R34, R17.reuse, 0x96, !PT ;  /* 0x0000002207077212 */ /* 0x100fe600078e9611 */
[----:B------:R-:W-:Y:S01]  /*5690*/  IMAD.WIDE.U32 R12, R12, -0x326172a9, RZ ;  /* 0xcd9e8d570c0c7825 */ /* 0x000fe200078e00ff */
[----:B------:R-:W-:Y:S01]  /*56a0*/  LOP3.LUT R5, R5, R32, R17, 0x96, !PT ;  /* 0x0000002005057212 */ /* 0x000fe200078e9611 */
[----:B------:R-:W-:Y:S01]  /*56b0*/  MUFU.EX2 R158, R158 ;  /* 0x0000009e009e7308 */ /* 0x000fe20000000800 */
[----:B------:R-:W-:Y:S01]  /*56c0*/  LOP3.LUT R15, R133, R4, R15, 0x96, !PT ;  /* 0x00000004850f7212 */ /* 0x000fe200078e960f */
[----:B------:R-:W-:Y:S01]  /*56d0*/  FFMA.FTZ R17, R8, c[0x0][0x23c], -R20 ;  /* 0x00008f0008117a23 */ /* 0x000fe20000010814 */
[----:B--2---:R-:W-:Y:S01]  /*56e0*/  IADD3 R21, R196, 0x1715609d, RZ ;  /* 0x1715609dc4157810 */ /* 0x004fe20007ffe0ff */
[----:B------:R-:W-:Y:S04]  /*56f0*/  IMAD.WIDE.U32 R4, R5, -0x326172a9, RZ ;  /* 0xcd9e8d5705047825 */ /* 0x000fe800078e00ff */
[----:B------:R-:W-:Y:S01]  /*5700*/  IMAD.WIDE.U32 R24, R15, -0x326172a9, RZ ;  /* 0xcd9e8d570f187825 */ /* 0x000fe200078e00ff */
[----:B------:R-:W-:Y:S01]  /*5710*/  LOP3.LUT R8, R5, R16, R19, 0x96, !PT ;  /* 0x0000001005087212 */ /* 0x000fe200078e9613 */
[----:B------:R1:W-:Y:S02]  /*5720*/  MUFU.EX2 R156, R17 ;  /* 0x00000011009c7308 */ /* 0x0003e40000000800 */
[----:B------:R-:W-:Y:S01]  /*5730*/  IMAD.WIDE.U32 R6, R7, -0x326172a9, RZ ;  /* 0xcd9e8d5707067825 */ /* 0x000fe200078e00ff */
[----:B------:R-:W-:Y:S03]  /*5740*/  LOP3.LUT R5, R25, R4, R21, 0x96, !PT ;  /* 0x0000000419057212 */ /* 0x000fe600078e9615 */
[--C-:B------:R-:W-:Y:S01]  /*5750*/  FFMA.FTZ R4, R11, c[0x0][0x23c], -R0.reuse ;  /* 0x00008f000b047a23 */ /* 0x100fe20000010800 */
[----:B------:R-:W-:Y:S01]  /*5760*/  LOP3.LUT R22, R7, R22, R19, 0x96, !PT ;  /* 0x0000001607167212 */ /* 0x000fe200078e9613 */
[----:B------:R-:W-:Y:S01]  /*5770*/  FFMA.FTZ R15, R14, c[0x0][0x23c], -R0 ;  /* 0x00008f000e0f7a23 */ /* 0x000fe20000010800 */
[----:B------:R-:W-:Y:S01]  /*5780*/  LOP3.LUT R6, R13, R6, R21, 0x96, !PT ;  /* 0x000000060d067212 */ /* 0x000fe200078e9615 */
[----:B------:R2:W-:Y:S01]  /*5790*/  MUFU.EX2 R155, R4 ;  /* 0x00000004009b7308 */ /* 0x0005e20000000800 */
[----:B------:R-:W-:Y:S01]  /*57a0*/  IADD3 R19, R197, -0x56f99767, RZ ;  /* 0xa9066899c5137810 */ /* 0x000fe20007ffe0ff */
[----:B------:R-:W-:Y:S04]  /*57b0*/  IMAD.WIDE.U32 R10, R22, -0x2daee0ad, RZ ;  /* 0xd2511f53160a7825 */ /* 0x000fe800078e00ff */
[----:B------:R-:W-:Y:S01]  /*57c0*/  IMAD.WIDE.U32 R6, R6, -0x2daee0ad, RZ ;  /* 0xd2511f5306067825 */ /* 0x000fe200078e00ff */
[----:B------:R-:W-:Y:S03]  /*57d0*/  LOP3.LUT R18, R11, R18, R19, 0x96, !PT ;  /* 0x000000120b127212 */ /* 0x000fe600078e9613 */
[----:B------:R3:W-:Y:S01]  /*57e0*/  MUFU.EX2 R154, R15 ;  /* 0x0000000f009a7308 */ /* 0x0007e20000000800 */
[----:B------:R-:W-:Y:S01]  /*57f0*/  IMAD.WIDE.U32 R8, R8, -0x2daee0ad, RZ ;  /* 0xd2511f5308087825 */ /* 0x000fe200078e00ff */
[----:B------:R-:W-:Y:S02]  /*5800*/  SHF.R.U32.HI R11, RZ, 0x18, R6 ;  /* 0x00000018ff0b7819 */ /* 0x000fe40000011606 */
[----:B-1----:R-:W-:Y:S01]  /*5810*/  IADD3 R17, R197, 0x646e171e, RZ ;  /* 0x646e171ec5117810 */ /* 0x002fe20007ffe0ff */
[----:B------:R-:W-:Y:S01]  /*5820*/  FFMA.FTZ R0, R30, c[0x0][0x23c], -R0 ;  /* 0x00008f001e007a23 */ /* 0x000fe20000010800 */
[C---:B------:R-:W-:Y:S01]  /*5830*/  LOP3.LUT R13, R6.reuse, 0xff, RZ, 0xc0, !PT ;  /* 0x000000ff060d7812 */ /* 0x040fe200078ec0ff */
[----:B------:R-:W-:Y:S01]  /*5840*/  FFMA.FTZ R20, R29, c[0x0][0x23c], -R20 ;  /* 0x00008f001d147a23 */ /* 0x000fe20000010814 */
[----:B------:R-:W-:Y:S02]  /*5850*/  LOP3.LUT R10, R7, R10, R17, 0x96, !PT ;  /* 0x0000000a070a7212 */ /* 0x000fe400078e9611 */
[----:B------:R-:W-:Y:S01]  /*5860*/  ISETP.LE.U32.AND P2, PT, R11, UR4, PT ;  /* 0x000000040b007c0c */ /* 0x000fe2000bf43070 */
[----:B------:R-:W-:Y:S01]  /*5870*/  MUFU.EX2 R149, R149 ;  /* 0x0000009500957308 */ /* 0x000fe20000000800 */
[----:B------:R-:W-:Y:S01]  /*5880*/  LOP3.LUT R132, R9, R132, R19, 0x96, !PT ;  /* 0x0000008409847212 */ /* 0x000fe200078e9613 */
[----:B--2---:R-:W-:Y:S01]  /*5890*/  IMAD.WIDE.U32 R4, R5, -0x2daee0ad, RZ ;  /* 0xd2511f5305047825 */ /* 0x004fe200078e00ff */
[----:B------:R-:W-:Y:S02]  /*58a0*/  ISETP.LE.U32.AND P3, PT, R13, UR4, PT ;  /* 0x000000040d007c0c */ /* 0x000fe4000bf63070 */
[----:B------:R-:W-:Y:S02]  /*58b0*/  LOP3.LUT R16, R6, 0xffff, RZ, 0xc0, !PT ;  /* 0x0000ffff06107812 */ /* 0x000fe400078ec0ff */
[C---:B------:R-:W-:Y:S02]  /*58c0*/  LOP3.LUT R19, R4.reuse, 0xffff, RZ, 0xc0, !PT ;  /* 0x0000ffff04137812 */ /* 0x040fe400078ec0ff */
[----:B------:R-:W-:Y:S01]  /*58d0*/  LOP3.LUT R9, R5, R8, R17, 0x96, !PT ;  /* 0x0000000805097212 */ /* 0x000fe200078e9611 */
[----:B------:R-:W-:Y:S01]  /*58e0*/  MUFU.EX2 R145, R145 ;  /* 0x0000009100917308 */ /* 0x000fe20000000800 */
[--C-:B------:R-:W-:Y:S02]  /*58f0*/  SHF.R.U32.HI R17, RZ, 0x10, R4.reuse ;  /* 0x00000010ff117819 */ /* 0x100fe40000011604 */
[----:B------:R-:W-:Y:S02]  /*5900*/  LOP3.LUT R11, R4, 0xff, RZ, 0xc0, !PT ;  /* 0x000000ff040b7812 */ /* 0x000fe400078ec0ff */
[----:B------:R-:W-:Y:S02]  /*5910*/  SHF.R.U32.HI R13, RZ, 0x18, R4 ;  /* 0x00000018ff0d7819 */ /* 0x000fe40000011604 */
[----:B------:R-:W-:Y:S02]  /*5920*/  LOP3.LUT R4, R10, 0xff, RZ, 0xc0, !PT ;  /* 0x000000ff0a047812 */ /* 0x000fe400078ec0ff */
[----:B------:R-:W-:Y:S01]  /*5930*/  SHF.R.U32.HI R2, RZ, 0x18, R10 ;  /* 0x00000018ff027819 */ /* 0x000fe2000001160a */
[----:B------:R-:W-:Y:S01]  /*5940*/  MUFU.EX2 R144, R0 ;  /* 0x0000000000907308 */ /* 0x000fe20000000800 */
[----:B------:R-:W-:Y:S01]  /*5950*/  SHF.R.U32.HI R14, RZ, 0x10, R6 ;  /* 0x00000010ff0e7819 */ /* 0x000fe20000011606 */
[----:B------:R-:W-:Y:S01]  /*5960*/  IMAD.WIDE.U32 R6, R18, -0x326172a9, RZ ;  /* 0xcd9e8d5712067825 */ /* 0x000fe200078e00ff */
[----:B------:R-:W-:Y:S02]  /*5970*/  IADD3 R18, R196, -0x4ab325aa, RZ ;  /* 0xb54cda56c4127810 */ /* 0x000fe40007ffe0ff */
[----:B------:R-:W-:Y:S02]  /*5980*/  ISETP.LE.U32.AND P6, PT, R4, UR4, PT ;  /* 0x0000000404007c0c */ /* 0x000fe4000bfc3070 */
[----:B------:R-:W-:Y:S02]  /*5990*/  ISETP.LE.U32.AND P4, PT, R2, UR4, PT ;  /* 0x0000000402007c0c */ /* 0x000fe4000bf83070 */
[----:B------:R-:W-:Y:S01]  /*59a0*/  LOP3.LUT R8, R7, R12, R18, 0x96, !PT ;  /* 0x0000000c07087212 */ /* 0x000fe200078e9612 */
[----:B------:R-:W-:Y:S01]  /*59b0*/  MUFU.EX2 R150, R150 ;  /* 0x0000009600967308 */ /* 0x000fe20000000800 */
[----:B------:R-:W-:Y:S02]  /*59c0*/  LOP3.LUT R5, R14, 0xff, RZ, 0xc0, !PT ;  /* 0x000000ff0e057812 */ /* 0x000fe400078ec0ff */
[----:B------:R-:W-:Y:S02]  /*59d0*/  SHF.R.U32.HI R12, RZ, 0x18, R6 ;  /* 0x00000018ff0c7819 */ /* 0x000fe40000011606 */
[----:B------:R-:W-:Y:S02]  /*59e0*/  ISETP.LE.U32.AND P1, PT, R11, UR4, PT ;  /* 0x000000040b007c0c */ /* 0x000fe4000bf23070 */
[C---:B------:R-:W-:Y:S02]  /*59f0*/  LOP3.LUT R11, R6.reuse, 0xff, RZ, 0xc0, !PT ;  /* 0x000000ff060b7812 */ /* 0x040fe400078ec0ff */
[----:B---3--:R-:W-:Y:S01]  /*5a00*/  LOP3.LUT R15, R6, 0xffff, RZ, 0xc0, !PT ;  /* 0x0000ffff060f7812 */ /* 0x008fe200078ec0ff */
[----:B------:R-:W-:Y:S01]  /*5a10*/  MUFU.EX2 R152, R27 ;  /* 0x0000001b00987308 */ /* 0x000fe20000000800 */
[----:B------:R-:W-:Y:S02]  /*5a20*/  SHF.R.U32.HI R7, RZ, 0x10, R10 ;  /* 0x00000010ff077819 */ /* 0x000fe4000001160a */
[----:B------:R-:W-:Y:S01]  /*5a30*/  ISETP.LE.U32.AND P5, PT, R5, UR4, PT ;  /* 0x0000000405007c0c */ /* 0x000fe2000bfa3070 */
[----:B------:R-:W-:Y:S01]  /*5a40*/  IMAD.WIDE.U32 R4, R132, -0x326172a9, RZ ;  /* 0xcd9e8d5784047825 */ /* 0x000fe200078e00ff */
[----:B------:R-:W-:Y:S02]  /*5a50*/  SHF.R.U32.HI R14, RZ, 0x10, R6 ;  /* 0x00000010ff0e7819 */ /* 0x000fe40000011606 */
[----:B------:R-:W-:Y:S02]  /*5a60*/  SHF.R.U32.HI R6, RZ, 0x8, R16 ;  /* 0x00000008ff067819 */ /* 0x000fe40000011610 */
[----:B------:R-:W-:Y:S01]  /*5a70*/  LOP3.LUT R7, R7, 0xff, RZ, 0xc0, !PT ;  /* 0x000000ff07077812 */ /* 0x000fe200078ec0ff */
[----:B------:R-:W-:Y:S01]  /*5a80*/  MUFU.EX2 R146, R26 ;  /* 0x0000001a00927308 */ /* 0x000fe20000000800 */
[----:B------:R-:W-:Y:S02]  /*5a90*/  LOP3.LUT R6, R6, 0xffff, RZ, 0xc0, !PT ;  /* 0x0000ffff06067812 */ /* 0x000fe400078ec0ff */
[----:B------:R-:W-:Y:S02]  /*5aa0*/  ISETP.LE.U32.AND P0, PT, R13, UR4, PT ;  /* 0x000000040d007c0c */ /* 0x000fe4000bf03070 */
[----:B------:R-:W-:Y:S02]  /*5ab0*/  LOP3.LUT R13, R4, 0xffff, RZ, 0xc0, !PT ;  /* 0x0000ffff040d7812 */ /* 0x000fe400078ec0ff */
[----:B------:R-:W-:Y:S02]  /*5ac0*/  LOP3.LUT R2, R5, R24, R18, 0x96, !PT ;  /* 0x0000001805027212 */ /* 0x000fe400078e9612 */
[----:B------:R-:W-:Y:S01]  /*5ad0*/  LOP3.LUT R5, R8, 0xff, RZ, 0xc0, !PT ;  /* 0x000000ff08057812 */ /* 0x000fe200078ec0ff */
[----:B------:R-:W-:Y:S01]  /*5ae0*/  MUFU.EX2 R153, R153 ;  /* 0x0000009900997308 */ /* 0x000fe20000000800 */
[----:B------:R-:W-:Y:S09]  /*5af0*/  LOP3.LUT R10, R10, 0xffff, RZ, 0xc0, !PT ;  /* 0x0000ffff0a0a7812 */ /* 0x000ff200078ec0ff */
[----:B------:R-:W-:Y:S10]  /*5b00*/  MUFU.EX2 R148, R148 ;  /* 0x0000009400947308 */ /* 0x000ff40000000800 */
[----:B------:R-:W1:Y:S10]  /*5b10*/  MUFU.EX2 R157, R31 ;  /* 0x0000001f009d7308 */ /* 0x000e740000000800 */
[----:B------:R-:W2:Y:S01]  /*5b20*/  MUFU.EX2 R147, R20 ;  /* 0x0000001400937308 */ /* 0x000ea20000000800 */
[----:B----4-:R-:W-:Y:S01]  /*5b30*/  @!P2 FADD.FTZ R192, -R192, -RZ ;  /* 0x800000ffc0c0a221 */ /* 0x010fe20000010100 */
[----:B------:R-:W-:Y:S01]  /*5b40*/  ISETP.LE.U32.AND P2, PT, R12, UR4, PT ;  /* 0x000000040c007c0c */ /* 0x000fe2000bf43070 */
[----:B------:R-:W-:Y:S01]  /*5b50*/  @!P3 FADD.FTZ R191, -R191, -RZ ;  /* 0x800000ffbfbfb221 */ /* 0x000fe20000010100 */
[----:B------:R-:W-:Y:S01]  /*5b60*/  ISETP.LE.U32.AND P3, PT, R11, UR4, PT ;  /* 0x000000040b007c0c */ /* 0x000fe2000bf63070 */
[----:B------:R-:W-:Y:S01]  /*5b70*/  @!P6 FADD.FTZ R186, -R186, -RZ ;  /* 0x800000ffbabae221 */ /* 0x000fe20000010100 */
[----:B------:R-:W-:Y:S01]  /*5b80*/  ISETP.LE.U32.AND P6, PT, R7, UR4, PT ;  /* 0x0000000407007c0c */ /* 0x000fe2000bfc3070 */
[----:B------:R-:W-:Y:S01]  /*5b90*/  @!P4 FADD.FTZ R187, -R187, -RZ ;  /* 0x800000ffbbbbc221 */ /* 0x000fe20000010100 */
[----:B------:R-:W-:Y:S01]  /*5ba0*/  LOP3.LUT R11, R4, 0xff, RZ, 0xc0, !PT ;  /* 0x000000ff040b7812 */ /* 0x000fe200078ec0ff */
[----:B------:R-:W-:Y:S01]  /*5bb0*/  @!P1 FADD.FTZ R188, -R188, -RZ ;  /* 0x800000ffbcbc9221 */ /* 0x000fe20000010100 */
[--C-:B------:R-:W-:Y:S01]  /*5bc0*/  SHF.R.U32.HI R7, RZ, 0x18, R4.reuse ;  /* 0x00000018ff077819 */ /* 0x100fe20000011604 */
[----:B------:R-:W-:Y:S01]  /*5bd0*/  @!P5 FADD.FTZ R190, -R190, -RZ ;  /* 0x800000ffbebed221 */ /* 0x000fe20000010100 */
[----:B------:R-:W-:Y:S02]  /*5be0*/  SHF.R.U32.HI R12, RZ, 0x10, R4 ;  /* 0x00000010ff0c7819 */ /* 0x000fe40000011604 */
[----:B------:R-:W-:Y:S01]  /*5bf0*/  SHF.R.U32.HI R4, RZ, 0x18, R8 ;  /* 0x00000018ff047819 */ /* 0x000fe20000011608 */
[----:B------:R-:W-:Y:S01]  /*5c00*/  @!P2 FADD.FTZ R167, -R167, -RZ ;  /* 0x800000ffa7a7a221 */ /* 0x000fe20000010100 */
[----:B------:R-:W-:Y:S01]  /*5c10*/  ISETP.LE.U32.AND P4, PT, R6, UR4, PT ;  /* 0x0000000406007c0c */ /* 0x000fe2000bf83070 */
[----:B------:R-:W-:Y:S01]  /*5c20*/  @!P3 FADD.FTZ R166, -R166, -RZ ;  /* 0x800000ffa6a6b221 */ /* 0x000fe20000010100 */
[----:B------:R-:W-:Y:S01]  /*5c30*/  ISETP.LE.U32.AND P1, PT, R4, UR4, PT ;  /* 0x0000000404007c0c */ /* 0x000fe2000bf23070 */
[----:B------:R-:W-:Y:S01]  /*5c40*/  @!P6 FADD.FTZ R185, -R185, -RZ ;  /* 0x800000ffb9b9e221 */ /* 0x000fe20000010100 */
[----:B------:R-:W-:Y:S01]  /*5c50*/  LOP3.LUT R4, R14, 0xff, RZ, 0xc0, !PT ;  /* 0x000000ff0e047812 */ /* 0x000fe200078ec0ff */
[----:B-1----:R-:W-:Y:S01]  /*5c60*/  @!P0 FADD.FTZ R157, -R157, -RZ ;  /* 0x800000ff9d9d8221 */ /* 0x002fe20000010100 */
[----:B------:R-:W-:Y:S02]  /*5c70*/  ISETP.LE.U32.AND P3, PT, R5, UR4, PT ;  /* 0x0000000405007c0c */ /* 0x000fe4000bf63070 */
[----:B------:R-:W-:Y:S02]  /*5c80*/  ISETP.LE.U32.AND P2, PT, R4, UR4, PT ;  /* 0x0000000404007c0c */ /* 0x000fe4000bf43070 */
[----:B------:R-:W-:Y:S02]  /*5c90*/  LOP3.LUT R6, R9, 0xff, RZ, 0xc0, !PT ;  /* 0x000000ff09067812 */ /* 0x000fe400078ec0ff */
[----:B------:R-:W-:Y:S01]  /*5ca0*/  SHF.R.U32.HI R4, RZ, 0x8, R10 ;  /* 0x00000008ff047819 */ /* 0x000fe2000001160a */
[----:B------:R-:W-:Y:S01]  /*5cb0*/  @!P4 FADD.FTZ R189, -R189, -RZ ;  /* 0x800000ffbdbdc221 */ /* 0x000fe20000010100 */
[----:B------:R-:W-:Y:S01]  /*5cc0*/  ISETP.LE.U32.AND P5, PT, R6, UR4, PT ;  /* 0x0000000406007c0c */ /* 0x000fe2000bfa3070 */
[----:B------:R-:W-:Y:S01]  /*5cd0*/  @!P1 FADD.FTZ R162, -R162, -RZ ;  /* 0x800000ffa2a29221 */ /* 0x000fe20000010100 */
[----:B------:R-:W-:Y:S02]  /*5ce0*/  ISETP.LE.U32.AND P6, PT, R11, UR4, PT ;  /* 0x000000040b007c0c */ /* 0x000fe4000bfc3070 */
[----:B------:R-:W-:Y:S01]  /*5cf0*/  SHF.R.U32.HI R6, RZ, 0x10, R8 ;  /* 0x00000010ff067819 */ /* 0x000fe20000011608 */
[----:B------:R-:W-:Y:S01]  /*5d00*/  @!P3 FADD.FTZ R159, -R159, -RZ ;  /* 0x800000ff9f9fb221 */ /* 0x000fe20000010100 */
[----:B------:R-:W-:Y:S01]  /*5d10*/  LOP3.LUT R4, R4, 0xffff, RZ, 0xc0, !PT ;  /* 0x0000ffff04047812 */ /* 0x000fe200078ec0ff */
[----:B------:R-:W-:Y:S01]  /*5d20*/  @!P2 FADD.FTZ R165, -R165, -RZ ;  /* 0x800000ffa5a5a221 */ /* 0x000fe20000010100 */
[----:B------:R-:W-:Y:S02]  /*5d30*/  ISETP.LE.U32.AND P4, PT, R7, UR4, PT ;  /* 0x0000000407007c0c */ /* 0x000fe4000bf83070 */
[----:B------:R-:W-:Y:S02]  /*5d40*/  LOP3.LUT R6, R6, 0xff, RZ, 0xc0, !PT ;  /* 0x000000ff06067812 */ /* 0x000fe400078ec0ff */
[----:B------:R-:W-:Y:S01]  /*5d50*/  ISETP.LE.U32.AND P1, PT, R4, UR4, PT ;  /* 0x0000000404007c0c */ /* 0x000fe2000bf23070 */
[----:B------:R-:W-:Y:S01]  /*5d60*/  @!P5 FADD.FTZ R153, -R153, -RZ ;  /* 0x800000ff9999d221 */ /* 0x000fe20000010100 */
[----:B------:R-:W-:Y:S01]  /*5d70*/  SHF.R.U32.HI R5, RZ, 0x8, R15 ;  /* 0x00000008ff057819 */ /* 0x000fe2000001160f */
[----:B------:R-:W-:Y:S01]  /*5d80*/  @!P6 FADD.FTZ R163, -R163, -RZ ;  /* 0x800000ffa3a3e221 */ /* 0x000fe20000010100 */
[----:B------:R-:W-:Y:S02]  /*5d90*/  SHF.R.U32.HI R4, RZ, 0x18, R9 ;  /* 0x00000018ff047819 */ /* 0x000fe40000011609 */
[----:B------:R-:W-:Y:S02]  /*5da0*/  ISETP.LE.U32.AND P2, PT, R6, UR4, PT ;  /* 0x0000000406007c0c */ /* 0x000fe4000bf43070 */
[----:B------:R-:W-:Y:S01]  /*5db0*/  ISETP.LE.U32.AND P3, PT, R4, UR4, PT ;  /* 0x0000000404007c0c */ /* 0x000fe2000bf63070 */
[----:B------:R-:W-:Y:S01]  /*5dc0*/  @!P4 FADD.FTZ R161, -R161, -RZ ;  /* 0x800000ffa1a1c221 */ /* 0x000fe20000010100 */
[----:B------:R-:W-:Y:S02]  /*5dd0*/  LOP3.LUT R4, R5, 0xffff, RZ, 0xc0, !PT ;  /* 0x0000ffff05047812 */ /* 0x000fe400078ec0ff */
[----:B------:R-:W-:Y:S01]  /*5de0*/  LOP3.LUT R5, R2, 0xff, RZ, 0xc0, !PT ;  /* 0x000000ff02057812 */ /* 0x000fe200078ec0ff */
[----:B------:R-:W-:Y:S01]  /*5df0*/  @!P1 FADD.FTZ R164, -R164, -RZ ;  /* 0x800000ffa4a49221 */ /* 0x000fe20000010100 */
[----:B------:R-:W-:Y:S02]  /*5e00*/  ISETP.LE.U32.AND P6, PT, R4, UR4, PT ;  /* 0x0000000404007c0c */ /* 0x000fe4000bfc3070 */
[----:B------:R-:W-:Y:S02]  /*5e10*/  LOP3.LUT R8, R8, 0xffff, RZ, 0xc0, !PT ;  /* 0x0000ffff08087812 */ /* 0x000fe400078ec0ff */
[----:B------:R-:W-:Y:S01]  /*5e20*/  SHF.R.U32.HI R4, RZ, 0x18, R2 ;  /* 0x00000018ff047819 */ /* 0x000fe20000011602 */
[----:B------:R-:W-:Y:S01]  /*5e30*/  @!P2 FADD.FTZ R158, -R158, -RZ ;  /* 0x800000ff9e9ea221 */ /* 0x000fe20000010100 */
[----:B------:R-:W-:Y:S01]  /*5e40*/  ISETP.LE.U32.AND P4, PT, R5, UR4, PT ;  /* 0x0000000405007c0c */ /* 0x000fe2000bf83070 */
[----:B------:R-:W-:Y:S01]  /*5e50*/  @!P3 FADD.FTZ R152, -R152, -RZ ;  /* 0x800000ff9898b221 */ /* 0x000fe20000010100 */
[----:B------:R-:W-:Y:S02]  /*5e60*/  LOP3.LUT R5, R12, 0xff, RZ, 0xc0, !PT ;  /* 0x000000ff0c057812 */ /* 0x000fe400078ec0ff */
[----:B------:R-:W-:Y:S02]  /*5e70*/  ISETP.LE.U32.AND P1, PT, R4, UR4, PT ;  /* 0x0000000404007c0c */ /* 0x000fe4000bf23070 */
[----:B------:R-:W-:Y:S01]  /*5e80*/  SHF.R.U32.HI R4, RZ, 0x8, R8 ;  /* 0x00000008ff047819 */ /* 0x000fe20000011608 */
[----:B------:R-:W-:Y:S01]  /*5e90*/  @!P6 FADD.FTZ R160, -R160, -RZ ;  /* 0x800000ffa0a0e221 */ /* 0x000fe20000010100 */
[----:B------:R-:W-:Y:S02]  /*5ea0*/  SHF.R.U32.HI R6, RZ, 0x10, R2 ;  /* 0x00000010ff067819 */ /* 0x000fe40000011602 */
[----:B------:R-:W-:Y:S02]  /*5eb0*/  ISETP.LE.U32.AND P2, PT, R5, UR4, PT ;  /* 0x0000000405007c0c */ /* 0x000fe4000bf43070 */
[----:B------:R-:W-:Y:S01]  /*5ec0*/  LOP3.LUT R4, R4, 0xffff, RZ, 0xc0, !PT ;  /* 0x0000ffff04047812 */ /* 0x000fe200078ec0ff */
[----:B------:R-:W-:Y:S01]  /*5ed0*/  @!P4 FADD.FTZ R156, -R156, -RZ ;  /* 0x800000ff9c9cc221 */ /* 0x000fe20000010100 */
[----:B------:R-:W-:Y:S02]  /*5ee0*/  LOP3.LUT R5, R6, 0xff, RZ, 0xc0, !PT ;  /* 0x000000ff06057812 */ /* 0x000fe400078ec0ff */
[----:B------:R-:W-:Y:S01]  /*5ef0*/  ISETP.LE.U32.AND P6, PT, R4, UR4, PT ;  /* 0x0000000404007c0c */ /* 0x000fe2000bfc3070 */
[----:B------:R-:W-:Y:S01]  /*5f00*/  @!P1 FADD.FTZ R155, -R155, -RZ ;  /* 0x800000ff9b9b9221 */ /* 0x000fe20000010100 */
[----:B------:R-:W-:Y:S02]  /*5f10*/  SHF.R.U32.HI R4, RZ, 0x8, R13 ;  /* 0x00000008ff047819 */ /* 0x000fe4000001160d */
[----:B------:R-:W-:Y:S02]  /*5f20*/  LOP3.LUT R2, R2, 0xffff, RZ, 0xc0, !PT ;  /* 0x0000ffff02027812 */ /* 0x000fe400078ec0ff */
[----:B------:R-:W-:Y:S01]  /*5f30*/  ISETP.LE.U32.AND P4, PT, R5, UR4, PT ;  /* 0x0000000405007c0c */ /* 0x000fe2000bf83070 */
[----:B------:R-:W-:Y:S01]  /*5f40*/  @!P2 FADD.FTZ R154, -R154, -RZ ;  /* 0x800000ff9a9aa221 */ /* 0x000fe20000010100 */
[----:B------:R-:W-:Y:S02]  /*5f50*/  SHF.R.U32.HI R5, RZ, 0x8, R2 ;  /* 0x00000008ff057819 */ /* 0x000fe40000011602 */
[----:B------:R-:W-:Y:S02]  /*5f60*/  LOP3.LUT R2, R4, 0xffff, RZ, 0xc0, !PT ;  /* 0x0000ffff04027812 */ /* 0x000fe400078ec0ff */
        /* <DEDUP_REMOVED lines=9> */
[----:B------:R-:W-:Y:S01]  /*6000*/  F2FP.RELU.BF16.PACK_AB R2, R162, R158 ;  /* 0x0000009ea202723e */ /* 0x000fe200000018ff */
[----:B------:R-:W-:Y:S01]  /*6010*/  @!P2 FADD.FTZ R150, -R150, -RZ ;  /* 0x800000ff9696a221 */ /* 0x000fe20000010100 */
[----:B------:R-:W-:Y:S02]  /*6020*/  LOP3.LUT R9, R9, 0xffff, RZ, 0xc0, !PT ;  /* 0x0000ffff09097812 */ /* 0x000fe400078ec0ff */
[----:B------:R-:W-:Y:S01]  /*6030*/  ISETP.LE.U32.AND P1, PT, R6, UR4, PT ;  /* 0x0000000406007c0c */ /* 0x000fe2000bf23070 */
[----:B------:R1:W-:Y:S01]  /*6040*/  STS [R201+0x19400], R2 ;  /* 0x01940002c9007388 */ /* 0x0003e20000000800 */
[----:B------:R-:W-:Y:S01]  /*6050*/  F2FP.RELU.BF16.PACK_AB R6, R151, R159 ;  /* 0x0000009f9706723e */ /* 0x000fe200000018ff */
[----:B------:R-:W-:Y:S01]  /*6060*/  @!P6 FADD.FTZ R145, -R145, -RZ ;  /* 0x800000ff9191e221 */ /* 0x000fe20000010100 */
[----:B------:R-:W-:Y:S02]  /*6070*/  SHF.R.U32.HI R5, RZ, 0x8, R9 ;  /* 0x00000008ff057819 */ /* 0x000fe40000011609 */
[----:B------:R-:W-:Y:S01]  /*6080*/  SHF.R.U32.HI R4, RZ, 0x8, R19 ;  /* 0x00000008ff047819 */ /* 0x000fe20000011613 */
[----:B------:R3:W-:Y:S01]  /*6090*/  STS [R201+0x19000], R6 ;  /* 0x01900006c9007388 */ /* 0x0007e20000000800 */
[----:B------:R-:W-:Y:S01]  /*60a0*/  F2FP.RELU.BF16.PACK_AB R0, R167, R165 ;  /* 0x000000a5a700723e */ /* 0x000fe200000018ff */
[----:B------:R-:W-:Y:S01]  /*60b0*/  @!P4 FADD.FTZ R146, -R146, -RZ ;  /* 0x800000ff9292c221 */ /* 0x000fe20000010100 */
[----:B------:R-:W-:Y:S02]  /*60c0*/  LOP3.LUT R5, R5, 0xffff, RZ, 0xc0, !PT ;  /* 0x0000ffff05057812 */ /* 0x000fe400078ec0ff */
[----:B------:R-:W-:Y:S01]  /*60d0*/  LOP3.LUT R4, R4, 0xffff, RZ, 0xc0, !PT ;  /* 0x0000ffff04047812 */ /* 0x000fe200078ec0ff */
[----:B------:R4:W-:Y:S01]  /*60e0*/  STS [R200+0x19400], R0 ;  /* 0x01940000c8007388 */ /* 0x0009e20000000800 */
[----:B------:R-:W-:Y:S01]  /*60f0*/  ISETP.LE.U32.AND P6, PT, R5, UR4, PT ;  /* 0x0000000405007c0c */ /* 0x000fe2000bfc3070 */
[----:B------:R-:W-:Y:S01]  /*6100*/  @!P1 FADD.FTZ R144, -R144, -RZ ;  /* 0x800000ff90909221 */ /* 0x000fe20000010100 */
[----:B------:R-:W-:Y:S02]  /*6110*/  F2FP.RELU.BF16.PACK_AB R5, R145, R156 ;  /* 0x0000009c9105723e */ /* 0x000fe400000018ff */
[----:B------:R-:W-:Y:S02]  /*6120*/  ISETP.LE.U32.AND P2, PT, R4, UR4, PT ;  /* 0x0000000404007c0c */ /* 0x000fe4000bf43070 */
[----:B------:R-:W-:Y:S02]  /*6130*/  F2FP.RELU.BF16.PACK_AB R4, R155, R149 ;  /* 0x000000959b04723e */ /* 0x000fe400000018ff */
[----:B------:R-:W-:Y:S02]  /*6140*/  FSETP.GE.FTZ.AND P0, PT, R159, RZ, PT ;  /* 0x000000ff9f00720b */ /* 0x000fe40003f16000 */
[----:B------:R-:W-:Y:S02]  /*6150*/  FSETP.GE.FTZ.AND P1, PT, R158, RZ, PT ;  /* 0x000000ff9e00720b */ /* 0x000fe40003f36000 */
[----:B-1----:R-:W-:Y:S01]  /*6160*/  F2FP.RELU.BF16.PACK_AB R2, R160, R166 ;  /* 0x000000a6a002723e */ /* 0x002fe200000018ff */
[----:B------:R-:W-:Y:S01]  /*6170*/  @!P6 FADD.FTZ R148, -R148, -RZ ;  /* 0x800000ff9494e221 */ /* 0x000fe20000010100 */
[----:B------:R-:W-:Y:S02]  /*6180*/  FSETP.GE.FTZ.AND P3, PT, R156, RZ, PT ;  /* 0x000000ff9c00720b */ /* 0x000fe40003f76000 */
[----:B------:R-:W-:Y:S01]  /*6190*/  FSETP.GE.FTZ.AND P4, PT, R189, RZ, PT ;  /* 0x000000ffbd00720b */ /* 0x000fe20003f96000 */
[----:B------:R1:W-:Y:S01]  /*61a0*/  STS [R200+0x19000], R2 ;  /* 0x01900002c8007388 */ /* 0x0003e20000000800 */
[----:B---3--:R-:W-:Y:S01]  /*61b0*/  F2FP.RELU.BF16.PACK_AB R6, R150, R163 ;  /* 0x000000a39606723e */ /* 0x008fe200000018ff */
[----:B--2---:R-:W-:Y:S01]  /*61c0*/  @!P2 FADD.FTZ R147, -R147, -RZ ;  /* 0x800000ff9393a221 */ /* 0x004fe20000010100 */
[----:B------:R-:W-:Y:S01]  /*61d0*/  FSETP.GE.FTZ.AND P2, PT, R151, RZ, PT ;  /* 0x000000ff9700720b */ /* 0x000fe20003f56000 */
[----:B------:R2:W-:Y:S01]  /*61e0*/  STS [R201+0x1a000], R5 ;  /* 0x01a00005c9007388 */ /* 0x0005e20000000800 */
[----:B------:R-:W-:Y:S02]  /*61f0*/  ISETP.GT.AND P6, PT, R194, R230, PT ;  /* 0x000000e6c200720c */ /* 0x000fe40003fc4270 */
[----:B----4-:R-:W-:Y:S01]  /*6200*/  F2FP.RELU.BF16.PACK_AB R0, R189, R191 ;  /* 0x000000bfbd00723e */ /* 0x010fe200000018ff */
[----:B------:R3:W-:Y:S01]  /*6210*/  STS [R201+0x1a400], R4 ;  /* 0x01a40004c9007388 */ /* 0x0007e20000000800 */
[----:B------:R-:W-:Y:S03]  /*6220*/  FSETP.GE.FTZ.AND P5, PT, R191, RZ, PT ;  /* 0x000000ffbf00720b */ /* 0x000fe60003fb6000 */
        /* <DEDUP_REMOVED lines=11> */
[----:B---3--:R-:W-:Y:S02]  /*62e0*/  F2FP.RELU.BF16.PACK_AB R2, R157, R144 ;  /* 0x000000909d02723e */ /* 0x008fe400000018ff */
        /* <DEDUP_REMOVED lines=87> */
[C---:B------:R-:W-:Y:S01]  /*6860*/  FADD.FTZ R8, -R180.reuse, R8 ;  /* 0x00000008b4087221 */ /* 0x040fe20000010100 */
        /* <DEDUP_REMOVED lines=48> */
[----:B------:R-:W-:Y:S01]  /*6b70*/  FADD.FTZ R21, -R182, R21 ;  /* 0x00000015b6157221 */ /* 0x000fe20000010100 */
        /* <DEDUP_REMOVED lines=18> */
[----:B------:R-:W-:Y:S01]  /*6ca0*/  FADD.FTZ R4, -R180, R25 ;  /* 0x00000019b4047221 */ /* 0x000fe20000010100 */
[----:B------:R-:W-:Y:S01]  /*6cb0*/  IADD3 R165, R202, 0x20, RZ ;  /* 0x00000020caa57810 */ /* 0x000fe20007ffe0ff */
        /* <DEDUP_REMOVED lines=41> */
[----:B------:R-:W-:Y:S02]  /*6f50*/  FMUL.FTZ R2, R189, R182 ;  /* 0x000000b6bd027220 */ /* 0x000fe40000410000 */
        /* <DEDUP_REMOVED lines=48> */
.L_x_1201:
        /* <DEDUP_REMOVED lines=137> */
.L_x_1202:
[----:B------:R-:W-:Y:S01]  /*7af0*/  LDSM.16.M88.4 R24, [R172] ;  /* 0x00000000ac18783b */ /* 0x000fe20000000200 */
[C---:B------:R-:W-:Y:S01]  /*7b00*/  LEA R186, P0, R251.reuse, R210, 0x2 ;  /* 0x000000d2fbba7211 */ /* 0x040fe200078010ff */
[----:B------:R-:W-:Y:S02]  /*7b10*/  IMAD.MOV.U32 R162, RZ, RZ, c[0x0][0x22c] ;  /* 0x00008b00ffa27624 */ /* 0x000fe400078e00ff */
[----:B-1----:R-:W1:Y:S01]  /*7b20*/  LDSM.16.MT88.4 R8, [R0+0x9000] ;  /* 0x009000000008783b */ /* 0x002e620000004200 */
[----:B------:R-:W-:Y:S01]  /*7b30*/  LEA.HI.X.SX32 R185, R251, R211, 0x2, P0 ;  /* 0x000000d3fbb97211 */ /* 0x000fe200000f16ff */
[----:B------:R-:W-:Y:S02]  /*7b40*/  IMAD R162, R162, c[0x0][0x1c0], RZ ;  /* 0x00007000a2a27a24 */ /* 0x000fe400078e02ff */
[----:B------:R-:W2:Y:S01]  /*7b50*/  LDSM.16.MT88.4 R16, [R0+0xb000] ;  /* 0x00b000000010783b */ /* 0x000ea20000004200 */
[----:B------:R-:W-:Y:S02]  /*7b60*/  IMAD.MOV.U32 R161, RZ, RZ, c[0x0][0x22c] ;  /* 0x00008b00ffa17624 */ /* 0x000fe400078e00ff */
[----:B------:R-:W-:Y:S01]  /*7b70*/  IMAD R162, R162, 0x18, RZ ;  /* 0x00000018a2a27824 */ /* 0x000fe200078e02ff */
[----:B------:R-:W3:Y:S01]  /*7b80*/  LDSM.16.MT88.4 R28, [R0+0xd000] ;  /* 0x00d00000001c783b */ /* 0x000ee20000004200 */
[----:B------:R-:W-:Y:S02]  /*7b90*/  IMAD R161, R161, c[0x0][0x1c0], RZ ;  /* 0x00007000a1a17a24 */ /* 0x000fe400078e02ff */
[----:B------:R-:W-:Y:S01]  /*7ba0*/  IMAD.MOV.U32 R2, RZ, RZ, c[0x0][0x22c] ;  /* 0x00008b00ff027624 */ /* 0x000fe200078e00ff */
[----:B------:R-:W-:Y:S01]  /*7bb0*/  LDSM.16.M88.4 R32, [R173] ;  /* 0x00000000ad20783b */ /* 0x000fe20000000200 */
[----:B------:R-:W-:Y:S02]  /*7bc0*/  IMAD.SHL.U32 R161, R161, 0x20, RZ ;  /* 0x00000020a1a17824 */ /* 0x000fe400078e00ff */
[----:B------:R-:W-:Y:S01]  /*7bd0*/  IMAD R2, R2, c[0x0][0x1c0], RZ ;  /* 0x0000700002027a24 */ /* 0x000fe200078e02ff */
[----:B------:R-:W4:Y:S03]  /*7be0*/  LDSM.16.MT88.4 R132, [R0+0x9400] ;  /* 0x009400000084783b */ /* 0x000f260000004200 */
[----:B------:R-:W-:Y:S01]  /*7bf0*/  IMAD R2, R2, 0x28, RZ ;  /* 0x0000002802027824 */ /* 0x000fe200078e02ff */
        /* <DEDUP_REMOVED lines=101> */
[-C--:B----4-:R-:W-:Y:S02]  /*8250*/  LEA R32, P2, R2, R28.reuse, 0x2 ;  /* 0x0000001c02207211 */ /* 0x090fe400078410ff */
[-C--:B------:R-:W-:Y:S02]  /*8260*/  LEA R6, P0, R250, R28.reuse, 0x2 ;  /* 0x0000001cfa067211 */ /* 0x080fe400078010ff */
[-C--:B------:R-:W-:Y:S01]  /*8270*/  LEA.HI.X.SX32 R33, R2, R29.reuse, 0x2, P2 ;  /* 0x0000001d02217211 */ /* 0x080fe200010f16ff */
[----:B------:R-:W-:Y:S04]  /*8280*/  IMAD.IADD R2, R220, 0x1, R243 ;  /* 0x00000001dc027824 */ /* 0x000fe800078e02f3 */
        /* <DEDUP_REMOVED lines=12> */
[CC--:B------:R-:W-:Y:S02]  /*8350*/  LEA R10, P0, R2.reuse, R28.reuse, 0x2 ;  /* 0x0000001c020a7211 */ /* 0x0c0fe400078010ff */
[CC--:B-1----:R-:W-:Y:S01]  /*8360*/  LEA R6, P1, R225.reuse, R28.reuse, 0x2 ;  /* 0x0000001ce1067211 */ /* 0x0c2fe200078210ff */
        /* <DEDUP_REMOVED lines=24> */
[C---:B------:R-:W-:Y:S02]  /*84f0*/  LOP3.LUT R0, R194.reuse, 0x1, RZ, 0xc0, !PT ;  /* 0x00000001c2007812 */ /* 0x040fe400078ec0ff */
[----:B------:R-:W-:Y:S01]  /*8500*/  ISETP.GT.AND P3, PT, R194, R230, PT ;  /* 0x000000e6c200720c */ /* 0x000fe20003f64270 */
        /* <DEDUP_REMOVED lines=295> */
.L_x_1204:
        /* <DEDUP_REMOVED lines=15> */
.L_x_1205:
[----:B------:R-:W-:Y:S01]  /*9870*/  BAR.SYNC.DEFER_BLOCKING 0x0 ;  /* 0x0000000000007b1d */ /* 0x000fe20000010000 */
[C---:B------:R-:W-:Y:S01]  /*9880*/  IMAD.SHL.U32 R2, R234.reuse, 0x80, RZ ;  /* 0x00000080ea027824 */ /* 0x040fe200078e00ff */
[--C-:B------:R-:W-:Y:S01]  /*9890*/  SHF.R.S32.HI R7, RZ, 0x1f, R202.reuse ;  /* 0x0000001fff077819 */ /* 0x100fe200000114ca */
[----:B------:R-:W-:Y:S01]  /*98a0*/  IMAD.MOV.U32 R6, RZ, RZ, R202 ;  /* 0x000000ffff067224 */ /* 0x000fe200078e00ca */
[----:B------:R-:W-:Y:S01]  /*98b0*/  SHF.R.S32.HI R23, RZ, 0x1f, R232 ;  /* 0x0000001fff177819 */ /* 0x000fe200000114e8 */
[----:B------:R-:W-:Y:S01]  /*98c0*/  IMAD R21, R234, -0x80, R195 ;  /* 0xffffff80ea157824 */ /* 0x000fe200078e02c3 */
[----:B------:R-:W1:Y:S01]  /*98d0*/  S2R R11, SR_TID.X ;  /* 0x00000000000b7919 */ /* 0x000e620000002100 */
[----:B------:R-:W-:Y:S01]  /*98e0*/  SHF.R.S32.HI R22, RZ, 0x1f, R2 ;  /* 0x0000001fff167819 */ /* 0x000fe20000011402 */
[----:B------:R-:W-:Y:S01]  /*98f0*/  IMAD.WIDE.U32 R4, R2, c[0x0][0x3a0], R6 ;  /* 0x0000e80002047a25 */ /* 0x000fe200078e0006 */
[----:B------:R-:W-:Y:S03]  /*9900*/  BSSY B0, `(.L_x_1206) ;  /* 0x0000029000007945 */ /* 0x000fe60003800000 */
[----:B------:R-:W-:Y:S01]  /*9910*/  IMAD R0, R22, c[0x0][0x3a0], RZ ;  /* 0x0000e80016007a24 */ /* 0x000fe200078e02ff */
[----:B------:R-:W-:Y:S01]  /*9920*/  IADD3 R4, P0, R8, R4, RZ ;  /* 0x0000000408047210 */ /* 0x000fe20007f1e0ff */
[----:B------:R-:W-:-:S02]  /*9930*/  IMAD R8, R23, c[0x0][0x3b8], RZ ;  /* 0x0000ee0017087a24 */ /* 0x000fc400078e02ff */
[----:B------:R-:W-:-:S05]  /*9940*/  IMAD R0, R2, c[0x0][0x3a4], R0 ;  /* 0x0000e90002007a24 */ /* 0x000fca00078e0200 */
[----:B------:R-:W-:Y:S01]  /*9950*/  IADD3.X R5, R10, R5, R0, P0, !PT ;  /* 0x000000050a057210 */ /* 0x000fe200007fe400 */
[----:B------:R-:W-:Y:S01]  /*9960*/  IMAD R10, R232, c[0x0][0x3bc], R8 ;  /* 0x0000ef00e80a7a24 */ /* 0x000fe200078e0208 */
[----:B------:R2:W3:Y:S04]  /*9970*/  LDS.128 R36, [R160+0xa000] ;  /* 0x00a00000a0247984 */ /* 0x0004e80000000c00 */
[----:B------:R2:W4:Y:S01]  /*9980*/  LDS.128 R32, [R160+0xc000] ;  /* 0x00c00000a0207984 */ /* 0x0005220000000c00 */
[----:B-1----:R-:W-:-:S03]  /*9990*/  SHF.R.S32.HI R9, RZ, 0x1f, R11 ;  /* 0x0000001fff097819 */ /* 0x002fc6000001140b */
[----:B------:R2:W1:Y:S01]  /*99a0*/  LDS.128 R28, [R160+0xe000] ;  /* 0x00e00000a01c7984 */ /* 0x0004620000000c00 */
[----:B------:R-:W-:-:S03]  /*99b0*/  LEA.HI R9, R9, R11, RZ, 0x2 ;  /* 0x0000000b09097211 */ /* 0x000fc600078f10ff */
[----:B------:R2:W1:Y:S01]  /*99c0*/  LDS.128 R48, [R160+0xf000] ;  /* 0x00f00000a0307984 */ /* 0x0004620000000c00 */
[----:B------:R-:W-:Y:S01]  /*99d0*/  SHF.R.S32.HI R0, RZ, 0x2, R9 ;  /* 0x00000002ff007819 */ /* 0x000fe20000011409 */
[----:B------:R-:W-:Y:S02]  /*99e0*/  IMAD.WIDE.U32 R8, R232, c[0x0][0x3b8], R4 ;  /* 0x0000ee00e8087a25 */ /* 0x000fe400078e0004 */
[----:B------:R2:W1:Y:S01]  /*99f0*/  LDS.128 R60, [R160+0x10000] ;  /* 0x01000000a03c7984 */ /* 0x0004620000000c00 */
[----:B------:R-:W-:Y:S01]  /*9a00*/  ISETP.GE.AND P4, PT, R0, R21, PT ;  /* 0x000000150000720c */ /* 0x000fe20003f86270 */
[----:B------:R-:W-:Y:S02]  /*9a10*/  IMAD.IADD R20, R10, 0x1, R9 ;  /* 0x000000010a147824 */ /* 0x000fe400078e0209 */
[----:B------:R2:W1:Y:S01]  /*9a20*/  LDS.128 R44, [R160+0x11000] ;  /* 0x01100000a02c7984 */ /* 0x0004620000000c00 */
[----:B------:R-:W-:-:S03]  /*9a30*/  SHF.R.S32.HI R26, RZ, 0x1f, R0 ;  /* 0x0000001fff1a7819 */ /* 0x000fc60000011400 */
[----:B------:R2:W1:Y:S04]  /*9a40*/  LDS.128 R56, [R160+0x12000] ;  /* 0x01200000a0387984 */ /* 0x0004680000000c00 */
[----:B------:R2:W1:Y:S04]  /*9a50*/  LDS.128 R40, [R160+0x13000] ;  /* 0x01300000a0287984 */ /* 0x0004680000000c00 */
[----:B------:R2:W1:Y:S01]  /*9a60*/  LDS.128 R52, [R160+0x14000] ;  /* 0x01400000a0347984 */ /* 0x0004620000000c00 */
[----:B------:R-:W-:Y:S05]  /*9a70*/  @P4 BRA `(.L_x_1207) ;  /* 0x0000011000004947 */ /* 0x000fea0003800000 */
[----:B------:R-:W-:Y:S01]  /*9a80*/  ISETP.GE.AND P2, PT, R202, c[0x0][0x220], PT ;  /* 0x00008800ca007a0c */ /* 0x000fe20003f46270 */
[----:B------:R-:W2:Y:S01]  /*9a90*/  LDS.128 R16, [R160+0xb000] ;  /* 0x00b00000a0107984 */ /* 0x000ea20000000c00 */
[----:B------:R-:W-:Y:S01]  /*9aa0*/  MOV R5, R20 ;  /* 0x0000001400057202 */ /* 0x000fe20000000f00 */
[----:B------:R-:W-:Y:S01]  /*9ab0*/  IMAD.MOV.U32 R4, RZ, RZ, R8 ;  /* 0x000000ffff047224 */ /* 0x000fe200078e0008 */
[----:B------:R-:W-:Y:S01]  /*9ac0*/  ISETP.GE.AND P1, PT, R165, c[0x0][0x220], PT ;  /* 0x00008800a5007a0c */ /* 0x000fe20003f26270 */
[----:B------:R-:W-:Y:S01]  /*9ad0*/  IMAD R27, R26, c[0x0][0x3a0], RZ ;  /* 0x0000e8001a1b7a24 */ /* 0x000fe200078e02ff */
[----:B------:R-:W-:Y:S01]  /*9ae0*/  ISETP.GE.AND P0, PT, R164, c[0x0][0x220], PT ;  /* 0x00008800a4007a0c */ /* 0x000fe20003f06270 */
[----:B------:R-:W-:-:S04]  /*9af0*/  IMAD.WIDE.U32 R10, R0, c[0x0][0x3a0], R4 ;  /* 0x0000e800000a7a25 */ /* 0x000fc800078e0004 */
[----:B------:R-:W-:Y:S02]  /*9b00*/  IMAD R4, R0, c[0x0][0x3a4], R27 ;  /* 0x0000e90000047a24 */ /* 0x000fe400078e021b */
[----:B------:R-:W4:Y:S02]  /*9b10*/  @!P2 LDS.128 R12, [R160+0x9000] ;  /* 0x00900000a00ca984 */ /* 0x000f240000000c00 */
[----:B------:R-:W-:Y:S01]  /*9b20*/  IMAD.IADD R5, R4, 0x1, R11 ;  /* 0x0000000104057824 */ /* 0x000fe200078e020b */
[C---:B------:R-:W-:Y:S01]  /*9b30*/  LEA R4, P3, R10.reuse, c[0x0][0x340], 0x1 ;  /* 0x0000d0000a047a11 */ /* 0x040fe200078608ff */
[----:B--2---:R-:W2:Y:S03]  /*9b40*/  LDS.128 R160, [R160+0xd000] ;  /* 0x00d00000a0a07984 */ /* 0x004ea60000000c00 */
[----:B------:R-:W-:-:S05]  /*9b50*/  LEA.HI.X R5, R10, c[0x0][0x344], R5, 0x1, P3 ;  /* 0x0000d1000a057a11 */ /* 0x000fca00018f0c05 */
[----:B------:R3:W-:Y:S04]  /*9b60*/  @!P1 STG.E.128 [R4.64+0x40], R16 ;  /* 0x0000401004009986 */ /* 0x0007e8000c101d06 */
[----:B----4-:R3:W-:Y:S04]  /*9b70*/  @!P2 STG.E.128 [R4.64], R12 ;  /* 0x0000000c0400a986 */ /* 0x0107e8000c101d06 */
[----:B--2---:R3:W-:Y:S02]  /*9b80*/  @!P0 STG.E.128 [R4.64+0x80], R160 ;  /* 0x000080a004008986 */ /* 0x0047e4000c101d06 */
.L_x_1207:
[----:B------:R-:W-:Y:S05]  /*9b90*/  BSYNC B0 ;  /* 0x0000000000007941 */ /* 0x000fea0003800000 */
.L_x_1206:
[----:B---3--:R-:W-:Y:S01]  /*9ba0*/  IADD3 R4, R0, 0x40, RZ ;  /* 0x0000004000047810 */ /* 0x008fe20007ffe0ff */
[----:B------:R-:W-:Y:S03]  /*9bb0*/  BSSY B0, `(.L_x_1208) ;  /* 0x0000012000007945 */ /* 0x000fe60003800000 */
[----:B------:R-:W-:-:S13]  /*9bc0*/  ISETP.GE.AND P3, PT, R4, R21, PT ;  /* 0x000000150400720c */ /* 0x000fda0003f66270 */
[----:B------:R-:W-:Y:S05]  /*9bd0*/  @P3 BRA `(.L_x_1209) ;  /* 0x000000f000003947 */ /* 0x000fea0003800000 */
[----:B------:R-:W-:Y:S01]  /*9be0*/  IADD3 R4, P0, R0, 0x40, RZ ;  /* 0x0000004000047810 */ /* 0x000fe20007f1e0ff */
[----:B------:R-:W-:Y:S01]  /*9bf0*/  IMAD.MOV.U32 R9, RZ, RZ, R20 ;  /* 0x000000ffff097224 */ /* 0x000fe200078e0014 */
[----:B------:R-:W-:Y:S02]  /*9c00*/  ISETP.GE.AND P2, PT, R202, c[0x0][0x220], PT ;  /* 0x00008800ca007a0c */ /* 0x000fe40003f46270 */
[----:B------:R-:W-:Y:S01]  /*9c10*/  ISETP.GE.AND P1, PT, R165, c[0x0][0x220], PT ;  /* 0x00008800a5007a0c */ /* 0x000fe20003f26270 */
        /* <DEDUP_REMOVED lines=9> */
[----:B----4-:R3:W-:Y:S04]  /*9cb0*/  @!P1 STG.E.128 [R4.64+0x40], R32 ;  /* 0x0000402004009986 */ /* 0x0107e8000c101d06 */
[----:B-1----:R3:W-:Y:S02]  /*9cc0*/  @!P0 STG.E.128 [R4.64+0x80], R28 ;  /* 0x0000801c04008986 */ /* 0x0027e4000c101d06 */
.L_x_1209:
[----:B------:R-:W-:Y:S05]  /*9cd0*/  BSYNC B0 ;  /* 0x0000000000007941 */ /* 0x000fea0003800000 */
.L_x_1208:
[----:B------:R-:W-:Y:S01]  /*9ce0*/  IMAD.WIDE.U32 R6, R2, c[0x0][0x3a8], R6 ;  /* 0x0000ea0002067a25 */ /* 0x000fe200078e0006 */
[----:B------:R-:W-:Y:S03]  /*9cf0*/  BSSY B0, `(.L_x_1210) ;  /* 0x0000018000007945 */ /* 0x000fe60003800000 */
[----:B---3--:R-:W-:Y:S01]  /*9d00*/  IMAD R4, R22, c[0x0][0x3a8], RZ ;  /* 0x0000ea0016047a24 */ /* 0x008fe200078e02ff */
        /* <DEDUP_REMOVED lines=22> */
.L_x_1211:
[----:B------:R-:W-:Y:S05]  /*9e70*/  BSYNC B0 ;  /* 0x0000000000007941 */ /* 0x000fea0003800000 */
.L_x_1210:
        /* <DEDUP_REMOVED lines=16> */
.L_x_1185:
[----:B------:R-:W-:Y:S05]  /*9f80*/  BSYNC B1 ;  /* 0x0000000000017941 */ /* 0x000fea0003800000 */
.L_x_1171:
        /* <DEDUP_REMOVED lines=9> */
.L_x_1212:
[----:B------:R-:W-:Y:S05]  /*a020*/  EXIT ;  /* 0x000000000000794d */ /* 0x000fea0003800000 */
.L_x_1214:
        /* <DEDUP_REMOVED lines=13> */
.L_x_1311:


//--------------------- .text._ZN5flash44flash_bwd_dq_dk_dv_loop_seqk_parallel_kernelI23Flash_bwd_kernel_traitsILi96ELi64ELi128ELi8ELi2ELi4ELi4ELb0ELb0EN7cutlass10bfloat16_tE19Flash_kernel_traitsILi96ELi64ELi128ELi8ES3_EELb0ELb0ELb1ELb1ELb0ELb0ELb1EEEvNS_16Flash_bwd_paramsE --------------------------
	.section	.text._ZN5flash44flash_bwd_dq_dk_dv_loop_seqk_parallel_kernelI23Flash_bwd_kernel_traitsILi96ELi64ELi128ELi8ELi2ELi4ELi4ELb0ELb0EN7cutlass10bfloat16_tE19Flash_kernel_traitsILi96ELi64ELi128ELi8ES3_EELb0ELb0ELb1ELb1ELb0ELb0ELb1EEEvNS_16Flash_bwd_paramsE,"ax",@progbits
	.sectioninfo	@"SHI_REGISTERS=255"
	.align	128
        .global         _ZN5flash44flash_bwd_dq_dk_dv_loop_seqk_parallel_kernelI23Flash_bwd_kernel_traitsILi96ELi64ELi128ELi8ELi2ELi4ELi4ELb0ELb0EN7cutlass10bfloat16_tE19Flash_kernel_traitsILi96ELi64ELi128ELi8ES3_EELb0ELb0ELb1ELb1ELb0ELb0ELb1EEEvNS_16Flash_bwd_paramsE
        .type           _ZN5flash44flash_bwd_dq_dk_dv_loop_seqk_parallel_kernelI23Flash_bwd_kernel_traitsILi96ELi64ELi128ELi8ELi2ELi4ELi4ELb0ELb0EN7cutlass10bfloat16_tE19Flash_kernel_traitsILi96ELi64ELi128ELi8ES3_EELb0ELb0ELb1ELb1ELb0ELb0ELb1EEEvNS_16Flash_bwd_paramsE,@function
        .size           _ZN5flash44flash_bwd_dq_dk_dv_loop_seqk_parallel_kernelI23Flash_bwd_kernel_traitsILi96ELi64ELi128ELi8ELi2ELi4ELi4ELb0ELb0EN7cutlass10bfloat16_tE19Flash_kernel_traitsILi96ELi64ELi128ELi8ES3_EELb0ELb0ELb1ELb1ELb0ELb0ELb1EEEvNS_16Flash_bwd_paramsE,(.L_x_1312 - _ZN5flash44flash_bwd_dq_dk_dv_loop_seqk_parallel_kernelI23Flash_bwd_kernel_traitsILi96ELi64ELi128ELi8ELi2ELi4ELi4ELb0ELb0EN7cutlass10bfloat16_tE19Flash_kernel_traitsILi96ELi64ELi128ELi8ES3_EELb0ELb0ELb1ELb1ELb0ELb0ELb1EEEvNS_16Flash_bwd_paramsE)
        .other          _ZN5flash44flash_bwd_dq_dk_dv_loop_seqk_parallel_kernelI23Flash_bwd_kernel_traitsILi96ELi64ELi128ELi8ELi2ELi4ELi4ELb0ELb0EN7cutlass10bfloat16_tE19Flash_kernel_traitsILi96ELi64ELi128ELi8ES3_EELb0ELb0ELb1ELb1ELb0ELb0ELb1EEEvNS_16Flash_bwd_paramsE,@"STO_CUDA_ENTRY STV_DEFAULT"
_ZN5flash44flash_bwd_dq_dk_dv_loop_seqk_parallel_kernelI23Flash_bwd_kernel_traitsILi96ELi64ELi128ELi8ELi2ELi4ELi4ELb0ELb0EN7cutlass10bfloat16_tE19Flash_kernel_traitsILi96ELi64ELi128ELi8ES3_EELb0ELb0ELb1ELb1ELb0ELb0ELb1EEEvNS_16Flash_bwd_paramsE:
.text._ZN5flash44flash_bwd_dq_dk_dv_loop_seqk_parallel_kernelI23Flash_bwd_kernel_traitsILi96ELi64ELi128ELi8ELi2ELi4ELi4ELb0ELb0EN7cutlass10bfloat16_tE19Flash_kernel_traitsILi96ELi64ELi128ELi8ES3_EELb0ELb0ELb1ELb1ELb0ELb0ELb1EEEvNS_16Flash_bwd_paramsE:
        /* <DEDUP_REMOVED lines=98> */
[----:B------:R-:W-:Y:S01]  /*0620*/  USHF.R.S32.HI UR61, URZ, 0x1f, UR37 ;  /* 0x0000001f3f3d7899 */ /* 0x000fe20008011425 */
[----:B------:R-:W-:Y:S01]  /*0630*/  LEA.HI R2, R6, R6, RZ, 0x1 ;  /* 0x0000000606027211 */ /* 0x000fe200078f08ff */
[----:B------:R-:W-:Y:S01]  /*0640*/  UIMAD.WIDE.U32 UR44, UR38, UR46, URZ ;  /* 0x0000002e262c72a5 */ /* 0x000fe2000f8e003f */
[----:B------:R1:W-:Y:S01]  /*0650*/  STL [R1+0x4], R0 ;  /* 0x0000040001007387 */ /* 0x0003e20000100800 */
[----:B------:R-:W-:Y:S01]  /*0660*/  SHF.R.S32.HI R9, RZ, 0x6, R13 ;  /* 0x00000006ff097819 */ /* 0x000fe2000001140d */
[----:B------:R-:W-:Y:S01]  /*0670*/  UIMAD UR54, UR39, UR46, URZ ;  /* 0x0000002e273672a4 */ /* 0x000fe2000f8e023f */
[----:B------:R-:W-:Y:S01]  /*0680*/  LOP3.LUT R4, R2, 0x7fffffe, RZ, 0xc0, !PT ;  /* 0x07fffffe02047812 */ /* 0x000fe200078ec0ff */
[----:B------:R-:W-:Y:S01]  /*0690*/  USHF.R.S32.HI UR56, URZ, 0x1f, UR50 ;  /* 0x0000001f3f387899 */ /* 0x000fe20008011432 */
[----:B------:R-:W-:Y:S01]  /*06a0*/  LOP3.LUT R5, R10, 0xfffffff8, RZ, 0xc0, !PT ;  /* 0xfffffff80a057812 */ /* 0x000fe200078ec0ff */
[----:B------:R-:W-:Y:S01]  /*06b0*/  UIMAD UR53, UR4, UR53, URZ ;  /* 0x00000035043572a4 */ /* 0x000fe2000f8e023f */
[----:B------:R-:W-:Y:S01]  /*06c0*/  LOP3.LUT P2, RZ, R8, 0x2, RZ, 0xc0, !PT ;  /* 0x0000000208ff7812 */ /* 0x000fe2000784c0ff */
[----:B------:R-:W-:Y:S01]  /*06d0*/  IMAD.IADD R16, R6, 0x1, -R4 ;  /* 0x0000000106107824 */ /* 0x000fe200078e0a04 */
[----:B------:R-:W-:Y:S01]  /*06e0*/  LOP3.LUT R4, R8, 0x1, RZ, 0xc0, !PT ;  /* 0x0000000108047812 */ /* 0x000fe200078ec0ff */
[----:B------:R-:W-:Y:S01]  /*06f0*/  IMAD.IADD R13, R6, 0x1, -R5 ;  /* 0x00000001060d7824 */ /* 0x000fe200078e0a05 */
[----:B------:R-:W-:Y:S01]  /*0700*/  SHF.R.S32.HI R5, RZ, 0x1, R2 ;  /* 0x00000001ff057819 */ /* 0x000fe20000011402 */
[----:B------:R-:W-:Y:S01]  /*0710*/  @!UP5 UIMAD UR52, UR5, UR52, URZ ;  /* 0x000000340534d2a4 */ /* 0x000fe2000f8e023f */
[----:B------:R-:W-:Y:S01]  /*0720*/  ISETP.NE.U32.AND P3, PT, R4, 0x1, PT ;  /* 0x000000010400780c */ /* 0x000fe20003f65070 */
[----:B------:R-:W-:Y:S01]  /*0730*/  USHF.R.S32.HI UR51, URZ, 0x1f, UR48 ;  /* 0x0000001f3f337899 */ /* 0x000fe20008011430 */
[C---:B------:R-:W-:Y:S01]  /*0740*/  LOP3.LUT P5, RZ, R13.reuse, 0x2, RZ, 0xc0, !PT ;  /* 0x000000020dff7812 */ /* 0x040fe200078ac0ff */
[----:B------:R-:W-:Y:S01]  /*0750*/  UMOV UR42, 0xffffd000 ;  /* 0xffffd000002a7882 */ /* 0x000fe20000000000 */
[----:B------:R-:W-:-:S02]  /*0760*/  LOP3.LUT P6, RZ, R13, 0x4, RZ, 0xc0, !PT ;  /* 0x000000040dff7812 */ /* 0x000fc400078cc0ff */
        /* <DEDUP_REMOVED lines=60> */
[----:B------:R-:W-:Y:S01]  /*0b30*/  IMAD R5, R15, 0x200, R14 ;  /* 0x000002000f057824 */ /* 0x000fe200078e020e */
[----:B------:R-:W-:Y:S01]  /*0b40*/  LOP3.LUT R7, R2, 0x10, R4, 0xf8, !PT ;  /* 0x0000001002077812 */ /* 0x000fe200078ef804 */
[----:B------:R-:W-:Y:S01]  /*0b50*/  IMAD.SHL.U32 R197, R197, 0x2, RZ ;  /* 0x00000002c5c57824 */ /* 0x000fe200078e00ff */
[----:B------:R-:W-:Y:S01]  /*0b60*/  LOP3.LUT R8, R3, R0, R2, 0x1e, !PT ;  /* 0x0000000003087212 */ /* 0x000fe200078e1e02 */
[----:B------:R-:W-:Y:S02]  /*0b70*/  IMAD.SHL.U32 R0, R13, 0x40, RZ ;  /* 0x000000400d007824 */ /* 0x000fe400078e00ff */
[----:B------:R-:W-:Y:S01]  /*0b80*/  IMAD.SHL.U32 R2, R11, 0x40, RZ ;  /* 0x000000400b027824 */ /* 0x000fe200078e00ff */
[----:B------:R-:W-:Y:S01]  /*0b90*/  IADD3 R195, R197, 0x20, RZ ;  /* 0x00000020c5c37810 */ /* 0x000fe20007ffe0ff */
        /* <DEDUP_REMOVED lines=14> */
[----:B------:R-:W-:-:S02]  /*0c80*/  SHF.R.S32.HI R4, RZ, 0x2, R20 ;  /* 0x00000002ff047819 */ /* 0x000fc40000011414 */
[----:B------:R-:W-:Y:S01]  /*0c90*/  LEA R251, R8, 0x9000, 0x1 ;  /* 0x0000900008fb7811 */ /* 0x000fe200078e08ff */
[----:B------:R-:W-:Y:S01]  /*0ca0*/  IMAD.IADD R177, R0, 0x1, R2 ;  /* 0x0000000100b17824 */ /* 0x000fe200078e0202 */
[----:B------:R-:W-:Y:S01]  /*0cb0*/  LEA R172, R172, 0x15000, 0x1 ;  /* 0x00015000acac7811 */ /* 0x000fe200078e08ff */
[----:B------:R-:W-:Y:S01]  /*0cc0*/  IMAD R250, R17, 0x10, R4 ;  /* 0x0000001011fa7824 */ /* 0x000fe200078e0204 */
[----:B------:R-:W-:Y:S01]  /*0cd0*/  @P2 IADD3 R195, R197, -0x20, RZ ;  /* 0xffffffe0c5c32810 */ /* 0x000fe20007ffe0ff */
[----:B------:R-:W-:Y:S01]  /*0ce0*/  IMAD R4, R17, 0x200, R0 ;  /* 0x0000020011047824 */ /* 0x000fe200078e0200 */
[C---:B------:R-:W-:Y:S01]  /*0cf0*/  IADD3 R252, R251.reuse, 0x20, RZ ;  /* 0x00000020fbfc7810 */ /* 0x040fe20007ffe0ff */
[----:B------:R-:W-:Y:S01]  /*0d00*/  IMAD.IADD R173, R172, 0x1, R173 ;  /* 0x00000001acad7824 */ /* 0x000fe200078e02ad */
[----:B------:R-:W-:Y:S01]  /*0d10*/  IADD3 R0, R250, -0x40, RZ ;  /* 0xffffffc0fa007810 */ /* 0x000fe20007ffe0ff */
[----:B------:R-:W-:Y:S01]  /*0d20*/  IMAD.IADD R178, R4, 0x1, R3 ;  /* 0x0000000104b27824 */ /* 0x000fe200078e0203 */
[----:B------:R-:W-:Y:S01]  /*0d30*/  @P1 IADD3 R252, R251, -0x20, RZ ;  /* 0xffffffe0fbfc1810 */ /* 0x000fe20007ffe0ff */
[----:B------:R-:W-:Y:S01]  /*0d40*/  IMAD.IADD R175, R172, 0x1, R174 ;  /* 0x00000001acaf7824 */ /* 0x000fe200078e02ae */
[----:B------:R-:W-:Y:S01]  /*0d50*/  SHF.R.S32.HI R2, RZ, 0x1f, R0 ;  /* 0x0000001fff027819 */ /* 0x000fe20000011400 */
[----:B------:R-:W-:-:S02]  /*0d60*/  IMAD.SHL.U32 R3, R5, 0x2, RZ ;  /* 0x0000000205037824 */ /* 0x000fc400078e00ff */
[----:B------:R-:W-:Y:S01]  /*0d70*/  IMAD.IADD R194, R194, 0x1, R195 ;  /* 0x00000001c2c27824 */ /* 0x000fe200078e02c3 */
[C---:B------:R-:W-:Y:S01]  /*0d80*/  SHF.L.U64.HI R2, R0.reuse, 0x2, R2 ;  /* 0x0000000200027819 */ /* 0x040fe20000010202 */
[----:B------:R-:W-:Y:S02]  /*0d90*/  IMAD.SHL.U32 R0, R0, 0x4, RZ ;  /* 0x0000000400007824 */ /* 0x000fe400078e00ff */
[----:B------:R-:W-:Y:S02]  /*0da0*/  IMAD.IADD R174, R173, 0x1, R174 ;  /* 0x00000001adae7824 */ /* 0x000fe400078e02ae */
.L_x_1258:
[----:B------:R-:W-:Y:S02]  /*0db0*/  ULDC.64 UR4, c[0x0][0x240] ;  /* 0x0000900000047ab9 */ /* 0x000fe40000000a00 */
[----:B------:R-:W-:Y:S02]  /*0dc0*/  UISETP.NE.U32.AND UP1, UPT, URZ, UR4, UPT ;  /* 0x000000043f00728c */ /* 0x000fe4000bf25070 */
[----:B------:R-:W-:Y:S02]  /*0dd0*/  USHF.L.U32 UR14, UR35, 0x2, URZ ;  /* 0x00000002230e7899 */ /* 0x000fe4000800063f */
[----:B------:R-:W-:-:S02]  /*0de0*/  USHF.R.S32.HI UR41, URZ, 0x1f, UR35 ;  /* 0x0000001f3f297899 */ /* 0x000fc40008011423 */
[----:B------:R-:W-:Y:S02]  /*0df0*/  UISETP.NE.AND.EX UP1, UPT, URZ, UR5, UPT, UP1 ;  /* 0x000000053f00728c */ /* 0x000fe4000bf25310 */
[----:B------:R-:W-:Y:S02]  /*0e00*/  ULDC.64 UR10, c[0x0][0x250] ;  /* 0x00009400000a7ab9 */ /* 0x000fe40000000a00 */
[----:B------:R-:W-:Y:S02]  /*0e10*/  UISETP.NE.U32.AND UP3, UPT, URZ, UR10, UPT ;  /* 0x0000000a3f00728c */ /* 0x000fe4000bf65070 */
[----:B------:R-:W-:Y:S01]  /*0e20*/  USHF.L.U64.HI UR13, UR35, 0x2, UR41 ;  /* 0x00000002230d7899 */ /* 0x000fe20008010229 */
[----:B------:R-:W-:Y:S01]  /*0e30*/  PLOP3.LUT P2, PT, PT, PT, UP1, 0x80, 0x0 ;  /* 0x000000000000781c */ /* 0x000fe20003f4f018 */
[----:B------:R-:W-:Y:S02]  /*0e40*/  UIADD3 UR4, UP0, UR14, UR4, URZ ;  /* 0x000000040e047290 */ /* 0x000fe4000ff1e03f */
[----:B------:R-:W-:-:S02]  /*0e50*/  UISETP.NE.AND.EX UP3, UPT, URZ, UR11, UPT, UP3 ;  /* 0x0000000b3f00728c */ /* 0x000fc4000bf65330 */
[----:B------:R-:W-:Y:S02]  /*0e60*/  UIADD3.X UR5, UR13, UR5, URZ, UP0, !UPT ;  /* 0x000000050d057290 */ /* 0x000fe400087fe43f */
        /* <DEDUP_REMOVED lines=41> */
.L_x_1215:
        /* <DEDUP_REMOVED lines=67> */
.L_x_1217:
        /* <DEDUP_REMOVED lines=18> */
.L_x_1218:
        /* <DEDUP_REMOVED lines=71> */
.L_x_1219:
[----:B------:R-:W-:Y:S02]  /*1ac0*/  UMOV UR11, UR53 ;  /* 0x00000035000b7c82 */ /* 0x000fe40008000000 */
.L_x_1220:
[----:B------:R-:W1:Y:S01]  /*1ad0*/  S2R R21, SR_TID.X ;  /* 0x0000000000157919 */ /* 0x000e620000002100 */
[----:B------:R-:W-:Y:S01]  /*1ae0*/  UIADD3 UR8, UP4, UP3, UR8, UR48, UR50 ;  /* 0x0000003008087290 */ /* 0x000fe2000fb9e032 */
[----:B------:R-:W-:Y:S01]  /*1af0*/  IMAD.U32 R10, RZ, RZ, UR7 ;  /* 0x00000007ff0a7e24 */ /* 0x000fe2000f8e00ff */
[----:B------:R-:W-:Y:S01]  /*1b00*/  SHF.R.S32.HI R207, RZ, 0x1f, R206 ;  /* 0x0000001fffcf7819 */ /* 0x000fe200000114ce */
[----:B------:R-:W-:Y:S01]  /*1b10*/  IMAD.U32 R8, RZ, RZ, UR6 ;  /* 0x00000006ff087e24 */ /* 0x000fe2000f8e00ff */
[----:B------:R-:W-:Y:S01]  /*1b20*/  UIADD3 UR31, UP2, UP1, UR17, UR8, UR19 ;  /* 0x00000008111f7290 */ /* 0x000fe2000f95e013 */
[----:B------:R-:W-:Y:S01]  /*1b30*/  IMAD.U32 R9, RZ, RZ, UR16 ;  /* 0x00000010ff097e24 */ /* 0x000fe2000f8e00ff */
[----:B------:R-:W-:Y:S01]  /*1b40*/  UIADD3.X UR4, UR10, UR51, UR56, UP4, UP3 ;  /* 0x000000330a047290 */ /* 0x000fe2000a7e6438 */
[----:B------:R-:W-:Y:S01]  /*1b50*/  BSSY B1, `(.L_x_1216) ;  /* 0x0000860000017945 */ /* 0x000fe20003800000 */
[----:B------:R-:W-:Y:S01]  /*1b60*/  ULDC.64 UR8, c[0x0][0x1a8] ;  /* 0x00006a0000087ab9 */ /* 0x000fe20000000a00 */
[C---:B------:R-:W-:Y:S01]  /*1b70*/  IADD3 R14, R206.reuse, 0x20, RZ ;  /* 0x00000020ce0e7810 */ /* 0x040fe20007ffe0ff */
[----:B------:R-:W-:Y:S01]  /*1b80*/  UIADD3.X UR29, UR13, UR4, UR14, UP2, UP1 ;  /* 0x000000040d1d7290 */ /* 0x000fe200097e240e */
[----:B------:R-:W-:Y:S01]  /*1b90*/  IADD3 R16, R206, 0x40, RZ ;  /* 0x00000040ce107810 */ /* 0x000fe20007ffe0ff */
[----:B------:R-:W-:-:S02]  /*1ba0*/  UIMAD UR4, UR60, UR8, URZ ;  /* 0x000000083c0472a4 */ /* 0x000fc4000f8e023f */
[----:B------:R-:W-:Y:S02]  /*1bb0*/  UMOV UR19, 0x4 ;  /* 0x0000000400137882 */ /* 0x000fe40000000000 */
[----:B------:R-:W-:Y:S02]  /*1bc0*/  UIMAD UR14, UR37, UR9, UR4 ;  /* 0x00000009250e72a4 */ /* 0x000fe4000f8e0204 */
[----:B------:R-:W-:Y:S02]  /*1bd0*/  ULDC.64 UR6, c[0x0][0x3c8] ;  /* 0x0000f20000067ab9 */ /* 0x000fe40000000a00 */
        /* <DEDUP_REMOVED lines=11> */
[----:B------:R-:W-:Y:S01]  /*1c90*/  UIMAD.WIDE UR8, UR8, UR19, UR6 ;  /* 0x00000013080872a5 */ /* 0x000fe2000f8e0206 */
[----:B------:R-:W-:Y:S01]  /*1ca0*/  IADD3 R0, P0, R2, UR16, RZ ;  /* 0x0000001002007c10 */ /* 0x000fe2000ff1e0ff */
[----:B------:R-:W-:-:S02]  /*1cb0*/  UIADD3 UR4, -UR5, UR12, UR26 ;  /* 0x0000000c05047290 */ /* 0x000fc4000fffe11a */
[----:B------:R-:W-:Y:S01]  /*1cc0*/  ULDC.64 UR6, c[0x0][0x200] ;  /* 0x0000800000067ab9 */ /* 0x000fe20000000a00 */
[----:B------:R-:W-:Y:S01]  /*1cd0*/  IADD3.X R7, R20, UR33, RZ, P0, !PT ;  /* 0x0000002114077c10 */ /* 0x000fe200087fe4ff */
[----:B------:R-:W-:Y:S01]  /*1ce0*/  IMAD.WIDE.U32 R4, R0, c[0x0][0x190], R206 ;  /* 0x0000640000047a25 */ /* 0x000fe200078e00ce */
[----:B------:R-:W-:Y:S02]  /*1cf0*/  UMOV UR18, UR8 ;  /* 0x0000000800127c82 */ /* 0x000fe40008000000 */
[----:B------:R-:W-:Y:S01]  /*1d00*/  UIADD3 UR8, UR16, UR15, URZ ;  /* 0x0000000f10087290 */ /* 0x000fe2000fffe03f */
[----:B------:R-:W-:Y:S01]  /*1d10*/  IMAD R7, R7, c[0x0][0x190], RZ ;  /* 0x0000640007077a24 */ /* 0x000fe200078e02ff */
[----:B------:R-:W-:Y:S01]  /*1d20*/  UMOV UR17, UR9 ;  /* 0x0000000900117c82 */ /* 0x000fe20008000000 */
[----:B------:R-:W-:Y:S01]  /*1d30*/  IADD3 R6, P0, R4, UR40, RZ ;  /* 0x0000002804067c10 */ /* 0x000fe2000ff1e0ff */
[----:B------:R-:W-:Y:S01]  /*1d40*/  UIMAD.WIDE UR8, UR8, UR19, UR6 ;  /* 0x00000013080872a5 */ /* 0x000fe2000f8e0206 */
[----:B------:R-:W-:Y:S01]  /*1d50*/  IMAD R0, R0, c[0x0][0x194], R7 ;  /* 0x0000650000007a24 */ /* 0x000fe200078e0207 */
[----:B------:R1:W2:Y:S01]  /*1d60*/  R2UR UR6, R8 ;  /* 0x00000000080673c2 */ /* 0x0002a200000e0000 */
[----:B------:R-:W-:-:S02]  /*1d70*/  ULDC UR19, c[0x0][0x2e8] ;  /* 0x0000ba0000137ab9 */ /* 0x000fc40000000800 */
[----:B------:R-:W-:Y:S01]  /*1d80*/  UIADD3 UR4, UR4, -UR19, URZ ;  /* 0x8000001304047290 */ /* 0x000fe2000fffe03f */
[----:B------:R-:W-:Y:S01]  /*1d90*/  IADD3.X R7, R5, UR36, R0, P0, !PT ;  /* 0x0000002405077c10 */ /* 0x000fe200087fe400 */
[----:B------:R-:W-:Y:S01]  /*1da0*/  UMOV UR16, UR8 ;  /* 0x0000000800107c82 */ /* 0x000fe20008000000 */
[----:B------:R-:W-:Y:S01]  /*1db0*/  IADD3 R4, P0, R206, UR30, RZ ;  /* 0x0000001ece047c10 */ /* 0x000fe2000ff1e0ff */
[----:B------:R-:W-:Y:S01]  /*1dc0*/  USHF.R.S32.HI UR19, URZ, 0x1f, UR4 ;  /* 0x0000001f3f137899 */ /* 0x000fe20008011404 */
[----:B------:R3:W4:Y:S01]  /*1dd0*/  R2UR UR7, R10 ;  /* 0x000000000a0773c2 */ /* 0x00072200000e0000 */
[----:B------:R-:W-:Y:S01]  /*1de0*/  UMOV UR15, UR9 ;  /* 0x00000009000f7c82 */ /* 0x000fe20008000000 */
[----:B------:R-:W-:Y:S01]  /*1df0*/  IADD3.X R5, R207, UR32, RZ, P0, !PT ;  /* 0x00000020cf057c10 */ /* 0x000fe200087fe4ff */
[----:B------:R-:W-:Y:S02]  /*1e00*/  ULEA.HI UR19, UR19, UR4, URZ, 0x6 ;  /* 0x0000000413137291 */ /* 0x000fe4000f8f303f */
[----:B------:R-:W-:-:S02]  /*1e10*/  UIADD3 UR8, UR34, -0x1, URZ ;  /* 0xffffffff22087890 */ /* 0x000fc4000fffe03f */
[----:B------:R-:W-:Y:S01]  /*1e20*/  USHF.R.S32.HI UR19, URZ, 0x6, UR19 ;  /* 0x000000063f137899 */ /* 0x000fe20008011413 */
[----:B------:R-:W-:-:S03]  /*1e30*/  IMAD.WIDE.U32 R4, R9, c[0x0][0x370], R4 ;  /* 0x0000dc0009047a25 */ /* 0x000fc600078e0004 */
[----:B------:R-:W-:Y:S02]  /*1e40*/  UISETP.LT.AND UP1, UPT, URZ, UR19, UPT ;  /* 0x000000133f00728c */ /* 0x000fe4000bf21270 */
[----:B------:R-:W-:Y:S02]  /*1e50*/  IADD3 R5, R5, UR10, RZ ;  /* 0x0000000a05057c10 */ /* 0x000fe4000fffe0ff */
[----:B-1----:R-:W-:Y:S01]  /*1e60*/  LEA.HI R8, R22, R21, RZ, 0x5 ;  /* 0x0000001516087211 */ /* 0x002fe200078f28ff */
[----:B------:R-:W-:-:S03]  /*1e70*/  USEL UR19, URZ, UR19, !UP1 ;  /* 0x000000133f137287 */ /* 0x000fc6000c800000 */
[----:B------:R-:W-:Y:S01]  /*1e80*/  LOP3.LUT R0, R8, 0xffffffe0, RZ, 0xc0, !PT ;  /* 0xffffffe008007812 */ /* 0x000fe200078ec0ff */
[----:B------:R-:W-:Y:S01]  /*1e90*/  UISETP.GT.AND UP1, UPT, UR34, UR19, UPT ;  /* 0x000000132200728c */ /* 0x000fe2000bf24270 */
[----:B------:R-:W-:-:S03]  /*1ea0*/  SHF.R.S32.HI R8, RZ, 0x5, R8 ;  /* 0x00000005ff087819 */ /* 0x000fc60000011408 */
        /* <DEDUP_REMOVED lines=39> */
.L_x_1222:
        /* <DEDUP_REMOVED lines=18> */
.L_x_1223:
        /* <DEDUP_REMOVED lines=32> */
.L_x_1225:
[----:B------:R-:W-:Y:S05]  /*2440*/  BSYNC B0 ;  /* 0x0000000000007941 */ /* 0x000fea0003800000 */
.L_x_1224:
        /* <DEDUP_REMOVED lines=19> */
.L_x_1227:
[----:B------:R-:W-:Y:S05]  /*2580*/  BSYNC B0 ;  /* 0x0000000000007941 */ /* 0x000fea0003800000 */
.L_x_1226:
        /* <DEDUP_REMOVED lines=29> */
.L_x_1229:
[----:B------:R-:W-:Y:S05]  /*2760*/  BSYNC B0 ;  /* 0x0000000000007941 */ /* 0x000fea0003800000 */
.L_x_1228:
        /* <DEDUP_REMOVED lines=18> */
.L_x_1221:
[----:B------:R-:W2:Y:S01]  /*2890*/  LDL R8, [R1+0x4] ;  /* 0x0000040001087983 */ /* 0x000ea20000100800 */
        /* <DEDUP_REMOVED lines=43> */
.L_x_1232:
[----:B------:R-:W-:Y:S05]  /*2b50*/  BSYNC B0 ;  /* 0x0000000000007941 */ /* 0x000fea0003800000 */
.L_x_1231:
        /* <DEDUP_REMOVED lines=19> */
.L_x_1234:
        /* <DEDUP_REMOVED lines=34> */
.L_x_1235:
[----:B------:R-:W-:Y:S05]  /*2eb0*/  BSYNC B0 ;  /* 0x0000000000007941 */ /* 0x000fea0003800000 */
.L_x_1233:
[C---:B--2---:R-:W-:Y:S01]  /*2ec0*/  IADD3 R6, R250.reuse, 0x28, RZ ;  /* 0x00000028fa067810 */ /* 0x044fe20007ffe0ff */
[----:B------:R-:W-:Y:S01]  /*2ed0*/  IMAD.MOV.U32 R240, RZ, RZ, 0x7f800000 ;  /* 0x7f800000fff07424 */ /* 0x000fe200078e00ff */
[----:B------:R-:W-:Y:S01]  /*2ee0*/  IADD3 R4, R250, 0x20, RZ ;  /* 0x00000020fa047810 */ /* 0x000fe20007ffe0ff */
[----:B------:R-:W-:Y:S01]  /*2ef0*/  IMAD.MOV.U32 R241, RZ, RZ, 0x7f800000 ;  /* 0x7f800000fff17424 */ /* 0x000fe200078e00ff */
[----:B------:R-:W-:Y:S01]  /*2f00*/  ISETP.GE.AND P3, PT, R6, UR4, PT ;  /* 0x0000000406007c0c */ /* 0x000fe2000bf66270 */
[----:B------:R-:W-:Y:S01]  /*2f10*/  ULDC.64 UR10, c[0x0][0x198] ;  /* 0x00006600000a7ab9 */ /* 0x000fe20000000a00 */
[----:B------:R-:W-:Y:S01]  /*2f20*/  ISETP.GE.AND P4, PT, R4, UR4, PT ;  /* 0x0000000404007c0c */ /* 0x000fe2000bf86270 */
[C---:B------:R-:W-:Y:S01]  /*2f30*/  IMAD.SHL.U32 R4, R250.reuse, 0x4, RZ ;  /* 0x00000004fa047824 */ /* 0x040fe200078e00ff */
[----:B------:R-:W-:Y:S01]  /*2f40*/  IADD3 R5, R250, 0x8, RZ ;  /* 0x00000008fa057810 */ /* 0x000fe20007ffe0ff */
[----:B------:R-:W-:Y:S01]  /*2f50*/  UIMAD UR9, UR20, UR10, URZ ;  /* 0x0000000a140972a4 */ /* 0x000fe2000f8e023f */
[----:B------:R-:W-:Y:S01]  /*2f60*/  SHF.R.S32.HI R19, RZ, 0x1f, R250 ;  /* 0x0000001fff137819 */ /* 0x000fe200000114fa */
[----:B------:R-:W-:Y:S01]  /*2f70*/  IMAD.U32 R17, RZ, RZ, UR26 ;  /* 0x0000001aff117e24 */ /* 0x000fe2000f8e00ff */
[----:B------:R-:W-:Y:S01]  /*2f80*/  ISETP.GE.AND P5, PT, R5, UR4, PT ;  /* 0x0000000405007c0c */ /* 0x000fe2000bfa6270 */
[----:B------:R-:W-:Y:S01]  /*2f90*/  UIMAD UR9, UR26, UR11, UR9 ;  /* 0x0000000b1a0972a4 */ /* 0x000fe2000f8e0209 */
[----:B------:R-:W-:Y:S01]  /*2fa0*/  IADD3 R4, P2, R4, UR16, RZ ;  /* 0x0000001004047c10 */ /* 0x000fe2000ff5e0ff */
[----:B------:R-:W-:Y:S01]  /*2fb0*/  IMAD.WIDE.U32 R8, R17, c[0x0][0x198], R206 ;  /* 0x0000660011087a25 */ /* 0x000fe200078e00ce */
[----:B------:R-:W-:-:S02]  /*2fc0*/  SHF.L.U64.HI R5, R250, 0x2, R19 ;  /* 0x00000002fa057819 */ /* 0x000fc40000010213 */
[----:B------:R-:W-:Y:S01]  /*2fd0*/  SHF.R.S32.HI R7, RZ, 0x1f, R6 ;  /* 0x0000001fff077819 */ /* 0x000fe20000011406 */
[----:B------:R-:W-:Y:S01]  /*2fe0*/  IMAD.MOV.U32 R242, RZ, RZ, 0x7f800000 ;  /* 0x7f800000fff27424 */ /* 0x000fe200078e00ff */
[----:B------:R-:W-:Y:S01]  /*2ff0*/  IADD3.X R5, R5, UR15, RZ, P2, !PT ;  /* 0x0000000f05057c10 */ /* 0x000fe200097fe4ff */
[----:B------:R-:W-:Y:S01]  /*3000*/  IMAD.MOV.U32 R239, RZ, RZ, 0x7f800000 ;  /* 0x7f800000ffef7424 */ /* 0x000fe200078e00ff */
[----:B------:R-:W-:Y:S01]  /*3010*/  @!P3 LEA R10, P2, R6, UR16, 0x2 ;  /* 0x00000010060abc11 */ /* 0x000fe2000f8410ff */
[----:B------:R-:W-:Y:S01]  /*3020*/  IMAD.U32 R12, RZ, RZ, UR9 ;  /* 0x00000009ff0c7e24 */ /* 0x000fe2000f8e00ff */
[----:B------:R-:W-:Y:S01]  /*3030*/  ISETP.GE.AND P6, PT, R250, UR4, PT ;  /* 0x00000004fa007c0c */ /* 0x000fe2000bfc6270 */
[----:B------:R2:W5:Y:S01]  /*3040*/  @!P5 LDG.E R242, [R4.64+0x20] ;  /* 0x0000200604f2d981 */ /* 0x000562000c1e1900 */
[----:B------:R-:W-:Y:S02]  /*3050*/  @!P3 LEA.HI.X R11, R6, UR15, R7, 0x2, P2 ;  /* 0x0000000f060bbc11 */ /* 0x000fe400090f1407 */
[----:B------:R-:W-:Y:S01]  /*3060*/  IADD3 R8, P1, R8, UR21, RZ ;  /* 0x0000001508087c10 */ /* 0x000fe2000ff3e0ff */
[----:B------:R2:W5:Y:S04]  /*3070*/  @!P4 LDG.E R239, [R4.64+0x80] ;  /* 0x0000800604efc981 */ /* 0x000568000c1e1900 */
[----:B------:R3:W5:Y:S01]  /*3080*/  @!P3 LDG.E R240, [R10.64] ;  /* 0x000000060af0b981 */ /* 0x000762000c1e1900 */
[----:B------:R-:W-:-:S03]  /*3090*/  UIMAD UR4, UR25, -0x80, UR5 ;  /* 0xffffff80190478a4 */ /* 0x000fc6000f8e0205 */
[----:B------:R2:W5:Y:S03]  /*30a0*/  @!P6 LDG.E R241, [R4.64] ;  /* 0x0000000604f1e981 */ /* 0x000566000c1e1900 */
[----:B------:R-:W-:Y:S02]  /*30b0*/  ISETP.GE.AND P6, PT, R2, UR4, PT ;  /* 0x0000000402007c0c */ /* 0x000fe4000bfc6270 */
[----:B------:R-:W-:-:S11]  /*30c0*/  IADD3.X R9, R9, UR22, R12, P1, !PT ;  /* 0x0000001609097c10 */ /* 0x000fd60008ffe40c */
[----:B------:R3:W-:Y:S04]  /*30d0*/  @P6 STS [R0+0x9000], RZ ;  /* 0x009000ff00006388 */ /* 0x0007e80000000800 */
[----:B------:R3:W-:Y:S04]  /*30e0*/  @P6 STS [R0+0x9004], RZ ;  /* 0x009004ff00006388 */ /* 0x0007e80000000800 */
[----:B------:R3:W-:Y:S04]  /*30f0*/  @P6 STS.64 [R0+0x9008], RZ ;  /* 0x009008ff00006388 */ /* 0x0007e80000000a00 */
[----:B------:R3:W-:Y:S04]  /*3100*/  @P6 STS.128 [R0+0xb000], RZ ;  /* 0x00b000ff00006388 */ /* 0x0007e80000000c00 */
[----:B------:R3:W-:Y:S01]  /*3110*/  @P6 STS.128 [R0+0xd000], RZ ;  /* 0x00d000ff00006388 */ /* 0x0007e20000000c00 */
[----:B--2---:R-:W-:Y:S01]  /*3120*/  IMAD R4, R18, c[0x0][0x1b0], RZ ;  /* 0x00006c0012047a24 */ /* 0x004fe200078e02ff */
[----:B------:R-:W-:Y:S01]  /*3130*/  BSSY B0, `(.L_x_1236) ;  /* 0x0000026000007945 */ /* 0x000fe20003800000 */
[----:B------:R-:W-:-:S04]  /*3140*/  IMAD.WIDE.U32 R6, R15, c[0x0][0x1b0], R8 ;  /* 0x00006c000f067a25 */ /* 0x000fc800078e0008 */
[----:B------:R-:W-:-:S04]  /*3150*/  IMAD R4, R15, c[0x0][0x1b4], R4 ;  /* 0x00006d000f047a24 */ /* 0x000fc800078e0204 */
        /* <DEDUP_REMOVED lines=11> */
[C---:B---3--:R-:W-:Y:S01]  /*3210*/  @!P4 LEA R10, P5, R4.reuse, c[0x0][0x168], 0x1 ;  /* 0x00005a00040aca11 */ /* 0x048fe200078a08ff */
        /* <DEDUP_REMOVED lines=23> */
.L_x_1237:
[----:B------:R-:W-:Y:S05]  /*3390*/  BSYNC B0 ;  /* 0x0000000000007941 */ /* 0x000fea0003800000 */
.L_x_1236:
        /* <DEDUP_REMOVED lines=13> */
[----:B--23--:R-:W-:-:S04]  /*3470*/  IMAD.WIDE.U32 R10, R4, c[0x0][0x198], R6 ;  /* 0x00006600040a7a25 */ /* 0x00cfc800078e0006 */
        /* <DEDUP_REMOVED lines=25> */
.L_x_1239:
[----:B------:R-:W-:Y:S05]  /*3610*/  BSYNC B0 ;  /* 0x0000000000007941 */ /* 0x000fea0003800000 */
.L_x_1238:
        /* <DEDUP_REMOVED lines=51> */
.L_x_1241:
[----:B------:R-:W-:Y:S05]  /*3950*/  BSYNC B0 ;  /* 0x0000000000007941 */ /* 0x000fea0003800000 */
.L_x_1240:
        /* <DEDUP_REMOVED lines=37> */
.L_x_1243:
[----:B------:R-:W-:Y:S05]  /*3bb0*/  BSYNC B0 ;  /* 0x0000000000007941 */ /* 0x000fea0003800000 */
.L_x_1242:
[----:B------:R-:W-:Y:S02]  /*3bc0*/  ULDC.64 UR20, c[0x0][0x318] ;  /* 0x0000c60000147ab9 */ /* 0x000fe40000000a00 */
[----:B------:R-:W-:Y:S01]  /*3bd0*/  ULDC.64 UR22, c[0x0][0x320] ;  /* 0x0000c80000167ab9 */ /* 0x000fe20000000a00 */
[----:B-1234-:R-:W-:Y:S01]  /*3be0*/  LEA.HI R0, R22, R21, RZ, 0x6 ;  /* 0x0000001516007211 */ /* 0x01efe200078f30ff */
[----:B------:R-:W-:Y:S01]  /*3bf0*/  UISETP.NE.U32.AND UP1, UPT, URZ, UR20, UPT ;  /* 0x000000143f00728c */ /* 0x000fe2000bf25070 */
[----:B------:R-:W-:Y:S01]  /*3c00*/  IMAD.SHL.U32 R2, R21, 0x2, RZ ;  /* 0x0000000215027824 */ /* 0x000fe200078e00ff */
[----:B------:R-:W0:Y:S02]  /*3c10*/  LDGDEPBAR ;  /* 0x00000000000079af */ /* 0x000e240000000000 */
        /* <DEDUP_REMOVED lines=12> */
[----:B------:R1:W2:Y:S01]  /*3ce0*/  @P1 LDG.E R4, [R4.64] ;  /* 0x0000000604041981 */ /* 0x0002a2000c1e1900 */
[----:B------:R-:W-:Y:S01]  /*3cf0*/  SHF.R.S32.HI R0, RZ, 0x6, R0 ;  /* 0x00000006ff007819 */ /* 0x000fe20000011400 */
[----:B------:R-:W-:Y:S01]  /*3d00*/  UIADD3 UR9, UR26, UR12, URZ ;  /* 0x0000000c1a097290 */ /* 0x000fe2000fffe03f */
[----:B------:R-:W-:Y:S01]  /*3d10*/  MOV R238, R184 ;  /* 0x000000b800ee7202 */ /* 0x000fe20000000f00 */
[----:B------:R-:W-:Y:S01]  /*3d20*/  CS2R R126, SRZ ;  /* 0x00000000007e7805 */ /* 0x000fe2000001ff00 */
[----:B------:R-:W-:Y:S01]  /*3d30*/  SHF.L.U32 R0, R0, 0x5, RZ ;  /* 0x0000000500007819 */ /* 0x000fe200000006ff */
[----:B------:R-:W-:Y:S01]  /*3d40*/  UIADD3 UR9, -UR5, 0x80, UR9 ;  /* 0x0000008005097890 */ /* 0x000fe2000fffe109 */
[----:B------:R-:W-:Y:S01]  /*3d50*/  CS2R R124, SRZ ;  /* 0x00000000007c7805 */ /* 0x000fe2000001ff00 */
[----:B------:R-:W-:Y:S01]  /*3d60*/  CS2R R130, SRZ ;  /* 0x0000000000827805 */ /* 0x000fe2000001ff00 */
[----:B------:R-:W-:Y:S01]  /*3d70*/  LOP3.LUT R2, R0, 0x6, R2, 0xf8, !PT ;  /* 0x0000000600027812 */ /* 0x000fe200078ef802 */
[----:B------:R-:W-:Y:S01]  /*3d80*/  IMAD.U32 R0, RZ, RZ, UR25 ;  /* 0x00000019ff007e24 */ /* 0x000fe2000f8e00ff */
[----:B------:R-:W-:Y:S01]  /*3d90*/  CS2R R128, SRZ ;  /* 0x0000000000807805 */ /* 0x000fe2000001ff00 */
[----:B------:R-:W-:Y:S01]  /*3da0*/  CS2R R122, SRZ ;  /* 0x00000000007a7805 */ /* 0x000fe2000001ff00 */
[----:B------:R-:W-:Y:S01]  /*3db0*/  CS2R R120, SRZ ;  /* 0x0000000000787805 */ /* 0x000fe2000001ff00 */
[----:B------:R-:W-:Y:S01]  /*3dc0*/  IMAD R180, R0, 0x80, R2 ;  /* 0x0000008000b47824 */ /* 0x000fe200078e0202 */
[----:B------:R-:W-:Y:S01]  /*3dd0*/  IADD3 R0, R178, 0x1800, RZ ;  /* 0x00001800b2007810 */ /* 0x000fe20007ffe0ff */
[----:B------:R-:W-:Y:S01]  /*3de0*/  CS2R R118, SRZ ;  /* 0x0000000000767805 */ /* 0x000fe2000001ff00 */
[----:B------:R-:W-:Y:S01]  /*3df0*/  IADD3 R2, R177, 0x1800, RZ ;  /* 0x00001800b1027810 */ /* 0x000fe20007ffe0ff */
[----:B------:R-:W-:Y:S01]  /*3e00*/  CS2R R116, SRZ ;  /* 0x0000000000747805 */ /* 0x000fe2000001ff00 */
[----:B------:R-:W-:Y:S01]  /*3e10*/  SEL R0, R0, R178, !P0 ;  /* 0x000000b200007207 */ /* 0x000fe20004000000 */
[----:B------:R-:W-:Y:S01]  /*3e20*/  CS2R R110, SRZ ;  /* 0x00000000006e7805 */ /* 0x000fe2000001ff00 */
[----:B------:R-:W-:Y:S01]  /*3e30*/  SEL R2, R2, R177, !P0 ;  /* 0x000000b102027207 */ /* 0x000fe20004000000 */
[----:B------:R-:W-:Y:S01]  /*3e40*/  CS2R R108, SRZ ;  /* 0x00000000006c7805 */ /* 0x000fe2000001ff00 */
[----:B------:R-:W-:Y:S01]  /*3e50*/  CS2R R114, SRZ ;  /* 0x0000000000727805 */ /* 0x000fe2000001ff00 */
[----:B------:R-:W-:Y:S01]  /*3e60*/  IMAD.SHL.U32 R171, R0, 0x2, RZ ;  /* 0x0000000200ab7824 */ /* 0x000fe200078e00ff */
[----:B-1----:R-:W2:Y:S01]  /*3e70*/  @P1 MUFU.RCP R5, c[0x0][0x238] ;  /* 0x00008e0000051b08 */ /* 0x002ea20000001000 */
[----:B------:R-:W-:Y:S01]  /*3e80*/  MOV R0, c[0x0][0x22c] ;  /* 0x00008b0000007a02 */ /* 0x000fe20000000f00 */
[----:B------:R-:W-:Y:S01]  /*3e90*/  IMAD.SHL.U32 R168, R2, 0x2, RZ ;  /* 0x0000000202a87824 */ /* 0x000fe200078e00ff */
        /* <DEDUP_REMOVED lines=41> */
[----:B------:R-:W-:Y:S02]  /*4130*/  ULDC UR14, c[0x0][0x2e4] ;  /* 0x0000b900000e7ab9 */ /* 0x000fe40000000800 */
[----:B------:R-:W-:Y:S01]  /*4140*/  UIADD3 UR20, UR9, -UR13, URZ ;  /* 0x8000000d09147290 */ /* 0x000fe2000fffe03f */
[----:B--2---:R-:W-:Y:S02]  /*4150*/  @P1 FMUL.FTZ R4, R4, R5 ;  /* 0x0000000504041220 */ /* 0x004fe40000410000 */
[----:B------:R-:W-:Y:S02]  /*4160*/  IMAD.SHL.U32 R5, R0, 0x10, RZ ;  /* 0x0000001000057824 */ /* 0x000fe400078e00ff */
[----:B------:R1:W2:Y:S03]  /*4170*/  @P1 R2UR UR10, R4 ;  /* 0x00000000040a13c2 */ /* 0x0002a600000e0000 */
[----:B------:R-:W-:-:S05]  /*4180*/  IADD3 R0, R5, 0x40, RZ ;  /* 0x0000004005007810 */ /* 0x000fca0007ffe0ff */
[----:B------:R-:W-:Y:S01]  /*4190*/  IMAD.IADD R0, R243, 0x1, R0 ;  /* 0x00000001f3007824 */ /* 0x000fe200078e0200 */
[----:B-1----:R-:W-:Y:S01]  /*41a0*/  IADD3 R4, R250, -UR12, -R180 ;  /* 0x8000000cfa047c10 */ /* 0x002fe2000fffe8b4 */
[----:B--2---:R-:W-:-:S03]  /*41b0*/  @UP1 UMOV UR4, UR10 ;  /* 0x0000000a00041c82 */ /* 0x004fc60008000000 */
[----:B------:R-:W-:Y:S02]  /*41c0*/  IADD3 R2, R4, UR5, RZ ;  /* 0x0000000504027c10 */ /* 0x000fe4000fffe0ff */
[----:B------:R-:W-:-:S03]  /*41d0*/  SHF.L.U64.HI R4, R250, 0x2, R19 ;  /* 0x00000002fa047819 */ /* 0x000fc60000010213 */
[----:B------:R1:W-:Y:S02]  /*41e0*/  STL [R1], R2 ;  /* 0x0000000201007387 */ /* 0x0003e40000100800 */
[----:B-1----:R-:W-:Y:S01]  /*41f0*/  IADD3 R2, R5, 0x20, RZ ;  /* 0x0000002005027810 */ /* 0x002fe20007ffe0ff */
[----:B------:R-:W-:-:S03]  /*4200*/  IMAD.SHL.U32 R5, R250, 0x4, RZ ;  /* 0x00000004fa057824 */ /* 0x000fc600078e00ff */
[----:B------:R-:W-:-:S04]  /*4210*/  IADD3 R2, R243, R2, RZ ;  /* 0x00000002f3027210 */ /* 0x000fc80007ffe0ff */
[C---:B------:R-:W-:Y:S01]  /*4220*/  IADD3 R4, R243.reuse, R2, RZ ;  /* 0x00000002f3047210 */ /* 0x040fe20007ffe0ff */
[----:B------:R-:W-:-:S04]  /*4230*/  IMAD.IADD R2, R243, 0x1, R0 ;  /* 0x00000001f3027824 */ /* 0x000fc800078e0200 */
[C---:B------:R-:W-:Y:S01]  /*4240*/  IMAD.IADD R247, R243.reuse, 0x1, R4 ;  /* 0x00000001f3f77824 */ /* 0x040fe200078e0204 */
[----:B------:R-:W-:-:S03]  /*4250*/  IADD3 R245, R243, R2, RZ ;  /* 0x00000002f3f57210 */ /* 0x000fc60007ffe0ff */
[C---:B------:R-:W-:Y:S02]  /*4260*/  IMAD.IADD R246, R243.reuse, 0x1, R247 ;  /* 0x00000001f3f67824 */ /* 0x040fe400078e02f7 */
[----:B------:R-:W-:-:S03]  /*4270*/  IMAD.IADD R244, R243, 0x1, R245 ;  /* 0x00000001f3f47824 */ /* 0x000fc600078e02f5 */
[C---:B------:R-:W-:Y:S01]  /*4280*/  IADD3 R249, R243.reuse, R246, RZ ;  /* 0x000000f6f3f97210 */ /* 0x040fe20007ffe0ff */
[----:B------:R-:W-:Y:S02]  /*4290*/  IMAD.IADD R248, R243, 0x1, R244 ;  /* 0x00000001f3f87824 */ /* 0x000fe400078e02f4 */
.L_x_1248:
[----:B------:R-:W2:Y:S01]  /*42a0*/  LDL R2, [R1] ;  /* 0x0000000001027983 */ /* 0x000ea20000100800 */
[----:B------:R-:W-:Y:S01]  /*42b0*/  IADD3 R0, R176, R171, RZ ;  /* 0x000000abb0007210 */ /* 0x000fe20007ffe0ff */
[----:B------:R-:W-:Y:S02]  /*42c0*/  USHF.L.U32 UR9, UR8, 0x6, URZ ;  /* 0x0000000608097899 */ /* 0x000fe4000800063f */
[----:B------:R-:W0:Y:S01]  /*42d0*/  LDGDEPBAR ;  /* 0x00000000000079af */ /* 0x000e220000000000 */
[----:B------:R-:W-:Y:S02]  /*42e0*/  ULDC UR11, c[0x0][0x2e4] ;  /* 0x0000b900000b7ab9 */ /* 0x000fe40000000800 */
[----:B------:R-:W-:Y:S01]  /*42f0*/  UISETP.GE.AND UP0, UPT, UR9, UR20, UPT ;  /* 0x000000140900728c */ /* 0x000fe2000bf06270 */
[----:B--2---:R-:W-:Y:S01]  /*4300*/  IADD3 R2, R2, UR9, RZ ;  /* 0x0000000902027c10 */ /* 0x004fe2000fffe0ff */
        /* <DEDUP_REMOVED lines=20> */
[-C--:B------:R-:W-:Y:S08]  /*4450*/  HMMA.16816.F32.BF16 R28, R28, R134.reuse, RZ ;  /* 0x000000861c1c723c */ /* 0x080ff000000418ff */
[----:B------:R-:W-:Y:S01]  /*4460*/  HMMA.16816.F32.BF16 R32, R32, R134, RZ ;  /* 0x000000862020723c */ /* 0x000fe200000418ff */
[----:B------:R-:W-:Y:S07]  /*4470*/  LDSM.16.M88.4 R132, [R0+0x1000] ;  /* 0x001000000084783b */ /* 0x000fee0000000200 */
[-C--:B----4-:R-:W-:Y:S08]  /*4480*/  HMMA.16816.F32.BF16 R4, R136, R140.reuse, R4 ;  /* 0x0000008c8804723c */ /* 0x090ff00000041804 */
[C---:B-1----:R-:W-:Y:S08]  /*4490*/  HMMA.16816.F32.BF16 R8, R144.reuse, R140, R8 ;  /* 0x0000008c9008723c */ /* 0x042ff00000041808 */
[-C--:B------:R-:W-:Y:S08]  /*44a0*/  HMMA.16816.F32.BF16 R12, R144, R142.reuse, R12 ;  /* 0x0000008e900c723c */ /* 0x080ff0000004180c */
[C---:B------:R-:W-:Y:S01]  /*44b0*/  HMMA.16816.F32.BF16 R16, R136.reuse, R142, R16 ;  /* 0x0000008e8810723c */ /* 0x040fe20000041810 */
[----:B------:R-:W1:Y:S07]  /*44c0*/  LDSM.16.M88.4 R140, [R169+0xb000] ;  /* 0x00b00000a98c783b */ /* 0x000e6e0000000200 */
[-C--:B--2---:R-:W-:Y:S08]  /*44d0*/  HMMA.16816.F32.BF16 R20, R136, R148.reuse, R20 ;  /* 0x000000948814723c */ /* 0x084ff00000041814 */
[C---:B------:R-:W-:Y:S07]  /*44e0*/  HMMA.16816.F32.BF16 R24, R144.reuse, R148, R24 ;  /* 0x000000949018723c */ /* 0x040fee0000041818 */
[----:B------:R-:W-:Y:S01]  /*44f0*/  IADD3 R148, R2, -0x1, RZ ;  /* 0xffffffff02947810 */ /* 0x000fe20007ffe0ff */
[-C--:B------:R-:W-:Y:S01]  /*4500*/  HMMA.16816.F32.BF16 R28, R144, R150.reuse, R28 ;  /* 0x00000096901c723c */ /* 0x080fe2000004181c */
[----:B------:R-:W-:Y:S02]  /*4510*/  LDSM.16.M88.4 R144, [R169+0xb400] ;  /* 0x00b40000a990783b */ /* 0x000fe40000000200 */
[----:B------:R-:W-:Y:S02]  /*4520*/  ISETP.GE.AND P0, PT, R148, RZ, PT ;  /* 0x000000ff9400720c */ /* 0x000fe40003f06270 */
[C---:B------:R-:W-:Y:S03]  /*4530*/  IADD3 R149, R2.reuse, 0x8, RZ ;  /* 0x0000000802957810 */ /* 0x040fe60007ffe0ff */
[----:B------:R-:W-:Y:S01]  /*4540*/  HMMA.16816.F32.BF16 R32, R136, R150, R32 ;  /* 0x000000968820723c */ /* 0x000fe20000041820 */
[----:B------:R-:W2:Y:S03]  /*4550*/  LDSM.16.M88.4 R136, [R0+0x1800] ;  /* 0x001800000088783b */ /* 0x000ea60000000200 */
[----:B------:R-:W-:Y:S03]  /*4560*/  ISETP.GE.AND P1, PT, R149, RZ, PT ;  /* 0x000000ff9500720c */ /* 0x000fe60003f26270 */
[----:B------:R-:W-:Y:S01]  /*4570*/  IABS R150, R2 ;  /* 0x0000000200967213 */ /* 0x000fe20000000000 */
[-C--:B------:R-:W-:Y:S03]  /*4580*/  HMMA.16816.F32.BF16 R4, R152, R156.reuse, R4 ;  /* 0x0000009c9804723c */ /* 0x080fe60000041804 */
[----:B------:R-:W-:Y:S02]  /*4590*/  I2F R193, R150 ;  /* 0x0000009600c17306 */ /* 0x000fe40000201400 */
[C---:B------:R-:W-:Y:S03]  /*45a0*/  @!P0 IADD3 R148, -R2.reuse, 0x1, RZ ;  /* 0x0000000102948810 */ /* 0x040fe60007ffe1ff */
[C---:B---3--:R-:W-:Y:S04]  /*45b0*/  HMMA.16816.F32.BF16 R8, R160.reuse, R156, R8 ;  /* 0x0000009ca008723c */ /* 0x048fe80000041808 */
[C---:B------:R-:W-:Y:S01]  /*45c0*/  @!P1 IADD3 R149, -R2.reuse, -0x8, RZ ;  /* 0xfffffff802959810 */ /* 0x040fe20007ffe1ff */
[----:B------:R-:W-:Y:S02]  /*45d0*/  I2F R181, R148 ;  /* 0x0000009400b57306 */ /* 0x000fe40000201400 */
[C---:B------:R-:W-:Y:S01]  /*45e0*/  IADD3 R157, R2.reuse, 0x28, RZ ;  /* 0x00000028029d7810 */ /* 0x040fe20007ffe0ff */
[-C--:B------:R-:W-:Y:S03]  /*45f0*/  HMMA.16816.F32.BF16 R12, R160, R158.reuse, R12 ;  /* 0x0000009ea00c723c */ /* 0x080fe6000004180c */
[----:B------:R-:W-:Y:S02]  /*4600*/  ISETP.GE.AND P1, PT, R157, RZ, PT ;  /* 0x000000ff9d00720c */ /* 0x000fe40003f26270 */
[----:B------:R-:W-:Y:S02]  /*4610*/  IADD3 R156, R2, 0x27, RZ ;  /* 0x00000027029c7810 */ /* 0x000fe40007ffe0ff */
[----:B------:R3:W-:Y:S01]  /*4620*/  I2F R183, R149 ;  /* 0x0000009500b77306 */ /* 0x0007e20000201400 */
[C---:B------:R-:W-:Y:S07]  /*4630*/  HMMA.16816.F32.BF16 R16, R152.reuse, R158, R16 ;  /* 0x0000009e9810723c */ /* 0x040fee0000041810 */
[----:B------:R-:W-:Y:S01]  /*4640*/  SHF.L.U32 R158, R250, 0x2, RZ ;  /* 0x00000002fa9e7819 */ /* 0x000fe200000006ff */
[-C--:B------:R-:W-:Y:S04]  /*4650*/  HMMA.16816.F32.BF16 R20, R152, R164.reuse, R20 ;  /* 0x000000a49814723c */ /* 0x080fe80000041814 */
[C---:B------:R-:W-:Y:S04]  /*4660*/  @!P1 IADD3 R157, -R2.reuse, -0x28, RZ ;  /* 0xffffffd8029d9810 */ /* 0x040fe80007ffe1ff */
[----:B------:R4:W-:Y:S01]  /*4670*/  I2F R186, R157 ;  /* 0x0000009d00ba7306 */ /* 0x0009e20000201400 */
[C---:B------:R-:W-:Y:S01]  /*4680*/  HMMA.16816.F32.BF16 R24, R160.reuse, R164, R24 ;  /* 0x000000a4a018723c */ /* 0x040fe20000041818 */
[----:B---3--:R-:W-:Y:S07]  /*4690*/  LDSM.16.M88.4 R148, [R170+0xd000] ;  /* 0x00d00000aa94783b */ /* 0x008fee0000000200 */
[-C--:B------:R-:W-:Y:S08]  /*46a0*/  HMMA.16816.F32.BF16 R28, R160, R166.reuse, R28 ;  /* 0x000000a6a01c723c */ /* 0x080ff0000004181c */
[----:B------:R-:W-:Y:S07]  /*46b0*/  HMMA.16816.F32.BF16 R32, R152, R166, R32 ;  /* 0x000000a69820723c */ /* 0x000fee0000041820 */
[----:B------:R-:W-:Y:S01]  /*46c0*/  IADD3 R152, R2, 0x7, RZ ;  /* 0x0000000702987810 */ /* 0x000fe20007ffe0ff */
[-C--:B-1----:R-:W-:Y:S05]  /*46d0*/  HMMA.16816.F32.BF16 R4, R132, R140.reuse, R4 ;  /* 0x0000008c8404723c */ /* 0x082fea0000041804 */
[----:B------:R-:W-:Y:S02]  /*46e0*/  ISETP.GE.AND P0, PT, R152, RZ, PT ;  /* 0x000000ff9800720c */ /* 0x000fe40003f06270 */
[C---:B----4-:R-:W-:Y:S01]  /*46f0*/  IADD3 R157, R2.reuse, -0x10, RZ ;  /* 0xfffffff0029d7810 */ /* 0x050fe20007ffe0ff */
[C---:B--2---:R-:W-:Y:S08]  /*4700*/  HMMA.16816.F32.BF16 R8, R136.reuse, R140, R8 ;  /* 0x0000008c8808723c */ /* 0x044ff00000041808 */
[-C--:B------:R-:W-:Y:S04]  /*4710*/  HMMA.16816.F32.BF16 R12, R136, R142.reuse, R12 ;  /* 0x0000008e880c723c */ /* 0x080fe8000004180c */
[----:B------:R-:W-:Y:S02]  /*4720*/  @!P0 IADD3 R152, -R2, -0x7, RZ ;  /* 0xfffffff902988810 */ /* 0x000fe40007ffe1ff */
[----:B------:R-:W-:Y:S02]  /*4730*/  ISETP.GE.AND P0, PT, R156, RZ, PT ;  /* 0x000000ff9c00720c */ /* 0x000fe40003f06270 */
[----:B------:R1:W-:Y:S01]  /*4740*/  I2F R182, R152 ;  /* 0x0000009800b67306 */ /* 0x0003e20000201400 */
[C---:B------:R-:W-:Y:S01]  /*4750*/  HMMA.16816.F32.BF16 R16, R132.reuse, R142, R16 ;  /* 0x0000008e8410723c */ /* 0x040fe20000041810 */
[----:B------:R-:W2:Y:S07]  /*4760*/  LDSM.16.M88.4 R140, [R171+0x2000] ;  /* 0x00200000ab8c783b */ /* 0x000eae0000000200 */
[-C--:B------:R-:W-:Y:S04]  /*4770*/  HMMA.16816.F32.BF16 R20, R132, R144.reuse, R20 ;  /* 0x000000908414723c */ /* 0x080fe80000041814 */
[C---:B------:R-:W-:Y:S04]  /*4780*/  @!P0 IADD3 R156, -R2.reuse, -0x27, RZ ;  /* 0xffffffd9029c8810 */ /* 0x040fe80007ffe1ff */
[----:B------:R3:W-:Y:S01]  /*4790*/  I2F R185, R156 ;  /* 0x0000009c00b97306 */ /* 0x0007e20000201400 */
[C---:B------:R-:W-:Y:S01]  /*47a0*/  HMMA.16816.F32.BF16 R24, R136.reuse, R144, R24 ;  /* 0x000000908818723c */ /* 0x040fe20000041818 */
[----:B-1----:R-:W1:Y:S06]  /*47b0*/  LDSM.16.M88.4 R152, [R171+0x2800] ;  /* 0x00280000ab98783b */ /* 0x002e6c0000000200 */
[----:B------:R-:W-:Y:S01]  /*47c0*/  IADD3 R144, R2, 0x20, RZ ;  /* 0x0000002002907810 */ /* 0x000fe20007ffe0ff */
[-C--:B------:R-:W-:Y:S03]  /*47d0*/  HMMA.16816.F32.BF16 R28, R136, R146.reuse, R28 ;  /* 0x00000092881c723c */ /* 0x080fe6000004181c */
[----:B------:R-:W-:Y:S04]  /*47e0*/  ISETP.GE.AND P1, PT, R144, RZ, PT ;  /* 0x000000ff9000720c */ /* 0x000fe80003f26270 */
[C---:B------:R-:W-:Y:S01]  /*47f0*/  IADD3 R137, R2.reuse, 0x18, RZ ;  /* 0x0000001802897810 */ /* 0x040fe20007ffe0ff */
[----:B------:R-:W-:Y:S01]  /*4800*/  HMMA.16816.F32.BF16 R32, R132, R146, R32 ;  /* 0x000000928420723c */ /* 0x000fe20000041820 */
[----:B------:R-:W4:Y:S03]  /*4810*/  LDSM.16.M88.4 R132, [R170+0xd400] ;  /* 0x00d40000aa84783b */ /* 0x000f260000000200 */
[C---:B------:R-:W-:Y:S02]  /*4820*/  IADD3 R138, R2.reuse, 0x1f, RZ ;  /* 0x0000001f028a7810 */ /* 0x040fe40007ffe0ff */
[C---:B------:R-:W-:Y:S02]  /*4830*/  IADD3 R136, R2.reuse, 0x17, RZ ;  /* 0x0000001702887810 */ /* 0x040fe40007ffe0ff */
[----:B------:R-:W-:Y:S01]  /*4840*/  @!P1 IADD3 R144, -R2, -0x20, RZ ;  /* 0xffffffe002909810 */ /* 0x000fe20007ffe1ff */
[-C--:B--2---:R-:W-:Y:S03]  /*4850*/  HMMA.16816.F32.BF16 R4, R140, R148.reuse, R4 ;  /* 0x000000948c04723c */ /* 0x084fe60000041804 */
[----:B------:R2:W-:Y:S02]  /*4860*/  I2F R167, R144 ;  /* 0x0000009000a77306 */ /* 0x0005e40000201400 */
[----:B------:R-:W-:Y:S02]  /*4870*/  ISETP.GE.AND P1, PT, R137, RZ, PT ;  /* 0x000000ff8900720c */ /* 0x000fe40003f26270 */
[----:B------:R-:W-:Y:S02]  /*4880*/  ISETP.GE.AND P0, PT, R138, RZ, PT ;  /* 0x000000ff8a00720c */ /* 0x000fe40003f06270 */
[C---:B---3--:R-:W-:Y:S09]  /*4890*/  IADD3 R156, R2.reuse, -0x9, RZ ;  /* 0xfffffff7029c7810 */ /* 0x048ff20007ffe0ff */
[C---:B------:R-:W-:Y:S02]  /*48a0*/  @!P1 IADD3 R137, -R2.reuse, -0x18, RZ ;  /* 0xffffffe802899810 */ /* 0x040fe40007ffe1ff */
[----:B------:R-:W-:Y:S01]  /*48b0*/  @!P0 IADD3 R138, -R2, -0x1f, RZ ;  /* 0xffffffe1028a8810 */ /* 0x000fe20007ffe1ff */
[C---:B-1----:R-:W-:Y:S01]  /*48c0*/  HMMA.16816.F32.BF16 R8, R152.reuse, R148, R8 ;  /* 0x000000949808723c */ /* 0x042fe20000041808 */
[----:B------:R-:W-:Y:S03]  /*48d0*/  I2F R179, R137 ;  /* 0x0000008900b37306 */ /* 0x000fe60000201400 */
[----:B------:R-:W-:Y:S01]  /*48e0*/  ISETP.GE.AND P0, PT, R136, RZ, PT ;  /* 0x000000ff8800720c */ /* 0x000fe20003f06270 */
[----:B--2---:R-:W-:Y:S02]  /*48f0*/  LDSM.16.M88.4 R144, [R169+0xd000] ;  /* 0x00d00000a990783b */ /* 0x004fe40000000200 */
[----:B------:R-:W-:Y:S01]  /*4900*/  IADD3 R148, P1, R158, UR18, RZ ;  /* 0x000000129e947c10 */ /* 0x000fe2000ff3e0ff */
[-C--:B------:R-:W-:Y:S03]  /*4910*/  HMMA.16816.F32.BF16 R12, R152, R150.reuse, R12 ;  /* 0x00000096980c723c */ /* 0x080fe6000004180c */
[----:B------:R-:W-:Y:S01]  /*4920*/  I2F R166, R138 ;  /* 0x0000008a00a67306 */ /* 0x000fe20000201400 */
[C---:B------:R-:W-:Y:S02]  /*4930*/  IADD3 R149, R2.reuse, -0x8, RZ ;  /* 0xfffffff802957810 */ /* 0x040fe40007ffe0ff */
[----:B------:R-:W-:Y:S02]  /*4940*/  SHF.R.S32.HI R158, RZ, 0x1f, R250 ;  /* 0x0000001fff9e7819 */ /* 0x000fe400000114fa */
[C---:B------:R-:W-:Y:S04]  /*4950*/  HMMA.16816.F32.BF16 R16, R140.reuse, R150, R16 ;  /* 0x000000968c10723c */ /* 0x040fe80000041810 */
[----:B------:R-:W-:Y:S02]  /*4960*/  @!P0 IADD3 R136, -R2, -0x17, RZ ;  /* 0xffffffe902888810 */ /* 0x000fe40007ffe1ff */
[----:B------:R-:W-:Y:S02]  /*4970*/  SHF.L.U64.HI R158, R250, 0x2, R158 ;  /* 0x00000002fa9e7819 */ /* 0x000fe4000001029e */
[----:B------:R1:W-:Y:S01]  /*4980*/  I2F R165, R136 ;  /* 0x0000008800a57306 */ /* 0x0003e20000201400 */
[----:B------:R-:W-:Y:S01]  /*4990*/  ISETP.GE.AND P0, PT, R156, RZ, PT ;  /* 0x000000ff9c00720c */ /* 0x000fe20003f06270 */
[-C--:B----4-:R-:W-:Y:S03]  /*49a0*/  HMMA.16816.F32.BF16 R20, R140, R132.reuse, R20 ;  /* 0x000000848c14723c */ /* 0x090fe60000041814 */
[----:B------:R-:W-:Y:S05]  /*49b0*/  ISETP.GE.AND P2, PT, R149, RZ, PT ;  /* 0x000000ff9500720c */ /* 0x000fea0003f46270 */
[C---:B------:R-:W-:Y:S04]  /*49c0*/  HMMA.16816.F32.BF16 R24, R152.reuse, R132, R24 ;  /* 0x000000849818723c */ /* 0x040fe80000041818 */
[C---:B------:R-:W-:Y:S03]  /*49d0*/  @!P0 IADD3 R156, -R2.reuse, 0x9, RZ ;  /* 0x00000009029c8810 */ /* 0x040fe60007ffe1ff */
[C---:B------:R-:W-:Y:S01]  /*49e0*/  IADD3 R133, R2.reuse, 0xf, RZ ;  /* 0x0000000f02857810 */ /* 0x040fe20007ffe0ff */
[----:B------:R2:W-:Y:S01]  /*49f0*/  I2F R163, R156 ;  /* 0x0000009c00a37306 */ /* 0x0005e20000201400 */
[C---:B------:R-:W-:Y:S01]  /*4a00*/  @!P2 IADD3 R149, -R2.reuse, 0x8, RZ ;  /* 0x000000080295a810 */ /* 0x040fe20007ffe1ff */
[-C--:B------:R-:W-:Y:S03]  /*4a10*/  HMMA.16816.F32.BF16 R28, R152, R134.reuse, R28 ;  /* 0x00000086981c723c */ /* 0x080fe6000004181c */
[----:B------:R-:W-:Y:S01]  /*4a20*/  IADD3 R132, R2, -0x18, RZ ;  /* 0xffffffe802847810 */ /* 0x000fe20007ffe0ff */
[----:B-1----:R-:W1:Y:S03]  /*4a30*/  LDSM.16.M88.4 R136, [R0+0x2000] ;  /* 0x002000000088783b */ /* 0x002e660000000200 */
[----:B------:R-:W-:Y:S01]  /*4a40*/  ISETP.GE.AND P2, PT, R132, RZ, PT ;  /* 0x000000ff8400720c */ /* 0x000fe20003f46270 */
[----:B------:R3:W-:Y:S01]  /*4a50*/  I2F R164, R149 ;  /* 0x0000009500a47306 */ /* 0x0007e20000201400 */
[----:B------:R-:W-:Y:S11]  /*4a60*/  HMMA.16816.F32.BF16 R32, R140, R134, R32 ;  /* 0x000000868c20723c */ /* 0x000ff60000041820 */
[----:B------:R-:W-:Y:S01]  /*4a70*/  @!UPT UIADD3 URZ, URZ, URZ, URZ ;  /* 0x0000003f3f3ff290 */ /* 0x000fe2000fffe03f */
[C---:B------:R-:W-:Y:S02]  /*4a80*/  @!P2 IADD3 R132, -R2.reuse, 0x18, RZ ;  /* 0x000000180284a810 */ /* 0x040fe40007ffe1ff */
[----:B--2---:R-:W-:Y:S02]  /*4a90*/  IADD3 R156, R2, 0x10, RZ ;  /* 0x00000010029c7810 */ /* 0x004fe40007ffe0ff */
[----:B------:R-:W-:Y:S01]  /*4aa0*/  I2F R142, R132 ;  /* 0x00000084008e7306 */ /* 0x000fe20000201400 */
[----:B---3--:R-:W-:Y:S02]  /*4ab0*/  IADD3.X R149, R158, UR17, RZ, P1, !PT ;  /* 0x000000119e957c10 */ /* 0x008fe40008ffe4ff */
[----:B------:R-:W-:Y:S02]  /*4ac0*/  IADD3 R158, R2, -0x11, RZ ;  /* 0xffffffef029e7810 */ /* 0x000fe40007ffe0ff */
[----:B------:R-:W-:Y:S01]  /*4ad0*/  ISETP.GE.AND P1, PT, R157, RZ, PT ;  /* 0x000000ff9d00720c */ /* 0x000fe20003f26270 */
[----:B-----5:R2:W5:Y:S01]  /*4ae0*/  LDG.E R161, [R148.64] ;  /* 0x0000000694a17981 */ /* 0x020562000c1e1900 */
[----:B------:R-:W-:Y:S03]  /*4af0*/  ISETP.GE.AND P0, PT, R158, RZ, PT ;  /* 0x000000ff9e00720c */ /* 0x000fe60003f06270 */
[----:B------:R2:W5:Y:S01]  /*4b00*/  LDG.E R162, [R148.64+0x20] ;  /* 0x0000200694a27981 */ /* 0x000562000c1e1900 */
[-C--:B-1----:R-:W-:Y:S03]  /*4b10*/  HMMA.16816.F32.BF16 R4, R136, R144.reuse, R4 ;  /* 0x000000908804723c */ /* 0x082fe60000041804 */
[----:B------:R2:W5:Y:S04]  /*4b20*/  LDG.E R160, [R148.64+0x80] ;  /* 0x0000800694a07981 */ /* 0x000568000c1e1900 */
[----:B------:R2:W5:Y:S01]  /*4b30*/  LDG.E R159, [R148.64+0xa0] ;  /* 0x0000a006949f7981 */ /* 0x000562000c1e1900 */
[C---:B------:R-:W-:Y:S04]  /*4b40*/  @!P1 IADD3 R157, -R2.reuse, 0x10, RZ ;  /* 0x00000010029d9810 */ /* 0x040fe80007ffe1ff */
[----:B------:R-:W-:Y:S02]  /*4b50*/  @!P0 IADD3 R158, -R2, 0x11, RZ ;  /* 0x00000011029e8810 */ /* 0x000fe40007ffe1ff */
[----:B------:R-:W-:Y:S01]  /*4b60*/  ISETP.GE.AND P1, PT, R156, RZ, PT ;  /* 0x000000ff9c00720c */ /* 0x000fe20003f26270 */
[----:B------:R-:W-:Y:S01]  /*4b70*/  I2F R157, R157 ;  /* 0x0000009d009d7306 */ /* 0x000fe20000201400 */
[----:B------:R-:W-:Y:S09]  /*4b80*/  ISETP.GE.AND P0, PT, R133, RZ, PT ;  /* 0x000000ff8500720c */ /* 0x000ff20003f06270 */
[----:B------:R-:W-:Y:S02]  /*4b90*/  I2F R158, R158 ;  /* 0x0000009e009e7306 */ /* 0x000fe40000201400 */
[----:B------:R-:W-:Y:S01]  /*4ba0*/  @!P1 IADD3 R156, -R2, -0x10, RZ ;  /* 0xfffffff0029c9810 */ /* 0x000fe20007ffe1ff */
[----:B------:R-:W-:Y:S02]  /*4bb0*/  FMUL.FTZ R4, R4, c[0x0][0x2ec] ;  /* 0x0000bb0004047a20 */ /* 0x000fe40000410000 */
[----:B------:R-:W-:Y:S01]  /*4bc0*/  FMUL.FTZ R5, R5, c[0x0][0x2ec] ;  /* 0x0000bb0005057a20 */ /* 0x000fe20000410000 */
[----:B------:R-:W-:Y:S01]  /*4bd0*/  @!P0 IADD3 R133, -R2, -0xf, RZ ;  /* 0xfffffff102858810 */ /* 0x000fe20007ffe1ff */
[----:B------:R-:W-:Y:S01]  /*4be0*/  FMUL.FTZ R6, R6, c[0x0][0x2ec] ;  /* 0x0000bb0006067a20 */ /* 0x000fe20000410000 */
[----:B------:R-:W-:Y:S01]  /*4bf0*/  PLOP3.LUT P0, PT, PT, PT, UP0, 0x80, 0x0 ;  /* 0x000000000000781c */ /* 0x000fe20003f0f008 */
[----:B--2---:R1:W2:Y:S01]  /*4c00*/  LDSM.16.M88.4 R148, [R0+0x2800] ;  /* 0x002800000094783b */ /* 0x0042a20000000200 */
[----:B------:R-:W-:Y:S01]  /*4c10*/  FMUL.FTZ R7, R7, c[0x0][0x2ec] ;  /* 0x0000bb0007077a20 */ /* 0x000fe20000410000 */
[----:B------:R-:W-:Y:S10]  /*4c20*/  MUFU.TANH R190, R5 ;  /* 0x0000000500be7308 */ /* 0x000ff40000002400 */
[----:B------:R-:W-:Y:S10]  /*4c30*/  MUFU.TANH R189, R6 ;  /* 0x0000000600bd7308 */ /* 0x000ff40000002400 */
[----:B------:R-:W-:Y:S01]  /*4c40*/  MUFU.TANH R188, R7 ;  /* 0x0000000700bc7308 */ /* 0x000fe20000002400 */
[----:B-1----:R-:W-:Y:S04]  /*4c50*/  IADD3 R0, R2, -0x19, RZ ;  /* 0xffffffe702007810 */ /* 0x002fe80007ffe0ff */
[----:B------:R-:W-:Y:S05]  /*4c60*/  ISETP.GE.AND P1, PT, R0, RZ, PT ;  /* 0x000000ff0000720c */ /* 0x000fea0003f26270 */
[----:B------:R-:W-:Y:S08]  /*4c70*/  I2F R156, R156 ;  /* 0x0000009c009c7306 */ /* 0x000ff00000201400 */
[----:B------:R-:W-:Y:S01]  /*4c80*/  @!P1 IADD3 R0, -R2, 0x19, RZ ;  /* 0x0000001902009810 */ /* 0x000fe20007ffe1ff */
[C---:B--2---:R-:W-:Y:S01]  /*4c90*/  HMMA.16816.F32.BF16 R8, R148.reuse, R144, R8 ;  /* 0x000000909408723c */ /* 0x044fe20000041808 */
[----:B------:R1:W2:Y:S07]  /*4ca0*/  MUFU.TANH R2, R4 ;  /* 0x0000000400027308 */ /* 0x0002ae0000002400 */
[-C--:B------:R-:W-:Y:S03]  /*4cb0*/  HMMA.16816.F32.BF16 R12, R148, R146.reuse, R12 ;  /* 0x00000092940c723c */ /* 0x080fe6000004180c */
[----:B------:R2:W-:Y:S05]  /*4cc0*/  I2F R143, R0 ;  /* 0x00000000008f7306 */ /* 0x0005ea0000201400 */
[C---:B------:R-:W-:Y:S05]  /*4cd0*/  HMMA.16816.F32.BF16 R16, R136.reuse, R146, R16 ;  /* 0x000000928810723c */ /* 0x040fea0000041810 */
[----:B------:R-:W-:Y:S03]  /*4ce0*/  I2F R133, R133 ;  /* 0x0000008500857306 */ /* 0x000fe60000201400 */
[----:B------:R-:W-:Y:S01]  /*4cf0*/  FMUL.FTZ R10, R10, c[0x0][0x2ec] ;  /* 0x0000bb000a0a7a20 */ /* 0x000fe20000410000 */
[----:B-1----:R-:W1:Y:S03]  /*4d00*/  LDSM.16.M88.4 R4, [R169+0xd400] ;  /* 0x00d40000a904783b */ /* 0x002e660000000200 */
[----:B------:R-:W-:Y:S02]  /*4d10*/  FMUL.FTZ R8, R8, c[0x0][0x2ec] ;  /* 0x0000bb0008087a20 */ /* 0x000fe40000410000 */
[----:B------:R-:W-:Y:S01]  /*4d20*/  FMUL.FTZ R11, R11, c[0x0][0x2ec] ;  /* 0x0000bb000b0b7a20 */ /* 0x000fe20000410000 */
[----:B------:R3:W4:Y:S01]  /*4d30*/  MUFU.TANH R154, R10 ;  /* 0x0000000a009a7308 */ /* 0x0007220000002400 */
        /* <DEDUP_REMOVED lines=8> */
[----:B--2---:R-:W-:Y:S05]  /*4dc0*/  FFMA.FTZ R0, -R2, R2, 1 ;  /* 0x3f80000002007423 */ /* 0x004fea0000010102 */
[----:B------:R2:W-:Y:S01]  /*4dd0*/  MUFU.TANH R152, R13 ;  /* 0x0000000d00987308 */ /* 0x0005e20000002400 */
[----:B---3--:R-:W-:Y:S09]  /*4de0*/  FFMA.FTZ R10, R182, -UR4, R188 ;  /* 0x80000004b60a7c23 */ /* 0x008ff200080100bc */
[----:B------:R-:W3:Y:S01]  /*4df0*/  MUFU.TANH R187, R8 ;  /* 0x0000000800bb7308 */ /* 0x000ee20000002400 */
[-C--:B-1----:R-:W-:Y:S03]  /*4e00*/  HMMA.16816.F32.BF16 R20, R136, R4.reuse, R20 ;  /* 0x000000048814723c */ /* 0x082fe60000041814 */
[----:B------:R-:W-:Y:S06]  /*4e10*/  FMUL.FTZ R12, R17, c[0x0][0x2ec] ;  /* 0x0000bb00110c7a20 */ /* 0x000fec0000410000 */
[----:B------:R-:W1:Y:S01]  /*4e20*/  MUFU.TANH R135, R11 ;  /* 0x0000000b00877308 */ /* 0x000e620000002400 */
[C---:B------:R-:W-:Y:S04]  /*4e30*/  HMMA.16816.F32.BF16 R24, R148.reuse, R4, R24 ;  /* 0x000000049418723c */ /* 0x040fe80000041818 */
[----:B--2---:R-:W-:Y:S02]  /*4e40*/  FMUL.FTZ R13, R16, c[0x0][0x2ec] ;  /* 0x0000bb00100d7a20 */ /* 0x004fe40000410000 */
[----:B----4-:R-:W-:Y:S03]  /*4e50*/  FFMA.FTZ R16, -R154, R154, 1 ;  /* 0x3f8000009a107423 */ /* 0x010fe6000001019a */
[----:B------:R-:W2:Y:S01]  /*4e60*/  MUFU.TANH R155, R9 ;  /* 0x00000009009b7308 */ /* 0x000ea20000002400 */
[-C--:B------:R-:W-:Y:S03]  /*4e70*/  HMMA.16816.F32.BF16 R28, R148, R6.reuse, R28 ;  /* 0x00000006941c723c */ /* 0x080fe6000004181c */
[----:B---3--:R-:W-:Y:S02]  /*4e80*/  FFMA.FTZ R8, -R187, R187, 1 ;  /* 0x3f800000bb087423 */ /* 0x008fe400000101bb */
        /* <DEDUP_REMOVED lines=17> */
[----:B------:R-:W-:Y:S02]  /*4fa0*/  FFMA.FTZ R7, R193, -UR4, R2 ;  /* 0x80000004c1077c23 */ /* 0x000fe40008010002 */
[----:B------:R-:W-:Y:S01]  /*4fb0*/  FFMA.FTZ R2, -R190, R190, 1 ;  /* 0x3f800000be027423 */ /* 0x000fe200000101be */
[----:B------:R4:W4:Y:S01]  /*4fc0*/  MUFU.TANH R140, R19 ;  /* 0x00000013008c7308 */ /* 0x0009220000002400 */
[----:B------:R-:W-:Y:S02]  /*4fd0*/  FMUL.FTZ R28, R28, c[0x0][0x2ec] ;  /* 0x0000bb001c1c7a20 */ /* 0x000fe40000410000 */
[----:B------:R-:W-:Y:S02]  /*4fe0*/  FMUL.FTZ R31, R31, c[0x0][0x2ec] ;  /* 0x0000bb001f1f7a20 */ /* 0x000fe40000410000 */
[----:B------:R-:W-:Y:S02]  /*4ff0*/  FMUL.FTZ R32, R32, c[0x0][0x2ec] ;  /* 0x0000bb0020207a20 */ /* 0x000fe40000410000 */
[----:B------:R-:W-:Y:S02]  /*5000*/  FMUL.FTZ R34, R34, c[0x0][0x2ec] ;  /* 0x0000bb0022227a20 */ /* 0x000fe40000410000 */
[----:B-1----:R-:W-:Y:S01]  /*5010*/  FFMA.FTZ R21, R185, -UR4, R135 ;  /* 0x80000004b9157c23 */ /* 0x002fe20008010087 */
[----:B------:R1:W-:Y:S01]  /*5020*/  MUFU.TANH R144, R22 ;  /* 0x0000001600907308 */ /* 0x0003e20000002400 */
[----:B------:R-:W-:Y:S02]  /*5030*/  FFMA.FTZ R9, -R135, R135, 1 ;  /* 0x3f80000087097423 */ /* 0x000fe40000010187 */
[----:B------:R-:W-:Y:S02]  /*5040*/  FMUL.FTZ R151, R0, c[0x0][0x2ec] ;  /* 0x0000bb0000977a20 */ /* 0x000fe40000410000 */
[----:B------:R-:W-:Y:S02]  /*5050*/  FMUL.FTZ R150, R2, c[0x0][0x2ec] ;  /* 0x0000bb0002967a20 */ /* 0x000fe40000410000 */
[----:B--2---:R-:W-:Y:S02]  /*5060*/  FFMA.FTZ R0, -R155, R155, 1 ;  /* 0x3f8000009b007423 */ /* 0x004fe4000001019b */
[----:B------:R-:W-:Y:S01]  /*5070*/  FFMA.FTZ R14, R166, -UR4, R155 ;  /* 0x80000004a60e7c23 */ /* 0x000fe2000801009b */
[----:B------:R-:W2:Y:S01]  /*5080*/  MUFU.TANH R12, R12 ;  /* 0x0000000c000c7308 */ /* 0x000ea20000002400 */
[----:B---3--:R-:W-:Y:S02]  /*5090*/  FFMA.FTZ R2, -R134, R134, 1 ;  /* 0x3f80000086027423 */ /* 0x008fe40000010186 */
[----:B------:R-:W-:Y:S02]  /*50a0*/  FMUL.FTZ R155, R8, c[0x0][0x2ec] ;  /* 0x0000bb00089b7a20 */ /* 0x000fe40000410000 */
[----:B----4-:R-:W-:Y:S02]  /*50b0*/  FFMA.FTZ R19, R166, -UR4, R134 ;  /* 0x80000004a6137c23 */ /* 0x010fe40008010086 */
[----:B------:R-:W-:Y:S02]  /*50c0*/  FMUL.FTZ R166, R16, c[0x0][0x2ec] ;  /* 0x0000bb0010a67a20 */ /* 0x000fe40000410000 */
[C---:B------:R-:W-:Y:S01]  /*50d0*/  FFMA.FTZ R8, R181.reuse, -UR4, R140 ;  /* 0x80000004b5087c23 */ /* 0x040fe2000801008c */
[----:B------:R-:W3:Y:S01]  /*50e0*/  MUFU.TANH R146, R18 ;  /* 0x0000001200927308 */ /* 0x000ee20000002400 */
[----:B------:R-:W-:Y:S02]  /*50f0*/  FFMA.FTZ R16, -R140, R140, 1 ;  /* 0x3f8000008c107423 */ /* 0x000fe4000001018c */
[----:B------:R-:W-:Y:S01]  /*5100*/  FFMA.FTZ R6, R181, -UR4, R190 ;  /* 0x80000004b5067c23 */ /* 0x000fe200080100be */
[----:B------:R-:W-:Y:S01]  /*5110*/  MOV R190, R192 ;  /* 0x000000c000be7202 */ /* 0x000fe20000000f00 */
[----:B-1----:R-:W-:Y:S02]  /*5120*/  FFMA.FTZ R22, R186, -UR4, R154 ;  /* 0x80000004ba167c23 */ /* 0x002fe4000801009a */
[----:B------:R-:W-:Y:S02]  /*5130*/  FMUL.FTZ R154, R0, c[0x0][0x2ec] ;  /* 0x0000bb00009a7a20 */ /* 0x000fe40000410000 */
[----:B------:R-:W-:Y:S01]  /*5140*/  FFMA.FTZ R0, -R153, R153, 1 ;  /* 0x3f80000099007423 */ /* 0x000fe20000010199 */
[----:B------:R-:W1:Y:S01]  /*5150*/  MUFU.TANH R13, R13 ;  /* 0x0000000d000d7308 */ /* 0x000e620000002400 */
[----:B------:R-:W-:Y:S02]  /*5160*/  FFMA.FTZ R5, -R189, R189, 1 ;  /* 0x3f800000bd057423 */ /* 0x000fe400000101bd */
[----:B------:R-:W-:Y:S02]  /*5170*/  FMUL.FTZ R148, R4, c[0x0][0x2ec] ;  /* 0x0000bb0004947a20 */ /* 0x000fe40000410000 */
[----:B------:R-:W-:Y:S02]  /*5180*/  FFMA.FTZ R4, -R152, R152, 1 ;  /* 0x3f80000098047423 */ /* 0x000fe40000010198 */
[----:B------:R-:W-:Y:S02]  /*5190*/  FMUL.FTZ R181, R0, c[0x0][0x2ec] ;  /* 0x0000bb0000b57a20 */ /* 0x000fe40000410000 */
[----:B--2---:R-:W-:Y:S01]  /*51a0*/  FFMA.FTZ R0, -R12, R12, 1 ;  /* 0x3f8000000c007423 */ /* 0x004fe2000001010c */
[----:B------:R-:W2:Y:S01]  /*51b0*/  MUFU.TANH R18, R23 ;  /* 0x0000001700127308 */ /* 0x000ea20000002400 */
[----:B------:R-:W-:Y:S02]  /*51c0*/  FFMA.FTZ R15, R167, -UR4, R187 ;  /* 0x80000004a70f7c23 */ /* 0x000fe400080100bb */
[----:B------:R-:W-:Y:S02]  /*51d0*/  FMUL.FTZ R149, R5, c[0x0][0x2ec] ;  /* 0x0000bb0005957a20 */ /* 0x000fe40000410000 */
[----:B------:R-:W-:Y:S02]  /*51e0*/  FFMA.FTZ R5, -R147, R147, 1 ;  /* 0x3f80000093057423 */ /* 0x000fe40000010193 */
[----:B------:R-:W-:Y:S02]  /*51f0*/  FMUL.FTZ R186, R2, c[0x0][0x2ec] ;  /* 0x0000bb0002ba7a20 */ /* 0x000fe40000410000 */
[----:B------:R-:W-:Y:S01]  /*5200*/  FMUL.FTZ R188, R0, c[0x0][0x2ec] ;  /* 0x0000bb0000bc7a20 */ /* 0x000fe20000410000 */
[----:B------:R4:W2:Y:S01]  /*5210*/  MUFU.TANH R132, R20 ;  /* 0x0000001400847308 */ /* 0x0008a20000002400 */
[----:B------:R-:W-:Y:S02]  /*5220*/  FFMA.FTZ R11, R183, -UR4, R189 ;  /* 0x80000004b70b7c23 */ /* 0x000fe400080100bd */
[----:B---3--:R-:W-:Y:S02]  /*5230*/  FFMA.FTZ R17, -R146, R146, 1 ;  /* 0x3f80000092117423 */ /* 0x008fe40000010192 */
[----:B-1----:R-:W-:Y:S02]  /*5240*/  FFMA.FTZ R2, -R13, R13, 1 ;  /* 0x3f8000000d027423 */ /* 0x002fe4000001010d */
[----:B------:R-:W-:Y:S02]  /*5250*/  FMUL.FTZ R187, R5, c[0x0][0x2ec] ;  /* 0x0000bb0005bb7a20 */ /* 0x000fe40000410000 */
[----:B------:R-:W-:Y:S01]  /*5260*/  FFMA.FTZ R5, -R144, R144, 1 ;  /* 0x3f80000090057423 */ /* 0x000fe20000010190 */
[----:B------:R-:W-:Y:S01]  /*5270*/  MUFU.TANH R141, R26 ;  /* 0x0000001a008d7308 */ /* 0x000fe20000002400 */
[----:B------:R-:W-:Y:S02]  /*5280*/  FMUL.FTZ R189, R2, c[0x0][0x2ec] ;  /* 0x0000bb0002bd7a20 */ /* 0x000fe40000410000 */
[----:B------:R-:W-:Y:S02]  /*5290*/  FFMA.FTZ R2, -R145, R145, 1 ;  /* 0x3f80000091027423 */ /* 0x000fe40000010191 */
[----:B------:R-:W-:Y:S02]  /*52a0*/  FMUL.FTZ R185, R9, c[0x0][0x2ec] ;  /* 0x0000bb0009b97a20 */ /* 0x000fe40000410000 */
[----:B------:R-:W-:Y:S02]  /*52b0*/  FFMA.FTZ R9, R193, -UR4, R146 ;  /* 0x80000004c1097c23 */ /* 0x000fe40008010092 */
[----:B------:R-:W-:Y:S01]  /*52c0*/  FMUL.FTZ R200, R17, c[0x0][0x2ec] ;  /* 0x0000bb0011c87a20 */ /* 0x000fe20000410000 */
[----:B------:R-:W1:Y:S01]  /*52d0*/  MUFU.TANH R26, R24 ;  /* 0x00000018001a7308 */ /* 0x000e620000002400 */
[----:B------:R-:W-:Y:S02]  /*52e0*/  FMUL.FTZ R199, R16, c[0x0][0x2ec] ;  /* 0x0000bb0010c77a20 */ /* 0x000fe40000410000 */
[----:B------:R-:W-:Y:S02]  /*52f0*/  FMUL.FTZ R205, R5, c[0x0][0x2ec] ;  /* 0x0000bb0005cd7a20 */ /* 0x000fe40000410000 */
[----:B----4-:R-:W-:Y:S02]  /*5300*/  FFMA.FTZ R20, R167, -UR4, R147 ;  /* 0x80000004a7147c23 */ /* 0x010fe40008010093 */
[----:B------:R-:W-:Y:S02]  /*5310*/  FMUL.FTZ R167, R4, c[0x0][0x2ec] ;  /* 0x0000bb0004a77a20 */ /* 0x000fe40000410000 */
[----:B--2---:R-:W-:Y:S01]  /*5320*/  FFMA.FTZ R4, -R18, R18, 1 ;  /* 0x3f80000012047423 */ /* 0x004fe20000010112 */
[----:B------:R-:W2:Y:S01]  /*5330*/  MUFU.TANH R25, R25 ;  /* 0x0000001900197308 */ /* 0x000ea20000002400 */
[----:B------:R-:W-:Y:S02]  /*5340*/  FFMA.FTZ R0, -R132, R132, 1 ;  /* 0x3f80000084007423 */ /* 0x000fe40000010184 */
[----:B------:R-:W-:Y:S02]  /*5350*/  FMUL.FTZ R204, R4, c[0x0][0x2ec] ;  /* 0x0000bb0004cc7a20 */ /* 0x000fe40000410000 */
[----:B------:R-:W-:Y:S02]  /*5360*/  FMUL.FTZ R201, R0, c[0x0][0x2ec] ;  /* 0x0000bb0000c97a20 */ /* 0x000fe40000410000 */
[----:B------:R-:W-:Y:S02]  /*5370*/  FMUL.FTZ R198, R2, c[0x0][0x2ec] ;  /* 0x0000bb0002c67a20 */ /* 0x000fe40000410000 */
[----:B------:R-:W-:Y:S01]  /*5380*/  FFMA.FTZ R13, R164, -UR4, R13 ;  /* 0x80000004a40d7c23 */ /* 0x000fe2000801000d */
[----:B------:R-:W3:Y:S01]  /*5390*/  MUFU.TANH R23, R27 ;  /* 0x0000001b00177308 */ /* 0x000ee20000002400 */
[----:B------:R-:W-:Y:S02]  /*53a0*/  FFMA.FTZ R12, R163, -UR4, R12 ;  /* 0x80000004a30c7c23 */ /* 0x000fe4000801000c */
[----:B------:R-:W-:Y:S02]  /*53b0*/  FFMA.FTZ R132, R157, -UR4, R132 ;  /* 0x800000049d847c23 */ /* 0x000fe40008010084 */
[----:B-1----:R-:W-:Y:S02]  /*53c0*/  FFMA.FTZ R4, -R26, R26, 1 ;  /* 0x3f8000001a047423 */ /* 0x002fe4000001011a */
[----:B------:R-:W-:Y:S02]  /*53d0*/  FFMA.FTZ R35, R158, -UR4, R145 ;  /* 0x800000049e237c23 */ /* 0x000fe40008010091 */
[----:B------:R-:W-:Y:S01]  /*53e0*/  FMUL.FTZ R193, R4, c[0x0][0x2ec] ;  /* 0x0000bb0004c17a20 */ /* 0x000fe20000410000 */
[----:B------:R1:W4:Y:S01]  /*53f0*/  MUFU.TANH R136, R30 ;  /* 0x0000001e00887308 */ /* 0x0003220000002400 */
[C---:B------:R-:W-:Y:S02]  /*5400*/  FFMA.FTZ R26, R156.reuse, -UR4, R26 ;  /* 0x800000049c1a7c23 */ /* 0x040fe4000801001a */
[----:B--2---:R-:W-:Y:S02]  /*5410*/  FFMA.FTZ R0, -R25, R25, 1 ;  /* 0x3f80000019007423 */ /* 0x004fe40000010119 */
[----:B------:R-:W-:Y:S05]  /*5420*/  FFMA.FTZ R25, R133, -UR4, R25 ;  /* 0x8000000485197c23 */ /* 0x000fea0008010019 */
[----:B------:R2:W2:Y:S01]  /*5430*/  MUFU.TANH R135, R29 ;  /* 0x0000001d00877308 */ /* 0x0004a20000002400 */
[C---:B---3--:R-:W-:Y:S02]  /*5440*/  FFMA.FTZ R17, R165.reuse, -UR4, R23 ;  /* 0x80000004a5117c23 */ /* 0x048fe40008010017 */
[----:B------:R-:W-:Y:S07]  /*5450*/  FFMA.FTZ R27, R165, -UR4, R152 ;  /* 0x80000004a51b7c23 */ /* 0x000fee0008010098 */
[----:B------:R-:W3:Y:S01]  /*5460*/  MUFU.TANH R137, R28 ;  /* 0x0000001c00897308 */ /* 0x000ee20000002400 */
[----:B-1----:R-:W-:Y:S02]  /*5470*/  FFMA.FTZ R30, -R141, R141, 1 ;  /* 0x3f8000008d1e7423 */ /* 0x002fe4000001018d */
[----:B----4-:R-:W-:Y:S02]  /*5480*/  FFMA.FTZ R16, R156, -UR4, R136 ;  /* 0x800000049c107c23 */ /* 0x010fe40008010088 */
[----:B------:R-:W-:Y:S02]  /*5490*/  FFMA.FTZ R136, -R136, R136, 1 ;  /* 0x3f80000088887423 */ /* 0x000fe40000010188 */
[----:B------:R-:W-:Y:S03]  /*54a0*/  FMUL.FTZ R203, R30, c[0x0][0x2ec] ;  /* 0x0000bb001ecb7a20 */ /* 0x000fe60000410000 */
[----:B------:R-:W1:Y:S01]  /*54b0*/  MUFU.TANH R134, R31 ;  /* 0x0000001f00867308 */ /* 0x000e620000002400 */
[----:B--2---:R-:W-:Y:S02]  /*54c0*/  FFMA.FTZ R29, -R23, R23, 1 ;  /* 0x3f800000171d7423 */ /* 0x004fe40000010117 */
[----:B------:R-:W-:Y:S02]  /*54d0*/  FFMA.FTZ R23, R182, -UR4, R135 ;  /* 0x80000004b6177c23 */ /* 0x000fe40008010087 */
[----:B------:R-:W-:Y:S02]  /*54e0*/  FFMA.FTZ R135, -R135, R135, 1 ;  /* 0x3f80000087877423 */ /* 0x000fe40000010187 */
[----:B------:R-:W-:Y:S03]  /*54f0*/  FMUL.FTZ R202, R29, c[0x0][0x2ec] ;  /* 0x0000bb001dca7a20 */ /* 0x000fe60000410000 */
[----:B------:R-:W2:Y:S01]  /*5500*/  MUFU.TANH R140, R32 ;  /* 0x00000020008c7308 */ /* 0x000ea20000002400 */
[----:B------:R-:W-:Y:S02]  /*5510*/  FMUL.FTZ R156, R135, c[0x0][0x2ec] ;  /* 0x0000bb00879c7a20 */ /* 0x000fe40000410000 */
[----:B---3--:R-:W-:Y:S02]  /*5520*/  FFMA.FTZ R24, R183, -UR4, R137 ;  /* 0x80000004b7187c23 */ /* 0x008fe40008010089 */
[----:B------:R-:W-:Y:S02]  /*5530*/  FFMA.FTZ R137, -R137, R137, 1 ;  /* 0x3f80000089897423 */ /* 0x000fe40000010189 */
[----:B------:R-:W-:Y:S02]  /*5540*/  FMUL.FTZ R183, R0, c[0x0][0x2ec] ;  /* 0x0000bb0000b77a20 */ /* 0x000fe40000410000 */
[----:B------:R-:W-:Y:S01]  /*5550*/  FFMA.FTZ R28, R179, -UR4, R153 ;  /* 0x80000004b31c7c23 */ /* 0x000fe20008010099 */
[----:B------:R-:W3:Y:S01]  /*5560*/  MUFU.TANH R33, R34 ;  /* 0x0000002200217308 */ /* 0x000ee20000002400 */
[----:B-1----:R-:W-:Y:S02]  /*5570*/  FFMA.FTZ R133, R133, -UR4, R134 ;  /* 0x8000000485857c23 */ /* 0x002fe40008010086 */
[----:B------:R-:W-:Y:S02]  /*5580*/  FFMA.FTZ R134, -R134, R134, 1 ;  /* 0x3f80000086867423 */ /* 0x000fe40000010186 */
[----:B------:R-:W-:Y:S02]  /*5590*/  FFMA.FTZ R31, R163, -UR4, R18 ;  /* 0x80000004a31f7c23 */ /* 0x000fe40008010012 */
[----:B------:R-:W-:Y:S03]  /*55a0*/  FFMA.FTZ R18, R179, -UR4, R141 ;  /* 0x80000004b3127c23 */ /* 0x000fe6000801008d */
[----:B------:R-:W1:Y:S01]  /*55b0*/  MUFU.TANH R139, R139 ;  /* 0x0000008b008b7308 */ /* 0x000e620000002400 */
[----:B------:R-:W-:Y:S02]  /*55c0*/  FMUL.FTZ R179, R136, c[0x0][0x2ec] ;  /* 0x0000bb0088b37a20 */ /* 0x000fe40000410000 */
[----:B--2---:R-:W-:Y:S02]  /*55d0*/  FFMA.FTZ R5, -R140, R140, 1 ;  /* 0x3f8000008c057423 */ /* 0x004fe4000001018c */
[----:B------:R-:W-:Y:S02]  /*55e0*/  FFMA.FTZ R32, R164, -UR4, R144 ;  /* 0x80000004a4207c23 */ /* 0x000fe40008010090 */
[----:B------:R-:W-:Y:S02]  /*55f0*/  FMUL.FTZ R164, R137, c[0x0][0x2ec] ;  /* 0x0000bb0089a47a20 */ /* 0x000fe40000410000 */
[----:B------:R-:W-:Y:S01]  /*5600*/  FMUL.FTZ R165, R5, c[0x0][0x2ec] ;  /* 0x0000bb0005a57a20 */ /* 0x000fe20000410000 */
[----:B------:R-:W2:Y:S01]  /*5610*/  MUFU.TANH R138, R138 ;  /* 0x0000008a008a7308 */ /* 0x000ea20000002400 */
[----:B---3--:R-:W-:Y:S02]  /*5620*/  FFMA.FTZ R4, -R33, R33, 1 ;  /* 0x3f80000021047423 */ /* 0x008fe40000010121 */
[----:B------:R-:W-:Y:S02]  /*5630*/  FFMA.FTZ R34, R142, -UR4, R140 ;  /* 0x800000048e227c23 */ /* 0x000fe4000801008c */
[----:B------:R-:W-:Y:S02]  /*5640*/  FFMA.FTZ R30, R157, -UR4, R33 ;  /* 0x800000049d1e7c23 */ /* 0x000fe40008010021 */
[----:B------:R-:W-:Y:S02]  /*5650*/  FMUL.FTZ R182, R4, c[0x0][0x2ec] ;  /* 0x0000bb0004b67a20 */ /* 0x000fe40000410000 */
[----:B-1----:R-:W-:Y:S02]  /*5660*/  FFMA.FTZ R2, -R139, R139, 1 ;  /* 0x3f8000008b027423 */ /* 0x002fe4000001018b */
[----:B------:R-:W-:Y:S02]  /*5670*/  FFMA.FTZ R33, R143, -UR4, R139 ;  /* 0x800000048f217c23 */ /* 0x000fe4000801008b */
[----:B------:R-:W-:Y:S02]  /*5680*/  FMUL.FTZ R157, R2, c[0x0][0x2ec] ;  /* 0x0000bb00029d7a20 */ /* 0x000fe40000410000 */
[----:B--2---:R-:W-:Y:S02]  /*5690*/  FFMA.FTZ R0, -R138, R138, 1 ;  /* 0x3f8000008a007423 */ /* 0x004fe4000001018a */
[----:B------:R-:W-:Y:S02]  /*56a0*/  FFMA.FTZ R29, R158, -UR4, R138 ;  /* 0x800000049e1d7c23 */ /* 0x000fe4000801008a */
[----:B------:R-:W-:Y:S02]  /*56b0*/  FMUL.FTZ R158, R134, c[0x0][0x2ec] ;  /* 0x0000bb00869e7a20 */ /* 0x000fe40000410000 */
[----:B------:R-:W-:Y:S01]  /*56c0*/  FMUL.FTZ R163, R0, c[0x0][0x2ec] ;  /* 0x0000bb0000a37a20 */ /* 0x000fe20000410000 */
[----:B------:R-:W-:-:S05]  /*56d0*/  @!P0 BRA `(.L_x_1244) ;  /* 0x000000c000008947 */ /* 0x000fca0003800000 */
        /* <DEDUP_REMOVED lines=12> */
.L_x_1244:
[----:B------:R-:W-:Y:S01]  /*57a0*/  IADD3 R5, R250, UR9, RZ ;  /* 0x00000009fa057c10 */ /* 0x000fe2000fffe0ff */
        /* <DEDUP_REMOVED lines=12> */
[CC--:B------:R-:W-:Y:S02]  /*5870*/  ISETP.GE.AND P2, PT, R180.reuse, R0.reuse, PT ;  /* 0x00000000b400720c */ /* 0x0c0fe40003f46270 */
[C---:B------:R-:W-:Y:S02]  /*5880*/  IADD3 R137, R180.reuse, 0x10, RZ ;  /* 0x00000010b4897810 */ /* 0x040fe40007ffe0ff */
[C---:B------:R-:W-:Y:S02]  /*5890*/  IADD3 R136, R180.reuse, 0x11, RZ ;  /* 0x00000011b4887810 */ /* 0x040fe40007ffe0ff */
[C---:B------:R-:W-:Y:S02]  /*58a0*/  IADD3 R135, R180.reuse, 0x18, RZ ;  /* 0x00000018b4877810 */ /* 0x040fe40007ffe0ff */
[----:B------:R-:W-:Y:S02]  /*58b0*/  IADD3 R134, R180, 0x19, RZ ;  /* 0x00000019b4867810 */ /* 0x000fe40007ffe0ff */
[----:B------:R-:W-:Y:S02]  /*58c0*/  IADD3 R141, R2, UR10, RZ ;  /* 0x0000000a028d7c10 */ /* 0x000fe4000fffe0ff */
        /* <DEDUP_REMOVED lines=11> */
[----:B------:R-:W-:Y:S02]  /*5980*/  ISETP.GE.OR P1, PT, R140, R4, !P1 ;  /* 0x000000048c00720c */ /* 0x000fe40004f26670 */
        /* <DEDUP_REMOVED lines=96> */
.L_x_1245:
[C---:B------:R-:W-:Y:S01]  /*5f90*/  FMUL.FTZ R5, R241.reuse, 1.4426950216293334961 ;  /* 0x3fb8aa3bf1057820 */ /* 0x040fe20000410000 */
[----:B------:R-:W-:Y:S01]  /*5fa0*/  FSETP.NEU.FTZ.AND P0, PT, R241, -INF , PT ;  /* 0xff800000f100780b */ /* 0x000fe20003f1d000 */
[----:B------:R-:W-:Y:S01]  /*5fb0*/  FMUL.FTZ R4, R242, 1.4426950216293334961 ;  /* 0x3fb8aa3bf2047820 */ /* 0x000fe20000410000 */
[----:B------:R-:W-:Y:S01]  /*5fc0*/  UISETP.GT.AND UP0, UPT, UR8, UR19, UPT ;  /* 0x000000130800728c */ /* 0x000fe2000bf04270 */
[----:B------:R-:W-:Y:S01]  /*5fd0*/  FMUL.FTZ R2, R239, 1.4426950216293334961 ;  /* 0x3fb8aa3bef027820 */ /* 0x000fe20000410000 */
[----:B------:R-:W-:Y:S01]  /*5fe0*/  FSEL R5, R5, RZ, P0 ;  /* 0x000000ff05057208 */ /* 0x000fe20000000000 */
        /* <DEDUP_REMOVED lines=8> */
[----:B------:R-:W-:Y:S01]  /*6070*/  FSEL R2, R2, RZ, P0 ;  /* 0x000000ff02027208 */ /* 0x000fe20000000000 */
[--C-:B------:R-:W-:Y:S01]  /*6080*/  FFMA.FTZ R32, R32, c[0x0][0x23c], -R4.reuse ;  /* 0x00008f0020207a23 */ /* 0x100fe20000010804 */
[----:B------:R-:W-:Y:S01]  /*6090*/  FSETP.NEU.FTZ.AND P0, PT, R240, -INF , PT ;  /* 0xff800000f000780b */ /* 0x000fe20003f1d000 */
[----:B------:R-:W-:Y:S02]  /*60a0*/  FFMA.FTZ R31, R31, c[0x0][0x23c], -R4 ;  /* 0x00008f001f1f7a23 */ /* 0x000fe40000010804 */
[----:B------:R-:W-:Y:S01]  /*60b0*/  FFMA.FTZ R28, R28, c[0x0][0x23c], -R2 ;  /* 0x00008f001c1c7a23 */ /* 0x000fe20000010802 */
[----:B------:R-:W-:Y:S01]  /*60c0*/  FSEL R0, R0, RZ, P0 ;  /* 0x000000ff00007208 */ /* 0x000fe20000000000 */
[--C-:B------:R-:W-:Y:S01]  /*60d0*/  FFMA.FTZ R30, R30, c[0x0][0x23c], -R4.reuse ;  /* 0x00008f001e1e7a23 */ /* 0x100fe20000010804 */
[----:B------:R-:W1:Y:S01]  /*60e0*/  MUFU.EX2 R146, R6 ;  /* 0x0000000600927308 */ /* 0x000e620000000800 */
[--C-:B------:R-:W-:Y:S01]  /*60f0*/  FFMA.FTZ R11, R11, c[0x0][0x23c], -R4.reuse ;  /* 0x00008f000b0b7a23 */ /* 0x100fe20000010804 */
[----:B------:R-:W-:Y:S01]  /*6100*/  PLOP3.LUT P0, PT, PT, PT, UP0, 0x80, 0x0 ;  /* 0x000000000000781c */ /* 0x000fe20003f0f008 */
[--C-:B------:R-:W-:Y:S02]  /*6110*/  FFMA.FTZ R10, R10, c[0x0][0x23c], -R4.reuse ;  /* 0x00008f000a0a7a23 */ /* 0x100fe40000010804 */
[--C-:B------:R-:W-:Y:S02]  /*6120*/  FFMA.FTZ R9, R9, c[0x0][0x23c], -R4.reuse ;  /* 0x00008f0009097a23 */ /* 0x100fe40000010804 */
[--C-:B------:R-:W-:Y:S02]  /*6130*/  FFMA.FTZ R8, R8, c[0x0][0x23c], -R4.reuse ;  /* 0x00008f0008087a23 */ /* 0x100fe40000010804 */
[----:B------:R-:W-:Y:S01]  /*6140*/  FFMA.FTZ R4, R29, c[0x0][0x23c], -R4 ;  /* 0x00008f001d047a23 */ /* 0x000fe20000010804 */
[----:B------:R-:W-:Y:S01]  /*6150*/  MUFU.EX2 R145, R11 ;  /* 0x0000000b00917308 */ /* 0x000fe20000000800 */
[--C-:B------:R-:W-:Y:S02]  /*6160*/  FFMA.FTZ R27, R27, c[0x0][0x23c], -R2.reuse ;  /* 0x00008f001b1b7a23 */ /* 0x100fe40000010802 */
[--C-:B------:R-:W-:Y:S02]  /*6170*/  FFMA.FTZ R26, R26, c[0x0][0x23c], -R2.reuse ;  /* 0x00008f001a1a7a23 */ /* 0x100fe40000010802 */
[--C-:B------:R-:W-:Y:S02]  /*6180*/  FFMA.FTZ R25, R25, c[0x0][0x23c], -R2.reuse ;  /* 0x00008f0019197a23 */ /* 0x100fe40000010802 */
[--C-:B------:R-:W-:Y:S02]  /*6190*/  FFMA.FTZ R24, R24, c[0x0][0x23c], -R2.reuse ;  /* 0x00008f0018187a23 */ /* 0x100fe40000010802 */
[--C-:B------:R-:W-:Y:S01]  /*61a0*/  FFMA.FTZ R15, R15, c[0x0][0x23c], -R2.reuse ;  /* 0x00008f000f0f7a23 */ /* 0x100fe20000010802 */
[----:B------:R-:W2:Y:S01]  /*61b0*/  MUFU.EX2 R213, R10 ;  /* 0x0000000a00d57308 */ /* 0x000ea20000000800 */
[--C-:B------:R-:W-:Y:S02]  /*61c0*/  FFMA.FTZ R14, R14, c[0x0][0x23c], -R2.reuse ;  /* 0x00008f000e0e7a23 */ /* 0x100fe40000010802 */
[----:B------:R-:W-:Y:S02]  /*61d0*/  FFMA.FTZ R2, R23, c[0x0][0x23c], -R2 ;  /* 0x00008f0017027a23 */ /* 0x000fe40000010802 */
        /* <DEDUP_REMOVED lines=8> */
[--C-:B------:R-:W-:Y:S01]  /*6260*/  FFMA.FTZ R19, R19, c[0x0][0x23c], -R0.reuse ;  /* 0x00008f0013137a23 */ /* 0x100fe20000010800 */
[----:B------:R2:W-:Y:S01]  /*6270*/  MUFU.EX2 R228, R2 ;  /* 0x0000000200e47308 */ /* 0x0005e20000000800 */
[--C-:B------:R-:W-:Y:S02]  /*6280*/  FFMA.FTZ R18, R18, c[0x0][0x23c], -R0.reuse ;  /* 0x00008f0012127a23 */ /* 0x100fe40000010800 */
[--C-:B------:R-:W-:Y:S02]  /*6290*/  FFMA.FTZ R17, R17, c[0x0][0x23c], -R0.reuse ;  /* 0x00008f0011117a23 */ /* 0x100fe40000010800 */
[--C-:B------:R-:W-:Y:S02]  /*62a0*/  FFMA.FTZ R16, R16, c[0x0][0x23c], -R0.reuse ;  /* 0x00008f0010107a23 */ /* 0x100fe40000010800 */
[--C-:B------:R-:W-:Y:S02]  /*62b0*/  FFMA.FTZ R20, R20, c[0x0][0x23c], -R0.reuse ;  /* 0x00008f0014147a23 */ /* 0x100fe40000010800 */
[----:B------:R-:W-:Y:S01]  /*62c0*/  FFMA.FTZ R0, R133, c[0x0][0x23c], -R0 ;  /* 0x00008f0085007a23 */ /* 0x000fe20000010800 */
[----:B------:R-:W-:Y:S10]  /*62d0*/  MUFU.EX2 R231, R13 ;  /* 0x0000000d00e77308 */ /* 0x000ff40000000800 */
[----:B------:R-:W-:Y:S10]  /*62e0*/  MUFU.EX2 R230, R12 ;  /* 0x0000000c00e67308 */ /* 0x000ff40000000800 */
[----:B------:R-:W-:Y:S10]  /*62f0*/  MUFU.EX2 R233, R9 ;  /* 0x0000000900e97308 */ /* 0x000ff40000000800 */
[----:B------:R-:W-:Y:S10]  /*6300*/  MUFU.EX2 R232, R8 ;  /* 0x0000000800e87308 */ /* 0x000ff40000000800 */
[----:B------:R-:W-:Y:S10]  /*6310*/  MUFU.EX2 R212, R15 ;  /* 0x0000000f00d47308 */ /* 0x000ff40000000800 */
[----:B------:R-:W3:Y:S10]  /*6320*/  MUFU.EX2 R192, R14 ;  /* 0x0000000e00c07308 */ /* 0x000ef40000000800 */
[----:B------:R-:W-:Y:S10]  /*6330*/  MUFU.EX2 R153, R22 ;  /* 0x0000001600997308 */ /* 0x000ff40000000800 */
[----:B------:R-:W4:Y:S10]  /*6340*/  MUFU.EX2 R152, R21 ;  /* 0x0000001500987308 */ /* 0x000f340000000800 */
[----:B------:R4:W-:Y:S10]  /*6350*/  MUFU.EX2 R236, R5 ;  /* 0x0000000500ec7308 */ /* 0x0009f40000000800 */
[----:B------:R-:W-:Y:S10]  /*6360*/  MUFU.EX2 R217, R28 ;  /* 0x0000001c00d97308 */ /* 0x000ff40000000800 */
[----:B------:R-:W1:Y:S10]  /*6370*/  MUFU.EX2 R216, R27 ;  /* 0x0000001b00d87308 */ /* 0x000e740000000800 */
[----:B------:R1:W-:Y:S10]  /*6380*/  MUFU.EX2 R218, R0 ;  /* 0x0000000000da7308 */ /* 0x0003f40000000800 */
        /* <DEDUP_REMOVED lines=9> */
[----:B------:R-:W-:Y:S10]  /*6420*/  MUFU.EX2 R219, R17 ;  /* 0x0000001100db7308 */ /* 0x000ff40000000800 */
[----:B------:R-:W-:Y:S10]  /*6430*/  MUFU.EX2 R224, R26 ;  /* 0x0000001a00e07308 */ /* 0x000ff40000000800 */
[----:B------:R-:W3:Y:S10]  /*6440*/  MUFU.EX2 R222, R25 ;  /* 0x0000001900de7308 */ /* 0x000ef40000000800 */
[----:B------:R-:W-:Y:S10]  /*6450*/  MUFU.EX2 R226, R16 ;  /* 0x0000001000e27308 */ /* 0x000ff40000000800 */
[----:B------:R-:W4:Y:S01]  /*6460*/  MUFU.EX2 R229, R24 ;  /* 0x0000001800e57308 */ /* 0x000f220000000800 */
[----:B-1----:R-:W-:Y:S02]  /*6470*/  F2FP.BF16.PACK_AB R4, R146, R144 ;  /* 0x000000909204723e */ /* 0x002fe400000010ff */
[----:B--2---:R-:W-:Y:S02]  /*6480*/  F2FP.BF16.PACK_AB R2, R213, R145 ;  /* 0x00000091d502723e */ /* 0x004fe400000010ff */
[----:B---3--:R-:W-:Y:S01]  /*6490*/  F2FP.BF16.PACK_AB R6, R192, R212 ;  /* 0x000000d4c006723e */ /* 0x008fe200000010ff */
[----:B------:R1:W-:Y:S01]  /*64a0*/  STS [R197+0x19000], R4 ;  /* 0x01900004c5007388 */ /* 0x0003e20000000800 */
[----:B----4-:R-:W-:Y:S02]  /*64b0*/  F2FP.BF16.PACK_AB R5, R152, R153 ;  /* 0x000000999805723e */ /* 0x010fe400000010ff */
[----:B------:R-:W-:Y:S01]  /*64c0*/  F2FP.BF16.PACK_AB R0, R216, R217 ;  /* 0x000000d9d800723e */ /* 0x000fe200000010ff */
[----:B------:R2:W-:Y:S01]  /*64d0*/  STS [R197+0x19400], R2 ;  /* 0x01940002c5007388 */ /* 0x0005e20000000800 */
[----:B-1----:R-:W-:Y:S02]  /*64e0*/  F2FP.BF16.PACK_AB R4, R230, R231 ;  /* 0x000000e7e604723e */ /* 0x002fe400000010ff */
[----:B--2---:R-:W-:Y:S03]  /*64f0*/  F2FP.BF16.PACK_AB R2, R232, R233 ;  /* 0x000000e9e802723e */ /* 0x004fe600000010ff */
[----:B------:R1:W-:Y:S04]  /*6500*/  STS [R196+0x19000], R4 ;  /* 0x01900004c4007388 */ /* 0x0003e80000000800 */
[----:B------:R2:W-:Y:S04]  /*6510*/  STS [R196+0x19400], R2 ;  /* 0x01940002c4007388 */ /* 0x0005e80000000800 */
[----:B------:R3:W-:Y:S04]  /*6520*/  STS [R197+0x1a000], R6 ;  /* 0x01a00006c5007388 */ /* 0x0007e80000000800 */
[----:B------:R4:W-:Y:S04]  /*6530*/  STS [R197+0x1a400], R5 ;  /* 0x01a40005c5007388 */ /* 0x0009e80000000800 */
[----:B------:R4:W-:Y:S01]  /*6540*/  STS [R196+0x1a000], R0 ;  /* 0x01a00000c4007388 */ /* 0x0009e20000000800 */
[----:B-1----:R-:W-:Y:S02]  /*6550*/  F2FP.BF16.PACK_AB R4, R223, R225 ;  /* 0x000000e1df04723e */ /* 0x002fe400000010ff */
[----:B--2---:R-:W-:Y:S02]  /*6560*/  F2FP.BF16.PACK_AB R2, R236, R237 ;  /* 0x000000edec02723e */ /* 0x004fe400000010ff */
[----:B---3--:R-:W-:Y:S02]  /*6570*/  F2FP.BF16.PACK_AB R6, R214, R215 ;  /* 0x000000d7d606723e */ /* 0x008fe400000010ff */
[----:B----4-:R-:W-:Y:S03]  /*6580*/  F2FP.BF16.PACK_AB R5, R227, R221 ;  /* 0x000000dde305723e */ /* 0x010fe600000010ff */
[----:B------:R1:W-:Y:S01]  /*6590*/  STS [R196+0x1a400], R6 ;  /* 0x01a40006c4007388 */ /* 0x0003e20000000800 */
[----:B------:R-:W-:Y:S03]  /*65a0*/  F2FP.BF16.PACK_AB R0, R234, R235 ;  /* 0x000000ebea00723e */ /* 0x000fe600000010ff */
        /* <DEDUP_REMOVED lines=81> */
[C---:B------:R-:W-:Y:S04]  /*6ac0*/  HMMA.16816.F32.BF16 R16, R140.reuse, R134, R16 ;  /* 0x000000868c10723c */ /* 0x040fe80000041810 */
[----:B------:R-:W-:Y:S02]  /*6ad0*/  FADD.FTZ R5, -R161, R5 ;  /* 0x00000005a1057221 */ /* 0x000fe40000010100 */
[----:B------:R-:W-:Y:S02]  /*6ae0*/  FADD.FTZ R6, -R162, R6 ;  /* 0x00000006a2067221 */ /* 0x000fe40000010100 */
[----:B------:R-:W-:Y:S04]  /*6af0*/  FMUL.FTZ R4, R144, R4 ;  /* 0x0000000490047220 */ /* 0x000fe80000410000 */
[----:B------:R-:W-:Y:S02]  /*6b00*/  FMUL.FTZ R5, R146, R5 ;  /* 0x0000000592057220 */ /* 0x000fe40000410000 */
[----:B------:R-:W-:Y:S02]  /*6b10*/  FMUL.FTZ R6, R145, R6 ;  /* 0x0000000691067220 */ /* 0x000fe40000410000 */
[C---:B------:R-:W-:Y:S01]  /*6b20*/  FADD.FTZ R9, -R160.reuse, R9 ;  /* 0x00000009a0097221 */ /* 0x040fe20000010100 */
[----:B------:R-:W1:Y:S01]  /*6b30*/  LDSM.16.M88.4 R144, [R169+0x13400] ;  /* 0x01340000a990783b */ /* 0x000e620000000200 */
[C---:B------:R-:W-:Y:S02]  /*6b40*/  FADD.FTZ R10, -R159.reuse, R10 ;  /* 0x0000000a9f0a7221 */ /* 0x040fe40000010100 */
[----:B------:R-:W-:Y:S02]  /*6b50*/  FADD.FTZ R11, -R159, R11 ;  /* 0x0000000b9f0b7221 */ /* 0x000fe40000010100 */
[C---:B------:R-:W-:Y:S02]  /*6b60*/  FADD.FTZ R12, -R160.reuse, R12 ;  /* 0x0000000ca00c7221 */ /* 0x040fe40000010100 */
[----:B------:R-:W-:Y:S02]  /*6b70*/  FADD.FTZ R13, -R160, R13 ;  /* 0x0000000da00d7221 */ /* 0x000fe40000010100 */
[----:B------:R-:W-:Y:S02]  /*6b80*/  FADD.FTZ R7, -R162, R7 ;  /* 0x00000007a2077221 */ /* 0x000fe40000010100 */
        /* <DEDUP_REMOVED lines=14> */
[----:B------:R-:W-:Y:S01]  /*6c70*/  FMUL.FTZ R153, R149, R6 ;  /* 0x0000000695997220 */ /* 0x000fe20000410000 */
[-C--:B-1----:R-:W-:Y:S03]  /*6c80*/  HMMA.16816.F32.BF16 R20, R140, R144.reuse, R20 ;  /* 0x000000908c14723c */ /* 0x082fe60000041814 */
[----:B------:R-:W-:Y:S02]  /*6c90*/  FMUL.FTZ R14, R215, R14 ;  /* 0x0000000ed70e7220 */ /* 0x000fe40000410000 */
[----:B------:R-:W-:Y:S02]  /*6ca0*/  FMUL.FTZ R15, R214, R15 ;  /* 0x0000000fd60f7220 */ /* 0x000fe40000410000 */
[----:B------:R-:W-:Y:S01]  /*6cb0*/  FMUL.FTZ R13, R154, R9 ;  /* 0x000000099a0d7220 */ /* 0x000fe20000410000 */
[C---:B------:R-:W-:Y:S04]  /*6cc0*/  HMMA.16816.F32.BF16 R24, R136.reuse, R144, R24 ;  /* 0x000000908818723c */ /* 0x040fe80000041818 */
[----:B------:R-:W-:Y:S02]  /*6cd0*/  FMUL.FTZ R149, R166, R10 ;  /* 0x0000000aa6957220 */ /* 0x000fe40000410000 */
[----:B------:R-:W-:Y:S02]  /*6ce0*/  FMUL.FTZ R9, R231, R16 ;  /* 0x00000010e7097220 */ /* 0x000fe40000410000 */
[----:B------:R-:W-:Y:S01]  /*6cf0*/  FMUL.FTZ R144, R185, R11 ;  /* 0x0000000bb9907220 */ /* 0x000fe20000410000 */
[-C--:B------:R-:W-:Y:S03]  /*6d00*/  HMMA.16816.F32.BF16 R28, R136, R146.reuse, R28 ;  /* 0x00000092881c723c */ /* 0x080fe6000004181c */
[----:B------:R-:W-:Y:S02]  /*6d10*/  FMUL.FTZ R11, R230, R17 ;  /* 0x00000011e60b7220 */ /* 0x000fe40000410000 */
[----:B------:R-:W-:Y:S02]  /*6d20*/  FMUL.FTZ R12, R233, R18 ;  /* 0x00000012e90c7220 */ /* 0x000fe40000410000 */
        /* <DEDUP_REMOVED lines=8> */
[----:B------:R-:W-:Y:S02]  /*6db0*/  FMUL.FTZ R23, R223, R23 ;  /* 0x00000017df177220 */ /* 0x000fe40000410000 */
        /* <DEDUP_REMOVED lines=46> */
[----:B------:R-:W-:Y:S01]  /*70a0*/  IADD3 R164, R206, 0x40, RZ ;  /* 0x00000040cea47810 */ /* 0x000fe20007ffe0ff */
[----:B------:R-:W-:Y:S02]  /*70b0*/  FMUL.FTZ R20, R156, R20 ;  /* 0x000000149c147220 */ /* 0x000fe40000410000 */
[----:B------:R-:W-:Y:S02]  /*70c0*/  FMUL.FTZ R23, R179, R23 ;  /* 0x00000017b3177220 */ /* 0x000fe40000410000 */
[----:B------:R-:W-:Y:S02]  /*70d0*/  FMUL.FTZ R22, R158, R22 ;  /* 0x000000169e167220 */ /* 0x000fe40000410000 */
[----:B------:R-:W-:Y:S01]  /*70e0*/  FMUL.FTZ R17, R165, R17 ;  /* 0x00000011a5117220 */ /* 0x000fe20000410000 */
[----:B------:R-:W-:Y:S01]  /*70f0*/  IADD3 R165, R206, 0x20, RZ ;  /* 0x00000020cea57810 */ /* 0x000fe20007ffe0ff */
        /* <DEDUP_REMOVED lines=52> */
.L_x_1246:
        /* <DEDUP_REMOVED lines=138> */
.L_x_1247:
        /* <DEDUP_REMOVED lines=442> */
.L_x_1249:
        /* <DEDUP_REMOVED lines=19> */
.L_x_1250:
        /* <DEDUP_REMOVED lines=54> */
.L_x_1252:
[----:B------:R-:W-:Y:S05]  /*9d10*/  BSYNC B0 ;  /* 0x0000000000007941 */ /* 0x000fea0003800000 */
.L_x_1251:
        /* <DEDUP_REMOVED lines=20> */
.L_x_1254:
[----:B------:R-:W-:Y:S05]  /*9e60*/  BSYNC B0 ;  /* 0x0000000000007941 */ /* 0x000fea0003800000 */
.L_x_1253:
        /* <DEDUP_REMOVED lines=29> */
.L_x_1256:
[----:B------:R-:W-:Y:S05]  /*a040*/  BSYNC B0 ;  /* 0x0000000000007941 */ /* 0x000fea0003800000 */
.L_x_1255:
        /* <DEDUP_REMOVED lines=16> */
.L_x_1230:
[----:B------:R-:W-:Y:S05]  /*a150*/  BSYNC B1 ;  /* 0x0000000000017941 */ /* 0x000fea0003800000 */
.L_x_1216:
        /* <DEDUP_REMOVED lines=11> */
.L_x_1257:
[----:B------:R-:W-:Y:S05]  /*a210*/  EXIT ;  /* 0x000000000000794d */ /* 0x000fea0003800000 */
.L_x_1259:
        /* <DEDUP_REMOVED lines=14> */
.L_x_1312:


//--------------------- .text._ZN5flash25flash_bwd_dot_do_o_kernelILb0E23Flash_bwd_kernel_traitsILi96ELi64ELi128ELi8ELi2ELi4ELi4ELb0ELb0EN7cutlass10bfloat16_tE19Flash_kernel_traitsILi96ELi64ELi128ELi8ES3_EEEEvNS_16Flash_bwd_paramsE --------------------------
	.section	.text._ZN5flash25flash_bwd_dot_do_o_kernelILb0E23Flash_bwd_kernel_traitsILi96ELi64ELi128ELi8ELi2ELi4ELi4ELb0ELb0EN7cutlass10bfloat16_tE19Flash_kernel_traitsILi96ELi64ELi128ELi8ES3_EEEEvNS_16Flash_bwd_paramsE,"ax",@progbits
	.sectioninfo	@"SHI_REGISTERS=43"
	.align	128
        .global         _ZN5flash25flash_bwd_dot_do_o_kernelILb0E23Flash_bwd_kernel_traitsILi96ELi64ELi128ELi8ELi2ELi4ELi4ELb0ELb0EN7cutlass10bfloat16_tE19Flash_kernel_traitsILi96ELi64ELi128ELi8ES3_EEEEvNS_16Flash_bwd_paramsE
        .type           _ZN5flash25flash_bwd_dot_do_o_kernelILb0E23Flash_bwd_kernel_traitsILi96ELi64ELi128ELi8ELi2ELi4ELi4ELb0ELb0EN7cutlass10bfloat16_tE19Flash_kernel_traitsILi96ELi64ELi128ELi8ES3_EEEEvNS_16Flash_bwd_paramsE,@function
        .size           _ZN5flash25flash_bwd_dot_do_o_kernelILb0E23Flash_bwd_kernel_traitsILi96ELi64ELi128ELi8ELi2ELi4ELi4ELb0ELb0EN7cutlass10bfloat16_tE19Flash_kernel_traitsILi96ELi64ELi128ELi8ES3_EEEEvNS_16Flash_bwd_paramsE,(.L_x_1313 - _ZN5flash25flash_bwd_dot_do_o_kernelILb0E23Flash_bwd_kernel_traitsILi96ELi64ELi128ELi8ELi2ELi4ELi4ELb0ELb0EN7cutlass10bfloat16_tE19Flash_kernel_traitsILi96ELi64ELi128ELi8ES3_EEEEvNS_16Flash_bwd_paramsE)
        .other          _ZN5flash25flash_bwd_dot_do_o_kernelILb0E23Flash_bwd_kernel_traitsILi96ELi64ELi128ELi8ELi2ELi4ELi4ELb0ELb0EN7cutlass10bfloat16_tE19Flash_kernel_traitsILi96ELi64ELi128ELi8ES3_EEEEvNS_16Flash_bwd_paramsE,@"STO_CUDA_ENTRY STV_DEFAULT"
_ZN5flash25flash_bwd_dot_do_o_kernelILb0E23Flash_bwd_kernel_traitsILi96ELi64ELi128ELi8ELi2ELi4ELi4ELb0ELb0EN7cutlass10bfloat16_tE19Flash_kernel_traitsILi96ELi64ELi128ELi8ES3_EEEEvNS_16Flash_bwd_paramsE:
.text._ZN5flash25flash_bwd_dot_do_o_kernelILb0E23Flash_bwd_kernel_traitsILi96ELi64ELi128ELi8ELi2ELi4ELi4ELb0ELb0EN7cutlass10bfloat16_tE19Flash_kernel_traitsILi96ELi64ELi128ELi8ES3_EEEEvNS_16Flash_bwd_paramsE:
        /* <DEDUP_REMOVED lines=48> */
.L_x_1260:
[----:B01----:R-:W-:-:S04]  /*0300*/  IMAD R2, R7, c[0x0][0x1c0], R0 ;  /* 0x0000700007027a24 */ /* 0x003fc800078e0200 */
[----:B------:R-:W-:-:S03]  /*0310*/  IMAD R2, R2, c[0x0][0x224], RZ ;  /* 0x0000890002027a24 */ /* 0x000fc600078e02ff */
.L_x_1261:
        /* <DEDUP_REMOVED lines=46> */
.L_x_1263:
[----:B------:R-:W-:Y:S05]  /*0600*/  BSYNC B0 ;  /* 0x0000000000007941 */ /* 0x000fea0003800000 */
.L_x_1262:
        /* <DEDUP_REMOVED lines=31> */
.L_x_1265:
[----:B------:R-:W-:Y:S05]  /*0800*/  BSYNC B0 ;  /* 0x0000000000007941 */ /* 0x000fea0003800000 */
.L_x_1264:
        /* <DEDUP_REMOVED lines=86> */
.L_x_1266:
        /* <DEDUP_REMOVED lines=9> */
.L_x_1313:


//--------------------- .text._ZN5flash25flash_bwd_dot_do_o_kernelILb1E23Flash_bwd_kernel_traitsILi96ELi64ELi128ELi8ELi2ELi4ELi4ELb0ELb0EN7cutlass10bfloat16_tE19Flash_kernel_traitsILi96ELi64ELi128ELi8ES3_EEEEvNS_16Flash_bwd_paramsE --------------------------
	.section	.text._ZN5flash25flash_bwd_dot_do_o_kernelILb1E23Flash_bwd_kernel_traitsILi96ELi64ELi128ELi8ELi2ELi4ELi4ELb0ELb0EN7cutlass10bfloat16_tE19Flash_kernel_traitsILi96ELi64ELi128ELi8ES3_EEEEvNS_16Flash_bwd_paramsE,"ax",@progbits
	.sectioninfo	@"SHI_REGISTERS=45"
	.align	128
        .global         _ZN5flash25flash_bwd_dot_do_o_kernelILb1E23Flash_bwd_kernel_traitsILi96ELi64ELi128ELi8ELi2ELi4ELi4ELb0ELb0EN7cutlass10bfloat16_tE19Flash_kernel_traitsILi96ELi64ELi128ELi8ES3_EEEEvNS_16Flash_bwd_paramsE
        .type           _ZN5flash25flash_bwd_dot_do_o_kernelILb1E23Flash_bwd_kernel_traitsILi96ELi64ELi128ELi8ELi2ELi4ELi4ELb0ELb0EN7cutlass10bfloat16_tE19Flash_kernel_traitsILi96ELi64ELi128ELi8ES3_EEEEvNS_16Flash_bwd_paramsE,@function
        .size           _ZN5flash25flash_bwd_dot_do_o_kernelILb1E23Flash_bwd_kernel_traitsILi96ELi64ELi128ELi8ELi2ELi4ELi4ELb0ELb0EN7cutlass10bfloat16_tE19Flash_kernel_traitsILi96ELi64ELi128ELi8ES3_EEEEvNS_16Flash_bwd_paramsE,(.L_x_1314 - _ZN5flash25flash_bwd_dot_do_o_kernelILb1E23Flash_bwd_kernel_traitsILi96ELi64ELi128ELi8ELi2ELi4ELi4ELb0ELb0EN7cutlass10bfloat16_tE19Flash_kernel_traitsILi96ELi64ELi128ELi8ES3_EEEEvNS_16Flash_bwd_paramsE)
        .other          _ZN5flash25flash_bwd_dot_do_o_kernelILb1E23Flash_bwd_kernel_traitsILi96ELi64ELi128ELi8ELi2ELi4ELi4ELb0ELb0EN7cutlass10bfloat16_tE19Flash_kernel_traitsILi96ELi64ELi128ELi8ES3_EEEEvNS_16Flash_bwd_paramsE,@"STO_CUDA_ENTRY STV_DEFAULT"
_ZN5flash25flash_bwd_dot_do_o_kernelILb1E23Flash_bwd_kernel_traitsILi96ELi64ELi128ELi8ELi2ELi4ELi4ELb0ELb0EN7cutlass10bfloat16_tE19Flash_kernel_traitsILi96ELi64ELi128ELi8ES3_EEEEvNS_16Flash_bwd_paramsE:
.text._ZN5flash25flash_bwd_dot_do_o_kernelILb1E23Flash_bwd_kernel_traitsILi96ELi64ELi128ELi8ELi2ELi4ELi4ELb0ELb0EN7cutlass10bfloat16_tE19Flash_kernel_traitsILi96ELi64ELi128ELi8ES3_EEEEvNS_16Flash_bwd_paramsE:
        /* <DEDUP_REMOVED lines=84> */
.L_x_1267:
[----:B-1----:R-:W-:-:S04]  /*0540*/  IMAD R5, R5, c[0x0][0x1c0], R2 ;  /* 0x0000700005057a24 */ /* 0x002fc800078e0202 */
[----:B------:R-:W-:Y:S02]  /*0550*/  IMAD R32, R5, c[0x0][0x224], RZ ;  /* 0x0000890005207a24 */ /* 0x000fe400078e02ff */
.L_x_1268:
        /* <DEDUP_REMOVED lines=55> */
.L_x_1270:
[----:B------:R-:W-:Y:S05]  /*08d0*/  BSYNC B0 ;  /* 0x0000000000007941 */ /* 0x000fea0003800000 */
.L_x_1269:
        /* <DEDUP_REMOVED lines=31> */
.L_x_1272:
[----:B------:R-:W-:Y:S05]  /*0ad0*/  BSYNC B0 ;  /* 0x0000000000007941 */ /* 0x000fea0003800000 */
.L_x_1271:
        /* <DEDUP_REMOVED lines=94> */
.L_x_1273:
        /* <DEDUP_REMOVED lines=12> */
.L_x_1314:


//--------------------- .nv.shared._ZN5flash44flash_bwd_dq_dk_dv_loop_seqk_parallel_kernelI23Flash_bwd_kernel_traitsILi96ELi64ELi128ELi8ELi2ELi4ELi4ELb1ELb0EN7cutlass10bfloat16_tE19Flash_kernel_traitsILi96ELi64ELi128ELi8ES3_EELb0ELb0ELb0ELb0ELb0ELb1ELb0EEEvNS_16Flash_bwd_paramsE --------------------------
	.section	.nv.shared._ZN5flash44flash_bwd_dq_dk_dv_loop_seqk_parallel_kernelI23Flash_bwd_kernel_traitsILi96ELi64ELi128ELi8ELi2ELi4ELi4ELb1ELb0EN7cutlass10bfloat16_tE19Flash_kernel_traitsILi96ELi64ELi128ELi8ES3_EELb0ELb0ELb0ELb0ELb0ELb1ELb0EEEvNS_16Flash_bwd_paramsE,"aw",@nobits
	.sectionflags	@""
	.align	16


//--------------------- .nv.global                --------------------------
	.section	.nv.global,"aw",@nobits
.nv.global:
	.type		_ZN65_INTERNAL_960262eb_29_flash_bwd_hdim96_bf16_sm80_cu_21e1f8cb_28494cute1_E,@object
	.size		_ZN65_INTERNAL_960262eb_29_flash_bwd_hdim96_bf16_sm80_cu_21e1f8cb_28494cute1_E,(_ZN65_INTERNAL_960262eb_29_flash_bwd_hdim96_bf16_sm80_cu_21e1f8cb_28494cuda3std3__45__cpo6cbeginE - _ZN65_INTERNAL_960262eb_29_flash_bwd_hdim96_bf16_sm80_cu_21e1f8cb_28494cute1_E)
_ZN65_INTERNAL_960262eb_29_flash_bwd_hdim96_bf16_sm80_cu_21e1f8cb_28494cute1_E:
	.zero		1
	.type		_ZN65_INTERNAL_960262eb_29_flash_bwd_hdim96_bf16_sm80_cu_21e1f8cb_28494cuda3std3__45__cpo6cbeginE,@object
	.size		_ZN65_INTERNAL_960262eb_29_flash_bwd_hdim96_bf16_sm80_cu_21e1f8cb_28494cuda3std3__45__cpo6cbeginE,(_ZN65_INTERNAL_960262eb_29_flash_bwd_hdim96_bf16_sm80_cu_21e1f8cb_28494cuda3std3__48in_placeE - _ZN65_INTERNAL_960262eb_29_flash_bwd_hdim96_bf16_sm80_cu_21e1f8cb_28494cuda3std3__45__cpo6cbeginE)
_ZN65_INTERNAL_960262eb_29_flash_bwd_hdim96_bf16_sm80_cu_21e1f8cb_28494cuda3std3__45__cpo6cbeginE:
	.zero		1
	.type		_ZN65_INTERNAL_960262eb_29_flash_bwd_hdim96_bf16_sm80_cu_21e1f8cb_28494cuda3std3__48in_placeE,@object
	.size		_ZN65_INTERNAL_960262eb_29_flash_bwd_hdim96_bf16_sm80_cu_21e1f8cb_28494cuda3std3__48in_placeE,(_ZN65_INTERNAL_960262eb_29_flash_bwd_hdim96_bf16_sm80_cu_21e1f8cb_28494cuda3std6ranges3__45__cpo9iter_moveE - _ZN65_INTERNAL_960262eb_29_flash_bwd_hdim96_bf16_sm80_cu_21e1f8cb_28494cuda3std3__48in_placeE)
_ZN65_INTERNAL_960262eb_29_flash_bwd_hdim96_bf16_sm80_cu_21e1f8cb_28494cuda3std3__48in_placeE:
	.zero		1
	.type		_ZN65_INTERNAL_960262eb_29_flash_bwd_hdim96_bf16_sm80_cu_21e1f8cb_28494cuda3std6ranges3__45__cpo9iter_moveE,@object
	.size		_ZN65_INTERNAL_960262eb_29_flash_bwd_hdim96_bf16_sm80_cu_21e1f8cb_28494cuda3std6ranges3__45__cpo9iter_moveE,(_ZN65_INTERNAL_960262eb_29_flash_bwd_hdim96_bf16_sm80_cu_21e1f8cb_28494cuda3std3__45__cpo5beginE - _ZN65_INTERNAL_960262eb_29_flash_bwd_hdim96_bf16_sm80_cu_21e1f8cb_28494cuda3std6ranges3__45__cpo9iter_moveE)
_ZN65_INTERNAL_960262eb_29_flash_bwd_hdim96_bf16_sm80_cu_21e1f8cb_28494cuda3std6ranges3__45__cpo9iter_moveE:
	.zero		1
	.type		_ZN65_INTERNAL_960262eb_29_flash_bwd_hdim96_bf16_sm80_cu_21e1f8cb_28494cuda3std3__45__cpo5beginE,@object
	.size		_ZN65_INTERNAL_960262eb_29_flash_bwd_hdim96_bf16_sm80_cu_21e1f8cb_28494cuda3std3__45__cpo5beginE,(_ZN65_INTERNAL_960262eb_29_flash_bwd_hdim96_bf16_sm80_cu_21e1f8cb_28494cuda3std3__467_GLOBAL__N__960262eb_29_flash_bwd_hdim96_bf16_sm80_cu_21e1f8cb_28496ignoreE - _ZN65_INTERNAL_960262eb_29_flash_bwd_hdim96_bf16_sm80_cu_21e1f8cb_28494cuda3std3__45__cpo5beginE)
_ZN65_INTERNAL_960262eb_29_flash_bwd_hdim96_bf16_sm80_cu_21e1f8cb_28494cuda3std3__45__cpo5beginE:
	.zero		1
	.type		_ZN65_INTERNAL_960262eb_29_flash_bwd_hdim96_bf16_sm80_cu_21e1f8cb_28494cuda3std3__467_GLOBAL__N__960262eb_29_flash_bwd_hdim96_bf16_sm80_cu_21e1f8cb_28496ignoreE,@object
	.size		_ZN65_INTERNAL_960262eb_29_flash_bwd_hdim96_bf16_sm80_cu_21e1f8cb_28494cuda3std3__467_GLOBAL__N__960262eb_29_flash_bwd_hdim96_bf16_sm80_cu_21e1f8cb_28496ignoreE,(_ZN65_INTERNAL_960262eb_29_flash_bwd_hdim96_bf16_sm80_cu_21e1f8cb_28494cute7productE - _ZN65_INTERNAL_960262eb_29_flash_bwd_hdim96_bf16_sm80_cu_21e1f8cb_28494cuda3std3__467_GLOBAL__N__960262eb_29_flash_bwd_hdim96_bf16_sm80_cu_21e1f8cb_28496ignoreE)
_ZN65_INTERNAL_960262eb_29_flash_bwd_hdim96_bf16_sm80_cu_21e1f8cb_28494cuda3std3__467_GLOBAL__N__960262eb_29_flash_bwd_hdim96_bf16_sm80_cu_21e1f8cb_28496ignoreE:
	.zero		1
	.type		_ZN65_INTERNAL_960262eb_29_flash_bwd_hdim96_bf16_sm80_cu_21e1f8cb_28494cute7productE,@object
	.size		_ZN65_INTERNAL_960262eb_29_flash_bwd_hdim96_bf16_sm80_cu_21e1f8cb_28494cute7productE,(_ZN65_INTERNAL_960262eb_29_flash_bwd_hdim96_bf16_sm80_cu_21e1f8cb_28494cuda3std3__45__cpo3endE - _ZN65_INTERNAL_960262eb_29_flash_bwd_hdim96_bf16_sm80_cu_21e1f8cb_28494cute7productE)
_ZN65_INTERNAL_960262eb_29_flash_bwd_hdim96_bf16_sm80_cu_21e1f8cb_28494cute7productE:
	.zero		1
	.type		_ZN65_INTERNAL_960262eb_29_flash_bwd_hdim96_bf16_sm80_cu_21e1f8cb_28494cuda3std3__45__cpo3endE,@object
	.size		_ZN65_INTERNAL_960262eb_29_flash_bwd_hdim96_bf16_sm80_cu_21e1f8cb_28494cuda3std3__45__cpo3endE,(_ZN65_INTERNAL_960262eb_29_flash_bwd_hdim96_bf16_sm80_cu_21e1f8cb_28494cuda3std3__419piecewise_constructE - _ZN65_INTERNAL_960262eb_29_flash_bwd_hdim96_bf16_sm80_cu_21e1f8cb_28494cuda3std3__45__cpo3endE)
_ZN65_INTERNAL_960262eb_29_flash_bwd_hdim96_bf16_sm80_cu_21e1f8cb_28494cuda3std3__45__cpo3endE:
	.zero		1
	.type		_ZN65_INTERNAL_960262eb_29_flash_bwd_hdim96_bf16_sm80_cu_21e1f8cb_28494cuda3std3__419piecewise_constructE,@object
	.size		_ZN65_INTERNAL_960262eb_29_flash_bwd_hdim96_bf16_sm80_cu_21e1f8cb_28494cuda3std3__419piecewise_constructE,(_ZN65_INTERNAL_960262eb_29_flash_bwd_hdim96_bf16_sm80_cu_21e1f8cb_28494cuda3std3__45__cpo4cendE - _ZN65_INTERNAL_960262eb_29_flash_bwd_hdim96_bf16_sm80_cu_21e1f8cb_28494cuda3std3__419piecewise_constructE)
_ZN65_INTERNAL_960262eb_29_flash_bwd_hdim96_bf16_sm80_cu_21e1f8cb_28494cuda3std3__419piecewise_constructE:
	.zero		1
	.type		_ZN65_INTERNAL_960262eb_29_flash_bwd_hdim96_bf16_sm80_cu_21e1f8cb_28494cuda3std3__45__cpo4cendE,@object
	.size		_ZN65_INTERNAL_960262eb_29_flash_bwd_hdim96_bf16_sm80_cu_21e1f8cb_28494cuda3std3__45__cpo4cendE,(_ZN65_INTERNAL_960262eb_29_flash_bwd_hdim96_bf16_sm80_cu_21e1f8cb_28494cuda3std6ranges3__45__cpo4swapE - _ZN65_INTERNAL_960262eb_29_flash_bwd_hdim96_bf16_sm80_cu_21e1f8cb_28494cuda3std3__45__cpo4cendE)
_ZN65_INTERNAL_960262eb_29_flash_bwd_hdim96_bf16_sm80_cu_21e1f8cb_28494cuda3std3__45__cpo4cendE:
	.zero		1
	.type		_ZN65_INTERNAL_960262eb_29_flash_bwd_hdim96_bf16_sm80_cu_21e1f8cb_28494cuda3std6ranges3__45__cpo4swapE,@object
	.size		_ZN65_INTERNAL_960262eb_29_flash_bwd_hdim96_bf16_sm80_cu_21e1f8cb_28494cuda3std6ranges3__45__cpo4swapE,(.L_7 - _ZN65_INTERNAL_960262eb_29_flash_bwd_hdim96_bf16_sm80_cu_21e1f8cb_28494cuda3std6ranges3__45__cpo4swapE)
_ZN65_INTERNAL_960262eb_29_flash_bwd_hdim96_bf16_sm80_cu_21e1f8cb_28494cuda3std6ranges3__45__cpo4swapE:
	.zero		1
.L_7:


//--------------------- .nv.shared._ZN5flash44flash_bwd_dq_dk_dv_loop_seqk_parallel_kernelI23Flash_bwd_kernel_traitsILi96ELi64ELi128ELi8ELi2ELi4ELi4ELb1ELb0EN7cutlass10bfloat16_tE19Flash_kernel_traitsILi96ELi64ELi128ELi8ES3_EELb0ELb0ELb0ELb0ELb0ELb0ELb0EEEvNS_16Flash_bwd_paramsE --------------------------
	.section	.nv.shared._ZN5flash44flash_bwd_dq_dk_dv_loop_seqk_parallel_kernelI23Flash_bwd_kernel_traitsILi96ELi64ELi128ELi8ELi2ELi4ELi4ELb1ELb0EN7cutlass10bfloat16_tE19Flash_kernel_traitsILi96ELi64ELi128ELi8ES3_EELb0ELb0ELb0ELb0ELb0ELb0ELb0EEEvNS_16Flash_bwd_paramsE,"aw",@nobits
	.sectionflags	@""
	.align	16


//--------------------- .nv.shared._ZN5flash44flash_bwd_dq_dk_dv_loop_seqk_parallel_kernelI23Flash_bwd_kernel_traitsILi96ELi64ELi128ELi8ELi2ELi4ELi4ELb1ELb0EN7cutlass10bfloat16_tE19Flash_kernel_traitsILi96ELi64ELi128ELi8ES3_EELb0ELb0ELb1ELb0ELb0ELb0ELb0EEEvNS_16Flash_bwd_paramsE --------------------------
	.section	.nv.shared._ZN5flash44flash_bwd_dq_dk_dv_loop_seqk_parallel_kernelI23Flash_bwd_kernel_traitsILi96ELi64ELi128ELi8ELi2ELi4ELi4ELb1ELb0EN7cutlass10bfloat16_tE19Flash_kernel_traitsILi96ELi64ELi128ELi8ES3_EELb0ELb0ELb1ELb0ELb0ELb0ELb0EEEvNS_16Flash_bwd_paramsE,"aw",@nobits
	.sectionflags	@""
	.align	16


//--------------------- .nv.shared._ZN5flash44flash_bwd_dq_dk_dv_loop_seqk_parallel_kernelI23Flash_bwd_kernel_traitsILi96ELi64ELi128ELi8ELi2ELi4ELi4ELb1ELb0EN7cutlass10bfloat16_tE19Flash_kernel_traitsILi96ELi64ELi128ELi8ES3_EELb0ELb0ELb0ELb0ELb1ELb1ELb0EEEvNS_16Flash_bwd_paramsE --------------------------
	.section	.nv.shared._ZN5flash44flash_bwd_dq_dk_dv_loop_seqk_parallel_kernelI23Flash_bwd_kernel_traitsILi96ELi64ELi128ELi8ELi2ELi4ELi4ELb1ELb0EN7cutlass10bfloat16_tE19Flash_kernel_traitsILi96ELi64ELi128ELi8ES3_EELb0ELb0ELb0ELb0ELb1ELb1ELb0EEEvNS_16Flash_bwd_paramsE,"aw",@nobits
	.sectionflags	@""
	.align	16


//--------------------- .nv.shared._ZN5flash44flash_bwd_dq_dk_dv_loop_seqk_parallel_kernelI23Flash_bwd_kernel_traitsILi96ELi64ELi128ELi8ELi2ELi4ELi4ELb1ELb0EN7cutlass10bfloat16_tE19Flash_kernel_traitsILi96ELi64ELi128ELi8ES3_EELb0ELb0ELb0ELb1ELb0ELb0ELb0EEEvNS_16Flash_bwd_paramsE --------------------------
	.section	.nv.shared._ZN5flash44flash_bwd_dq_dk_dv_loop_seqk_parallel_kernelI23Flash_bwd_kernel_traitsILi96ELi64ELi128ELi8ELi2ELi4ELi4ELb1ELb0EN7cutlass10bfloat16_tE19Flash_kernel_traitsILi96ELi64ELi128ELi8ES3_EELb0ELb0ELb0ELb1ELb0ELb0ELb0EEEvNS_16Flash_bwd_paramsE,"aw",@nobits
	.sectionflags	@""
	.align	16


//--------------------- .nv.shared._ZN5flash44flash_bwd_dq_dk_dv_loop_seqk_parallel_kernelI23Flash_bwd_kernel_traitsILi96ELi64ELi128ELi8ELi2ELi4ELi4ELb1ELb0EN7cutlass10bfloat16_tE19Flash_kernel_traitsILi96ELi64ELi128ELi8ES3_EELb0ELb0ELb1ELb0ELb0ELb1ELb0EEEvNS_16Flash_bwd_paramsE --------------------------
	.section	.nv.shared._ZN5flash44flash_bwd_dq_dk_dv_loop_seqk_parallel_kernelI23Flash_bwd_kernel_traitsILi96ELi64ELi128ELi8ELi2ELi4ELi4ELb1ELb0EN7cutlass10bfloat16_tE19Flash_kernel_traitsILi96ELi64ELi128ELi8ES3_EELb0ELb0ELb1ELb0ELb0ELb1ELb0EEEvNS_16Flash_bwd_paramsE,"aw",@nobits
	.sectionflags	@""
	.align	16


//--------------------- .nv.shared._ZN5flash44flash_bwd_dq_dk_dv_loop_seqk_parallel_kernelI23Flash_bwd_kernel_traitsILi96ELi64ELi128ELi8ELi2ELi4ELi4ELb1ELb0EN7cutlass10bfloat16_tE19Flash_kernel_traitsILi96ELi64ELi128ELi8ES3_EELb0ELb0ELb1ELb1ELb0ELb0ELb0EEEvNS_16Flash_bwd_paramsE --------------------------
	.section	.nv.shared._ZN5flash44flash_bwd_dq_dk_dv_loop_seqk_parallel_kernelI23Flash_bwd_kernel_traitsILi96ELi64ELi128ELi8ELi2ELi4ELi4ELb1ELb0EN7cutlass10bfloat16_tE19Flash_kernel_traitsILi96ELi64ELi128ELi8ES3_EELb0ELb0ELb1ELb1ELb0ELb0ELb0EEEvNS_16Flash_bwd_paramsE,"aw",@nobits
	.sectionflags	@""
	.align	16


//--------------------- .nv.shared._ZN5flash27flash_bwd_convert_dq_kernelI23Flash_bwd_kernel_traitsILi96ELi64ELi128ELi8ELi2ELi4ELi4ELb1ELb0EN7cutlass10bfloat16_tE19Flash_kernel_traitsILi96ELi64ELi128ELi8ES3_EEEEvNS_16Flash_bwd_paramsEi --------------------------
	.section	.nv.shared._ZN5flash27flash_bwd_convert_dq_kernelI23Flash_bwd_kernel_traitsILi96ELi64ELi128ELi8ELi2ELi4ELi4ELb1ELb0EN7cutlass10bfloat16_tE19Flash_kernel_traitsILi96ELi64ELi128ELi8ES3_EEEEvNS_16Flash_bwd_paramsEi,"aw",@nobits
	.sectionflags	@""
	.align	16


//--------------------- .nv.shared._ZN5flash44flash_bwd_dq_dk_dv_loop_seqk_parallel_kernelI23Flash_bwd_kernel_traitsILi96ELi64ELi128ELi8ELi2ELi4ELi4ELb1ELb0EN7cutlass10bfloat16_tE19Flash_kernel_traitsILi96ELi64ELi128ELi8ES3_EELb1ELb0ELb0ELb0ELb0ELb1ELb0EEEvNS_16Flash_bwd_paramsE --------------------------
	.section	.nv.shared._ZN5flash44flash_bwd_dq_dk_dv_loop_seqk_parallel_kernelI23Flash_bwd_kernel_traitsILi96ELi64ELi128ELi8ELi2ELi4ELi4ELb1ELb0EN7cutlass10bfloat16_tE19Flash_kernel_traitsILi96ELi64ELi128ELi8ES3_EELb1ELb0ELb0ELb0ELb0ELb1ELb0EEEvNS_16Flash_bwd_paramsE,"aw",@nobits
	.sectionflags	@""
	.align	16


//--------------------- .nv.shared._ZN5flash44flash_bwd_dq_dk_dv_loop_seqk_parallel_kernelI23Flash_bwd_kernel_traitsILi96ELi64ELi128ELi8ELi2ELi4ELi4ELb1ELb0EN7cutlass10bfloat16_tE19Flash_kernel_traitsILi96ELi64ELi128ELi8ES3_EELb0ELb0ELb0ELb0ELb0ELb1ELb1EEEvNS_16Flash_bwd_paramsE --------------------------
	.section	.nv.shared._ZN5flash44flash_bwd_dq_dk_dv_loop_seqk_parallel_kernelI23Flash_bwd_kernel_traitsILi96ELi64ELi128ELi8ELi2ELi4ELi4ELb1ELb0EN7cutlass10bfloat16_tE19Flash_kernel_traitsILi96ELi64ELi128ELi8ES3_EELb0ELb0ELb0ELb0ELb0ELb1ELb1EEEvNS_16Flash_bwd_paramsE,"aw",@nobits
	.sectionflags	@""
	.align	16


//--------------------- .nv.shared._ZN5flash44flash_bwd_dq_dk_dv_loop_seqk_parallel_kernelI23Flash_bwd_kernel_traitsILi96ELi64ELi128ELi8ELi2ELi4ELi4ELb1ELb0EN7cutlass10bfloat16_tE19Flash_kernel_traitsILi96ELi64ELi128ELi8ES3_EELb1ELb0ELb0ELb0ELb0ELb0ELb0EEEvNS_16Flash_bwd_paramsE --------------------------
	.section	.nv.shared._ZN5flash44flash_bwd_dq_dk_dv_loop_seqk_parallel_kernelI23Flash_bwd_kernel_traitsILi96ELi64ELi128ELi8ELi2ELi4ELi4ELb1ELb0EN7cutlass10bfloat16_tE19Flash_kernel_traitsILi96ELi64ELi128ELi8ES3_EELb1ELb0ELb0ELb0ELb0ELb0ELb0EEEvNS_16Flash_bwd_paramsE,"aw",@nobits
	.sectionflags	@""
	.align	16


//--------------------- .nv.shared._ZN5flash44flash_bwd_dq_dk_dv_loop_seqk_parallel_kernelI23Flash_bwd_kernel_traitsILi96ELi64ELi128ELi8ELi2ELi4ELi4ELb1ELb0EN7cutlass10bfloat16_tE19Flash_kernel_traitsILi96ELi64ELi128ELi8ES3_EELb0ELb0ELb0ELb0ELb0ELb0ELb1EEEvNS_16Flash_bwd_paramsE --------------------------
	.section	.nv.shared._ZN5flash44flash_bwd_dq_dk_dv_loop_seqk_parallel_kernelI23Flash_bwd_kernel_traitsILi96ELi64ELi128ELi8ELi2ELi4ELi4ELb1ELb0EN7cutlass10bfloat16_tE19Flash_kernel_traitsILi96ELi64ELi128ELi8ES3_EELb0ELb0ELb0ELb0ELb0ELb0ELb1EEEvNS_16Flash_bwd_paramsE,"aw",@nobits
	.sectionflags	@""
	.align	16


//--------------------- .nv.shared._ZN5flash44flash_bwd_dq_dk_dv_loop_seqk_parallel_kernelI23Flash_bwd_kernel_traitsILi96ELi64ELi128ELi8ELi2ELi4ELi4ELb1ELb0EN7cutlass10bfloat16_tE19Flash_kernel_traitsILi96ELi64ELi128ELi8ES3_EELb1ELb0ELb1ELb0ELb0ELb0ELb0EEEvNS_16Flash_bwd_paramsE --------------------------
	.section	.nv.shared._ZN5flash44flash_bwd_dq_dk_dv_loop_seqk_parallel_kernelI23Flash_bwd_kernel_traitsILi96ELi64ELi128ELi8ELi2ELi4ELi4ELb1ELb0EN7cutlass10bfloat16_tE19Flash_kernel_traitsILi96ELi64ELi128ELi8ES3_EELb1ELb0ELb1ELb0ELb0ELb0ELb0EEEvNS_16Flash_bwd_paramsE,"aw",@nobits
	.sectionflags	@""
	.align	16


//--------------------- .nv.shared._ZN5flash44flash_bwd_dq_dk_dv_loop_seqk_parallel_kernelI23Flash_bwd_kernel_traitsILi96ELi64ELi128ELi8ELi2ELi4ELi4ELb1ELb0EN7cutlass10bfloat16_tE19Flash_kernel_traitsILi96ELi64ELi128ELi8ES3_EELb0ELb0ELb1ELb0ELb0ELb0ELb1EEEvNS_16Flash_bwd_paramsE --------------------------
	.section	.nv.shared._ZN5flash44flash_bwd_dq_dk_dv_loop_seqk_parallel_kernelI23Flash_bwd_kernel_traitsILi96ELi64ELi128ELi8ELi2ELi4ELi4ELb1ELb0EN7cutlass10bfloat16_tE19Flash_kernel_traitsILi96ELi64ELi128ELi8ES3_EELb0ELb0ELb1ELb0ELb0ELb0ELb1EEEvNS_16Flash_bwd_paramsE,"aw",@nobits
	.sectionflags	@""
	.align	16


//--------------------- .nv.shared._ZN5flash44flash_bwd_dq_dk_dv_loop_seqk_parallel_kernelI23Flash_bwd_kernel_traitsILi96ELi64ELi128ELi8ELi2ELi4ELi4ELb1ELb0EN7cutlass10bfloat16_tE19Flash_kernel_traitsILi96ELi64ELi128ELi8ES3_EELb1ELb0ELb0ELb0ELb1ELb1ELb0EEEvNS_16Flash_bwd_paramsE --------------------------
	.section	.nv.shared._ZN5flash44flash_bwd_dq_dk_dv_loop_seqk_parallel_kernelI23Flash_bwd_kernel_traitsILi96ELi64ELi128ELi8ELi2ELi4ELi4ELb1ELb0EN7cutlass10bfloat16_tE19Flash_kernel_traitsILi96ELi64ELi128ELi8ES3_EELb1ELb0ELb0ELb0ELb1ELb1ELb0EEEvNS_16Flash_bwd_paramsE,"aw",@nobits
	.sectionflags	@""
	.align	16


//--------------------- .nv.shared._ZN5flash44flash_bwd_dq_dk_dv_loop_seqk_parallel_kernelI23Flash_bwd_kernel_traitsILi96ELi64ELi128ELi8ELi2ELi4ELi4ELb1ELb0EN7cutlass10bfloat16_tE19Flash_kernel_traitsILi96ELi64ELi128ELi8ES3_EELb0ELb0ELb0ELb0ELb1ELb1ELb1EEEvNS_16Flash_bwd_paramsE --------------------------
	.section	.nv.shared._ZN5flash44flash_bwd_dq_dk_dv_loop_seqk_parallel_kernelI23Flash_bwd_kernel_traitsILi96ELi64ELi128ELi8ELi2ELi4ELi4ELb1ELb0EN7cutlass10bfloat16_tE19Flash_kernel_traitsILi96ELi64ELi128ELi8ES3_EELb0ELb0ELb0ELb0ELb1ELb1ELb1EEEvNS_16Flash_bwd_paramsE,"aw",@nobits
	.sectionflags	@""
	.align	16


//--------------------- .nv.shared._ZN5flash44flash_bwd_dq_dk_dv_loop_seqk_parallel_kernelI23Flash_bwd_kernel_traitsILi96ELi64ELi128ELi8ELi2ELi4ELi4ELb1ELb0EN7cutlass10bfloat16_tE19Flash_kernel_traitsILi96ELi64ELi128ELi8ES3_EELb1ELb0ELb0ELb1ELb0ELb0ELb0EEEvNS_16Flash_bwd_paramsE --------------------------
	.section	.nv.shared._ZN5flash44flash_bwd_dq_dk_dv_loop_seqk_parallel_kernelI23Flash_bwd_kernel_traitsILi96ELi64ELi128ELi8ELi2ELi4ELi4ELb1ELb0EN7cutlass10bfloat16_tE19Flash_kernel_traitsILi96ELi64ELi128ELi8ES3_EELb1ELb0ELb0ELb1ELb0ELb0ELb0EEEvNS_16Flash_bwd_paramsE,"aw",@nobits
	.sectionflags	@""
	.align	16


//--------------------- .nv.shared._ZN5flash44flash_bwd_dq_dk_dv_loop_seqk_parallel_kernelI23Flash_bwd_kernel_traitsILi96ELi64ELi128ELi8ELi2ELi4ELi4ELb1ELb0EN7cutlass10bfloat16_tE19Flash_kernel_traitsILi96ELi64ELi128ELi8ES3_EELb0ELb0ELb0ELb1ELb0ELb0ELb1EEEvNS_16Flash_bwd_paramsE --------------------------
	.section	.nv.shared._ZN5flash44flash_bwd_dq_dk_dv_loop_seqk_parallel_kernelI23Flash_bwd_kernel_traitsILi96ELi64ELi128ELi8ELi2ELi4ELi4ELb1ELb0EN7cutlass10bfloat16_tE19Flash_kernel_traitsILi96ELi64ELi128ELi8ES3_EELb0ELb0ELb0ELb1ELb0ELb0ELb1EEEvNS_16Flash_bwd_paramsE,"aw",@nobits
	.sectionflags	@""
	.align	16


//--------------------- .nv.shared._ZN5flash44flash_bwd_dq_dk_dv_loop_seqk_parallel_kernelI23Flash_bwd_kernel_traitsILi96ELi64ELi128ELi8ELi2ELi4ELi4ELb1ELb0EN7cutlass10bfloat16_tE19Flash_kernel_traitsILi96ELi64ELi128ELi8ES3_EELb1ELb0ELb1ELb0ELb0ELb1ELb0EEEvNS_16Flash_bwd_paramsE --------------------------
	.section	.nv.shared._ZN5flash44flash_bwd_dq_dk_dv_loop_seqk_parallel_kernelI23Flash_bwd_kernel_traitsILi96ELi64ELi128ELi8ELi2ELi4ELi4ELb1ELb0EN7cutlass10bfloat16_tE19Flash_kernel_traitsILi96ELi64ELi128ELi8ES3_EELb1ELb0ELb1ELb0ELb0ELb1ELb0EEEvNS_16Flash_bwd_paramsE,"aw",@nobits
	.sectionflags	@""
	.align	16


//--------------------- .nv.shared._ZN5flash44flash_bwd_dq_dk_dv_loop_seqk_parallel_kernelI23Flash_bwd_kernel_traitsILi96ELi64ELi128ELi8ELi2ELi4ELi4ELb1ELb0EN7cutlass10bfloat16_tE19Flash_kernel_traitsILi96ELi64ELi128ELi8ES3_EELb0ELb0ELb1ELb0ELb0ELb1ELb1EEEvNS_16Flash_bwd_paramsE --------------------------
	.section	.nv.shared._ZN5flash44flash_bwd_dq_dk_dv_loop_seqk_parallel_kernelI23Flash_bwd_kernel_traitsILi96ELi64ELi128ELi8ELi2ELi4ELi4ELb1ELb0EN7cutlass10bfloat16_tE19Flash_kernel_traitsILi96ELi64ELi128ELi8ES3_EELb0ELb0ELb1ELb0ELb0ELb1ELb1EEEvNS_16Flash_bwd_paramsE,"aw",@nobits
	.sectionflags	@""
	.align	16


//--------------------- .nv.shared._ZN5flash44flash_bwd_dq_dk_dv_loop_seqk_parallel_kernelI23Flash_bwd_kernel_traitsILi96ELi64ELi128ELi8ELi2ELi4ELi4ELb1ELb0EN7cutlass10bfloat16_tE19Flash_kernel_traitsILi96ELi64ELi128ELi8ES3_EELb1ELb0ELb1ELb1ELb0ELb0ELb0EEEvNS_16Flash_bwd_paramsE --------------------------
	.section	.nv.shared._ZN5flash44flash_bwd_dq_dk_dv_loop_seqk_parallel_kernelI23Flash_bwd_kernel_traitsILi96ELi64ELi128ELi8ELi2ELi4ELi4ELb1ELb0EN7cutlass10bfloat16_tE19Flash_kernel_traitsILi96ELi64ELi128ELi8ES3_EELb1ELb0ELb1ELb1ELb0ELb0ELb0EEEvNS_16Flash_bwd_paramsE,"aw",@nobits
	.sectionflags	@""
	.align	16


//--------------------- .nv.shared._ZN5flash44flash_bwd_dq_dk_dv_loop_seqk_parallel_kernelI23Flash_bwd_kernel_traitsILi96ELi64ELi128ELi8ELi2ELi4ELi4ELb1ELb0EN7cutlass10bfloat16_tE19Flash_kernel_traitsILi96ELi64ELi128ELi8ES3_EELb0ELb0ELb1ELb1ELb0ELb0ELb1EEEvNS_16Flash_bwd_paramsE --------------------------
	.section	.nv.shared._ZN5flash44flash_bwd_dq_dk_dv_loop_seqk_parallel_kernelI23Flash_bwd_kernel_traitsILi96ELi64ELi128ELi8ELi2ELi4ELi4ELb1ELb0EN7cutlass10bfloat16_tE19Flash_kernel_traitsILi96ELi64ELi128ELi8ES3_EELb0ELb0ELb1ELb1ELb0ELb0ELb1EEEvNS_16Flash_bwd_paramsE,"aw",@nobits
	.sectionflags	@""
	.align	16


//--------------------- .nv.shared._ZN5flash25flash_bwd_dot_do_o_kernelILb0E23Flash_bwd_kernel_traitsILi96ELi64ELi128ELi8ELi2ELi4ELi4ELb1ELb0EN7cutlass10bfloat16_tE19Flash_kernel_traitsILi96ELi64ELi128ELi8ES3_EEEEvNS_16Flash_bwd_paramsE --------------------------
	.section	.nv.shared._ZN5flash25flash_bwd_dot_do_o_kernelILb0E23Flash_bwd_kernel_traitsILi96ELi64ELi128ELi8ELi2ELi4ELi4ELb1ELb0EN7cutlass10bfloat16_tE19Flash_kernel_traitsILi96ELi64ELi128ELi8ES3_EEEEvNS_16Flash_bwd_paramsE,"aw",@nobits
	.sectionflags	@""
	.align	16


//--------------------- .nv.shared._ZN5flash25flash_bwd_dot_do_o_kernelILb1E23Flash_bwd_kernel_traitsILi96ELi64ELi128ELi8ELi2ELi4ELi4ELb1ELb0EN7cutlass10bfloat16_tE19Flash_kernel_traitsILi96ELi64ELi128ELi8ES3_EEEEvNS_16Flash_bwd_paramsE --------------------------
	.section	.nv.shared._ZN5flash25flash_bwd_dot_do_o_kernelILb1E23Flash_bwd_kernel_traitsILi96ELi64ELi128ELi8ELi2ELi4ELi4ELb1ELb0EN7cutlass10bfloat16_tE19Flash_kernel_traitsILi96ELi64ELi128ELi8ES3_EEEEvNS_16Flash_bwd_paramsE,"aw",@nobits
	.sectionflags	@""
	.align	16


//--------------------- .nv.shared._ZN5flash27flash_bwd_convert_dq_kernelI23Flash_bwd_kernel_traitsILi96ELi64ELi128ELi8ELi2ELi4ELi4ELb0ELb0EN7cutlass10bfloat16_tE19Flash_kernel_traitsILi96ELi64ELi128ELi8ES3_EEEEvNS_16Flash_bwd_paramsEi --------------------------
	.section	.nv.shared._ZN5flash27flash_bwd_convert_dq_kernelI23Flash_bwd_kernel_traitsILi96ELi64ELi128ELi8ELi2ELi4ELi4ELb0ELb0EN7cutlass10bfloat16_tE19Flash_kernel_traitsILi96ELi64ELi128ELi8ES3_EEEEvNS_16Flash_bwd_paramsEi,"aw",@nobits
	.sectionflags	@""
	.align	16


//--------------------- .nv.shared._ZN5flash44flash_bwd_dq_dk_dv_loop_seqk_parallel_kernelI23Flash_bwd_kernel_traitsILi96ELi64ELi128ELi8ELi2ELi4ELi4ELb0ELb0EN7cutlass10bfloat16_tE19Flash_kernel_traitsILi96ELi64ELi128ELi8ES3_EELb1ELb0ELb0ELb0ELb0ELb1ELb0EEEvNS_16Flash_bwd_paramsE --------------------------
	.section	.nv.shared._ZN5flash44flash_bwd_dq_dk_dv_loop_seqk_parallel_kernelI23Flash_bwd_kernel_traitsILi96ELi64ELi128ELi8ELi2ELi4ELi4ELb0ELb0EN7cutlass10bfloat16_tE19Flash_kernel_traitsILi96ELi64ELi128ELi8ES3_EELb1ELb0ELb0ELb0ELb0ELb1ELb0EEEvNS_16Flash_bwd_paramsE,"aw",@nobits
	.sectionflags	@""
	.align	16


//--------------------- .nv.shared._ZN5flash44flash_bwd_dq_dk_dv_loop_seqk_parallel_kernelI23Flash_bwd_kernel_traitsILi96ELi64ELi128ELi8ELi2ELi4ELi4ELb0ELb0EN7cutlass10bfloat16_tE19Flash_kernel_traitsILi96ELi64ELi128ELi8ES3_EELb0ELb0ELb0ELb0ELb0ELb1ELb1EEEvNS_16Flash_bwd_paramsE --------------------------
	.section	.nv.shared._ZN5flash44flash_bwd_dq_dk_dv_loop_seqk_parallel_kernelI23Flash_bwd_kernel_traitsILi96ELi64ELi128ELi8ELi2ELi4ELi4ELb0ELb0EN7cutlass10bfloat16_tE19Flash_kernel_traitsILi96ELi64ELi128ELi8ES3_EELb0ELb0ELb0ELb0ELb0ELb1ELb1EEEvNS_16Flash_bwd_paramsE,"aw",@nobits
	.sectionflags	@""
	.align	16


//--------------------- .nv.shared._ZN5flash44flash_bwd_dq_dk_dv_loop_seqk_parallel_kernelI23Flash_bwd_kernel_traitsILi96ELi64ELi128ELi8ELi2ELi4ELi4ELb0ELb0EN7cutlass10bfloat16_tE19Flash_kernel_traitsILi96ELi64ELi128ELi8ES3_EELb1ELb0ELb0ELb0ELb0ELb0ELb0EEEvNS_16Flash_bwd_paramsE --------------------------
	.section	.nv.shared._ZN5flash44flash_bwd_dq_dk_dv_loop_seqk_parallel_kernelI23Flash_bwd_kernel_traitsILi96ELi64ELi128ELi8ELi2ELi4ELi4ELb0ELb0EN7cutlass10bfloat16_tE19Flash_kernel_traitsILi96ELi64ELi128ELi8ES3_EELb1ELb0ELb0ELb0ELb0ELb0ELb0EEEvNS_16Flash_bwd_paramsE,"aw",@nobits
	.sectionflags	@""
	.align	16


//--------------------- .nv.shared._ZN5flash44flash_bwd_dq_dk_dv_loop_seqk_parallel_kernelI23Flash_bwd_kernel_traitsILi96ELi64ELi128ELi8ELi2ELi4ELi4ELb0ELb0EN7cutlass10bfloat16_tE19Flash_kernel_traitsILi96ELi64ELi128ELi8ES3_EELb0ELb0ELb0ELb0ELb0ELb0ELb1EEEvNS_16Flash_bwd_paramsE --------------------------
	.section	.nv.shared._ZN5flash44flash_bwd_dq_dk_dv_loop_seqk_parallel_kernelI23Flash_bwd_kernel_traitsILi96ELi64ELi128ELi8ELi2ELi4ELi4ELb0ELb0EN7cutlass10bfloat16_tE19Flash_kernel_traitsILi96ELi64ELi128ELi8ES3_EELb0ELb0ELb0ELb0ELb0ELb0ELb1EEEvNS_16Flash_bwd_paramsE,"aw",@nobits
	.sectionflags	@""
	.align	16


//--------------------- .nv.shared._ZN5flash44flash_bwd_dq_dk_dv_loop_seqk_parallel_kernelI23Flash_bwd_kernel_traitsILi96ELi64ELi128ELi8ELi2ELi4ELi4ELb0ELb0EN7cutlass10bfloat16_tE19Flash_kernel_traitsILi96ELi64ELi128ELi8ES3_EELb1ELb0ELb1ELb0ELb0ELb0ELb0EEEvNS_16Flash_bwd_paramsE --------------------------
	.section	.nv.shared._ZN5flash44flash_bwd_dq_dk_dv_loop_seqk_parallel_kernelI23Flash_bwd_kernel_traitsILi96ELi64ELi128ELi8ELi2ELi4ELi4ELb0ELb0EN7cutlass10bfloat16_tE19Flash_kernel_traitsILi96ELi64ELi128ELi8ES3_EELb1ELb0ELb1ELb0ELb0ELb0ELb0EEEvNS_16Flash_bwd_paramsE,"aw",@nobits
	.sectionflags	@""
	.align	16


//--------------------- .nv.shared._ZN5flash44flash_bwd_dq_dk_dv_loop_seqk_parallel_kernelI23Flash_bwd_kernel_traitsILi96ELi64ELi128ELi8ELi2ELi4ELi4ELb0ELb0EN7cutlass10bfloat16_tE19Flash_kernel_traitsILi96ELi64ELi128ELi8ES3_EELb0ELb0ELb1ELb0ELb0ELb0ELb1EEEvNS_16Flash_bwd_paramsE --------------------------
	.section	.nv.shared._ZN5flash44flash_bwd_dq_dk_dv_loop_seqk_parallel_kernelI23Flash_bwd_kernel_traitsILi96ELi64ELi128ELi8ELi2ELi4ELi4ELb0ELb0EN7cutlass10bfloat16_tE19Flash_kernel_traitsILi96ELi64ELi128ELi8ES3_EELb0ELb0ELb1ELb0ELb0ELb0ELb1EEEvNS_16Flash_bwd_paramsE,"aw",@nobits
	.sectionflags	@""
	.align	16


//--------------------- .nv.shared._ZN5flash44flash_bwd_dq_dk_dv_loop_seqk_parallel_kernelI23Flash_bwd_kernel_traitsILi96ELi64ELi128ELi8ELi2ELi4ELi4ELb0ELb0EN7cutlass10bfloat16_tE19Flash_kernel_traitsILi96ELi64ELi128ELi8ES3_EELb1ELb0ELb0ELb0ELb1ELb1ELb0EEEvNS_16Flash_bwd_paramsE --------------------------
	.section	.nv.shared._ZN5flash44flash_bwd_dq_dk_dv_loop_seqk_parallel_kernelI23Flash_bwd_kernel_traitsILi96ELi64ELi128ELi8ELi2ELi4ELi4ELb0ELb0EN7cutlass10bfloat16_tE19Flash_kernel_traitsILi96ELi64ELi128ELi8ES3_EELb1ELb0ELb0ELb0ELb1ELb1ELb0EEEvNS_16Flash_bwd_paramsE,"aw",@nobits
	.sectionflags	@""
	.align	16


//--------------------- .nv.shared._ZN5flash44flash_bwd_dq_dk_dv_loop_seqk_parallel_kernelI23Flash_bwd_kernel_traitsILi96ELi64ELi128ELi8ELi2ELi4ELi4ELb0ELb0EN7cutlass10bfloat16_tE19Flash_kernel_traitsILi96ELi64ELi128ELi8ES3_EELb0ELb0ELb0ELb0ELb1ELb1ELb1EEEvNS_16Flash_bwd_paramsE --------------------------
	.section	.nv.shared._ZN5flash44flash_bwd_dq_dk_dv_loop_seqk_parallel_kernelI23Flash_bwd_kernel_traitsILi96ELi64ELi128ELi8ELi2ELi4ELi4ELb0ELb0EN7cutlass10bfloat16_tE19Flash_kernel_traitsILi96ELi64ELi128ELi8ES3_EELb0ELb0ELb0ELb0ELb1ELb1ELb1EEEvNS_16Flash_bwd_paramsE,"aw",@nobits
	.sectionflags	@""
	.align	16


//--------------------- .nv.shared._ZN5flash44flash_bwd_dq_dk_dv_loop_seqk_parallel_kernelI23Flash_bwd_kernel_traitsILi96ELi64ELi128ELi8ELi2ELi4ELi4ELb0ELb0EN7cutlass10bfloat16_tE19Flash_kernel_traitsILi96ELi64ELi128ELi8ES3_EELb1ELb0ELb0ELb1ELb0ELb0ELb0EEEvNS_16Flash_bwd_paramsE --------------------------
	.section	.nv.shared._ZN5flash44flash_bwd_dq_dk_dv_loop_seqk_parallel_kernelI23Flash_bwd_kernel_traitsILi96ELi64ELi128ELi8ELi2ELi4ELi4ELb0ELb0EN7cutlass10bfloat16_tE19Flash_kernel_traitsILi96ELi64ELi128ELi8ES3_EELb1ELb0ELb0ELb1ELb0ELb0ELb0EEEvNS_16Flash_bwd_paramsE,"aw",@nobits
	.sectionflags	@""
	.align	16


//--------------------- .nv.shared._ZN5flash44flash_bwd_dq_dk_dv_loop_seqk_parallel_kernelI23Flash_bwd_kernel_traitsILi96ELi64ELi128ELi8ELi2ELi4ELi4ELb0ELb0EN7cutlass10bfloat16_tE19Flash_kernel_traitsILi96ELi64ELi128ELi8ES3_EELb0ELb0ELb0ELb1ELb0ELb0ELb1EEEvNS_16Flash_bwd_paramsE --------------------------
	.section	.nv.shared._ZN5flash44flash_bwd_dq_dk_dv_loop_seqk_parallel_kernelI23Flash_bwd_kernel_traitsILi96ELi64ELi128ELi8ELi2ELi4ELi4ELb0ELb0EN7cutlass10bfloat16_tE19Flash_kernel_traitsILi96ELi64ELi128ELi8ES3_EELb0ELb0ELb0ELb1ELb0ELb0ELb1EEEvNS_16Flash_bwd_paramsE,"aw",@nobits
	.sectionflags	@""
	.align	16


//--------------------- .nv.shared._ZN5flash44flash_bwd_dq_dk_dv_loop_seqk_parallel_kernelI23Flash_bwd_kernel_traitsILi96ELi64ELi128ELi8ELi2ELi4ELi4ELb0ELb0EN7cutlass10bfloat16_tE19Flash_kernel_traitsILi96ELi64ELi128ELi8ES3_EELb1ELb0ELb1ELb0ELb0ELb1ELb0EEEvNS_16Flash_bwd_paramsE --------------------------
	.section	.nv.shared._ZN5flash44flash_bwd_dq_dk_dv_loop_seqk_parallel_kernelI23Flash_bwd_kernel_traitsILi96ELi64ELi128ELi8ELi2ELi4ELi4ELb0ELb0EN7cutlass10bfloat16_tE19Flash_kernel_traitsILi96ELi64ELi128ELi8ES3_EELb1ELb0ELb1ELb0ELb0ELb1ELb0EEEvNS_16Flash_bwd_paramsE,"aw",@nobits
	.sectionflags	@""
	.align	16


//--------------------- .nv.shared._ZN5flash44flash_bwd_dq_dk_dv_loop_seqk_parallel_kernelI23Flash_bwd_kernel_traitsILi96ELi64ELi128ELi8ELi2ELi4ELi4ELb0ELb0EN7cutlass10bfloat16_tE19Flash_kernel_traitsILi96ELi64ELi128ELi8ES3_EELb0ELb0ELb1ELb0ELb0ELb1ELb1EEEvNS_16Flash_bwd_paramsE --------------------------
	.section	.nv.shared._ZN5flash44flash_bwd_dq_dk_dv_loop_seqk_parallel_kernelI23Flash_bwd_kernel_traitsILi96ELi64ELi128ELi8ELi2ELi4ELi4ELb0ELb0EN7cutlass10bfloat16_tE19Flash_kernel_traitsILi96ELi64ELi128ELi8ES3_EELb0ELb0ELb1ELb0ELb0ELb1ELb1EEEvNS_16Flash_bwd_paramsE,"aw",@nobits
	.sectionflags	@""
	.align	16


//--------------------- .nv.shared._ZN5flash44flash_bwd_dq_dk_dv_loop_seqk_parallel_kernelI23Flash_bwd_kernel_traitsILi96ELi64ELi128ELi8ELi2ELi4ELi4ELb0ELb0EN7cutlass10bfloat16_tE19Flash_kernel_traitsILi96ELi64ELi128ELi8ES3_EELb1ELb0ELb1ELb1ELb0ELb0ELb0EEEvNS_16Flash_bwd_paramsE --------------------------
	.section	.nv.shared._ZN5flash44flash_bwd_dq_dk_dv_loop_seqk_parallel_kernelI23Flash_bwd_kernel_traitsILi96ELi64ELi128ELi8ELi2ELi4ELi4ELb0ELb0EN7cutlass10bfloat16_tE19Flash_kernel_traitsILi96ELi64ELi128ELi8ES3_EELb1ELb0ELb1ELb1ELb0ELb0ELb0EEEvNS_16Flash_bwd_paramsE,"aw",@nobits
	.sectionflags	@""
	.align	16


//--------------------- .nv.shared._ZN5flash44flash_bwd_dq_dk_dv_loop_seqk_parallel_kernelI23Flash_bwd_kernel_traitsILi96ELi64ELi128ELi8ELi2ELi4ELi4ELb0ELb0EN7cutlass10bfloat16_tE19Flash_kernel_traitsILi96ELi64ELi128ELi8ES3_EELb0ELb0ELb1ELb1ELb0ELb0ELb1EEEvNS_16Flash_bwd_paramsE --------------------------
	.section	.nv.shared._ZN5flash44flash_bwd_dq_dk_dv_loop_seqk_parallel_kernelI23Flash_bwd_kernel_traitsILi96ELi64ELi128ELi8ELi2ELi4ELi4ELb0ELb0EN7cutlass10bfloat16_tE19Flash_kernel_traitsILi96ELi64ELi128ELi8ES3_EELb0ELb0ELb1ELb1ELb0ELb0ELb1EEEvNS_16Flash_bwd_paramsE,"aw",@nobits
	.sectionflags	@""
	.align	16


//--------------------- .nv.shared._ZN5flash25flash_bwd_dot_do_o_kernelILb0E23Flash_bwd_kernel_traitsILi96ELi64ELi128ELi8ELi2ELi4ELi4ELb0ELb0EN7cutlass10bfloat16_tE19Flash_kernel_traitsILi96ELi64ELi128ELi8ES3_EEEEvNS_16Flash_bwd_paramsE --------------------------
	.section	.nv.shared._ZN5flash25flash_bwd_dot_do_o_kernelILb0E23Flash_bwd_kernel_traitsILi96ELi64ELi128ELi8ELi2ELi4ELi4ELb0ELb0EN7cutlass10bfloat16_tE19Flash_kernel_traitsILi96ELi64ELi128ELi8ES3_EEEEvNS_16Flash_bwd_paramsE,"aw",@nobits
	.sectionflags	@""
	.align	16


//--------------------- .nv.shared._ZN5flash25flash_bwd_dot_do_o_kernelILb1E23Flash_bwd_kernel_traitsILi96ELi64ELi128ELi8ELi2ELi4ELi4ELb0ELb0EN7cutlass10bfloat16_tE19Flash_kernel_traitsILi96ELi64ELi128ELi8ES3_EEEEvNS_16Flash_bwd_paramsE --------------------------
	.section	.nv.shared._ZN5flash25flash_bwd_dot_do_o_kernelILb1E23Flash_bwd_kernel_traitsILi96ELi64ELi128ELi8ELi2ELi4ELi4ELb0ELb0EN7cutlass10bfloat16_tE19Flash_kernel_traitsILi96ELi64ELi128ELi8ES3_EEEEvNS_16Flash_bwd_paramsE,"aw",@nobits
	.sectionflags	@""
	.align	16
